// Copyright (c) 2024, Tri Dao.
// Splitting the different head dimensions to different files to speed up compilation.
// This file is auto-generated. See "generate_kernels.py"
#include "namespace_config.h"
#include "flash_bwd_launch_template.h"

namespace FLASH_NAMESPACE {

template<>
void run_mha_bwd_<cutlass::bfloat16_t, 128, true>(Flash_bwd_params &params, cudaStream_t stream) {
    run_mha_bwd_hdim128<cutlass::bfloat16_t, true>(params, stream);
}

} // namespace FLASH_NAMESPACE

// ===== COMPILED SASS (sm_90a) =====

	.target	sm_90a

	.elftype	@"ET_EXEC"


//--------------------- .note.nv.tkinfo           --------------------------
	.section	.note.nv.tkinfo,"",@"SHT_NOTE"
	.sectionflags	@"SHF_NOTE_NV_TKINFO"
	.tkinfo
        /*0018*/ 	.word	0x00000002
        /*0030*/ 	.string	""
        /*0030*/ 	.string	"ptxas"
        /*0030*/ 	.string	"Cuda compilation tools, release 13.0, V13.0.88"
        /*0030*/ 	.string	"Build cuda_13.0.r13.0/compiler.36424714_0"
        /*0030*/ 	.string	"-arch sm_90a -m 64 "



//--------------------- .note.nv.cuinfo           --------------------------
	.section	.note.nv.cuinfo,"",@"SHT_NOTE"
	.sectionflags	@"SHF_NOTE_NV_CUINFO"
        /*0018*/ 	.short	0x0002
        /*001a*/ 	.short	0x005a
        /*001c*/ 	.short	0x0082
	.zero		2


//--------------------- .nv.info                  --------------------------
	.section	.nv.info,"",@"SHT_CUDA_INFO"
	.align	4


	//----- nvinfo : EIATTR_REGCOUNT
	.align		4
        /*0000*/ 	.byte	0x04, 0x2f
        /*0002*/ 	.short	(.L_12 - .L_11)
	.align		4
.L_11:
        /*0004*/ 	.word	index@(_ZN5flash25flash_bwd_dot_do_o_kernelILb1E23Flash_bwd_kernel_traitsILi128ELi64ELi128ELi8ELi2ELi4ELi2ELb0ELb0EN7cutlass10bfloat16_tE19Flash_kernel_traitsILi128ELi64ELi128ELi8ES3_EEEEvNS_16Flash_bwd_paramsE)
        /*0008*/ 	.word	0x00000030


	//----- nvinfo : EIATTR_FRAME_SIZE
	.align		4
.L_12:
        /*000c*/ 	.byte	0x04, 0x11
        /*000e*/ 	.short	(.L_14 - .L_13)
	.align		4
.L_13:
        /*0010*/ 	.word	index@(_ZN5flash25flash_bwd_dot_do_o_kernelILb1E23Flash_bwd_kernel_traitsILi128ELi64ELi128ELi8ELi2ELi4ELi2ELb0ELb0EN7cutlass10bfloat16_tE19Flash_kernel_traitsILi128ELi64ELi128ELi8ES3_EEEEvNS_16Flash_bwd_paramsE)
        /*0014*/ 	.word	0x00000000


	//----- nvinfo : EIATTR_REGCOUNT
	.align		4
.L_14:
        /*0018*/ 	.byte	0x04, 0x2f
        /*001a*/ 	.short	(.L_16 - .L_15)
	.align		4
.L_15:
        /*001c*/ 	.word	index@(_ZN5flash25flash_bwd_dot_do_o_kernelILb0E23Flash_bwd_kernel_traitsILi128ELi64ELi128ELi8ELi2ELi4ELi2ELb0ELb0EN7cutlass10bfloat16_tE19Flash_kernel_traitsILi128ELi64ELi128ELi8ES3_EEEEvNS_16Flash_bwd_paramsE)
        /*0020*/ 	.word	0x0000002f


	//----- nvinfo : EIATTR_FRAME_SIZE
	.align		4
.L_16:
        /*0024*/ 	.byte	0x04, 0x11
        /*0026*/ 	.short	(.L_18 - .L_17)
	.align		4
.L_17:
        /*0028*/ 	.word	index@(_ZN5flash25flash_bwd_dot_do_o_kernelILb0E23Flash_bwd_kernel_traitsILi128ELi64ELi128ELi8ELi2ELi4ELi2ELb0ELb0EN7cutlass10bfloat16_tE19Flash_kernel_traitsILi128ELi64ELi128ELi8ES3_EEEEvNS_16Flash_bwd_paramsE)
        /*002c*/ 	.word	0x00000000


	//----- nvinfo : EIATTR_REGCOUNT
	.align		4
.L_18:
        /*0030*/ 	.byte	0x04, 0x2f
        /*0032*/ 	.short	(.L_20 - .L_19)
	.align		4
.L_19:
        /*0034*/ 	.word	index@(_ZN5flash44flash_bwd_dq_dk_dv_loop_seqk_parallel_kernelI23Flash_bwd_kernel_traitsILi128ELi64ELi128ELi8ELi2ELi4ELi2ELb0ELb0EN7cutlass10bfloat16_tE19Flash_kernel_traitsILi128ELi64ELi128ELi8ES3_EELb0ELb1ELb0ELb1ELb0ELb0ELb1EEEvNS_16Flash_bwd_paramsE)
        /*0038*/ 	.word	0x000000ff


	//----- nvinfo : EIATTR_FRAME_SIZE
	.align		4
.L_20:
        /*003c*/ 	.byte	0x04, 0x11
        /*003e*/ 	.short	(.L_22 - .L_21)
	.align		4
.L_21:
        /*0040*/ 	.word	index@(_ZN5flash44flash_bwd_dq_dk_dv_loop_seqk_parallel_kernelI23Flash_bwd_kernel_traitsILi128ELi64ELi128ELi8ELi2ELi4ELi2ELb0ELb0EN7cutlass10bfloat16_tE19Flash_kernel_traitsILi128ELi64ELi128ELi8ES3_EELb0ELb1ELb0ELb1ELb0ELb0ELb1EEEvNS_16Flash_bwd_paramsE)
        /*0044*/ 	.word	0x000000a0


	//----- nvinfo : EIATTR_REGCOUNT
	.align		4
.L_22:
        /*0048*/ 	.byte	0x04, 0x2f
        /*004a*/ 	.short	(.L_24 - .L_23)
	.align		4
.L_23:
        /*004c*/ 	.word	index@(_ZN5flash44flash_bwd_dq_dk_dv_loop_seqk_parallel_kernelI23Flash_bwd_kernel_traitsILi128ELi64ELi128ELi8ELi2ELi4ELi2ELb0ELb0EN7cutlass10bfloat16_tE19Flash_kernel_traitsILi128ELi64ELi128ELi8ES3_EELb1ELb1ELb0ELb1ELb0ELb0ELb0EEEvNS_16Flash_bwd_paramsE)
        /*0050*/ 	.word	0x000000ff


	//----- nvinfo : EIATTR_FRAME_SIZE
	.align		4
.L_24:
        /*0054*/ 	.byte	0x04, 0x11
        /*0056*/ 	.short	(.L_26 - .L_25)
	.align		4
.L_25:
        /*0058*/ 	.word	index@(_ZN5flash44flash_bwd_dq_dk_dv_loop_seqk_parallel_kernelI23Flash_bwd_kernel_traitsILi128ELi64ELi128ELi8ELi2ELi4ELi2ELb0ELb0EN7cutlass10bfloat16_tE19Flash_kernel_traitsILi128ELi64ELi128ELi8ES3_EELb1ELb1ELb0ELb1ELb0ELb0ELb0EEEvNS_16Flash_bwd_paramsE)
        /*005c*/ 	.word	0x00000068


	//----- nvinfo : EIATTR_REGCOUNT
	.align		4
.L_26:
        /*0060*/ 	.byte	0x04, 0x2f
        /*0062*/ 	.short	(.L_28 - .L_27)
	.align		4
.L_27:
        /*0064*/ 	.word	index@(_ZN5flash44flash_bwd_dq_dk_dv_loop_seqk_parallel_kernelI23Flash_bwd_kernel_traitsILi128ELi64ELi128ELi8ELi2ELi4ELi2ELb0ELb0EN7cutlass10bfloat16_tE19Flash_kernel_traitsILi128ELi64ELi128ELi8ES3_EELb0ELb1ELb0ELb0ELb0ELb1ELb1EEEvNS_16Flash_bwd_paramsE)
        /*0068*/ 	.word	0x000000ff


	//----- nvinfo : EIATTR_FRAME_SIZE
	.align		4
.L_28:
        /*006c*/ 	.byte	0x04, 0x11
        /*006e*/ 	.short	(.L_30 - .L_29)
	.align		4
.L_29:
        /*0070*/ 	.word	index@(_ZN5flash44flash_bwd_dq_dk_dv_loop_seqk_parallel_kernelI23Flash_bwd_kernel_traitsILi128ELi64ELi128ELi8ELi2ELi4ELi2ELb0ELb0EN7cutlass10bfloat16_tE19Flash_kernel_traitsILi128ELi64ELi128ELi8ES3_EELb0ELb1ELb0ELb0ELb0ELb1ELb1EEEvNS_16Flash_bwd_paramsE)
        /*0074*/ 	.word	0x00000090


	//----- nvinfo : EIATTR_REGCOUNT
	.align		4
.L_30:
        /*0078*/ 	.byte	0x04, 0x2f
        /*007a*/ 	.short	(.L_32 - .L_31)
	.align		4
.L_31:
        /*007c*/ 	.word	index@(_ZN5flash44flash_bwd_dq_dk_dv_loop_seqk_parallel_kernelI23Flash_bwd_kernel_traitsILi128ELi64ELi128ELi8ELi2ELi4ELi2ELb0ELb0EN7cutlass10bfloat16_tE19Flash_kernel_traitsILi128ELi64ELi128ELi8ES3_EELb1ELb1ELb0ELb0ELb0ELb1ELb0EEEvNS_16Flash_bwd_paramsE)
        /*0080*/ 	.word	0x000000ff


	//----- nvinfo : EIATTR_FRAME_SIZE
	.align		4
.L_32:
        /*0084*/ 	.byte	0x04, 0x11
        /*0086*/ 	.short	(.L_34 - .L_33)
	.align		4
.L_33:
        /*0088*/ 	.word	index@(_ZN5flash44flash_bwd_dq_dk_dv_loop_seqk_parallel_kernelI23Flash_bwd_kernel_traitsILi128ELi64ELi128ELi8ELi2ELi4ELi2ELb0ELb0EN7cutlass10bfloat16_tE19Flash_kernel_traitsILi128ELi64ELi128ELi8ES3_EELb1ELb1ELb0ELb0ELb0ELb1ELb0EEEvNS_16Flash_bwd_paramsE)
        /*008c*/ 	.word	0x00000018


	//----- nvinfo : EIATTR_REGCOUNT
	.align		4
.L_34:
        /*0090*/ 	.byte	0x04, 0x2f
        /*0092*/ 	.short	(.L_36 - .L_35)
	.align		4
.L_35:
        /*0094*/ 	.word	index@(_ZN5flash44flash_bwd_dq_dk_dv_loop_seqk_parallel_kernelI23Flash_bwd_kernel_traitsILi128ELi64ELi128ELi8ELi2ELi4ELi2ELb0ELb0EN7cutlass10bfloat16_tE19Flash_kernel_traitsILi128ELi64ELi128ELi8ES3_EELb0ELb1ELb0ELb0ELb1ELb1ELb1EEEvNS_16Flash_bwd_paramsE)
        /*0098*/ 	.word	0x000000ff


	//----- nvinfo : EIATTR_FRAME_SIZE
	.align		4
.L_36:
        /*009c*/ 	.byte	0x04, 0x11
        /*009e*/ 	.short	(.L_38 - .L_37)
	.align		4
.L_37:
        /*00a0*/ 	.word	index@(_ZN5flash44flash_bwd_dq_dk_dv_loop_seqk_parallel_kernelI23Flash_bwd_kernel_traitsILi128ELi64ELi128ELi8ELi2ELi4ELi2ELb0ELb0EN7cutlass10bfloat16_tE19Flash_kernel_traitsILi128ELi64ELi128ELi8ES3_EELb0ELb1ELb0ELb0ELb1ELb1ELb1EEEvNS_16Flash_bwd_paramsE)
        /*00a4*/ 	.word	0x00000090


	//----- nvinfo : EIATTR_REGCOUNT
	.align		4
.L_38:
        /*00a8*/ 	.byte	0x04, 0x2f
        /*00aa*/ 	.short	(.L_40 - .L_39)
	.align		4
.L_39:
        /*00ac*/ 	.word	index@(_ZN5flash44flash_bwd_dq_dk_dv_loop_seqk_parallel_kernelI23Flash_bwd_kernel_traitsILi128ELi64ELi128ELi8ELi2ELi4ELi2ELb0ELb0EN7cutlass10bfloat16_tE19Flash_kernel_traitsILi128ELi64ELi128ELi8ES3_EELb1ELb1ELb0ELb0ELb1ELb1ELb0EEEvNS_16Flash_bwd_paramsE)
        /*00b0*/ 	.word	0x000000ff


	//----- nvinfo : EIATTR_FRAME_SIZE
	.align		4
.L_40:
        /*00b4*/ 	.byte	0x04, 0x11
        /*00b6*/ 	.short	(.L_42 - .L_41)
	.align		4
.L_41:
        /*00b8*/ 	.word	index@(_ZN5flash44flash_bwd_dq_dk_dv_loop_seqk_parallel_kernelI23Flash_bwd_kernel_traitsILi128ELi64ELi128ELi8ELi2ELi4ELi2ELb0ELb0EN7cutlass10bfloat16_tE19Flash_kernel_traitsILi128ELi64ELi128ELi8ES3_EELb1ELb1ELb0ELb0ELb1ELb1ELb0EEEvNS_16Flash_bwd_paramsE)
        /*00bc*/ 	.word	0x00000018


	//----- nvinfo : EIATTR_REGCOUNT
	.align		4
.L_42:
        /*00c0*/ 	.byte	0x04, 0x2f
        /*00c2*/ 	.short	(.L_44 - .L_43)
	.align		4
.L_43:
        /*00c4*/ 	.word	index@(_ZN5flash44flash_bwd_dq_dk_dv_loop_seqk_parallel_kernelI23Flash_bwd_kernel_traitsILi128ELi64ELi128ELi8ELi2ELi4ELi2ELb0ELb0EN7cutlass10bfloat16_tE19Flash_kernel_traitsILi128ELi64ELi128ELi8ES3_EELb0ELb1ELb0ELb0ELb0ELb0ELb1EEEvNS_16Flash_bwd_paramsE)
        /*00c8*/ 	.word	0x000000ff


	//----- nvinfo : EIATTR_FRAME_SIZE
	.align		4
.L_44:
        /*00cc*/ 	.byte	0x04, 0x11
        /*00ce*/ 	.short	(.L_46 - .L_45)
	.align		4
.L_45:
        /*00d0*/ 	.word	index@(_ZN5flash44flash_bwd_dq_dk_dv_loop_seqk_parallel_kernelI23Flash_bwd_kernel_traitsILi128ELi64ELi128ELi8ELi2ELi4ELi2ELb0ELb0EN7cutlass10bfloat16_tE19Flash_kernel_traitsILi128ELi64ELi128ELi8ES3_EELb0ELb1ELb0ELb0ELb0ELb0ELb1EEEvNS_16Flash_bwd_paramsE)
        /*00d4*/ 	.word	0x00000098


	//----- nvinfo : EIATTR_REGCOUNT
	.align		4
.L_46:
        /*00d8*/ 	.byte	0x04, 0x2f
        /*00da*/ 	.short	(.L_48 - .L_47)
	.align		4
.L_47:
        /*00dc*/ 	.word	index@(_ZN5flash44flash_bwd_dq_dk_dv_loop_seqk_parallel_kernelI23Flash_bwd_kernel_traitsILi128ELi64ELi128ELi8ELi2ELi4ELi2ELb0ELb0EN7cutlass10bfloat16_tE19Flash_kernel_traitsILi128ELi64ELi128ELi8ES3_EELb1ELb1ELb0ELb0ELb0ELb0ELb0EEEvNS_16Flash_bwd_paramsE)
        /*00e0*/ 	.word	0x000000ff


	//----- nvinfo : EIATTR_FRAME_SIZE
	.align		4
.L_48:
        /*00e4*/ 	.byte	0x04, 0x11
        /*00e6*/ 	.short	(.L_50 - .L_49)
	.align		4
.L_49:
        /*00e8*/ 	.word	index@(_ZN5flash44flash_bwd_dq_dk_dv_loop_seqk_parallel_kernelI23Flash_bwd_kernel_traitsILi128ELi64ELi128ELi8ELi2ELi4ELi2ELb0ELb0EN7cutlass10bfloat16_tE19Flash_kernel_traitsILi128ELi64ELi128ELi8ES3_EELb1ELb1ELb0ELb0ELb0ELb0ELb0EEEvNS_16Flash_bwd_paramsE)
        /*00ec*/ 	.word	0x00000018


	//----- nvinfo : EIATTR_REGCOUNT
	.align		4
.L_50:
        /*00f0*/ 	.byte	0x04, 0x2f
        /*00f2*/ 	.short	(.L_52 - .L_51)
	.align		4
.L_51:
        /*00f4*/ 	.word	index@(_ZN5flash27flash_bwd_convert_dq_kernelI23Flash_bwd_kernel_traitsILi128ELi64ELi128ELi8ELi2ELi4ELi2ELb0ELb0EN7cutlass10bfloat16_tE19Flash_kernel_traitsILi128ELi64ELi128ELi8ES3_EEEEvNS_16Flash_bwd_paramsEi)
        /*00f8*/ 	.word	0x00000048


	//----- nvinfo : EIATTR_FRAME_SIZE
	.align		4
.L_52:
        /*00fc*/ 	.byte	0x04, 0x11
        /*00fe*/ 	.short	(.L_54 - .L_53)
	.align		4
.L_53:
        /*0100*/ 	.word	index@(_ZN5flash27flash_bwd_convert_dq_kernelI23Flash_bwd_kernel_traitsILi128ELi64ELi128ELi8ELi2ELi4ELi2ELb0ELb0EN7cutlass10bfloat16_tE19Flash_kernel_traitsILi128ELi64ELi128ELi8ES3_EEEEvNS_16Flash_bwd_paramsEi)
        /*0104*/ 	.word	0x00000000


	//----- nvinfo : EIATTR_REGCOUNT
	.align		4
.L_54:
        /*0108*/ 	.byte	0x04, 0x2f
        /*010a*/ 	.short	(.L_56 - .L_55)
	.align		4
.L_55:
        /*010c*/ 	.word	index@(_ZN5flash25flash_bwd_dot_do_o_kernelILb1E23Flash_bwd_kernel_traitsILi128ELi64ELi64ELi8ELi4ELi2ELi2ELb1ELb0EN7cutlass10bfloat16_tE19Flash_kernel_traitsILi128ELi64ELi64ELi8ES3_EEEEvNS_16Flash_bwd_paramsE)
        /*0110*/ 	.word	0x00000030


	//----- nvinfo : EIATTR_FRAME_SIZE
	.align		4
.L_56:
        /*0114*/ 	.byte	0x04, 0x11
        /*0116*/ 	.short	(.L_58 - .L_57)
	.align		4
.L_57:
        /*0118*/ 	.word	index@(_ZN5flash25flash_bwd_dot_do_o_kernelILb1E23Flash_bwd_kernel_traitsILi128ELi64ELi64ELi8ELi4ELi2ELi2ELb1ELb0EN7cutlass10bfloat16_tE19Flash_kernel_traitsILi128ELi64ELi64ELi8ES3_EEEEvNS_16Flash_bwd_paramsE)
        /*011c*/ 	.word	0x00000000


	//----- nvinfo : EIATTR_REGCOUNT
	.align		4
.L_58:
        /*0120*/ 	.byte	0x04, 0x2f
        /*0122*/ 	.short	(.L_60 - .L_59)
	.align		4
.L_59:
        /*0124*/ 	.word	index@(_ZN5flash25flash_bwd_dot_do_o_kernelILb0E23Flash_bwd_kernel_traitsILi128ELi64ELi64ELi8ELi4ELi2ELi2ELb1ELb0EN7cutlass10bfloat16_tE19Flash_kernel_traitsILi128ELi64ELi64ELi8ES3_EEEEvNS_16Flash_bwd_paramsE)
        /*0128*/ 	.word	0x0000002f


	//----- nvinfo : EIATTR_FRAME_SIZE
	.align		4
.L_60:
        /*012c*/ 	.byte	0x04, 0x11
        /*012e*/ 	.short	(.L_62 - .L_61)
	.align		4
.L_61:
        /*0130*/ 	.word	index@(_ZN5flash25flash_bwd_dot_do_o_kernelILb0E23Flash_bwd_kernel_traitsILi128ELi64ELi64ELi8ELi4ELi2ELi2ELb1ELb0EN7cutlass10bfloat16_tE19Flash_kernel_traitsILi128ELi64ELi64ELi8ES3_EEEEvNS_16Flash_bwd_paramsE)
        /*0134*/ 	.word	0x00000000


	//----- nvinfo : EIATTR_REGCOUNT
	.align		4
.L_62:
        /*0138*/ 	.byte	0x04, 0x2f
        /*013a*/ 	.short	(.L_64 - .L_63)
	.align		4
.L_63:
        /*013c*/ 	.word	index@(_ZN5flash44flash_bwd_dq_dk_dv_loop_seqk_parallel_kernelI23Flash_bwd_kernel_traitsILi128ELi64ELi64ELi8ELi4ELi2ELi2ELb1ELb0EN7cutlass10bfloat16_tE19Flash_kernel_traitsILi128ELi64ELi64ELi8ES3_EELb0ELb1ELb0ELb1ELb0ELb0ELb1EEEvNS_16Flash_bwd_paramsE)
        /*0140*/ 	.word	0x000000ff


	//----- nvinfo : EIATTR_FRAME_SIZE
	.align		4
.L_64:
        /*0144*/ 	.byte	0x04, 0x11
        /*0146*/ 	.short	(.L_66 - .L_65)
	.align		4
.L_65:
        /*0148*/ 	.word	index@(_ZN5flash44flash_bwd_dq_dk_dv_loop_seqk_parallel_kernelI23Flash_bwd_kernel_traitsILi128ELi64ELi64ELi8ELi4ELi2ELi2ELb1ELb0EN7cutlass10bfloat16_tE19Flash_kernel_traitsILi128ELi64ELi64ELi8ES3_EELb0ELb1ELb0ELb1ELb0ELb0ELb1EEEvNS_16Flash_bwd_paramsE)
        /*014c*/ 	.word	0x00000008


	//----- nvinfo : EIATTR_REGCOUNT
	.align		4
.L_66:
        /*0150*/ 	.byte	0x04, 0x2f
        /*0152*/ 	.short	(.L_68 - .L_67)
	.align		4
.L_67:
        /*0154*/ 	.word	index@(_ZN5flash44flash_bwd_dq_dk_dv_loop_seqk_parallel_kernelI23Flash_bwd_kernel_traitsILi128ELi64ELi64ELi8ELi4ELi2ELi2ELb1ELb0EN7cutlass10bfloat16_tE19Flash_kernel_traitsILi128ELi64ELi64ELi8ES3_EELb1ELb1ELb0ELb1ELb0ELb0ELb0EEEvNS_16Flash_bwd_paramsE)
        /*0158*/ 	.word	0x000000ff


	//----- nvinfo : EIATTR_FRAME_SIZE
	.align		4
.L_68:
        /*015c*/ 	.byte	0x04, 0x11
        /*015e*/ 	.short	(.L_70 - .L_69)
	.align		4
.L_69:
        /*0160*/ 	.word	index@(_ZN5flash44flash_bwd_dq_dk_dv_loop_seqk_parallel_kernelI23Flash_bwd_kernel_traitsILi128ELi64ELi64ELi8ELi4ELi2ELi2ELb1ELb0EN7cutlass10bfloat16_tE19Flash_kernel_traitsILi128ELi64ELi64ELi8ES3_EELb1ELb1ELb0ELb1ELb0ELb0ELb0EEEvNS_16Flash_bwd_paramsE)
        /*0164*/ 	.word	0x00000000


	//----- nvinfo : EIATTR_REGCOUNT
	.align		4
.L_70:
        /*0168*/ 	.byte	0x04, 0x2f
        /*016a*/ 	.short	(.L_72 - .L_71)
	.align		4
.L_71:
        /*016c*/ 	.word	index@(_ZN5flash44flash_bwd_dq_dk_dv_loop_seqk_parallel_kernelI23Flash_bwd_kernel_traitsILi128ELi64ELi64ELi8ELi4ELi2ELi2ELb1ELb0EN7cutlass10bfloat16_tE19Flash_kernel_traitsILi128ELi64ELi64ELi8ES3_EELb0ELb1ELb0ELb0ELb0ELb1ELb1EEEvNS_16Flash_bwd_paramsE)
        /*0170*/ 	.word	0x000000ff


	//----- nvinfo : EIATTR_FRAME_SIZE
	.align		4
.L_72:
        /*0174*/ 	.byte	0x04, 0x11
        /*0176*/ 	.short	(.L_74 - .L_73)
	.align		4
.L_73:
        /*0178*/ 	.word	index@(_ZN5flash44flash_bwd_dq_dk_dv_loop_seqk_parallel_kernelI23Flash_bwd_kernel_traitsILi128ELi64ELi64ELi8ELi4ELi2ELi2ELb1ELb0EN7cutlass10bfloat16_tE19Flash_kernel_traitsILi128ELi64ELi64ELi8ES3_EELb0ELb1ELb0ELb0ELb0ELb1ELb1EEEvNS_16Flash_bwd_paramsE)
        /*017c*/ 	.word	0x00000000


	//----- nvinfo : EIATTR_REGCOUNT
	.align		4
.L_74:
        /*0180*/ 	.byte	0x04, 0x2f
        /*0182*/ 	.short	(.L_76 - .L_75)
	.align		4
.L_75:
        /*0184*/ 	.word	index@(_ZN5flash44flash_bwd_dq_dk_dv_loop_seqk_parallel_kernelI23Flash_bwd_kernel_traitsILi128ELi64ELi64ELi8ELi4ELi2ELi2ELb1ELb0EN7cutlass10bfloat16_tE19Flash_kernel_traitsILi128ELi64ELi64ELi8ES3_EELb1ELb1ELb0ELb0ELb0ELb1ELb0EEEvNS_16Flash_bwd_paramsE)
        /*0188*/ 	.word	0x000000ff


	//----- nvinfo : EIATTR_FRAME_SIZE
	.align		4
.L_76:
        /*018c*/ 	.byte	0x04, 0x11
        /*018e*/ 	.short	(.L_78 - .L_77)
	.align		4
.L_77:
        /*0190*/ 	.word	index@(_ZN5flash44flash_bwd_dq_dk_dv_loop_seqk_parallel_kernelI23Flash_bwd_kernel_traitsILi128ELi64ELi64ELi8ELi4ELi2ELi2ELb1ELb0EN7cutlass10bfloat16_tE19Flash_kernel_traitsILi128ELi64ELi64ELi8ES3_EELb1ELb1ELb0ELb0ELb0ELb1ELb0EEEvNS_16Flash_bwd_paramsE)
        /*0194*/ 	.word	0x00000000


	//----- nvinfo : EIATTR_REGCOUNT
	.align		4
.L_78:
        /*0198*/ 	.byte	0x04, 0x2f
        /*019a*/ 	.short	(.L_80 - .L_79)
	.align		4
.L_79:
        /*019c*/ 	.word	index@(_ZN5flash44flash_bwd_dq_dk_dv_loop_seqk_parallel_kernelI23Flash_bwd_kernel_traitsILi128ELi64ELi64ELi8ELi4ELi2ELi2ELb1ELb0EN7cutlass10bfloat16_tE19Flash_kernel_traitsILi128ELi64ELi64ELi8ES3_EELb0ELb1ELb0ELb0ELb1ELb1ELb1EEEvNS_16Flash_bwd_paramsE)
        /*01a0*/ 	.word	0x000000ff


	//----- nvinfo : EIATTR_FRAME_SIZE
	.align		4
.L_80:
        /*01a4*/ 	.byte	0x04, 0x11
        /*01a6*/ 	.short	(.L_82 - .L_81)
	.align		4
.L_81:
        /*01a8*/ 	.word	index@(_ZN5flash44flash_bwd_dq_dk_dv_loop_seqk_parallel_kernelI23Flash_bwd_kernel_traitsILi128ELi64ELi64ELi8ELi4ELi2ELi2ELb1ELb0EN7cutlass10bfloat16_tE19Flash_kernel_traitsILi128ELi64ELi64ELi8ES3_EELb0ELb1ELb0ELb0ELb1ELb1ELb1EEEvNS_16Flash_bwd_paramsE)
        /*01ac*/ 	.word	0x00000018


	//----- nvinfo : EIATTR_REGCOUNT
	.align		4
.L_82:
        /*01b0*/ 	.byte	0x04, 0x2f
        /*01b2*/ 	.short	(.L_84 - .L_83)
	.align		4
.L_83:
        /*01b4*/ 	.word	index@(_ZN5flash44flash_bwd_dq_dk_dv_loop_seqk_parallel_kernelI23Flash_bwd_kernel_traitsILi128ELi64ELi64ELi8ELi4ELi2ELi2ELb1ELb0EN7cutlass10bfloat16_tE19Flash_kernel_traitsILi128ELi64ELi64ELi8ES3_EELb1ELb1ELb0ELb0ELb1ELb1ELb0EEEvNS_16Flash_bwd_paramsE)
        /*01b8*/ 	.word	0x000000ff


	//----- nvinfo : EIATTR_FRAME_SIZE
	.align		4
.L_84:
        /*01bc*/ 	.byte	0x04, 0x11
        /*01be*/ 	.short	(.L_86 - .L_85)
	.align		4
.L_85:
        /*01c0*/ 	.word	index@(_ZN5flash44flash_bwd_dq_dk_dv_loop_seqk_parallel_kernelI23Flash_bwd_kernel_traitsILi128ELi64ELi64ELi8ELi4ELi2ELi2ELb1ELb0EN7cutlass10bfloat16_tE19Flash_kernel_traitsILi128ELi64ELi64ELi8ES3_EELb1ELb1ELb0ELb0ELb1ELb1ELb0EEEvNS_16Flash_bwd_paramsE)
        /*01c4*/ 	.word	0x00000000


	//----- nvinfo : EIATTR_REGCOUNT
	.align		4
.L_86:
        /*01c8*/ 	.byte	0x04, 0x2f
        /*01ca*/ 	.short	(.L_88 - .L_87)
	.align		4
.L_87:
        /*01cc*/ 	.word	index@(_ZN5flash44flash_bwd_dq_dk_dv_loop_seqk_parallel_kernelI23Flash_bwd_kernel_traitsILi128ELi64ELi64ELi8ELi4ELi2ELi2ELb1ELb0EN7cutlass10bfloat16_tE19Flash_kernel_traitsILi128ELi64ELi64ELi8ES3_EELb0ELb1ELb0ELb0ELb0ELb0ELb1EEEvNS_16Flash_bwd_paramsE)
        /*01d0*/ 	.word	0x000000ff


	//----- nvinfo : EIATTR_FRAME_SIZE
	.align		4
.L_88:
        /*01d4*/ 	.byte	0x04, 0x11
        /*01d6*/ 	.short	(.L_90 - .L_89)
	.align		4
.L_89:
        /*01d8*/ 	.word	index@(_ZN5flash44flash_bwd_dq_dk_dv_loop_seqk_parallel_kernelI23Flash_bwd_kernel_traitsILi128ELi64ELi64ELi8ELi4ELi2ELi2ELb1ELb0EN7cutlass10bfloat16_tE19Flash_kernel_traitsILi128ELi64ELi64ELi8ES3_EELb0ELb1ELb0ELb0ELb0ELb0ELb1EEEvNS_16Flash_bwd_paramsE)
        /*01dc*/ 	.word	0x00000028


	//----- nvinfo : EIATTR_REGCOUNT
	.align		4
.L_90:
        /*01e0*/ 	.byte	0x04, 0x2f
        /*01e2*/ 	.short	(.L_92 - .L_91)
	.align		4
.L_91:
        /*01e4*/ 	.word	index@(_ZN5flash44flash_bwd_dq_dk_dv_loop_seqk_parallel_kernelI23Flash_bwd_kernel_traitsILi128ELi64ELi64ELi8ELi4ELi2ELi2ELb1ELb0EN7cutlass10bfloat16_tE19Flash_kernel_traitsILi128ELi64ELi64ELi8ES3_EELb1ELb1ELb0ELb0ELb0ELb0ELb0EEEvNS_16Flash_bwd_paramsE)
        /*01e8*/ 	.word	0x000000ff


	//----- nvinfo : EIATTR_FRAME_SIZE
	.align		4
.L_92:
        /*01ec*/ 	.byte	0x04, 0x11
        /*01ee*/ 	.short	(.L_94 - .L_93)
	.align		4
.L_93:
        /*01f0*/ 	.word	index@(_ZN5flash44flash_bwd_dq_dk_dv_loop_seqk_parallel_kernelI23Flash_bwd_kernel_traitsILi128ELi64ELi64ELi8ELi4ELi2ELi2ELb1ELb0EN7cutlass10bfloat16_tE19Flash_kernel_traitsILi128ELi64ELi64ELi8ES3_EELb1ELb1ELb0ELb0ELb0ELb0ELb0EEEvNS_16Flash_bwd_paramsE)
        /*01f4*/ 	.word	0x00000020


	//----- nvinfo : EIATTR_REGCOUNT
	.align		4
.L_94:
        /*01f8*/ 	.byte	0x04, 0x2f
        /*01fa*/ 	.short	(.L_96 - .L_95)
	.align		4
.L_95:
        /*01fc*/ 	.word	index@(_ZN5flash27flash_bwd_convert_dq_kernelI23Flash_bwd_kernel_traitsILi128ELi64ELi64ELi8ELi4ELi2ELi2ELb1ELb0EN7cutlass10bfloat16_tE19Flash_kernel_traitsILi128ELi64ELi64ELi8ES3_EEEEvNS_16Flash_bwd_paramsEi)
        /*0200*/ 	.word	0x00000048


	//----- nvinfo : EIATTR_FRAME_SIZE
	.align		4
.L_96:
        /*0204*/ 	.byte	0x04, 0x11
        /*0206*/ 	.short	(.L_98 - .L_97)
	.align		4
.L_97:
        /*0208*/ 	.word	index@(_ZN5flash27flash_bwd_convert_dq_kernelI23Flash_bwd_kernel_traitsILi128ELi64ELi64ELi8ELi4ELi2ELi2ELb1ELb0EN7cutlass10bfloat16_tE19Flash_kernel_traitsILi128ELi64ELi64ELi8ES3_EEEEvNS_16Flash_bwd_paramsEi)
        /*020c*/ 	.word	0x00000000


	//----- nvinfo : EIATTR_REGCOUNT
	.align		4
.L_98:
        /*0210*/ 	.byte	0x04, 0x2f
        /*0212*/ 	.short	(.L_100 - .L_99)
	.align		4
.L_99:
        /*0214*/ 	.word	index@(_ZN5flash44flash_bwd_dq_dk_dv_loop_seqk_parallel_kernelI23Flash_bwd_kernel_traitsILi128ELi64ELi128ELi8ELi2ELi4ELi2ELb0ELb0EN7cutlass10bfloat16_tE19Flash_kernel_traitsILi128ELi64ELi128ELi8ES3_EELb0ELb1ELb0ELb1ELb0ELb0ELb0EEEvNS_16Flash_bwd_paramsE)
        /*0218*/ 	.word	0x000000ff


	//----- nvinfo : EIATTR_FRAME_SIZE
	.align		4
.L_100:
        /*021c*/ 	.byte	0x04, 0x11
        /*021e*/ 	.short	(.L_102 - .L_101)
	.align		4
.L_101:
        /*0220*/ 	.word	index@(_ZN5flash44flash_bwd_dq_dk_dv_loop_seqk_parallel_kernelI23Flash_bwd_kernel_traitsILi128ELi64ELi128ELi8ELi2ELi4ELi2ELb0ELb0EN7cutlass10bfloat16_tE19Flash_kernel_traitsILi128ELi64ELi128ELi8ES3_EELb0ELb1ELb0ELb1ELb0ELb0ELb0EEEvNS_16Flash_bwd_paramsE)
        /*0224*/ 	.word	0x00000030


	//----- nvinfo : EIATTR_REGCOUNT
	.align		4
.L_102:
        /*0228*/ 	.byte	0x04, 0x2f
        /*022a*/ 	.short	(.L_104 - .L_103)
	.align		4
.L_103:
        /*022c*/ 	.word	index@(_ZN5flash44flash_bwd_dq_dk_dv_loop_seqk_parallel_kernelI23Flash_bwd_kernel_traitsILi128ELi64ELi128ELi8ELi2ELi4ELi2ELb0ELb0EN7cutlass10bfloat16_tE19Flash_kernel_traitsILi128ELi64ELi128ELi8ES3_EELb0ELb1ELb0ELb0ELb0ELb1ELb0EEEvNS_16Flash_bwd_paramsE)
        /*0230*/ 	.word	0x000000ff


	//----- nvinfo : EIATTR_FRAME_SIZE
	.align		4
.L_104:
        /*0234*/ 	.byte	0x04, 0x11
        /*0236*/ 	.short	(.L_106 - .L_105)
	.align		4
.L_105:
        /*0238*/ 	.word	index@(_ZN5flash44flash_bwd_dq_dk_dv_loop_seqk_parallel_kernelI23Flash_bwd_kernel_traitsILi128ELi64ELi128ELi8ELi2ELi4ELi2ELb0ELb0EN7cutlass10bfloat16_tE19Flash_kernel_traitsILi128ELi64ELi128ELi8ES3_EELb0ELb1ELb0ELb0ELb0ELb1ELb0EEEvNS_16Flash_bwd_paramsE)
        /*023c*/ 	.word	0x00000010


	//----- nvinfo : EIATTR_REGCOUNT
	.align		4
.L_106:
        /*0240*/ 	.byte	0x04, 0x2f
        /*0242*/ 	.short	(.L_108 - .L_107)
	.align		4
.L_107:
        /*0244*/ 	.word	index@(_ZN5flash44flash_bwd_dq_dk_dv_loop_seqk_parallel_kernelI23Flash_bwd_kernel_traitsILi128ELi64ELi128ELi8ELi2ELi4ELi2ELb0ELb0EN7cutlass10bfloat16_tE19Flash_kernel_traitsILi128ELi64ELi128ELi8ES3_EELb0ELb1ELb0ELb0ELb1ELb1ELb0EEEvNS_16Flash_bwd_paramsE)
        /*0248*/ 	.word	0x000000ff


	//----- nvinfo : EIATTR_FRAME_SIZE
	.align		4
.L_108:
        /*024c*/ 	.byte	0x04, 0x11
        /*024e*/ 	.short	(.L_110 - .L_109)
	.align		4
.L_109:
        /*0250*/ 	.word	index@(_ZN5flash44flash_bwd_dq_dk_dv_loop_seqk_parallel_kernelI23Flash_bwd_kernel_traitsILi128ELi64ELi128ELi8ELi2ELi4ELi2ELb0ELb0EN7cutlass10bfloat16_tE19Flash_kernel_traitsILi128ELi64ELi128ELi8ES3_EELb0ELb1ELb0ELb0ELb1ELb1ELb0EEEvNS_16Flash_bwd_paramsE)
        /*0254*/ 	.word	0x00000010


	//----- nvinfo : EIATTR_REGCOUNT
	.align		4
.L_110:
        /*0258*/ 	.byte	0x04, 0x2f
        /*025a*/ 	.short	(.L_112 - .L_111)
	.align		4
.L_111:
        /*025c*/ 	.word	index@(_ZN5flash44flash_bwd_dq_dk_dv_loop_seqk_parallel_kernelI23Flash_bwd_kernel_traitsILi128ELi64ELi128ELi8ELi2ELi4ELi2ELb0ELb0EN7cutlass10bfloat16_tE19Flash_kernel_traitsILi128ELi64ELi128ELi8ES3_EELb0ELb1ELb0ELb0ELb0ELb0ELb0EEEvNS_16Flash_bwd_paramsE)
        /*0260*/ 	.word	0x000000ff


	//----- nvinfo : EIATTR_FRAME_SIZE
	.align		4
.L_112:
        /*0264*/ 	.byte	0x04, 0x11
        /*0266*/ 	.short	(.L_114 - .L_113)
	.align		4
.L_113:
        /*0268*/ 	.word	index@(_ZN5flash44flash_bwd_dq_dk_dv_loop_seqk_parallel_kernelI23Flash_bwd_kernel_traitsILi128ELi64ELi128ELi8ELi2ELi4ELi2ELb0ELb0EN7cutlass10bfloat16_tE19Flash_kernel_traitsILi128ELi64ELi128ELi8ES3_EELb0ELb1ELb0ELb0ELb0ELb0ELb0EEEvNS_16Flash_bwd_paramsE)
        /*026c*/ 	.word	0x00000018


	//----- nvinfo : EIATTR_REGCOUNT
	.align		4
.L_114:
        /*0270*/ 	.byte	0x04, 0x2f
        /*0272*/ 	.short	(.L_116 - .L_115)
	.align		4
.L_115:
        /*0274*/ 	.word	index@(_ZN5flash44flash_bwd_dq_dk_dv_loop_seqk_parallel_kernelI23Flash_bwd_kernel_traitsILi128ELi64ELi64ELi8ELi4ELi2ELi2ELb1ELb0EN7cutlass10bfloat16_tE19Flash_kernel_traitsILi128ELi64ELi64ELi8ES3_EELb0ELb1ELb0ELb1ELb0ELb0ELb0EEEvNS_16Flash_bwd_paramsE)
        /*0278*/ 	.word	0x000000ff


	//----- nvinfo : EIATTR_FRAME_SIZE
	.align		4
.L_116:
        /*027c*/ 	.byte	0x04, 0x11
        /*027e*/ 	.short	(.L_118 - .L_117)
	.align		4
.L_117:
        /*0280*/ 	.word	index@(_ZN5flash44flash_bwd_dq_dk_dv_loop_seqk_parallel_kernelI23Flash_bwd_kernel_traitsILi128ELi64ELi64ELi8ELi4ELi2ELi2ELb1ELb0EN7cutlass10bfloat16_tE19Flash_kernel_traitsILi128ELi64ELi64ELi8ES3_EELb0ELb1ELb0ELb1ELb0ELb0ELb0EEEvNS_16Flash_bwd_paramsE)
        /*0284*/ 	.word	0x00000000


	//----- nvinfo : EIATTR_REGCOUNT
	.align		4
.L_118:
        /*0288*/ 	.byte	0x04, 0x2f
        /*028a*/ 	.short	(.L_120 - .L_119)
	.align		4
.L_119:
        /*028c*/ 	.word	index@(_ZN5flash44flash_bwd_dq_dk_dv_loop_seqk_parallel_kernelI23Flash_bwd_kernel_traitsILi128ELi64ELi64ELi8ELi4ELi2ELi2ELb1ELb0EN7cutlass10bfloat16_tE19Flash_kernel_traitsILi128ELi64ELi64ELi8ES3_EELb0ELb1ELb0ELb0ELb0ELb1ELb0EEEvNS_16Flash_bwd_paramsE)
        /*0290*/ 	.word	0x000000ff


	//----- nvinfo : EIATTR_FRAME_SIZE
	.align		4
.L_120:
        /*0294*/ 	.byte	0x04, 0x11
        /*0296*/ 	.short	(.L_122 - .L_121)
	.align		4
.L_121:
        /*0298*/ 	.word	index@(_ZN5flash44flash_bwd_dq_dk_dv_loop_seqk_parallel_kernelI23Flash_bwd_kernel_traitsILi128ELi64ELi64ELi8ELi4ELi2ELi2ELb1ELb0EN7cutlass10bfloat16_tE19Flash_kernel_traitsILi128ELi64ELi64ELi8ES3_EELb0ELb1ELb0ELb0ELb0ELb1ELb0EEEvNS_16Flash_bwd_paramsE)
        /*029c*/ 	.word	0x00000000


	//----- nvinfo : EIATTR_REGCOUNT
	.align		4
.L_122:
        /*02a0*/ 	.byte	0x04, 0x2f
        /*02a2*/ 	.short	(.L_124 - .L_123)
	.align		4
.L_123:
        /*02a4*/ 	.word	index@(_ZN5flash44flash_bwd_dq_dk_dv_loop_seqk_parallel_kernelI23Flash_bwd_kernel_traitsILi128ELi64ELi64ELi8ELi4ELi2ELi2ELb1ELb0EN7cutlass10bfloat16_tE19Flash_kernel_traitsILi128ELi64ELi64ELi8ES3_EELb0ELb1ELb0ELb0ELb1ELb1ELb0EEEvNS_16Flash_bwd_paramsE)
        /*02a8*/ 	.word	0x000000fa


	//----- nvinfo : EIATTR_FRAME_SIZE
	.align		4
.L_124:
        /*02ac*/ 	.byte	0x04, 0x11
        /*02ae*/ 	.short	(.L_126 - .L_125)
	.align		4
.L_125:
        /*02b0*/ 	.word	index@(_ZN5flash44flash_bwd_dq_dk_dv_loop_seqk_parallel_kernelI23Flash_bwd_kernel_traitsILi128ELi64ELi64ELi8ELi4ELi2ELi2ELb1ELb0EN7cutlass10bfloat16_tE19Flash_kernel_traitsILi128ELi64ELi64ELi8ES3_EELb0ELb1ELb0ELb0ELb1ELb1ELb0EEEvNS_16Flash_bwd_paramsE)
        /*02b4*/ 	.word	0x00000000


	//----- nvinfo : EIATTR_REGCOUNT
	.align		4
.L_126:
        /*02b8*/ 	.byte	0x04, 0x2f
        /*02ba*/ 	.short	(.L_128 - .L_127)
	.align		4
.L_127:
        /*02bc*/ 	.word	index@(_ZN5flash44flash_bwd_dq_dk_dv_loop_seqk_parallel_kernelI23Flash_bwd_kernel_traitsILi128ELi64ELi64ELi8ELi4ELi2ELi2ELb1ELb0EN7cutlass10bfloat16_tE19Flash_kernel_traitsILi128ELi64ELi64ELi8ES3_EELb0ELb1ELb0ELb0ELb0ELb0ELb0EEEvNS_16Flash_bwd_paramsE)
        /*02c0*/ 	.word	0x000000ff


	//----- nvinfo : EIATTR_FRAME_SIZE
	.align		4
.L_128:
        /*02c4*/ 	.byte	0x04, 0x11
        /*02c6*/ 	.short	(.L_130 - .L_129)
	.align		4
.L_129:
        /*02c8*/ 	.word	index@(_ZN5flash44flash_bwd_dq_dk_dv_loop_seqk_parallel_kernelI23Flash_bwd_kernel_traitsILi128ELi64ELi64ELi8ELi4ELi2ELi2ELb1ELb0EN7cutlass10bfloat16_tE19Flash_kernel_traitsILi128ELi64ELi64ELi8ES3_EELb0ELb1ELb0ELb0ELb0ELb0ELb0EEEvNS_16Flash_bwd_paramsE)
        /*02cc*/ 	.word	0x00000020


	//----- nvinfo : EIATTR_MIN_STACK_SIZE
	.align		4
.L_130:
        /*02d0*/ 	.byte	0x04, 0x12
        /*02d2*/ 	.short	(.L_132 - .L_131)
	.align		4
.L_131:
        /*02d4*/ 	.word	index@(_ZN5flash44flash_bwd_dq_dk_dv_loop_seqk_parallel_kernelI23Flash_bwd_kernel_traitsILi128ELi64ELi64ELi8ELi4ELi2ELi2ELb1ELb0EN7cutlass10bfloat16_tE19Flash_kernel_traitsILi128ELi64ELi64ELi8ES3_EELb0ELb1ELb0ELb0ELb0ELb0ELb0EEEvNS_16Flash_bwd_paramsE)
        /*02d8*/ 	.word	0x00000020


	//----- nvinfo : EIATTR_MIN_STACK_SIZE
	.align		4
.L_132:
        /*02dc*/ 	.byte	0x04, 0x12
        /*02de*/ 	.short	(.L_134 - .L_133)
	.align		4
.L_133:
        /*02e0*/ 	.word	index@(_ZN5flash44flash_bwd_dq_dk_dv_loop_seqk_parallel_kernelI23Flash_bwd_kernel_traitsILi128ELi64ELi64ELi8ELi4ELi2ELi2ELb1ELb0EN7cutlass10bfloat16_tE19Flash_kernel_traitsILi128ELi64ELi64ELi8ES3_EELb0ELb1ELb0ELb0ELb1ELb1ELb0EEEvNS_16Flash_bwd_paramsE)
        /*02e4*/ 	.word	0x00000000


	//----- nvinfo : EIATTR_MIN_STACK_SIZE
	.align		4
.L_134:
        /*02e8*/ 	.byte	0x04, 0x12
        /*02ea*/ 	.short	(.L_136 - .L_135)
	.align		4
.L_135:
        /*02ec*/ 	.word	index@(_ZN5flash44flash_bwd_dq_dk_dv_loop_seqk_parallel_kernelI23Flash_bwd_kernel_traitsILi128ELi64ELi64ELi8ELi4ELi2ELi2ELb1ELb0EN7cutlass10bfloat16_tE19Flash_kernel_traitsILi128ELi64ELi64ELi8ES3_EELb0ELb1ELb0ELb0ELb0ELb1ELb0EEEvNS_16Flash_bwd_paramsE)
        /*02f0*/ 	.word	0x00000000


	//----- nvinfo : EIATTR_MIN_STACK_SIZE
	.align		4
.L_136:
        /*02f4*/ 	.byte	0x04, 0x12
        /*02f6*/ 	.short	(.L_138 - .L_137)
	.align		4
.L_137:
        /*02f8*/ 	.word	index@(_ZN5flash44flash_bwd_dq_dk_dv_loop_seqk_parallel_kernelI23Flash_bwd_kernel_traitsILi128ELi64ELi64ELi8ELi4ELi2ELi2ELb1ELb0EN7cutlass10bfloat16_tE19Flash_kernel_traitsILi128ELi64ELi64ELi8ES3_EELb0ELb1ELb0ELb1ELb0ELb0ELb0EEEvNS_16Flash_bwd_paramsE)
        /*02fc*/ 	.word	0x00000000


	//----- nvinfo : EIATTR_MIN_STACK_SIZE
	.align		4
.L_138:
        /*0300*/ 	.byte	0x04, 0x12
        /*0302*/ 	.short	(.L_140 - .L_139)
	.align		4
.L_139:
        /*0304*/ 	.word	index@(_ZN5flash44flash_bwd_dq_dk_dv_loop_seqk_parallel_kernelI23Flash_bwd_kernel_traitsILi128ELi64ELi128ELi8ELi2ELi4ELi2ELb0ELb0EN7cutlass10bfloat16_tE19Flash_kernel_traitsILi128ELi64ELi128ELi8ES3_EELb0ELb1ELb0ELb0ELb0ELb0ELb0EEEvNS_16Flash_bwd_paramsE)
        /*0308*/ 	.word	0x00000018


	//----- nvinfo : EIATTR_MIN_STACK_SIZE
	.align		4
.L_140:
        /*030c*/ 	.byte	0x04, 0x12
        /*030e*/ 	.short	(.L_142 - .L_141)
	.align		4
.L_141:
        /*0310*/ 	.word	index@(_ZN5flash44flash_bwd_dq_dk_dv_loop_seqk_parallel_kernelI23Flash_bwd_kernel_traitsILi128ELi64ELi128ELi8ELi2ELi4ELi2ELb0ELb0EN7cutlass10bfloat16_tE19Flash_kernel_traitsILi128ELi64ELi128ELi8ES3_EELb0ELb1ELb0ELb0ELb1ELb1ELb0EEEvNS_16Flash_bwd_paramsE)
        /*0314*/ 	.word	0x00000010


	//----- nvinfo : EIATTR_MIN_STACK_SIZE
	.align		4
.L_142:
        /*0318*/ 	.byte	0x04, 0x12
        /*031a*/ 	.short	(.L_144 - .L_143)
	.align		4
.L_143:
        /*031c*/ 	.word	index@(_ZN5flash44flash_bwd_dq_dk_dv_loop_seqk_parallel_kernelI23Flash_bwd_kernel_traitsILi128ELi64ELi128ELi8ELi2ELi4ELi2ELb0ELb0EN7cutlass10bfloat16_tE19Flash_kernel_traitsILi128ELi64ELi128ELi8ES3_EELb0ELb1ELb0ELb0ELb0ELb1ELb0EEEvNS_16Flash_bwd_paramsE)
        /*0320*/ 	.word	0x00000010


	//----- nvinfo : EIATTR_MIN_STACK_SIZE
	.align		4
.L_144:
        /*0324*/ 	.byte	0x04, 0x12
        /*0326*/ 	.short	(.L_146 - .L_145)
	.align		4
.L_145:
        /*0328*/ 	.word	index@(_ZN5flash44flash_bwd_dq_dk_dv_loop_seqk_parallel_kernelI23Flash_bwd_kernel_traitsILi128ELi64ELi128ELi8ELi2ELi4ELi2ELb0ELb0EN7cutlass10bfloat16_tE19Flash_kernel_traitsILi128ELi64ELi128ELi8ES3_EELb0ELb1ELb0ELb1ELb0ELb0ELb0EEEvNS_16Flash_bwd_paramsE)
        /*032c*/ 	.word	0x00000030


	//----- nvinfo : EIATTR_MIN_STACK_SIZE
	.align		4
.L_146:
        /*0330*/ 	.byte	0x04, 0x12
        /*0332*/ 	.short	(.L_148 - .L_147)
	.align		4
.L_147:
        /*0334*/ 	.word	index@(_ZN5flash27flash_bwd_convert_dq_kernelI23Flash_bwd_kernel_traitsILi128ELi64ELi64ELi8ELi4ELi2ELi2ELb1ELb0EN7cutlass10bfloat16_tE19Flash_kernel_traitsILi128ELi64ELi64ELi8ES3_EEEEvNS_16Flash_bwd_paramsEi)
        /*0338*/ 	.word	0x00000000


	//----- nvinfo : EIATTR_MIN_STACK_SIZE
	.align		4
.L_148:
        /*033c*/ 	.byte	0x04, 0x12
        /*033e*/ 	.short	(.L_150 - .L_149)
	.align		4
.L_149:
        /*0340*/ 	.word	index@(_ZN5flash44flash_bwd_dq_dk_dv_loop_seqk_parallel_kernelI23Flash_bwd_kernel_traitsILi128ELi64ELi64ELi8ELi4ELi2ELi2ELb1ELb0EN7cutlass10bfloat16_tE19Flash_kernel_traitsILi128ELi64ELi64ELi8ES3_EELb1ELb1ELb0ELb0ELb0ELb0ELb0EEEvNS_16Flash_bwd_paramsE)
        /*0344*/ 	.word	0x00000020


	//----- nvinfo : EIATTR_MIN_STACK_SIZE
	.align		4
.L_150:
        /*0348*/ 	.byte	0x04, 0x12
        /*034a*/ 	.short	(.L_152 - .L_151)
	.align		4
.L_151:
        /*034c*/ 	.word	index@(_ZN5flash44flash_bwd_dq_dk_dv_loop_seqk_parallel_kernelI23Flash_bwd_kernel_traitsILi128ELi64ELi64ELi8ELi4ELi2ELi2ELb1ELb0EN7cutlass10bfloat16_tE19Flash_kernel_traitsILi128ELi64ELi64ELi8ES3_EELb0ELb1ELb0ELb0ELb0ELb0ELb1EEEvNS_16Flash_bwd_paramsE)
        /*0350*/ 	.word	0x00000028


	//----- nvinfo : EIATTR_MIN_STACK_SIZE
	.align		4
.L_152:
        /*0354*/ 	.byte	0x04, 0x12
        /*0356*/ 	.short	(.L_154 - .L_153)
	.align		4
.L_153:
        /*0358*/ 	.word	index@(_ZN5flash44flash_bwd_dq_dk_dv_loop_seqk_parallel_kernelI23Flash_bwd_kernel_traitsILi128ELi64ELi64ELi8ELi4ELi2ELi2ELb1ELb0EN7cutlass10bfloat16_tE19Flash_kernel_traitsILi128ELi64ELi64ELi8ES3_EELb1ELb1ELb0ELb0ELb1ELb1ELb0EEEvNS_16Flash_bwd_paramsE)
        /*035c*/ 	.word	0x00000000


	//----- nvinfo : EIATTR_MIN_STACK_SIZE
	.align		4
.L_154:
        /*0360*/ 	.byte	0x04, 0x12
        /*0362*/ 	.short	(.L_156 - .L_155)
	.align		4
.L_155:
        /*0364*/ 	.word	index@(_ZN5flash44flash_bwd_dq_dk_dv_loop_seqk_parallel_kernelI23Flash_bwd_kernel_traitsILi128ELi64ELi64ELi8ELi4ELi2ELi2ELb1ELb0EN7cutlass10bfloat16_tE19Flash_kernel_traitsILi128ELi64ELi64ELi8ES3_EELb0ELb1ELb0ELb0ELb1ELb1ELb1EEEvNS_16Flash_bwd_paramsE)
        /*0368*/ 	.word	0x00000018


	//----- nvinfo : EIATTR_MIN_STACK_SIZE
	.align		4
.L_156:
        /*036c*/ 	.byte	0x04, 0x12
        /*036e*/ 	.short	(.L_158 - .L_157)
	.align		4
.L_157:
        /*0370*/ 	.word	index@(_ZN5flash44flash_bwd_dq_dk_dv_loop_seqk_parallel_kernelI23Flash_bwd_kernel_traitsILi128ELi64ELi64ELi8ELi4ELi2ELi2ELb1ELb0EN7cutlass10bfloat16_tE19Flash_kernel_traitsILi128ELi64ELi64ELi8ES3_EELb1ELb1ELb0ELb0ELb0ELb1ELb0EEEvNS_16Flash_bwd_paramsE)
        /*0374*/ 	.word	0x00000000


	//----- nvinfo : EIATTR_MIN_STACK_SIZE
	.align		4
.L_158:
        /*0378*/ 	.byte	0x04, 0x12
        /*037a*/ 	.short	(.L_160 - .L_159)
	.align		4
.L_159:
        /*037c*/ 	.word	index@(_ZN5flash44flash_bwd_dq_dk_dv_loop_seqk_parallel_kernelI23Flash_bwd_kernel_traitsILi128ELi64ELi64ELi8ELi4ELi2ELi2ELb1ELb0EN7cutlass10bfloat16_tE19Flash_kernel_traitsILi128ELi64ELi64ELi8ES3_EELb0ELb1ELb0ELb0ELb0ELb1ELb1EEEvNS_16Flash_bwd_paramsE)
        /*0380*/ 	.word	0x00000000


	//----- nvinfo : EIATTR_MIN_STACK_SIZE
	.align		4
.L_160:
        /*0384*/ 	.byte	0x04, 0x12
        /*0386*/ 	.short	(.L_162 - .L_161)
	.align		4
.L_161:
        /*0388*/ 	.word	index@(_ZN5flash44flash_bwd_dq_dk_dv_loop_seqk_parallel_kernelI23Flash_bwd_kernel_traitsILi128ELi64ELi64ELi8ELi4ELi2ELi2ELb1ELb0EN7cutlass10bfloat16_tE19Flash_kernel_traitsILi128ELi64ELi64ELi8ES3_EELb1ELb1ELb0ELb1ELb0ELb0ELb0EEEvNS_16Flash_bwd_paramsE)
        /*038c*/ 	.word	0x00000000


	//----- nvinfo : EIATTR_MIN_STACK_SIZE
	.align		4
.L_162:
        /*0390*/ 	.byte	0x04, 0x12
        /*0392*/ 	.short	(.L_164 - .L_163)
	.align		4
.L_163:
        /*0394*/ 	.word	index@(_ZN5flash44flash_bwd_dq_dk_dv_loop_seqk_parallel_kernelI23Flash_bwd_kernel_traitsILi128ELi64ELi64ELi8ELi4ELi2ELi2ELb1ELb0EN7cutlass10bfloat16_tE19Flash_kernel_traitsILi128ELi64ELi64ELi8ES3_EELb0ELb1ELb0ELb1ELb0ELb0ELb1EEEvNS_16Flash_bwd_paramsE)
        /*0398*/ 	.word	0x00000008


	//----- nvinfo : EIATTR_MIN_STACK_SIZE
	.align		4
.L_164:
        /*039c*/ 	.byte	0x04, 0x12
        /*039e*/ 	.short	(.L_166 - .L_165)
	.align		4
.L_165:
        /*03a0*/ 	.word	index@(_ZN5flash25flash_bwd_dot_do_o_kernelILb0E23Flash_bwd_kernel_traitsILi128ELi64ELi64ELi8ELi4ELi2ELi2ELb1ELb0EN7cutlass10bfloat16_tE19Flash_kernel_traitsILi128ELi64ELi64ELi8ES3_EEEEvNS_16Flash_bwd_paramsE)
        /*03a4*/ 	.word	0x00000000


	//----- nvinfo : EIATTR_MIN_STACK_SIZE
	.align		4
.L_166:
        /*03a8*/ 	.byte	0x04, 0x12
        /*03aa*/ 	.short	(.L_168 - .L_167)
	.align		4
.L_167:
        /*03ac*/ 	.word	index@(_ZN5flash25flash_bwd_dot_do_o_kernelILb1E23Flash_bwd_kernel_traitsILi128ELi64ELi64ELi8ELi4ELi2ELi2ELb1ELb0EN7cutlass10bfloat16_tE19Flash_kernel_traitsILi128ELi64ELi64ELi8ES3_EEEEvNS_16Flash_bwd_paramsE)
        /*03b0*/ 	.word	0x00000000


	//----- nvinfo : EIATTR_MIN_STACK_SIZE
	.align		4
.L_168:
        /*03b4*/ 	.byte	0x04, 0x12
        /*03b6*/ 	.short	(.L_170 - .L_169)
	.align		4
.L_169:
        /*03b8*/ 	.word	index@(_ZN5flash27flash_bwd_convert_dq_kernelI23Flash_bwd_kernel_traitsILi128ELi64ELi128ELi8ELi2ELi4ELi2ELb0ELb0EN7cutlass10bfloat16_tE19Flash_kernel_traitsILi128ELi64ELi128ELi8ES3_EEEEvNS_16Flash_bwd_paramsEi)
        /*03bc*/ 	.word	0x00000000


	//----- nvinfo : EIATTR_MIN_STACK_SIZE
	.align		4
.L_170:
        /*03c0*/ 	.byte	0x04, 0x12
        /*03c2*/ 	.short	(.L_172 - .L_171)
	.align		4
.L_171:
        /*03c4*/ 	.word	index@(_ZN5flash44flash_bwd_dq_dk_dv_loop_seqk_parallel_kernelI23Flash_bwd_kernel_traitsILi128ELi64ELi128ELi8ELi2ELi4ELi2ELb0ELb0EN7cutlass10bfloat16_tE19Flash_kernel_traitsILi128ELi64ELi128ELi8ES3_EELb1ELb1ELb0ELb0ELb0ELb0ELb0EEEvNS_16Flash_bwd_paramsE)
        /*03c8*/ 	.word	0x00000018


	//----- nvinfo : EIATTR_MIN_STACK_SIZE
	.align		4
.L_172:
        /*03cc*/ 	.byte	0x04, 0x12
        /*03ce*/ 	.short	(.L_174 - .L_173)
	.align		4
.L_173:
        /*03d0*/ 	.word	index@(_ZN5flash44flash_bwd_dq_dk_dv_loop_seqk_parallel_kernelI23Flash_bwd_kernel_traitsILi128ELi64ELi128ELi8ELi2ELi4ELi2ELb0ELb0EN7cutlass10bfloat16_tE19Flash_kernel_traitsILi128ELi64ELi128ELi8ES3_EELb0ELb1ELb0ELb0ELb0ELb0ELb1EEEvNS_16Flash_bwd_paramsE)
        /*03d4*/ 	.word	0x00000098


	//----- nvinfo : EIATTR_MIN_STACK_SIZE
	.align		4
.L_174:
        /*03d8*/ 	.byte	0x04, 0x12
        /*03da*/ 	.short	(.L_176 - .L_175)
	.align		4
.L_175:
        /*03dc*/ 	.word	index@(_ZN5flash44flash_bwd_dq_dk_dv_loop_seqk_parallel_kernelI23Flash_bwd_kernel_traitsILi128ELi64ELi128ELi8ELi2ELi4ELi2ELb0ELb0EN7cutlass10bfloat16_tE19Flash_kernel_traitsILi128ELi64ELi128ELi8ES3_EELb1ELb1ELb0ELb0ELb1ELb1ELb0EEEvNS_16Flash_bwd_paramsE)
        /*03e0*/ 	.word	0x00000018


	//----- nvinfo : EIATTR_MIN_STACK_SIZE
	.align		4
.L_176:
        /*03e4*/ 	.byte	0x04, 0x12
        /*03e6*/ 	.short	(.L_178 - .L_177)
	.align		4
.L_177:
        /*03e8*/ 	.word	index@(_ZN5flash44flash_bwd_dq_dk_dv_loop_seqk_parallel_kernelI23Flash_bwd_kernel_traitsILi128ELi64ELi128ELi8ELi2ELi4ELi2ELb0ELb0EN7cutlass10bfloat16_tE19Flash_kernel_traitsILi128ELi64ELi128ELi8ES3_EELb0ELb1ELb0ELb0ELb1ELb1ELb1EEEvNS_16Flash_bwd_paramsE)
        /*03ec*/ 	.word	0x00000090


	//----- nvinfo : EIATTR_MIN_STACK_SIZE
	.align		4
.L_178:
        /*03f0*/ 	.byte	0x04, 0x12
        /*03f2*/ 	.short	(.L_180 - .L_179)
	.align		4
.L_179:
        /*03f4*/ 	.word	index@(_ZN5flash44flash_bwd_dq_dk_dv_loop_seqk_parallel_kernelI23Flash_bwd_kernel_traitsILi128ELi64ELi128ELi8ELi2ELi4ELi2ELb0ELb0EN7cutlass10bfloat16_tE19Flash_kernel_traitsILi128ELi64ELi128ELi8ES3_EELb1ELb1ELb0ELb0ELb0ELb1ELb0EEEvNS_16Flash_bwd_paramsE)
        /*03f8*/ 	.word	0x00000018


	//----- nvinfo : EIATTR_MIN_STACK_SIZE
	.align		4
.L_180:
        /*03fc*/ 	.byte	0x04, 0x12
        /*03fe*/ 	.short	(.L_182 - .L_181)
	.align		4
.L_181:
        /*0400*/ 	.word	index@(_ZN5flash44flash_bwd_dq_dk_dv_loop_seqk_parallel_kernelI23Flash_bwd_kernel_traitsILi128ELi64ELi128ELi8ELi2ELi4ELi2ELb0ELb0EN7cutlass10bfloat16_tE19Flash_kernel_traitsILi128ELi64ELi128ELi8ES3_EELb0ELb1ELb0ELb0ELb0ELb1ELb1EEEvNS_16Flash_bwd_paramsE)
        /*0404*/ 	.word	0x00000090


	//----- nvinfo : EIATTR_MIN_STACK_SIZE
	.align		4
.L_182:
        /*0408*/ 	.byte	0x04, 0x12
        /*040a*/ 	.short	(.L_184 - .L_183)
	.align		4
.L_183:
        /*040c*/ 	.word	index@(_ZN5flash44flash_bwd_dq_dk_dv_loop_seqk_parallel_kernelI23Flash_bwd_kernel_traitsILi128ELi64ELi128ELi8ELi2ELi4ELi2ELb0ELb0EN7cutlass10bfloat16_tE19Flash_kernel_traitsILi128ELi64ELi128ELi8ES3_EELb1ELb1ELb0ELb1ELb0ELb0ELb0EEEvNS_16Flash_bwd_paramsE)
        /*0410*/ 	.word	0x00000068


	//----- nvinfo : EIATTR_MIN_STACK_SIZE
	.align		4
.L_184:
        /*0414*/ 	.byte	0x04, 0x12
        /*0416*/ 	.short	(.L_186 - .L_185)
	.align		4
.L_185:
        /*0418*/ 	.word	index@(_ZN5flash44flash_bwd_dq_dk_dv_loop_seqk_parallel_kernelI23Flash_bwd_kernel_traitsILi128ELi64ELi128ELi8ELi2ELi4ELi2ELb0ELb0EN7cutlass10bfloat16_tE19Flash_kernel_traitsILi128ELi64ELi128ELi8ES3_EELb0ELb1ELb0ELb1ELb0ELb0ELb1EEEvNS_16Flash_bwd_paramsE)
        /*041c*/ 	.word	0x000000a0


	//----- nvinfo : EIATTR_MIN_STACK_SIZE
	.align		4
.L_186:
        /*0420*/ 	.byte	0x04, 0x12
        /*0422*/ 	.short	(.L_188 - .L_187)
	.align		4
.L_187:
        /*0424*/ 	.word	index@(_ZN5flash25flash_bwd_dot_do_o_kernelILb0E23Flash_bwd_kernel_traitsILi128ELi64ELi128ELi8ELi2ELi4ELi2ELb0ELb0EN7cutlass10bfloat16_tE19Flash_kernel_traitsILi128ELi64ELi128ELi8ES3_EEEEvNS_16Flash_bwd_paramsE)
        /*0428*/ 	.word	0x00000000


	//----- nvinfo : EIATTR_MIN_STACK_SIZE
	.align		4
.L_188:
        /*042c*/ 	.byte	0x04, 0x12
        /*042e*/ 	.short	(.L_190 - .L_189)
	.align		4
.L_189:
        /*0430*/ 	.word	index@(_ZN5flash25flash_bwd_dot_do_o_kernelILb1E23Flash_bwd_kernel_traitsILi128ELi64ELi128ELi8ELi2ELi4ELi2ELb0ELb0EN7cutlass10bfloat16_tE19Flash_kernel_traitsILi128ELi64ELi128ELi8ES3_EEEEvNS_16Flash_bwd_paramsE)
        /*0434*/ 	.word	0x00000000
.L_190:


//--------------------- .nv.compat                --------------------------
	.section	.nv.compat,"",@"SHT_CUDA_COMPAT_INFO"
	.align	4
        /*0000*/ 	.byte	0x02, 0x09, 0x01, 0x00, 0x02, 0x02, 0x01, 0x00, 0x02, 0x05, 0x05, 0x00, 0x03, 0x07, 0x01, 0x01
        /*0010*/ 	.byte	0x02, 0x03, 0x00, 0x00, 0x02, 0x06, 0x01, 0x00, 0x04, 0x0b, 0x08, 0x00, 0x00, 0x00, 0x00, 0x00
        /*0020*/ 	.byte	0x00, 0x00, 0x00, 0x00


//--------------------- .nv.info._ZN5flash44flash_bwd_dq_dk_dv_loop_seqk_parallel_kernelI23Flash_bwd_kernel_traitsILi128ELi64ELi64ELi8ELi4ELi2ELi2ELb1ELb0EN7cutlass10bfloat16_tE19Flash_kernel_traitsILi128ELi64ELi64ELi8ES3_EELb0ELb1ELb0ELb0ELb0ELb0ELb0EEEvNS_16Flash_bwd_paramsE --------------------------
	.section	.nv.info._ZN5flash44flash_bwd_dq_dk_dv_loop_seqk_parallel_kernelI23Flash_bwd_kernel_traitsILi128ELi64ELi64ELi8ELi4ELi2ELi2ELb1ELb0EN7cutlass10bfloat16_tE19Flash_kernel_traitsILi128ELi64ELi64ELi8ES3_EELb0ELb1ELb0ELb0ELb0ELb0ELb0EEEvNS_16Flash_bwd_paramsE,"",@"SHT_CUDA_INFO"
	.sectionflags	@""
	.align	4


	//----- nvinfo : EIATTR_CUDA_API_VERSION
	.align		4
        /*0000*/ 	.byte	0x04, 0x37
        /*0002*/ 	.short	(.L_192 - .L_191)
.L_191:
        /*0004*/ 	.word	0x00000082


	//----- nvinfo : EIATTR_KPARAM_INFO
	.align		4
.L_192:
        /*0008*/ 	.byte	0x04, 0x17
        /*000a*/ 	.short	(.L_194 - .L_193)
.L_193:
        /*000c*/ 	.word	0x00000000
        /*0010*/ 	.short	0x0000
        /*0012*/ 	.short	0x0000
        /*0014*/ 	.byte	0x00, 0xf0, 0x01, 0x0a


	//----- nvinfo : EIATTR_SPARSE_MMA_MASK
	.align		4
.L_194:
        /*0018*/ 	.byte	0x03, 0x50
        /*001a*/ 	.short	0x0000


	//----- nvinfo : EIATTR_MAXREG_COUNT
	.align		4
        /*001c*/ 	.byte	0x03, 0x1b
        /*001e*/ 	.short	0x00ff


	//----- nvinfo : EIATTR_NUM_BARRIERS
	.align		4
        /*0020*/ 	.byte	0x02, 0x4c
        /*0022*/ 	.byte	0x01
	.zero		1


	//----- nvinfo : EIATTR_ANNOTATIONS
	.align		4
        /*0024*/ 	.byte	0x04, 0x55
        /*0026*/ 	.short	(.L_196 - .L_195)


	//   ....[0]....
.L_195:
        /*0028*/ 	.word	0x00000001
        /*002c*/ 	.byte	0x50, 0x05, 0x00, 0x00, 0x01, 0x00, 0x00, 0x00, 0xb0, 0x05, 0x00, 0x00, 0x01, 0x00, 0x00, 0x00
        /*003c*/ 	.byte	0x70, 0x06, 0x00, 0x00, 0x01, 0x00, 0x00, 0x00, 0x20, 0x08, 0x00, 0x00, 0x01, 0x00, 0x00, 0x00
        /*004c*/ 	.byte	0xd0, 0x08, 0x00, 0x00, 0x01, 0x00, 0x00, 0x00, 0x10, 0x09, 0x00, 0x00, 0x01, 0x00, 0x00, 0x00
        /*005c*/ 	.byte	0xe0, 0x0b, 0x00, 0x00, 0x01, 0x00, 0x00, 0x00, 0x00, 0x16, 0x00, 0x00, 0x01, 0x00, 0x00, 0x00
        /*006c*/ 	.byte	0x40, 0x23, 0x00, 0x00, 0x01, 0x00, 0x00, 0x00, 0x30, 0x30, 0x00, 0x00, 0x01, 0x00, 0x00, 0x00
        /*007c*/ 	.byte	0xe0, 0x3c, 0x00, 0x00, 0x01, 0x00, 0x00, 0x00, 0x70, 0x63, 0x00, 0x00, 0x01, 0x00, 0x00, 0x00
        /*008c*/ 	.byte	0x90, 0x63, 0x00, 0x00, 0x01, 0x00, 0x00, 0x00, 0xa0, 0x63, 0x00, 0x00, 0x01, 0x00, 0x00, 0x00
        /*009c*/ 	.byte	0xb0, 0x63, 0x00, 0x00


	//----- nvinfo : EIATTR_MERCURY_ISA_VERSION
	.align		4
.L_196:
        /*00a0*/ 	.byte	0x03, 0x5f
        /*00a2*/ 	.short	0x0101


	//----- nvinfo : EIATTR_EXIT_INSTR_OFFSETS
	.align		4
        /*00a4*/ 	.byte	0x04, 0x1c
        /*00a6*/ 	.short	(.L_198 - .L_197)


	//   ....[0]....
.L_197:
        /*00a8*/ 	.word	0x00000090


	//   ....[1]....
        /*00ac*/ 	.word	0x000073d0


	//----- nvinfo : EIATTR_CRS_STACK_SIZE
	.align		4
.L_198:
        /*00b0*/ 	.byte	0x04, 0x1e
        /*00b2*/ 	.short	(.L_200 - .L_199)
.L_199:
        /*00b4*/ 	.word	0x00000000


	//----- nvinfo : EIATTR_CBANK_PARAM_SIZE
	.align		4
.L_200:
        /*00b8*/ 	.byte	0x03, 0x19
        /*00ba*/ 	.short	0x0280


	//----- nvinfo : EIATTR_PARAM_CBANK
	.align		4
        /*00bc*/ 	.byte	0x04, 0x0a
        /*00be*/ 	.short	(.L_202 - .L_201)
	.align		4
.L_201:
        /*00c0*/ 	.word	index@(.nv.constant0._ZN5flash44flash_bwd_dq_dk_dv_loop_seqk_parallel_kernelI23Flash_bwd_kernel_traitsILi128ELi64ELi64ELi8ELi4ELi2ELi2ELb1ELb0EN7cutlass10bfloat16_tE19Flash_kernel_traitsILi128ELi64ELi64ELi8ES3_EELb0ELb1ELb0ELb0ELb0ELb0ELb0EEEvNS_16Flash_bwd_paramsE)
        /*00c4*/ 	.short	0x0210
        /*00c6*/ 	.short	0x0280


	//----- nvinfo : EIATTR_SW_WAR
	.align		4
.L_202:
        /*00c8*/ 	.byte	0x04, 0x36
        /*00ca*/ 	.short	(.L_204 - .L_203)
.L_203:
        /*00cc*/ 	.word	0x00000008
.L_204:


//--------------------- .nv.info._ZN5flash44flash_bwd_dq_dk_dv_loop_seqk_parallel_kernelI23Flash_bwd_kernel_traitsILi128ELi64ELi64ELi8ELi4ELi2ELi2ELb1ELb0EN7cutlass10bfloat16_tE19Flash_kernel_traitsILi128ELi64ELi64ELi8ES3_EELb0ELb1ELb0ELb0ELb1ELb1ELb0EEEvNS_16Flash_bwd_paramsE --------------------------
	.section	.nv.info._ZN5flash44flash_bwd_dq_dk_dv_loop_seqk_parallel_kernelI23Flash_bwd_kernel_traitsILi128ELi64ELi64ELi8ELi4ELi2ELi2ELb1ELb0EN7cutlass10bfloat16_tE19Flash_kernel_traitsILi128ELi64ELi64ELi8ES3_EELb0ELb1ELb0ELb0ELb1ELb1ELb0EEEvNS_16Flash_bwd_paramsE,"",@"SHT_CUDA_INFO"
	.sectionflags	@""
	.align	4


	//----- nvinfo : EIATTR_CUDA_API_VERSION
	.align		4
        /*0000*/ 	.byte	0x04, 0x37
        /*0002*/ 	.short	(.L_206 - .L_205)
.L_205:
        /*0004*/ 	.word	0x00000082


	//----- nvinfo : EIATTR_KPARAM_INFO
	.align		4
.L_206:
        /*0008*/ 	.byte	0x04, 0x17
        /*000a*/ 	.short	(.L_208 - .L_207)
.L_207:
        /*000c*/ 	.word	0x00000000
        /*0010*/ 	.short	0x0000
        /*0012*/ 	.short	0x0000
        /*0014*/ 	.byte	0x00, 0xf0, 0x01, 0x0a


	//----- nvinfo : EIATTR_SPARSE_MMA_MASK
	.align		4
.L_208:
        /*0018*/ 	.byte	0x03, 0x50
        /*001a*/ 	.short	0x0000


	//----- nvinfo : EIATTR_MAXREG_COUNT
	.align		4
        /*001c*/ 	.byte	0x03, 0x1b
        /*001e*/ 	.short	0x00ff


	//----- nvinfo : EIATTR_NUM_BARRIERS
	.align		4
        /*0020*/ 	.byte	0x02, 0x4c
        /*0022*/ 	.byte	0x01
	.zero		1


	//----- nvinfo : EIATTR_MERCURY_ISA_VERSION
	.align		4
        /*0024*/ 	.byte	0x03, 0x5f
        /*0026*/ 	.short	0x0101


	//----- nvinfo : EIATTR_EXIT_INSTR_OFFSETS
	.align		4
        /*0028*/ 	.byte	0x04, 0x1c
        /*002a*/ 	.short	(.L_210 - .L_209)


	//   ....[0]....
.L_209:
        /*002c*/ 	.word	0x00000090


	//   ....[1]....
        /*0030*/ 	.word	0x00005480


	//----- nvinfo : EIATTR_CBANK_PARAM_SIZE
	.align		4
.L_210:
        /*0034*/ 	.byte	0x03, 0x19
        /*0036*/ 	.short	0x0280


	//----- nvinfo : EIATTR_PARAM_CBANK
	.align		4
        /*0038*/ 	.byte	0x04, 0x0a
        /*003a*/ 	.short	(.L_212 - .L_211)
	.align		4
.L_211:
        /*003c*/ 	.word	index@(.nv.constant0._ZN5flash44flash_bwd_dq_dk_dv_loop_seqk_parallel_kernelI23Flash_bwd_kernel_traitsILi128ELi64ELi64ELi8ELi4ELi2ELi2ELb1ELb0EN7cutlass10bfloat16_tE19Flash_kernel_traitsILi128ELi64ELi64ELi8ES3_EELb0ELb1ELb0ELb0ELb1ELb1ELb0EEEvNS_16Flash_bwd_paramsE)
        /*0040*/ 	.short	0x0210
        /*0042*/ 	.short	0x0280


	//----- nvinfo : EIATTR_SW_WAR
	.align		4
.L_212:
        /*0044*/ 	.byte	0x04, 0x36
        /*0046*/ 	.short	(.L_214 - .L_213)
.L_213:
        /*0048*/ 	.word	0x00000008
.L_214:


//--------------------- .nv.info._ZN5flash44flash_bwd_dq_dk_dv_loop_seqk_parallel_kernelI23Flash_bwd_kernel_traitsILi128ELi64ELi64ELi8ELi4ELi2ELi2ELb1ELb0EN7cutlass10bfloat16_tE19Flash_kernel_traitsILi128ELi64ELi64ELi8ES3_EELb0ELb1ELb0ELb0ELb0ELb1ELb0EEEvNS_16Flash_bwd_paramsE --------------------------
	.section	.nv.info._ZN5flash44flash_bwd_dq_dk_dv_loop_seqk_parallel_kernelI23Flash_bwd_kernel_traitsILi128ELi64ELi64ELi8ELi4ELi2ELi2ELb1ELb0EN7cutlass10bfloat16_tE19Flash_kernel_traitsILi128ELi64ELi64ELi8ES3_EELb0ELb1ELb0ELb0ELb0ELb1ELb0EEEvNS_16Flash_bwd_paramsE,"",@"SHT_CUDA_INFO"
	.sectionflags	@""
	.align	4


	//----- nvinfo : EIATTR_CUDA_API_VERSION
	.align		4
        /*0000*/ 	.byte	0x04, 0x37
        /*0002*/ 	.short	(.L_216 - .L_215)
.L_215:
        /*0004*/ 	.word	0x00000082


	//----- nvinfo : EIATTR_KPARAM_INFO
	.align		4
.L_216:
        /*0008*/ 	.byte	0x04, 0x17
        /*000a*/ 	.short	(.L_218 - .L_217)
.L_217:
        /*000c*/ 	.word	0x00000000
        /*0010*/ 	.short	0x0000
        /*0012*/ 	.short	0x0000
        /*0014*/ 	.byte	0x00, 0xf0, 0x01, 0x0a


	//----- nvinfo : EIATTR_SPARSE_MMA_MASK
	.align		4
.L_218:
        /*0018*/ 	.byte	0x03, 0x50
        /*001a*/ 	.short	0x0000


	//----- nvinfo : EIATTR_MAXREG_COUNT
	.align		4
        /*001c*/ 	.byte	0x03, 0x1b
        /*001e*/ 	.short	0x00ff


	//----- nvinfo : EIATTR_NUM_BARRIERS
	.align		4
        /*0020*/ 	.byte	0x02, 0x4c
        /*0022*/ 	.byte	0x01
	.zero		1


	//----- nvinfo : EIATTR_MERCURY_ISA_VERSION
	.align		4
        /*0024*/ 	.byte	0x03, 0x5f
        /*0026*/ 	.short	0x0101


	//----- nvinfo : EIATTR_EXIT_INSTR_OFFSETS
	.align		4
        /*0028*/ 	.byte	0x04, 0x1c
        /*002a*/ 	.short	(.L_220 - .L_219)


	//   ....[0]....
.L_219:
        /*002c*/ 	.word	0x000000a0


	//   ....[1]....
        /*0030*/ 	.word	0x00006b60


	//----- nvinfo : EIATTR_CRS_STACK_SIZE
	.align		4
.L_220:
        /*0034*/ 	.byte	0x04, 0x1e
        /*0036*/ 	.short	(.L_222 - .L_221)
.L_221:
        /*0038*/ 	.word	0x00000000


	//----- nvinfo : EIATTR_CBANK_PARAM_SIZE
	.align		4
.L_222:
        /*003c*/ 	.byte	0x03, 0x19
        /*003e*/ 	.short	0x0280


	//----- nvinfo : EIATTR_PARAM_CBANK
	.align		4
        /*0040*/ 	.byte	0x04, 0x0a
        /*0042*/ 	.short	(.L_224 - .L_223)
	.align		4
.L_223:
        /*0044*/ 	.word	index@(.nv.constant0._ZN5flash44flash_bwd_dq_dk_dv_loop_seqk_parallel_kernelI23Flash_bwd_kernel_traitsILi128ELi64ELi64ELi8ELi4ELi2ELi2ELb1ELb0EN7cutlass10bfloat16_tE19Flash_kernel_traitsILi128ELi64ELi64ELi8ES3_EELb0ELb1ELb0ELb0ELb0ELb1ELb0EEEvNS_16Flash_bwd_paramsE)
        /*0048*/ 	.short	0x0210
        /*004a*/ 	.short	0x0280


	//----- nvinfo : EIATTR_SW_WAR
	.align		4
.L_224:
        /*004c*/ 	.byte	0x04, 0x36
        /*004e*/ 	.short	(.L_226 - .L_225)
.L_225:
        /*0050*/ 	.word	0x00000008
.L_226:


//--------------------- .nv.info._ZN5flash44flash_bwd_dq_dk_dv_loop_seqk_parallel_kernelI23Flash_bwd_kernel_traitsILi128ELi64ELi64ELi8ELi4ELi2ELi2ELb1ELb0EN7cutlass10bfloat16_tE19Flash_kernel_traitsILi128ELi64ELi64ELi8ES3_EELb0ELb1ELb0ELb1ELb0ELb0ELb0EEEvNS_16Flash_bwd_paramsE --------------------------
	.section	.nv.info._ZN5flash44flash_bwd_dq_dk_dv_loop_seqk_parallel_kernelI23Flash_bwd_kernel_traitsILi128ELi64ELi64ELi8ELi4ELi2ELi2ELb1ELb0EN7cutlass10bfloat16_tE19Flash_kernel_traitsILi128ELi64ELi64ELi8ES3_EELb0ELb1ELb0ELb1ELb0ELb0ELb0EEEvNS_16Flash_bwd_paramsE,"",@"SHT_CUDA_INFO"
	.sectionflags	@""
	.align	4


	//----- nvinfo : EIATTR_CUDA_API_VERSION
	.align		4
        /*0000*/ 	.byte	0x04, 0x37
        /*0002*/ 	.short	(.L_228 - .L_227)
.L_227:
        /*0004*/ 	.word	0x00000082


	//----- nvinfo : EIATTR_KPARAM_INFO
	.align		4
.L_228:
        /*0008*/ 	.byte	0x04, 0x17
        /*000a*/ 	.short	(.L_230 - .L_229)
.L_229:
        /*000c*/ 	.word	0x00000000
        /*0010*/ 	.short	0x0000
        /*0012*/ 	.short	0x0000
        /*0014*/ 	.byte	0x00, 0xf0, 0x01, 0x0a


	//----- nvinfo : EIATTR_SPARSE_MMA_MASK
	.align		4
.L_230:
        /*0018*/ 	.byte	0x03, 0x50
        /*001a*/ 	.short	0x0000


	//----- nvinfo : EIATTR_MAXREG_COUNT
	.align		4
        /*001c*/ 	.byte	0x03, 0x1b
        /*001e*/ 	.short	0x00ff


	//----- nvinfo : EIATTR_NUM_BARRIERS
	.align		4
        /*0020*/ 	.byte	0x02, 0x4c
        /*0022*/ 	.byte	0x01
	.zero		1


	//----- nvinfo : EIATTR_MERCURY_ISA_VERSION
	.align		4
        /*0024*/ 	.byte	0x03, 0x5f
        /*0026*/ 	.short	0x0101


	//----- nvinfo : EIATTR_EXIT_INSTR_OFFSETS
	.align		4
        /*0028*/ 	.byte	0x04, 0x1c
        /*002a*/ 	.short	(.L_232 - .L_231)


	//   ....[0]....
.L_231:
        /*002c*/ 	.word	0x000000a0


	//   ....[1]....
        /*0030*/ 	.word	0x00007d60


	//----- nvinfo : EIATTR_CRS_STACK_SIZE
	.align		4
.L_232:
        /*0034*/ 	.byte	0x04, 0x1e
        /*0036*/ 	.short	(.L_234 - .L_233)
.L_233:
        /*0038*/ 	.word	0x00000000


	//----- nvinfo : EIATTR_CBANK_PARAM_SIZE
	.align		4
.L_234:
        /*003c*/ 	.byte	0x03, 0x19
        /*003e*/ 	.short	0x0280


	//----- nvinfo : EIATTR_PARAM_CBANK
	.align		4
        /*0040*/ 	.byte	0x04, 0x0a
        /*0042*/ 	.short	(.L_236 - .L_235)
	.align		4
.L_235:
        /*0044*/ 	.word	index@(.nv.constant0._ZN5flash44flash_bwd_dq_dk_dv_loop_seqk_parallel_kernelI23Flash_bwd_kernel_traitsILi128ELi64ELi64ELi8ELi4ELi2ELi2ELb1ELb0EN7cutlass10bfloat16_tE19Flash_kernel_traitsILi128ELi64ELi64ELi8ES3_EELb0ELb1ELb0ELb1ELb0ELb0ELb0EEEvNS_16Flash_bwd_paramsE)
        /*0048*/ 	.short	0x0210
        /*004a*/ 	.short	0x0280


	//----- nvinfo : EIATTR_SW_WAR
	.align		4
.L_236:
        /*004c*/ 	.byte	0x04, 0x36
        /*004e*/ 	.short	(.L_238 - .L_237)
.L_237:
        /*0050*/ 	.word	0x00000008
.L_238:


//--------------------- .nv.info._ZN5flash44flash_bwd_dq_dk_dv_loop_seqk_parallel_kernelI23Flash_bwd_kernel_traitsILi128ELi64ELi128ELi8ELi2ELi4ELi2ELb0ELb0EN7cutlass10bfloat16_tE19Flash_kernel_traitsILi128ELi64ELi128ELi8ES3_EELb0ELb1ELb0ELb0ELb0ELb0ELb0EEEvNS_16Flash_bwd_paramsE --------------------------
	.section	.nv.info._ZN5flash44flash_bwd_dq_dk_dv_loop_seqk_parallel_kernelI23Flash_bwd_kernel_traitsILi128ELi64ELi128ELi8ELi2ELi4ELi2ELb0ELb0EN7cutlass10bfloat16_tE19Flash_kernel_traitsILi128ELi64ELi128ELi8ES3_EELb0ELb1ELb0ELb0ELb0ELb0ELb0EEEvNS_16Flash_bwd_paramsE,"",@"SHT_CUDA_INFO"
	.sectionflags	@""
	.align	4


	//----- nvinfo : EIATTR_CUDA_API_VERSION
	.align		4
        /*0000*/ 	.byte	0x04, 0x37
        /*0002*/ 	.short	(.L_240 - .L_239)
.L_239:
        /*0004*/ 	.word	0x00000082


	//----- nvinfo : EIATTR_KPARAM_INFO
	.align		4
.L_240:
        /*0008*/ 	.byte	0x04, 0x17
        /*000a*/ 	.short	(.L_242 - .L_241)
.L_241:
        /*000c*/ 	.word	0x00000000
        /*0010*/ 	.short	0x0000
        /*0012*/ 	.short	0x0000
        /*0014*/ 	.byte	0x00, 0xf0, 0x01, 0x0a


	//----- nvinfo : EIATTR_SPARSE_MMA_MASK
	.align		4
.L_242:
        /*0018*/ 	.byte	0x03, 0x50
        /*001a*/ 	.short	0x0000


	//----- nvinfo : EIATTR_MAXREG_COUNT
	.align		4
        /*001c*/ 	.byte	0x03, 0x1b
        /*001e*/ 	.short	0x00ff


	//----- nvinfo : EIATTR_NUM_BARRIERS
	.align		4
        /*0020*/ 	.byte	0x02, 0x4c
        /*0022*/ 	.byte	0x01
	.zero		1


	//----- nvinfo : EIATTR_ANNOTATIONS
	.align		4
        /*0024*/ 	.byte	0x04, 0x55
        /*0026*/ 	.short	(.L_244 - .L_243)


	//   ....[0]....
.L_243:
        /*0028*/ 	.word	0x00000001
        /*002c*/ 	.byte	0x70, 0x04, 0x00, 0x00, 0x01, 0x00, 0x00, 0x00, 0xe0, 0x07, 0x00, 0x00, 0x01, 0x00, 0x00, 0x00
        /*003c*/ 	.byte	0xa0, 0x09, 0x00, 0x00, 0x01, 0x00, 0x00, 0x00, 0xd0, 0x09, 0x00, 0x00, 0x01, 0x00, 0x00, 0x00
        /*004c*/ 	.byte	0x00, 0x0a, 0x00, 0x00, 0x01, 0x00, 0x00, 0x00, 0x30, 0x0a, 0x00, 0x00, 0x01, 0x00, 0x00, 0x00
        /*005c*/ 	.byte	0xd0, 0x33, 0x00, 0x00, 0x01, 0x00, 0x00, 0x00, 0x30, 0x47, 0x00, 0x00, 0x01, 0x00, 0x00, 0x00
        /*006c*/ 	.byte	0x60, 0x90, 0x00, 0x00, 0x01, 0x00, 0x00, 0x00, 0x80, 0x90, 0x00, 0x00, 0x01, 0x00, 0x00, 0x00
        /*007c*/ 	.byte	0x90, 0x90, 0x00, 0x00, 0x01, 0x00, 0x00, 0x00, 0xa0, 0x90, 0x00, 0x00


	//----- nvinfo : EIATTR_MERCURY_ISA_VERSION
	.align		4
.L_244:
        /*0088*/ 	.byte	0x03, 0x5f
        /*008a*/ 	.short	0x0101


	//----- nvinfo : EIATTR_EXIT_INSTR_OFFSETS
	.align		4
        /*008c*/ 	.byte	0x04, 0x1c
        /*008e*/ 	.short	(.L_246 - .L_245)


	//   ....[0]....
.L_245:
        /*0090*/ 	.word	0x000000a0


	//   ....[1]....
        /*0094*/ 	.word	0x0000ad30


	//----- nvinfo : EIATTR_CRS_STACK_SIZE
	.align		4
.L_246:
        /*0098*/ 	.byte	0x04, 0x1e
        /*009a*/ 	.short	(.L_248 - .L_247)
.L_247:
        /*009c*/ 	.word	0x00000000


	//----- nvinfo : EIATTR_CBANK_PARAM_SIZE
	.align		4
.L_248:
        /*00a0*/ 	.byte	0x03, 0x19
        /*00a2*/ 	.short	0x0280


	//----- nvinfo : EIATTR_PARAM_CBANK
	.align		4
        /*00a4*/ 	.byte	0x04, 0x0a
        /*00a6*/ 	.short	(.L_250 - .L_249)
	.align		4
.L_249:
        /*00a8*/ 	.word	index@(.nv.constant0._ZN5flash44flash_bwd_dq_dk_dv_loop_seqk_parallel_kernelI23Flash_bwd_kernel_traitsILi128ELi64ELi128ELi8ELi2ELi4ELi2ELb0ELb0EN7cutlass10bfloat16_tE19Flash_kernel_traitsILi128ELi64ELi128ELi8ES3_EELb0ELb1ELb0ELb0ELb0ELb0ELb0EEEvNS_16Flash_bwd_paramsE)
        /*00ac*/ 	.short	0x0210
        /*00ae*/ 	.short	0x0280


	//----- nvinfo : EIATTR_SW_WAR
	.align		4
.L_250:
        /*00b0*/ 	.byte	0x04, 0x36
        /*00b2*/ 	.short	(.L_252 - .L_251)
.L_251:
        /*00b4*/ 	.word	0x00000008
.L_252:


//--------------------- .nv.info._ZN5flash44flash_bwd_dq_dk_dv_loop_seqk_parallel_kernelI23Flash_bwd_kernel_traitsILi128ELi64ELi128ELi8ELi2ELi4ELi2ELb0ELb0EN7cutlass10bfloat16_tE19Flash_kernel_traitsILi128ELi64ELi128ELi8ES3_EELb0ELb1ELb0ELb0ELb1ELb1ELb0EEEvNS_16Flash_bwd_paramsE --------------------------
	.section	.nv.info._ZN5flash44flash_bwd_dq_dk_dv_loop_seqk_parallel_kernelI23Flash_bwd_kernel_traitsILi128ELi64ELi128ELi8ELi2ELi4ELi2ELb0ELb0EN7cutlass10bfloat16_tE19Flash_kernel_traitsILi128ELi64ELi128ELi8ES3_EELb0ELb1ELb0ELb0ELb1ELb1ELb0EEEvNS_16Flash_bwd_paramsE,"",@"SHT_CUDA_INFO"
	.sectionflags	@""
	.align	4


	//----- nvinfo : EIATTR_CUDA_API_VERSION
	.align		4
        /*0000*/ 	.byte	0x04, 0x37
        /*0002*/ 	.short	(.L_254 - .L_253)
.L_253:
        /*0004*/ 	.word	0x00000082


	//----- nvinfo : EIATTR_KPARAM_INFO
	.align		4
.L_254:
        /*0008*/ 	.byte	0x04, 0x17
        /*000a*/ 	.short	(.L_256 - .L_255)
.L_255:
        /*000c*/ 	.word	0x00000000
        /*0010*/ 	.short	0x0000
        /*0012*/ 	.short	0x0000
        /*0014*/ 	.byte	0x00, 0xf0, 0x01, 0x0a


	//----- nvinfo : EIATTR_SPARSE_MMA_MASK
	.align		4
.L_256:
        /*0018*/ 	.byte	0x03, 0x50
        /*001a*/ 	.short	0x0000


	//----- nvinfo : EIATTR_MAXREG_COUNT
	.align		4
        /*001c*/ 	.byte	0x03, 0x1b
        /*001e*/ 	.short	0x00ff


	//----- nvinfo : EIATTR_NUM_BARRIERS
	.align		4
        /*0020*/ 	.byte	0x02, 0x4c
        /*0022*/ 	.byte	0x01
	.zero		1


	//----- nvinfo : EIATTR_ANNOTATIONS
	.align		4
        /*0024*/ 	.byte	0x04, 0x55
        /*0026*/ 	.short	(.L_258 - .L_257)


	//   ....[0]....
.L_257:
        /*0028*/ 	.word	0x00000001
        /*002c*/ 	.byte	0x50, 0x07, 0x00, 0x00, 0x01, 0x00, 0x00, 0x00, 0x60, 0x09, 0x00, 0x00, 0x01, 0x00, 0x00, 0x00
        /*003c*/ 	.byte	0x20, 0x0a, 0x00, 0x00, 0x01, 0x00, 0x00, 0x00, 0x00, 0x11, 0x00, 0x00, 0x01, 0x00, 0x00, 0x00
        /*004c*/ 	.byte	0x50, 0x60, 0x00, 0x00, 0x01, 0x00, 0x00, 0x00, 0x70, 0x60, 0x00, 0x00


	//----- nvinfo : EIATTR_MERCURY_ISA_VERSION
	.align		4
.L_258:
        /*0058*/ 	.byte	0x03, 0x5f
        /*005a*/ 	.short	0x0101


	//----- nvinfo : EIATTR_EXIT_INSTR_OFFSETS
	.align		4
        /*005c*/ 	.byte	0x04, 0x1c
        /*005e*/ 	.short	(.L_260 - .L_259)


	//   ....[0]....
.L_259:
        /*0060*/ 	.word	0x000000a0


	//   ....[1]....
        /*0064*/ 	.word	0x000073e0


	//----- nvinfo : EIATTR_CBANK_PARAM_SIZE
	.align		4
.L_260:
        /*0068*/ 	.byte	0x03, 0x19
        /*006a*/ 	.short	0x0280


	//----- nvinfo : EIATTR_PARAM_CBANK
	.align		4
        /*006c*/ 	.byte	0x04, 0x0a
        /*006e*/ 	.short	(.L_262 - .L_261)
	.align		4
.L_261:
        /*0070*/ 	.word	index@(.nv.constant0._ZN5flash44flash_bwd_dq_dk_dv_loop_seqk_parallel_kernelI23Flash_bwd_kernel_traitsILi128ELi64ELi128ELi8ELi2ELi4ELi2ELb0ELb0EN7cutlass10bfloat16_tE19Flash_kernel_traitsILi128ELi64ELi128ELi8ES3_EELb0ELb1ELb0ELb0ELb1ELb1ELb0EEEvNS_16Flash_bwd_paramsE)
        /*0074*/ 	.short	0x0210
        /*0076*/ 	.short	0x0280


	//----- nvinfo : EIATTR_SW_WAR
	.align		4
.L_262:
        /*0078*/ 	.byte	0x04, 0x36
        /*007a*/ 	.short	(.L_264 - .L_263)
.L_263:
        /*007c*/ 	.word	0x00000008
.L_264:


//--------------------- .nv.info._ZN5flash44flash_bwd_dq_dk_dv_loop_seqk_parallel_kernelI23Flash_bwd_kernel_traitsILi128ELi64ELi128ELi8ELi2ELi4ELi2ELb0ELb0EN7cutlass10bfloat16_tE19Flash_kernel_traitsILi128ELi64ELi128ELi8ES3_EELb0ELb1ELb0ELb0ELb0ELb1ELb0EEEvNS_16Flash_bwd_paramsE --------------------------
	.section	.nv.info._ZN5flash44flash_bwd_dq_dk_dv_loop_seqk_parallel_kernelI23Flash_bwd_kernel_traitsILi128ELi64ELi128ELi8ELi2ELi4ELi2ELb0ELb0EN7cutlass10bfloat16_tE19Flash_kernel_traitsILi128ELi64ELi128ELi8ES3_EELb0ELb1ELb0ELb0ELb0ELb1ELb0EEEvNS_16Flash_bwd_paramsE,"",@"SHT_CUDA_INFO"
	.sectionflags	@""
	.align	4


	//----- nvinfo : EIATTR_CUDA_API_VERSION
	.align		4
        /*0000*/ 	.byte	0x04, 0x37
        /*0002*/ 	.short	(.L_266 - .L_265)
.L_265:
        /*0004*/ 	.word	0x00000082


	//----- nvinfo : EIATTR_KPARAM_INFO
	.align		4
.L_266:
        /*0008*/ 	.byte	0x04, 0x17
        /*000a*/ 	.short	(.L_268 - .L_267)
.L_267:
        /*000c*/ 	.word	0x00000000
        /*0010*/ 	.short	0x0000
        /*0012*/ 	.short	0x0000
        /*0014*/ 	.byte	0x00, 0xf0, 0x01, 0x0a


	//----- nvinfo : EIATTR_SPARSE_MMA_MASK
	.align		4
.L_268:
        /*0018*/ 	.byte	0x03, 0x50
        /*001a*/ 	.short	0x0000


	//----- nvinfo : EIATTR_MAXREG_COUNT
	.align		4
        /*001c*/ 	.byte	0x03, 0x1b
        /*001e*/ 	.short	0x00ff


	//----- nvinfo : EIATTR_NUM_BARRIERS
	.align		4
        /*0020*/ 	.byte	0x02, 0x4c
        /*0022*/ 	.byte	0x01
	.zero		1


	//----- nvinfo : EIATTR_ANNOTATIONS
	.align		4
        /*0024*/ 	.byte	0x04, 0x55
        /*0026*/ 	.short	(.L_270 - .L_269)


	//   ....[0]....
.L_269:
        /*0028*/ 	.word	0x00000001
        /*002c*/ 	.byte	0xa0, 0x00, 0x00, 0x00, 0x01, 0x00, 0x00, 0x00, 0x90, 0x07, 0x00, 0x00, 0x01, 0x00, 0x00, 0x00
        /*003c*/ 	.byte	0xe0, 0x09, 0x00, 0x00, 0x01, 0x00, 0x00, 0x00, 0x20, 0x0a, 0x00, 0x00, 0x01, 0x00, 0x00, 0x00
        /*004c*/ 	.byte	0x20, 0x2a, 0x00, 0x00, 0x01, 0x00, 0x00, 0x00, 0x30, 0x7c, 0x00, 0x00, 0x01, 0x00, 0x00, 0x00
        /*005c*/ 	.byte	0x50, 0x7c, 0x00, 0x00, 0x01, 0x00, 0x00, 0x00, 0xc0, 0x96, 0x00, 0x00


	//----- nvinfo : EIATTR_MERCURY_ISA_VERSION
	.align		4
.L_270:
        /*0068*/ 	.byte	0x03, 0x5f
        /*006a*/ 	.short	0x0101


	//----- nvinfo : EIATTR_EXIT_INSTR_OFFSETS
	.align		4
        /*006c*/ 	.byte	0x04, 0x1c
        /*006e*/ 	.short	(.L_272 - .L_271)


	//   ....[0]....
.L_271:
        /*0070*/ 	.word	0x000000c0


	//   ....[1]....
        /*0074*/ 	.word	0x00009740


	//----- nvinfo : EIATTR_CRS_STACK_SIZE
	.align		4
.L_272:
        /*0078*/ 	.byte	0x04, 0x1e
        /*007a*/ 	.short	(.L_274 - .L_273)
.L_273:
        /*007c*/ 	.word	0x00000000


	//----- nvinfo : EIATTR_CBANK_PARAM_SIZE
	.align		4
.L_274:
        /*0080*/ 	.byte	0x03, 0x19
        /*0082*/ 	.short	0x0280


	//----- nvinfo : EIATTR_PARAM_CBANK
	.align		4
        /*0084*/ 	.byte	0x04, 0x0a
        /*0086*/ 	.short	(.L_276 - .L_275)
	.align		4
.L_275:
        /*0088*/ 	.word	index@(.nv.constant0._ZN5flash44flash_bwd_dq_dk_dv_loop_seqk_parallel_kernelI23Flash_bwd_kernel_traitsILi128ELi64ELi128ELi8ELi2ELi4ELi2ELb0ELb0EN7cutlass10bfloat16_tE19Flash_kernel_traitsILi128ELi64ELi128ELi8ES3_EELb0ELb1ELb0ELb0ELb0ELb1ELb0EEEvNS_16Flash_bwd_paramsE)
        /*008c*/ 	.short	0x0210
        /*008e*/ 	.short	0x0280


	//----- nvinfo : EIATTR_SW_WAR
	.align		4
.L_276:
        /*0090*/ 	.byte	0x04, 0x36
        /*0092*/ 	.short	(.L_278 - .L_277)
.L_277:
        /*0094*/ 	.word	0x00000008
.L_278:


//--------------------- .nv.info._ZN5flash44flash_bwd_dq_dk_dv_loop_seqk_parallel_kernelI23Flash_bwd_kernel_traitsILi128ELi64ELi128ELi8ELi2ELi4ELi2ELb0ELb0EN7cutlass10bfloat16_tE19Flash_kernel_traitsILi128ELi64ELi128ELi8ES3_EELb0ELb1ELb0ELb1ELb0ELb0ELb0EEEvNS_16Flash_bwd_paramsE --------------------------
	.section	.nv.info._ZN5flash44flash_bwd_dq_dk_dv_loop_seqk_parallel_kernelI23Flash_bwd_kernel_traitsILi128ELi64ELi128ELi8ELi2ELi4ELi2ELb0ELb0EN7cutlass10bfloat16_tE19Flash_kernel_traitsILi128ELi64ELi128ELi8ES3_EELb0ELb1ELb0ELb1ELb0ELb0ELb0EEEvNS_16Flash_bwd_paramsE,"",@"SHT_CUDA_INFO"
	.sectionflags	@""
	.align	4


	//----- nvinfo : EIATTR_CUDA_API_VERSION
	.align		4
        /*0000*/ 	.byte	0x04, 0x37
        /*0002*/ 	.short	(.L_280 - .L_279)
.L_279:
        /*0004*/ 	.word	0x00000082


	//----- nvinfo : EIATTR_KPARAM_INFO
	.align		4
.L_280:
        /*0008*/ 	.byte	0x04, 0x17
        /*000a*/ 	.short	(.L_282 - .L_281)
.L_281:
        /*000c*/ 	.word	0x00000000
        /*0010*/ 	.short	0x0000
        /*0012*/ 	.short	0x0000
        /*0014*/ 	.byte	0x00, 0xf0, 0x01, 0x0a


	//----- nvinfo : EIATTR_SPARSE_MMA_MASK
	.align		4
.L_282:
        /*0018*/ 	.byte	0x03, 0x50
        /*001a*/ 	.short	0x0000


	//----- nvinfo : EIATTR_MAXREG_COUNT
	.align		4
        /*001c*/ 	.byte	0x03, 0x1b
        /*001e*/ 	.short	0x00ff


	//----- nvinfo : EIATTR_NUM_BARRIERS
	.align		4
        /*0020*/ 	.byte	0x02, 0x4c
        /*0022*/ 	.byte	0x01
	.zero		1


	//----- nvinfo : EIATTR_ANNOTATIONS
	.align		4
        /*0024*/ 	.byte	0x04, 0x55
        /*0026*/ 	.short	(.L_284 - .L_283)


	//   ....[0]....
.L_283:
        /* <DEDUP_REMOVED lines=12> */
        /*00dc*/ 	.byte	0x20, 0x95, 0x00, 0x00, 0x01, 0x00, 0x00, 0x00, 0xf0, 0xb0, 0x00, 0x00


	//----- nvinfo : EIATTR_MERCURY_ISA_VERSION
	.align		4
.L_284:
        /*00e8*/ 	.byte	0x03, 0x5f
        /*00ea*/ 	.short	0x0101


	//----- nvinfo : EIATTR_EXIT_INSTR_OFFSETS
	.align		4
        /*00ec*/ 	.byte	0x04, 0x1c
        /*00ee*/ 	.short	(.L_286 - .L_285)


	//   ....[0]....
.L_285:
        /*00f0*/ 	.word	0x000000c0


	//   ....[1]....
        /*00f4*/ 	.word	0x0000b170


	//----- nvinfo : EIATTR_CRS_STACK_SIZE
	.align		4
.L_286:
        /*00f8*/ 	.byte	0x04, 0x1e
        /*00fa*/ 	.short	(.L_288 - .L_287)
.L_287:
        /*00fc*/ 	.word	0x00000000


	//----- nvinfo : EIATTR_CBANK_PARAM_SIZE
	.align		4
.L_288:
        /*0100*/ 	.byte	0x03, 0x19
        /*0102*/ 	.short	0x0280


	//----- nvinfo : EIATTR_PARAM_CBANK
	.align		4
        /*0104*/ 	.byte	0x04, 0x0a
        /*0106*/ 	.short	(.L_290 - .L_289)
	.align		4
.L_289:
        /*0108*/ 	.word	index@(.nv.constant0._ZN5flash44flash_bwd_dq_dk_dv_loop_seqk_parallel_kernelI23Flash_bwd_kernel_traitsILi128ELi64ELi128ELi8ELi2ELi4ELi2ELb0ELb0EN7cutlass10bfloat16_tE19Flash_kernel_traitsILi128ELi64ELi128ELi8ES3_EELb0ELb1ELb0ELb1ELb0ELb0ELb0EEEvNS_16Flash_bwd_paramsE)
        /*010c*/ 	.short	0x0210
        /*010e*/ 	.short	0x0280


	//----- nvinfo : EIATTR_SW_WAR
	.align		4
.L_290:
        /*0110*/ 	.byte	0x04, 0x36
        /*0112*/ 	.short	(.L_292 - .L_291)
.L_291:
        /*0114*/ 	.word	0x00000008
.L_292:


//--------------------- .nv.info._ZN5flash27flash_bwd_convert_dq_kernelI23Flash_bwd_kernel_traitsILi128ELi64ELi64ELi8ELi4ELi2ELi2ELb1ELb0EN7cutlass10bfloat16_tE19Flash_kernel_traitsILi128ELi64ELi64ELi8ES3_EEEEvNS_16Flash_bwd_paramsEi --------------------------
	.section	.nv.info._ZN5flash27flash_bwd_convert_dq_kernelI23Flash_bwd_kernel_traitsILi128ELi64ELi64ELi8ELi4ELi2ELi2ELb1ELb0EN7cutlass10bfloat16_tE19Flash_kernel_traitsILi128ELi64ELi64ELi8ES3_EEEEvNS_16Flash_bwd_paramsEi,"",@"SHT_CUDA_INFO"
	.sectionflags	@""
	.align	4


	//----- nvinfo : EIATTR_CUDA_API_VERSION
	.align		4
        /*0000*/ 	.byte	0x04, 0x37
        /*0002*/ 	.short	(.L_294 - .L_293)
.L_293:
        /*0004*/ 	.word	0x00000082


	//----- nvinfo : EIATTR_KPARAM_INFO
	.align		4
.L_294:
        /*0008*/ 	.byte	0x04, 0x17
        /*000a*/ 	.short	(.L_296 - .L_295)
.L_295:
        /*000c*/ 	.word	0x00000000
        /*0010*/ 	.short	0x0001
        /*0012*/ 	.short	0x0280
        /*0014*/ 	.byte	0x00, 0xf0, 0x11, 0x00


	//----- nvinfo : EIATTR_KPARAM_INFO
	.align		4
.L_296:
        /*0018*/ 	.byte	0x04, 0x17
        /*001a*/ 	.short	(.L_298 - .L_297)
.L_297:
        /*001c*/ 	.word	0x00000000
        /*0020*/ 	.short	0x0000
        /*0022*/ 	.short	0x0000
        /*0024*/ 	.byte	0x00, 0xf0, 0x01, 0x0a


	//----- nvinfo : EIATTR_SPARSE_MMA_MASK
	.align		4
.L_298:
        /*0028*/ 	.byte	0x03, 0x50
        /*002a*/ 	.short	0x0000


	//----- nvinfo : EIATTR_MAXREG_COUNT
	.align		4
        /*002c*/ 	.byte	0x03, 0x1b
        /*002e*/ 	.short	0x00ff


	//----- nvinfo : EIATTR_NUM_BARRIERS
	.align		4
        /*0030*/ 	.byte	0x02, 0x4c
        /*0032*/ 	.byte	0x01
	.zero		1


	//----- nvinfo : EIATTR_MERCURY_ISA_VERSION
	.align		4
        /*0034*/ 	.byte	0x03, 0x5f
        /*0036*/ 	.short	0x0101


	//----- nvinfo : EIATTR_EXIT_INSTR_OFFSETS
	.align		4
        /*0038*/ 	.byte	0x04, 0x1c
        /*003a*/ 	.short	(.L_300 - .L_299)


	//   ....[0]....
.L_299:
        /*003c*/ 	.word	0x00000100


	//   ....[1]....
        /*0040*/ 	.word	0x000017b0


	//   ....[2]....
        /*0044*/ 	.word	0x000018b0


	//   ....[3]....
        /*0048*/ 	.word	0x000018d0


	//----- nvinfo : EIATTR_CRS_STACK_SIZE
	.align		4
.L_300:
        /*004c*/ 	.byte	0x04, 0x1e
        /*004e*/ 	.short	(.L_302 - .L_301)
.L_301:
        /*0050*/ 	.word	0x00000000


	//----- nvinfo : EIATTR_CBANK_PARAM_SIZE
	.align		4
.L_302:
        /*0054*/ 	.byte	0x03, 0x19
        /*0056*/ 	.short	0x0284


	//----- nvinfo : EIATTR_PARAM_CBANK
	.align		4
        /*0058*/ 	.byte	0x04, 0x0a
        /*005a*/ 	.short	(.L_304 - .L_303)
	.align		4
.L_303:
        /*005c*/ 	.word	index@(.nv.constant0._ZN5flash27flash_bwd_convert_dq_kernelI23Flash_bwd_kernel_traitsILi128ELi64ELi64ELi8ELi4ELi2ELi2ELb1ELb0EN7cutlass10bfloat16_tE19Flash_kernel_traitsILi128ELi64ELi64ELi8ES3_EEEEvNS_16Flash_bwd_paramsEi)
        /*0060*/ 	.short	0x0210
        /*0062*/ 	.short	0x0284


	//----- nvinfo : EIATTR_SW_WAR
	.align		4
.L_304:
        /*0064*/ 	.byte	0x04, 0x36
        /*0066*/ 	.short	(.L_306 - .L_305)
.L_305:
        /*0068*/ 	.word	0x00000008
.L_306:


//--------------------- .nv.info._ZN5flash44flash_bwd_dq_dk_dv_loop_seqk_parallel_kernelI23Flash_bwd_kernel_traitsILi128ELi64ELi64ELi8ELi4ELi2ELi2ELb1ELb0EN7cutlass10bfloat16_tE19Flash_kernel_traitsILi128ELi64ELi64ELi8ES3_EELb1ELb1ELb0ELb0ELb0ELb0ELb0EEEvNS_16Flash_bwd_paramsE --------------------------
	.section	.nv.info._ZN5flash44flash_bwd_dq_dk_dv_loop_seqk_parallel_kernelI23Flash_bwd_kernel_traitsILi128ELi64ELi64ELi8ELi4ELi2ELi2ELb1ELb0EN7cutlass10bfloat16_tE19Flash_kernel_traitsILi128ELi64ELi64ELi8ES3_EELb1ELb1ELb0ELb0ELb0ELb0ELb0EEEvNS_16Flash_bwd_paramsE,"",@"SHT_CUDA_INFO"
	.sectionflags	@""
	.align	4


	//----- nvinfo : EIATTR_CUDA_API_VERSION
	.align		4
        /*0000*/ 	.byte	0x04, 0x37
        /*0002*/ 	.short	(.L_308 - .L_307)
.L_307:
        /*0004*/ 	.word	0x00000082


	//----- nvinfo : EIATTR_KPARAM_INFO
	.align		4
.L_308:
        /*0008*/ 	.byte	0x04, 0x17
        /*000a*/ 	.short	(.L_310 - .L_309)
.L_309:
        /*000c*/ 	.word	0x00000000
        /*0010*/ 	.short	0x0000
        /*0012*/ 	.short	0x0000
        /*0014*/ 	.byte	0x00, 0xf0, 0x01, 0x0a


	//----- nvinfo : EIATTR_SPARSE_MMA_MASK
	.align		4
.L_310:
        /*0018*/ 	.byte	0x03, 0x50
        /*001a*/ 	.short	0x0000


	//----- nvinfo : EIATTR_MAXREG_COUNT
	.align		4
        /*001c*/ 	.byte	0x03, 0x1b
        /*001e*/ 	.short	0x00ff


	//----- nvinfo : EIATTR_NUM_BARRIERS
	.align		4
        /*0020*/ 	.byte	0x02, 0x4c
        /*0022*/ 	.byte	0x01
	.zero		1


	//----- nvinfo : EIATTR_ANNOTATIONS
	.align		4
        /*0024*/ 	.byte	0x04, 0x55
        /*0026*/ 	.short	(.L_312 - .L_311)


	//   ....[0]....
.L_311:
        /* <DEDUP_REMOVED lines=9> */


	//----- nvinfo : EIATTR_MERCURY_ISA_VERSION
	.align		4
.L_312:
        /*00a0*/ 	.byte	0x03, 0x5f
        /*00a2*/ 	.short	0x0101


	//----- nvinfo : EIATTR_EXIT_INSTR_OFFSETS
	.align		4
        /*00a4*/ 	.byte	0x04, 0x1c
        /*00a6*/ 	.short	(.L_314 - .L_313)


	//   ....[0]....
.L_313:
        /*00a8*/ 	.word	0x00000090


	//   ....[1]....
        /*00ac*/ 	.word	0x00007ff0


	//----- nvinfo : EIATTR_CRS_STACK_SIZE
	.align		4
.L_314:
        /*00b0*/ 	.byte	0x04, 0x1e
        /*00b2*/ 	.short	(.L_316 - .L_315)
.L_315:
        /*00b4*/ 	.word	0x00000000


	//----- nvinfo : EIATTR_CBANK_PARAM_SIZE
	.align		4
.L_316:
        /*00b8*/ 	.byte	0x03, 0x19
        /*00ba*/ 	.short	0x0280


	//----- nvinfo : EIATTR_PARAM_CBANK
	.align		4
        /*00bc*/ 	.byte	0x04, 0x0a
        /*00be*/ 	.short	(.L_318 - .L_317)
	.align		4
.L_317:
        /*00c0*/ 	.word	index@(.nv.constant0._ZN5flash44flash_bwd_dq_dk_dv_loop_seqk_parallel_kernelI23Flash_bwd_kernel_traitsILi128ELi64ELi64ELi8ELi4ELi2ELi2ELb1ELb0EN7cutlass10bfloat16_tE19Flash_kernel_traitsILi128ELi64ELi64ELi8ES3_EELb1ELb1ELb0ELb0ELb0ELb0ELb0EEEvNS_16Flash_bwd_paramsE)
        /*00c4*/ 	.short	0x0210
        /*00c6*/ 	.short	0x0280


	//----- nvinfo : EIATTR_SW_WAR
	.align		4
.L_318:
        /*00c8*/ 	.byte	0x04, 0x36
        /*00ca*/ 	.short	(.L_320 - .L_319)
.L_319:
        /*00cc*/ 	.word	0x00000008
.L_320:


//--------------------- .nv.info._ZN5flash44flash_bwd_dq_dk_dv_loop_seqk_parallel_kernelI23Flash_bwd_kernel_traitsILi128ELi64ELi64ELi8ELi4ELi2ELi2ELb1ELb0EN7cutlass10bfloat16_tE19Flash_kernel_traitsILi128ELi64ELi64ELi8ES3_EELb0ELb1ELb0ELb0ELb0ELb0ELb1EEEvNS_16Flash_bwd_paramsE --------------------------
	.section	.nv.info._ZN5flash44flash_bwd_dq_dk_dv_loop_seqk_parallel_kernelI23Flash_bwd_kernel_traitsILi128ELi64ELi64ELi8ELi4ELi2ELi2ELb1ELb0EN7cutlass10bfloat16_tE19Flash_kernel_traitsILi128ELi64ELi64ELi8ES3_EELb0ELb1ELb0ELb0ELb0ELb0ELb1EEEvNS_16Flash_bwd_paramsE,"",@"SHT_CUDA_INFO"
	.sectionflags	@""
	.align	4


	//----- nvinfo : EIATTR_CUDA_API_VERSION
	.align		4
        /*0000*/ 	.byte	0x04, 0x37
        /*0002*/ 	.short	(.L_322 - .L_321)
.L_321:
        /*0004*/ 	.word	0x00000082


	//----- nvinfo : EIATTR_KPARAM_INFO
	.align		4
.L_322:
        /*0008*/ 	.byte	0x04, 0x17
        /*000a*/ 	.short	(.L_324 - .L_323)
.L_323:
        /*000c*/ 	.word	0x00000000
        /*0010*/ 	.short	0x0000
        /*0012*/ 	.short	0x0000
        /*0014*/ 	.byte	0x00, 0xf0, 0x01, 0x0a


	//----- nvinfo : EIATTR_SPARSE_MMA_MASK
	.align		4
.L_324:
        /*0018*/ 	.byte	0x03, 0x50
        /*001a*/ 	.short	0x0000


	//----- nvinfo : EIATTR_MAXREG_COUNT
	.align		4
        /*001c*/ 	.byte	0x03, 0x1b
        /*001e*/ 	.short	0x00ff


	//----- nvinfo : EIATTR_NUM_BARRIERS
	.align		4
        /*0020*/ 	.byte	0x02, 0x4c
        /*0022*/ 	.byte	0x01
	.zero		1


	//----- nvinfo : EIATTR_ANNOTATIONS
	.align		4
        /*0024*/ 	.byte	0x04, 0x55
        /*0026*/ 	.short	(.L_326 - .L_325)


	//   ....[0]....
.L_325:
        /* <DEDUP_REMOVED lines=11> */


	//----- nvinfo : EIATTR_MERCURY_ISA_VERSION
	.align		4
.L_326:
        /*00c0*/ 	.byte	0x03, 0x5f
        /*00c2*/ 	.short	0x0101


	//----- nvinfo : EIATTR_EXIT_INSTR_OFFSETS
	.align		4
        /*00c4*/ 	.byte	0x04, 0x1c
        /*00c6*/ 	.short	(.L_328 - .L_327)


	//   ....[0]....
.L_327:
        /*00c8*/ 	.word	0x00000090


	//   ....[1]....
        /*00cc*/ 	.word	0x00007a70


	//----- nvinfo : EIATTR_CRS_STACK_SIZE
	.align		4
.L_328:
        /*00d0*/ 	.byte	0x04, 0x1e
        /*00d2*/ 	.short	(.L_330 - .L_329)
.L_329:
        /*00d4*/ 	.word	0x00000000


	//----- nvinfo : EIATTR_CBANK_PARAM_SIZE
	.align		4
.L_330:
        /*00d8*/ 	.byte	0x03, 0x19
        /*00da*/ 	.short	0x0280


	//----- nvinfo : EIATTR_PARAM_CBANK
	.align		4
        /*00dc*/ 	.byte	0x04, 0x0a
        /*00de*/ 	.short	(.L_332 - .L_331)
	.align		4
.L_331:
        /*00e0*/ 	.word	index@(.nv.constant0._ZN5flash44flash_bwd_dq_dk_dv_loop_seqk_parallel_kernelI23Flash_bwd_kernel_traitsILi128ELi64ELi64ELi8ELi4ELi2ELi2ELb1ELb0EN7cutlass10bfloat16_tE19Flash_kernel_traitsILi128ELi64ELi64ELi8ES3_EELb0ELb1ELb0ELb0ELb0ELb0ELb1EEEvNS_16Flash_bwd_paramsE)
        /*00e4*/ 	.short	0x0210
        /*00e6*/ 	.short	0x0280


	//----- nvinfo : EIATTR_SW_WAR
	.align		4
.L_332:
        /*00e8*/ 	.byte	0x04, 0x36
        /*00ea*/ 	.short	(.L_334 - .L_333)
.L_333:
        /*00ec*/ 	.word	0x00000008
.L_334:


//--------------------- .nv.info._ZN5flash44flash_bwd_dq_dk_dv_loop_seqk_parallel_kernelI23Flash_bwd_kernel_traitsILi128ELi64ELi64ELi8ELi4ELi2ELi2ELb1ELb0EN7cutlass10bfloat16_tE19Flash_kernel_traitsILi128ELi64ELi64ELi8ES3_EELb1ELb1ELb0ELb0ELb1ELb1ELb0EEEvNS_16Flash_bwd_paramsE --------------------------
	.section	.nv.info._ZN5flash44flash_bwd_dq_dk_dv_loop_seqk_parallel_kernelI23Flash_bwd_kernel_traitsILi128ELi64ELi64ELi8ELi4ELi2ELi2ELb1ELb0EN7cutlass10bfloat16_tE19Flash_kernel_traitsILi128ELi64ELi64ELi8ES3_EELb1ELb1ELb0ELb0ELb1ELb1ELb0EEEvNS_16Flash_bwd_paramsE,"",@"SHT_CUDA_INFO"
	.sectionflags	@""
	.align	4


	//----- nvinfo : EIATTR_CUDA_API_VERSION
	.align		4
        /*0000*/ 	.byte	0x04, 0x37
        /*0002*/ 	.short	(.L_336 - .L_335)
.L_335:
        /*0004*/ 	.word	0x00000082


	//----- nvinfo : EIATTR_KPARAM_INFO
	.align		4
.L_336:
        /*0008*/ 	.byte	0x04, 0x17
        /*000a*/ 	.short	(.L_338 - .L_337)
.L_337:
        /*000c*/ 	.word	0x00000000
        /*0010*/ 	.short	0x0000
        /*0012*/ 	.short	0x0000
        /*0014*/ 	.byte	0x00, 0xf0, 0x01, 0x0a


	//----- nvinfo : EIATTR_SPARSE_MMA_MASK
	.align		4
.L_338:
        /*0018*/ 	.byte	0x03, 0x50
        /*001a*/ 	.short	0x0000


	//----- nvinfo : EIATTR_MAXREG_COUNT
	.align		4
        /*001c*/ 	.byte	0x03, 0x1b
        /*001e*/ 	.short	0x00ff


	//----- nvinfo : EIATTR_NUM_BARRIERS
	.align		4
        /*0020*/ 	.byte	0x02, 0x4c
        /*0022*/ 	.byte	0x01
	.zero		1


	//----- nvinfo : EIATTR_MERCURY_ISA_VERSION
	.align		4
        /*0024*/ 	.byte	0x03, 0x5f
        /*0026*/ 	.short	0x0101


	//----- nvinfo : EIATTR_EXIT_INSTR_OFFSETS
	.align		4
        /*0028*/ 	.byte	0x04, 0x1c
        /*002a*/ 	.short	(.L_340 - .L_339)


	//   ....[0]....
.L_339:
        /*002c*/ 	.word	0x00000090


	//   ....[1]....
        /*0030*/ 	.word	0x00005d30


	//----- nvinfo : EIATTR_CBANK_PARAM_SIZE
	.align		4
.L_340:
        /*0034*/ 	.byte	0x03, 0x19
        /*0036*/ 	.short	0x0280


	//----- nvinfo : EIATTR_PARAM_CBANK
	.align		4
        /*0038*/ 	.byte	0x04, 0x0a
        /*003a*/ 	.short	(.L_342 - .L_341)
	.align		4
.L_341:
        /*003c*/ 	.word	index@(.nv.constant0._ZN5flash44flash_bwd_dq_dk_dv_loop_seqk_parallel_kernelI23Flash_bwd_kernel_traitsILi128ELi64ELi64ELi8ELi4ELi2ELi2ELb1ELb0EN7cutlass10bfloat16_tE19Flash_kernel_traitsILi128ELi64ELi64ELi8ES3_EELb1ELb1ELb0ELb0ELb1ELb1ELb0EEEvNS_16Flash_bwd_paramsE)
        /*0040*/ 	.short	0x0210
        /*0042*/ 	.short	0x0280


	//----- nvinfo : EIATTR_SW_WAR
	.align		4
.L_342:
        /*0044*/ 	.byte	0x04, 0x36
        /*0046*/ 	.short	(.L_344 - .L_343)
.L_343:
        /*0048*/ 	.word	0x00000008
.L_344:


//--------------------- .nv.info._ZN5flash44flash_bwd_dq_dk_dv_loop_seqk_parallel_kernelI23Flash_bwd_kernel_traitsILi128ELi64ELi64ELi8ELi4ELi2ELi2ELb1ELb0EN7cutlass10bfloat16_tE19Flash_kernel_traitsILi128ELi64ELi64ELi8ES3_EELb0ELb1ELb0ELb0ELb1ELb1ELb1EEEvNS_16Flash_bwd_paramsE --------------------------
	.section	.nv.info._ZN5flash44flash_bwd_dq_dk_dv_loop_seqk_parallel_kernelI23Flash_bwd_kernel_traitsILi128ELi64ELi64ELi8ELi4ELi2ELi2ELb1ELb0EN7cutlass10bfloat16_tE19Flash_kernel_traitsILi128ELi64ELi64ELi8ES3_EELb0ELb1ELb0ELb0ELb1ELb1ELb1EEEvNS_16Flash_bwd_paramsE,"",@"SHT_CUDA_INFO"
	.sectionflags	@""
	.align	4


	//----- nvinfo : EIATTR_CUDA_API_VERSION
	.align		4
        /*0000*/ 	.byte	0x04, 0x37
        /*0002*/ 	.short	(.L_346 - .L_345)
.L_345:
        /*0004*/ 	.word	0x00000082


	//----- nvinfo : EIATTR_KPARAM_INFO
	.align		4
.L_346:
        /*0008*/ 	.byte	0x04, 0x17
        /*000a*/ 	.short	(.L_348 - .L_347)
.L_347:
        /*000c*/ 	.word	0x00000000
        /*0010*/ 	.short	0x0000
        /*0012*/ 	.short	0x0000
        /*0014*/ 	.byte	0x00, 0xf0, 0x01, 0x0a


	//----- nvinfo : EIATTR_SPARSE_MMA_MASK
	.align		4
.L_348:
        /*0018*/ 	.byte	0x03, 0x50
        /*001a*/ 	.short	0x0000


	//----- nvinfo : EIATTR_MAXREG_COUNT
	.align		4
        /*001c*/ 	.byte	0x03, 0x1b
        /*001e*/ 	.short	0x00ff


	//----- nvinfo : EIATTR_NUM_BARRIERS
	.align		4
        /*0020*/ 	.byte	0x02, 0x4c
        /*0022*/ 	.byte	0x01
	.zero		1


	//----- nvinfo : EIATTR_ANNOTATIONS
	.align		4
        /*0024*/ 	.byte	0x04, 0x55
        /*0026*/ 	.short	(.L_350 - .L_349)


	//   ....[0]....
.L_349:
        /*0028*/ 	.word	0x00000001
        /*002c*/ 	.byte	0x40, 0x04, 0x00, 0x00, 0x01, 0x00, 0x00, 0x00, 0x50, 0x06, 0x00, 0x00, 0x01, 0x00, 0x00, 0x00
        /*003c*/ 	.byte	0xb0, 0x0f, 0x00, 0x00, 0x01, 0x00, 0x00, 0x00, 0xd0, 0x0f, 0x00, 0x00, 0x01, 0x00, 0x00, 0x00
        /*004c*/ 	.byte	0x30, 0x12, 0x00, 0x00, 0x01, 0x00, 0x00, 0x00, 0x60, 0x12, 0x00, 0x00, 0x01, 0x00, 0x00, 0x00
        /*005c*/ 	.byte	0x90, 0x12, 0x00, 0x00, 0x01, 0x00, 0x00, 0x00, 0x90, 0x14, 0x00, 0x00, 0x01, 0x00, 0x00, 0x00
        /*006c*/ 	.byte	0x80, 0x4c, 0x00, 0x00, 0x01, 0x00, 0x00, 0x00, 0xc0, 0x4c, 0x00, 0x00, 0x01, 0x00, 0x00, 0x00
        /*007c*/ 	.byte	0xd0, 0x4c, 0x00, 0x00


	//----- nvinfo : EIATTR_MERCURY_ISA_VERSION
	.align		4
.L_350:
        /*0080*/ 	.byte	0x03, 0x5f
        /*0082*/ 	.short	0x0101


	//----- nvinfo : EIATTR_EXIT_INSTR_OFFSETS
	.align		4
        /*0084*/ 	.byte	0x04, 0x1c
        /*0086*/ 	.short	(.L_352 - .L_351)


	//   ....[0]....
.L_351:
        /*0088*/ 	.word	0x00000090


	//   ....[1]....
        /*008c*/ 	.word	0x00005810


	//----- nvinfo : EIATTR_CBANK_PARAM_SIZE
	.align		4
.L_352:
        /*0090*/ 	.byte	0x03, 0x19
        /*0092*/ 	.short	0x0280


	//----- nvinfo : EIATTR_PARAM_CBANK
	.align		4
        /*0094*/ 	.byte	0x04, 0x0a
        /*0096*/ 	.short	(.L_354 - .L_353)
	.align		4
.L_353:
        /*0098*/ 	.word	index@(.nv.constant0._ZN5flash44flash_bwd_dq_dk_dv_loop_seqk_parallel_kernelI23Flash_bwd_kernel_traitsILi128ELi64ELi64ELi8ELi4ELi2ELi2ELb1ELb0EN7cutlass10bfloat16_tE19Flash_kernel_traitsILi128ELi64ELi64ELi8ES3_EELb0ELb1ELb0ELb0ELb1ELb1ELb1EEEvNS_16Flash_bwd_paramsE)
        /*009c*/ 	.short	0x0210
        /*009e*/ 	.short	0x0280


	//----- nvinfo : EIATTR_SW_WAR
	.align		4
.L_354:
        /*00a0*/ 	.byte	0x04, 0x36
        /*00a2*/ 	.short	(.L_356 - .L_355)
.L_355:
        /*00a4*/ 	.word	0x00000008
.L_356:


//--------------------- .nv.info._ZN5flash44flash_bwd_dq_dk_dv_loop_seqk_parallel_kernelI23Flash_bwd_kernel_traitsILi128ELi64ELi64ELi8ELi4ELi2ELi2ELb1ELb0EN7cutlass10bfloat16_tE19Flash_kernel_traitsILi128ELi64ELi64ELi8ES3_EELb1ELb1ELb0ELb0ELb0ELb1ELb0EEEvNS_16Flash_bwd_paramsE --------------------------
	.section	.nv.info._ZN5flash44flash_bwd_dq_dk_dv_loop_seqk_parallel_kernelI23Flash_bwd_kernel_traitsILi128ELi64ELi64ELi8ELi4ELi2ELi2ELb1ELb0EN7cutlass10bfloat16_tE19Flash_kernel_traitsILi128ELi64ELi64ELi8ES3_EELb1ELb1ELb0ELb0ELb0ELb1ELb0EEEvNS_16Flash_bwd_paramsE,"",@"SHT_CUDA_INFO"
	.sectionflags	@""
	.align	4


	//----- nvinfo : EIATTR_CUDA_API_VERSION
	.align		4
        /*0000*/ 	.byte	0x04, 0x37
        /*0002*/ 	.short	(.L_358 - .L_357)
.L_357:
        /*0004*/ 	.word	0x00000082


	//----- nvinfo : EIATTR_KPARAM_INFO
	.align		4
.L_358:
        /*0008*/ 	.byte	0x04, 0x17
        /*000a*/ 	.short	(.L_360 - .L_359)
.L_359:
        /*000c*/ 	.word	0x00000000
        /*0010*/ 	.short	0x0000
        /*0012*/ 	.short	0x0000
        /*0014*/ 	.byte	0x00, 0xf0, 0x01, 0x0a


	//----- nvinfo : EIATTR_SPARSE_MMA_MASK
	.align		4
.L_360:
        /*0018*/ 	.byte	0x03, 0x50
        /*001a*/ 	.short	0x0000


	//----- nvinfo : EIATTR_MAXREG_COUNT
	.align		4
        /*001c*/ 	.byte	0x03, 0x1b
        /*001e*/ 	.short	0x00ff


	//----- nvinfo : EIATTR_NUM_BARRIERS
	.align		4
        /*0020*/ 	.byte	0x02, 0x4c
        /*0022*/ 	.byte	0x01
	.zero		1


	//----- nvinfo : EIATTR_MERCURY_ISA_VERSION
	.align		4
        /*0024*/ 	.byte	0x03, 0x5f
        /*0026*/ 	.short	0x0101


	//----- nvinfo : EIATTR_EXIT_INSTR_OFFSETS
	.align		4
        /*0028*/ 	.byte	0x04, 0x1c
        /*002a*/ 	.short	(.L_362 - .L_361)


	//   ....[0]....
.L_361:
        /*002c*/ 	.word	0x000000a0


	//   ....[1]....
        /*0030*/ 	.word	0x00007950


	//----- nvinfo : EIATTR_CRS_STACK_SIZE
	.align		4
.L_362:
        /*0034*/ 	.byte	0x04, 0x1e
        /*0036*/ 	.short	(.L_364 - .L_363)
.L_363:
        /*0038*/ 	.word	0x00000000


	//----- nvinfo : EIATTR_CBANK_PARAM_SIZE
	.align		4
.L_364:
        /*003c*/ 	.byte	0x03, 0x19
        /*003e*/ 	.short	0x0280


	//----- nvinfo : EIATTR_PARAM_CBANK
	.align		4
        /*0040*/ 	.byte	0x04, 0x0a
        /*0042*/ 	.short	(.L_366 - .L_365)
	.align		4
.L_365:
        /*0044*/ 	.word	index@(.nv.constant0._ZN5flash44flash_bwd_dq_dk_dv_loop_seqk_parallel_kernelI23Flash_bwd_kernel_traitsILi128ELi64ELi64ELi8ELi4ELi2ELi2ELb1ELb0EN7cutlass10bfloat16_tE19Flash_kernel_traitsILi128ELi64ELi64ELi8ES3_EELb1ELb1ELb0ELb0ELb0ELb1ELb0EEEvNS_16Flash_bwd_paramsE)
        /*0048*/ 	.short	0x0210
        /*004a*/ 	.short	0x0280


	//----- nvinfo : EIATTR_SW_WAR
	.align		4
.L_366:
        /*004c*/ 	.byte	0x04, 0x36
        /*004e*/ 	.short	(.L_368 - .L_367)
.L_367:
        /*0050*/ 	.word	0x00000008
.L_368:


//--------------------- .nv.info._ZN5flash44flash_bwd_dq_dk_dv_loop_seqk_parallel_kernelI23Flash_bwd_kernel_traitsILi128ELi64ELi64ELi8ELi4ELi2ELi2ELb1ELb0EN7cutlass10bfloat16_tE19Flash_kernel_traitsILi128ELi64ELi64ELi8ES3_EELb0ELb1ELb0ELb0ELb0ELb1ELb1EEEvNS_16Flash_bwd_paramsE --------------------------
	.section	.nv.info._ZN5flash44flash_bwd_dq_dk_dv_loop_seqk_parallel_kernelI23Flash_bwd_kernel_traitsILi128ELi64ELi64ELi8ELi4ELi2ELi2ELb1ELb0EN7cutlass10bfloat16_tE19Flash_kernel_traitsILi128ELi64ELi64ELi8ES3_EELb0ELb1ELb0ELb0ELb0ELb1ELb1EEEvNS_16Flash_bwd_paramsE,"",@"SHT_CUDA_INFO"
	.sectionflags	@""
	.align	4


	//----- nvinfo : EIATTR_CUDA_API_VERSION
	.align		4
        /*0000*/ 	.byte	0x04, 0x37
        /*0002*/ 	.short	(.L_370 - .L_369)
.L_369:
        /*0004*/ 	.word	0x00000082


	//----- nvinfo : EIATTR_KPARAM_INFO
	.align		4
.L_370:
        /*0008*/ 	.byte	0x04, 0x17
        /*000a*/ 	.short	(.L_372 - .L_371)
.L_371:
        /*000c*/ 	.word	0x00000000
        /*0010*/ 	.short	0x0000
        /*0012*/ 	.short	0x0000
        /*0014*/ 	.byte	0x00, 0xf0, 0x01, 0x0a


	//----- nvinfo : EIATTR_SPARSE_MMA_MASK
	.align		4
.L_372:
        /*0018*/ 	.byte	0x03, 0x50
        /*001a*/ 	.short	0x0000


	//----- nvinfo : EIATTR_MAXREG_COUNT
	.align		4
        /*001c*/ 	.byte	0x03, 0x1b
        /*001e*/ 	.short	0x00ff


	//----- nvinfo : EIATTR_NUM_BARRIERS
	.align		4
        /*0020*/ 	.byte	0x02, 0x4c
        /*0022*/ 	.byte	0x01
	.zero		1


	//----- nvinfo : EIATTR_MERCURY_ISA_VERSION
	.align		4
        /*0024*/ 	.byte	0x03, 0x5f
        /*0026*/ 	.short	0x0101


	//----- nvinfo : EIATTR_EXIT_INSTR_OFFSETS
	.align		4
        /*0028*/ 	.byte	0x04, 0x1c
        /*002a*/ 	.short	(.L_374 - .L_373)


	//   ....[0]....
.L_373:
        /*002c*/ 	.word	0x000000a0


	//   ....[1]....
        /*0030*/ 	.word	0x000071a0


	//----- nvinfo : EIATTR_CRS_STACK_SIZE
	.align		4
.L_374:
        /*0034*/ 	.byte	0x04, 0x1e
        /*0036*/ 	.short	(.L_376 - .L_375)
.L_375:
        /*0038*/ 	.word	0x00000000


	//----- nvinfo : EIATTR_CBANK_PARAM_SIZE
	.align		4
.L_376:
        /*003c*/ 	.byte	0x03, 0x19
        /*003e*/ 	.short	0x0280


	//----- nvinfo : EIATTR_PARAM_CBANK
	.align		4
        /*0040*/ 	.byte	0x04, 0x0a
        /*0042*/ 	.short	(.L_378 - .L_377)
	.align		4
.L_377:
        /*0044*/ 	.word	index@(.nv.constant0._ZN5flash44flash_bwd_dq_dk_dv_loop_seqk_parallel_kernelI23Flash_bwd_kernel_traitsILi128ELi64ELi64ELi8ELi4ELi2ELi2ELb1ELb0EN7cutlass10bfloat16_tE19Flash_kernel_traitsILi128ELi64ELi64ELi8ES3_EELb0ELb1ELb0ELb0ELb0ELb1ELb1EEEvNS_16Flash_bwd_paramsE)
        /*0048*/ 	.short	0x0210
        /*004a*/ 	.short	0x0280


	//----- nvinfo : EIATTR_SW_WAR
	.align		4
.L_378:
        /*004c*/ 	.byte	0x04, 0x36
        /*004e*/ 	.short	(.L_380 - .L_379)
.L_379:
        /*0050*/ 	.word	0x00000008
.L_380:


//--------------------- .nv.info._ZN5flash44flash_bwd_dq_dk_dv_loop_seqk_parallel_kernelI23Flash_bwd_kernel_traitsILi128ELi64ELi64ELi8ELi4ELi2ELi2ELb1ELb0EN7cutlass10bfloat16_tE19Flash_kernel_traitsILi128ELi64ELi64ELi8ES3_EELb1ELb1ELb0ELb1ELb0ELb0ELb0EEEvNS_16Flash_bwd_paramsE --------------------------
	.section	.nv.info._ZN5flash44flash_bwd_dq_dk_dv_loop_seqk_parallel_kernelI23Flash_bwd_kernel_traitsILi128ELi64ELi64ELi8ELi4ELi2ELi2ELb1ELb0EN7cutlass10bfloat16_tE19Flash_kernel_traitsILi128ELi64ELi64ELi8ES3_EELb1ELb1ELb0ELb1ELb0ELb0ELb0EEEvNS_16Flash_bwd_paramsE,"",@"SHT_CUDA_INFO"
	.sectionflags	@""
	.align	4


	//----- nvinfo : EIATTR_CUDA_API_VERSION
	.align		4
        /*0000*/ 	.byte	0x04, 0x37
        /*0002*/ 	.short	(.L_382 - .L_381)
.L_381:
        /*0004*/ 	.word	0x00000082


	//----- nvinfo : EIATTR_KPARAM_INFO
	.align		4
.L_382:
        /*0008*/ 	.byte	0x04, 0x17
        /*000a*/ 	.short	(.L_384 - .L_383)
.L_383:
        /*000c*/ 	.word	0x00000000
        /*0010*/ 	.short	0x0000
        /*0012*/ 	.short	0x0000
        /*0014*/ 	.byte	0x00, 0xf0, 0x01, 0x0a


	//----- nvinfo : EIATTR_SPARSE_MMA_MASK
	.align		4
.L_384:
        /*0018*/ 	.byte	0x03, 0x50
        /*001a*/ 	.short	0x0000


	//----- nvinfo : EIATTR_MAXREG_COUNT
	.align		4
        /*001c*/ 	.byte	0x03, 0x1b
        /*001e*/ 	.short	0x00ff


	//----- nvinfo : EIATTR_NUM_BARRIERS
	.align		4
        /*0020*/ 	.byte	0x02, 0x4c
        /*0022*/ 	.byte	0x01
	.zero		1


	//----- nvinfo : EIATTR_MERCURY_ISA_VERSION
	.align		4
        /*0024*/ 	.byte	0x03, 0x5f
        /*0026*/ 	.short	0x0101


	//----- nvinfo : EIATTR_EXIT_INSTR_OFFSETS
	.align		4
        /*0028*/ 	.byte	0x04, 0x1c
        /*002a*/ 	.short	(.L_386 - .L_385)


	//   ....[0]....
.L_385:
        /*002c*/ 	.word	0x000000a0


	//   ....[1]....
        /*0030*/ 	.word	0x00008af0


	//----- nvinfo : EIATTR_CRS_STACK_SIZE
	.align		4
.L_386:
        /*0034*/ 	.byte	0x04, 0x1e
        /*0036*/ 	.short	(.L_388 - .L_387)
.L_387:
        /*0038*/ 	.word	0x00000000


	//----- nvinfo : EIATTR_CBANK_PARAM_SIZE
	.align		4
.L_388:
        /*003c*/ 	.byte	0x03, 0x19
        /*003e*/ 	.short	0x0280


	//----- nvinfo : EIATTR_PARAM_CBANK
	.align		4
        /*0040*/ 	.byte	0x04, 0x0a
        /*0042*/ 	.short	(.L_390 - .L_389)
	.align		4
.L_389:
        /*0044*/ 	.word	index@(.nv.constant0._ZN5flash44flash_bwd_dq_dk_dv_loop_seqk_parallel_kernelI23Flash_bwd_kernel_traitsILi128ELi64ELi64ELi8ELi4ELi2ELi2ELb1ELb0EN7cutlass10bfloat16_tE19Flash_kernel_traitsILi128ELi64ELi64ELi8ES3_EELb1ELb1ELb0ELb1ELb0ELb0ELb0EEEvNS_16Flash_bwd_paramsE)
        /*0048*/ 	.short	0x0210
        /*004a*/ 	.short	0x0280


	//----- nvinfo : EIATTR_SW_WAR
	.align		4
.L_390:
        /*004c*/ 	.byte	0x04, 0x36
        /*004e*/ 	.short	(.L_392 - .L_391)
.L_391:
        /*0050*/ 	.word	0x00000008
.L_392:


//--------------------- .nv.info._ZN5flash44flash_bwd_dq_dk_dv_loop_seqk_parallel_kernelI23Flash_bwd_kernel_traitsILi128ELi64ELi64ELi8ELi4ELi2ELi2ELb1ELb0EN7cutlass10bfloat16_tE19Flash_kernel_traitsILi128ELi64ELi64ELi8ES3_EELb0ELb1ELb0ELb1ELb0ELb0ELb1EEEvNS_16Flash_bwd_paramsE --------------------------
	.section	.nv.info._ZN5flash44flash_bwd_dq_dk_dv_loop_seqk_parallel_kernelI23Flash_bwd_kernel_traitsILi128ELi64ELi64ELi8ELi4ELi2ELi2ELb1ELb0EN7cutlass10bfloat16_tE19Flash_kernel_traitsILi128ELi64ELi64ELi8ES3_EELb0ELb1ELb0ELb1ELb0ELb0ELb1EEEvNS_16Flash_bwd_paramsE,"",@"SHT_CUDA_INFO"
	.sectionflags	@""
	.align	4


	//----- nvinfo : EIATTR_CUDA_API_VERSION
	.align		4
        /*0000*/ 	.byte	0x04, 0x37
        /*0002*/ 	.short	(.L_394 - .L_393)
.L_393:
        /*0004*/ 	.word	0x00000082


	//----- nvinfo : EIATTR_KPARAM_INFO
	.align		4
.L_394:
        /*0008*/ 	.byte	0x04, 0x17
        /*000a*/ 	.short	(.L_396 - .L_395)
.L_395:
        /*000c*/ 	.word	0x00000000
        /*0010*/ 	.short	0x0000
        /*0012*/ 	.short	0x0000
        /*0014*/ 	.byte	0x00, 0xf0, 0x01, 0x0a


	//----- nvinfo : EIATTR_SPARSE_MMA_MASK
	.align		4
.L_396:
        /*0018*/ 	.byte	0x03, 0x50
        /*001a*/ 	.short	0x0000


	//----- nvinfo : EIATTR_MAXREG_COUNT
	.align		4
        /*001c*/ 	.byte	0x03, 0x1b
        /*001e*/ 	.short	0x00ff


	//----- nvinfo : EIATTR_NUM_BARRIERS
	.align		4
        /*0020*/ 	.byte	0x02, 0x4c
        /*0022*/ 	.byte	0x01
	.zero		1


	//----- nvinfo : EIATTR_ANNOTATIONS
	.align		4
        /*0024*/ 	.byte	0x04, 0x55
        /*0026*/ 	.short	(.L_398 - .L_397)


	//   ....[0]....
.L_397:
        /*0028*/ 	.word	0x00000001
        /*002c*/ 	.byte	0x30, 0x06, 0x00, 0x00, 0x01, 0x00, 0x00, 0x00, 0x00, 0x3e, 0x00, 0x00


	//----- nvinfo : EIATTR_MERCURY_ISA_VERSION
	.align		4
.L_398:
        /*0038*/ 	.byte	0x03, 0x5f
        /*003a*/ 	.short	0x0101


	//----- nvinfo : EIATTR_EXIT_INSTR_OFFSETS
	.align		4
        /*003c*/ 	.byte	0x04, 0x1c
        /*003e*/ 	.short	(.L_400 - .L_399)


	//   ....[0]....
.L_399:
        /*0040*/ 	.word	0x000000b0


	//   ....[1]....
        /*0044*/ 	.word	0x000082b0


	//----- nvinfo : EIATTR_CRS_STACK_SIZE
	.align		4
.L_400:
        /*0048*/ 	.byte	0x04, 0x1e
        /*004a*/ 	.short	(.L_402 - .L_401)
.L_401:
        /*004c*/ 	.word	0x00000000


	//----- nvinfo : EIATTR_CBANK_PARAM_SIZE
	.align		4
.L_402:
        /*0050*/ 	.byte	0x03, 0x19
        /*0052*/ 	.short	0x0280


	//----- nvinfo : EIATTR_PARAM_CBANK
	.align		4
        /*0054*/ 	.byte	0x04, 0x0a
        /*0056*/ 	.short	(.L_404 - .L_403)
	.align		4
.L_403:
        /*0058*/ 	.word	index@(.nv.constant0._ZN5flash44flash_bwd_dq_dk_dv_loop_seqk_parallel_kernelI23Flash_bwd_kernel_traitsILi128ELi64ELi64ELi8ELi4ELi2ELi2ELb1ELb0EN7cutlass10bfloat16_tE19Flash_kernel_traitsILi128ELi64ELi64ELi8ES3_EELb0ELb1ELb0ELb1ELb0ELb0ELb1EEEvNS_16Flash_bwd_paramsE)
        /*005c*/ 	.short	0x0210
        /*005e*/ 	.short	0x0280


	//----- nvinfo : EIATTR_SW_WAR
	.align		4
.L_404:
        /*0060*/ 	.byte	0x04, 0x36
        /*0062*/ 	.short	(.L_406 - .L_405)
.L_405:
        /*0064*/ 	.word	0x00000008
.L_406:


//--------------------- .nv.info._ZN5flash25flash_bwd_dot_do_o_kernelILb0E23Flash_bwd_kernel_traitsILi128ELi64ELi64ELi8ELi4ELi2ELi2ELb1ELb0EN7cutlass10bfloat16_tE19Flash_kernel_traitsILi128ELi64ELi64ELi8ES3_EEEEvNS_16Flash_bwd_paramsE --------------------------
	.section	.nv.info._ZN5flash25flash_bwd_dot_do_o_kernelILb0E23Flash_bwd_kernel_traitsILi128ELi64ELi64ELi8ELi4ELi2ELi2ELb1ELb0EN7cutlass10bfloat16_tE19Flash_kernel_traitsILi128ELi64ELi64ELi8ES3_EEEEvNS_16Flash_bwd_paramsE,"",@"SHT_CUDA_INFO"
	.sectionflags	@""
	.align	4


	//----- nvinfo : EIATTR_CUDA_API_VERSION
	.align		4
        /*0000*/ 	.byte	0x04, 0x37
        /*0002*/ 	.short	(.L_408 - .L_407)
.L_407:
        /*0004*/ 	.word	0x00000082


	//----- nvinfo : EIATTR_KPARAM_INFO
	.align		4
.L_408:
        /*0008*/ 	.byte	0x04, 0x17
        /*000a*/ 	.short	(.L_410 - .L_409)
.L_409:
        /*000c*/ 	.word	0x00000000
        /*0010*/ 	.short	0x0000
        /*0012*/ 	.short	0x0000
        /*0014*/ 	.byte	0x00, 0xf0, 0x01, 0x0a


	//----- nvinfo : EIATTR_SPARSE_MMA_MASK
	.align		4
.L_410:
        /*0018*/ 	.byte	0x03, 0x50
        /*001a*/ 	.short	0x0000


	//----- nvinfo : EIATTR_MAXREG_COUNT
	.align		4
        /*001c*/ 	.byte	0x03, 0x1b
        /*001e*/ 	.short	0x00ff


	//----- nvinfo : EIATTR_MERCURY_ISA_VERSION
	.align		4
        /*0020*/ 	.byte	0x03, 0x5f
        /*0022*/ 	.short	0x0101


	//----- nvinfo : EIATTR_COOP_GROUP_MASK_REGIDS
	.align		4
        /*0024*/ 	.byte	0x04, 0x29
        /*0026*/ 	.short	(.L_412 - .L_411)


	//   ....[0]....
.L_411:
        /*0028*/ 	.word	0xffffffff


	//   ....[1]....
        /*002c*/ 	.word	0xffffffff


	//   ....[2]....
        /*0030*/ 	.word	0xffffffff


	//   ....[3]....
        /*0034*/ 	.word	0xffffffff


	//   ....[4]....
        /*0038*/ 	.word	0xffffffff


	//   ....[5]....
        /*003c*/ 	.word	0xffffffff


	//----- nvinfo : EIATTR_COOP_GROUP_INSTR_OFFSETS
	.align		4
.L_412:
        /*0040*/ 	.byte	0x04, 0x28
        /*0042*/ 	.short	(.L_414 - .L_413)


	//   ....[0]....
.L_413:
        /*0044*/ 	.word	0x000011a0


	//   ....[1]....
        /*0048*/ 	.word	0x000011b0


	//   ....[2]....
        /*004c*/ 	.word	0x000011f0


	//   ....[3]....
        /*0050*/ 	.word	0x00001200


	//   ....[4]....
        /*0054*/ 	.word	0x00001250


	//   ....[5]....
        /*0058*/ 	.word	0x00001270


	//----- nvinfo : EIATTR_EXIT_INSTR_OFFSETS
	.align		4
.L_414:
        /*005c*/ 	.byte	0x04, 0x1c
        /*005e*/ 	.short	(.L_416 - .L_415)


	//   ....[0]....
.L_415:
        /*0060*/ 	.word	0x00000130


	//   ....[1]....
        /*0064*/ 	.word	0x00001300


	//   ....[2]....
        /*0068*/ 	.word	0x00001320


	//----- nvinfo : EIATTR_CRS_STACK_SIZE
	.align		4
.L_416:
        /*006c*/ 	.byte	0x04, 0x1e
        /*006e*/ 	.short	(.L_418 - .L_417)
.L_417:
        /*0070*/ 	.word	0x00000000


	//----- nvinfo : EIATTR_CBANK_PARAM_SIZE
	.align		4
.L_418:
        /*0074*/ 	.byte	0x03, 0x19
        /*0076*/ 	.short	0x0280


	//----- nvinfo : EIATTR_PARAM_CBANK
	.align		4
        /*0078*/ 	.byte	0x04, 0x0a
        /*007a*/ 	.short	(.L_420 - .L_419)
	.align		4
.L_419:
        /*007c*/ 	.word	index@(.nv.constant0._ZN5flash25flash_bwd_dot_do_o_kernelILb0E23Flash_bwd_kernel_traitsILi128ELi64ELi64ELi8ELi4ELi2ELi2ELb1ELb0EN7cutlass10bfloat16_tE19Flash_kernel_traitsILi128ELi64ELi64ELi8ES3_EEEEvNS_16Flash_bwd_paramsE)
        /*0080*/ 	.short	0x0210
        /*0082*/ 	.short	0x0280


	//----- nvinfo : EIATTR_SW_WAR
	.align		4
.L_420:
        /*0084*/ 	.byte	0x04, 0x36
        /*0086*/ 	.short	(.L_422 - .L_421)
.L_421:
        /*0088*/ 	.word	0x00000008
.L_422:


//--------------------- .nv.info._ZN5flash25flash_bwd_dot_do_o_kernelILb1E23Flash_bwd_kernel_traitsILi128ELi64ELi64ELi8ELi4ELi2ELi2ELb1ELb0EN7cutlass10bfloat16_tE19Flash_kernel_traitsILi128ELi64ELi64ELi8ES3_EEEEvNS_16Flash_bwd_paramsE --------------------------
	.section	.nv.info._ZN5flash25flash_bwd_dot_do_o_kernelILb1E23Flash_bwd_kernel_traitsILi128ELi64ELi64ELi8ELi4ELi2ELi2ELb1ELb0EN7cutlass10bfloat16_tE19Flash_kernel_traitsILi128ELi64ELi64ELi8ES3_EEEEvNS_16Flash_bwd_paramsE,"",@"SHT_CUDA_INFO"
	.sectionflags	@""
	.align	4


	//----- nvinfo : EIATTR_CUDA_API_VERSION
	.align		4
        /*0000*/ 	.byte	0x04, 0x37
        /*0002*/ 	.short	(.L_424 - .L_423)
.L_423:
        /*0004*/ 	.word	0x00000082


	//----- nvinfo : EIATTR_KPARAM_INFO
	.align		4
.L_424:
        /*0008*/ 	.byte	0x04, 0x17
        /*000a*/ 	.short	(.L_426 - .L_425)
.L_425:
        /*000c*/ 	.word	0x00000000
        /*0010*/ 	.short	0x0000
        /*0012*/ 	.short	0x0000
        /*0014*/ 	.byte	0x00, 0xf0, 0x01, 0x0a


	//----- nvinfo : EIATTR_SPARSE_MMA_MASK
	.align		4
.L_426:
        /*0018*/ 	.byte	0x03, 0x50
        /*001a*/ 	.short	0x0000


	//----- nvinfo : EIATTR_MAXREG_COUNT
	.align		4
        /*001c*/ 	.byte	0x03, 0x1b
        /*001e*/ 	.short	0x00ff


	//----- nvinfo : EIATTR_MERCURY_ISA_VERSION
	.align		4
        /*0020*/ 	.byte	0x03, 0x5f
        /*0022*/ 	.short	0x0101


	//----- nvinfo : EIATTR_COOP_GROUP_MASK_REGIDS
	.align		4
        /*0024*/ 	.byte	0x04, 0x29
        /*0026*/ 	.short	(.L_428 - .L_427)


	//   ....[0]....
.L_427:
        /*0028*/ 	.word	0xffffffff


	//   ....[1]....
        /*002c*/ 	.word	0xffffffff


	//   ....[2]....
        /*0030*/ 	.word	0xffffffff


	//   ....[3]....
        /*0034*/ 	.word	0xffffffff


	//   ....[4]....
        /*0038*/ 	.word	0xffffffff


	//   ....[5]....
        /*003c*/ 	.word	0xffffffff


	//----- nvinfo : EIATTR_COOP_GROUP_INSTR_OFFSETS
	.align		4
.L_428:
        /*0040*/ 	.byte	0x04, 0x28
        /*0042*/ 	.short	(.L_430 - .L_429)


	//   ....[0]....
.L_429:
        /*0044*/ 	.word	0x00001460


	//   ....[1]....
        /*0048*/ 	.word	0x00001470


	//   ....[2]....
        /*004c*/ 	.word	0x000014a0


	//   ....[3]....
        /*0050*/ 	.word	0x000014d0


	//   ....[4]....
        /*0054*/ 	.word	0x00001510


	//   ....[5]....
        /*0058*/ 	.word	0x00001550


	//----- nvinfo : EIATTR_EXIT_INSTR_OFFSETS
	.align		4
.L_430:
        /*005c*/ 	.byte	0x04, 0x1c
        /*005e*/ 	.short	(.L_432 - .L_431)


	//   ....[0]....
.L_431:
        /*0060*/ 	.word	0x00000130


	//   ....[1]....
        /*0064*/ 	.word	0x000016d0


	//----- nvinfo : EIATTR_CRS_STACK_SIZE
	.align		4
.L_432:
        /*0068*/ 	.byte	0x04, 0x1e
        /*006a*/ 	.short	(.L_434 - .L_433)
.L_433:
        /*006c*/ 	.word	0x00000000


	//----- nvinfo : EIATTR_CBANK_PARAM_SIZE
	.align		4
.L_434:
        /*0070*/ 	.byte	0x03, 0x19
        /*0072*/ 	.short	0x0280


	//----- nvinfo : EIATTR_PARAM_CBANK
	.align		4
        /*0074*/ 	.byte	0x04, 0x0a
        /*0076*/ 	.short	(.L_436 - .L_435)
	.align		4
.L_435:
        /*0078*/ 	.word	index@(.nv.constant0._ZN5flash25flash_bwd_dot_do_o_kernelILb1E23Flash_bwd_kernel_traitsILi128ELi64ELi64ELi8ELi4ELi2ELi2ELb1ELb0EN7cutlass10bfloat16_tE19Flash_kernel_traitsILi128ELi64ELi64ELi8ES3_EEEEvNS_16Flash_bwd_paramsE)
        /*007c*/ 	.short	0x0210
        /*007e*/ 	.short	0x0280


	//----- nvinfo : EIATTR_SW_WAR
	.align		4
.L_436:
        /*0080*/ 	.byte	0x04, 0x36
        /*0082*/ 	.short	(.L_438 - .L_437)
.L_437:
        /*0084*/ 	.word	0x00000008
.L_438:


//--------------------- .nv.info._ZN5flash27flash_bwd_convert_dq_kernelI23Flash_bwd_kernel_traitsILi128ELi64ELi128ELi8ELi2ELi4ELi2ELb0ELb0EN7cutlass10bfloat16_tE19Flash_kernel_traitsILi128ELi64ELi128ELi8ES3_EEEEvNS_16Flash_bwd_paramsEi --------------------------
	.section	.nv.info._ZN5flash27flash_bwd_convert_dq_kernelI23Flash_bwd_kernel_traitsILi128ELi64ELi128ELi8ELi2ELi4ELi2ELb0ELb0EN7cutlass10bfloat16_tE19Flash_kernel_traitsILi128ELi64ELi128ELi8ES3_EEEEvNS_16Flash_bwd_paramsEi,"",@"SHT_CUDA_INFO"
	.sectionflags	@""
	.align	4


	//----- nvinfo : EIATTR_CUDA_API_VERSION
	.align		4
        /*0000*/ 	.byte	0x04, 0x37
        /*0002*/ 	.short	(.L_440 - .L_439)
.L_439:
        /*0004*/ 	.word	0x00000082


	//----- nvinfo : EIATTR_KPARAM_INFO
	.align		4
.L_440:
        /*0008*/ 	.byte	0x04, 0x17
        /*000a*/ 	.short	(.L_442 - .L_441)
.L_441:
        /*000c*/ 	.word	0x00000000
        /*0010*/ 	.short	0x0001
        /*0012*/ 	.short	0x0280
        /*0014*/ 	.byte	0x00, 0xf0, 0x11, 0x00


	//----- nvinfo : EIATTR_KPARAM_INFO
	.align		4
.L_442:
        /*0018*/ 	.byte	0x04, 0x17
        /*001a*/ 	.short	(.L_444 - .L_443)
.L_443:
        /*001c*/ 	.word	0x00000000
        /*0020*/ 	.short	0x0000
        /*0022*/ 	.short	0x0000
        /*0024*/ 	.byte	0x00, 0xf0, 0x01, 0x0a


	//----- nvinfo : EIATTR_SPARSE_MMA_MASK
	.align		4
.L_444:
        /*0028*/ 	.byte	0x03, 0x50
        /*002a*/ 	.short	0x0000


	//----- nvinfo : EIATTR_MAXREG_COUNT
	.align		4
        /*002c*/ 	.byte	0x03, 0x1b
        /*002e*/ 	.short	0x00ff


	//----- nvinfo : EIATTR_NUM_BARRIERS
	.align		4
        /*0030*/ 	.byte	0x02, 0x4c
        /*0032*/ 	.byte	0x01
	.zero		1


	//----- nvinfo : EIATTR_MERCURY_ISA_VERSION
	.align		4
        /*0034*/ 	.byte	0x03, 0x5f
        /*0036*/ 	.short	0x0101


	//----- nvinfo : EIATTR_EXIT_INSTR_OFFSETS
	.align		4
        /*0038*/ 	.byte	0x04, 0x1c
        /*003a*/ 	.short	(.L_446 - .L_445)


	//   ....[0]....
.L_445:
        /*003c*/ 	.word	0x00000100


	//   ....[1]....
        /*0040*/ 	.word	0x000017b0


	//   ....[2]....
        /*0044*/ 	.word	0x000018b0


	//   ....[3]....
        /*0048*/ 	.word	0x000018d0


	//----- nvinfo : EIATTR_CRS_STACK_SIZE
	.align		4
.L_446:
        /*004c*/ 	.byte	0x04, 0x1e
        /*004e*/ 	.short	(.L_448 - .L_447)
.L_447:
        /*0050*/ 	.word	0x00000000


	//----- nvinfo : EIATTR_CBANK_PARAM_SIZE
	.align		4
.L_448:
        /*0054*/ 	.byte	0x03, 0x19
        /*0056*/ 	.short	0x0284


	//----- nvinfo : EIATTR_PARAM_CBANK
	.align		4
        /*0058*/ 	.byte	0x04, 0x0a
        /*005a*/ 	.short	(.L_450 - .L_449)
	.align		4
.L_449:
        /*005c*/ 	.word	index@(.nv.constant0._ZN5flash27flash_bwd_convert_dq_kernelI23Flash_bwd_kernel_traitsILi128ELi64ELi128ELi8ELi2ELi4ELi2ELb0ELb0EN7cutlass10bfloat16_tE19Flash_kernel_traitsILi128ELi64ELi128ELi8ES3_EEEEvNS_16Flash_bwd_paramsEi)
        /*0060*/ 	.short	0x0210
        /*0062*/ 	.short	0x0284


	//----- nvinfo : EIATTR_SW_WAR
	.align		4
.L_450:
        /*0064*/ 	.byte	0x04, 0x36
        /*0066*/ 	.short	(.L_452 - .L_451)
.L_451:
        /*0068*/ 	.word	0x00000008
.L_452:


//--------------------- .nv.info._ZN5flash44flash_bwd_dq_dk_dv_loop_seqk_parallel_kernelI23Flash_bwd_kernel_traitsILi128ELi64ELi128ELi8ELi2ELi4ELi2ELb0ELb0EN7cutlass10bfloat16_tE19Flash_kernel_traitsILi128ELi64ELi128ELi8ES3_EELb1ELb1ELb0ELb0ELb0ELb0ELb0EEEvNS_16Flash_bwd_paramsE --------------------------
	.section	.nv.info._ZN5flash44flash_bwd_dq_dk_dv_loop_seqk_parallel_kernelI23Flash_bwd_kernel_traitsILi128ELi64ELi128ELi8ELi2ELi4ELi2ELb0ELb0EN7cutlass10bfloat16_tE19Flash_kernel_traitsILi128ELi64ELi128ELi8ES3_EELb1ELb1ELb0ELb0ELb0ELb0ELb0EEEvNS_16Flash_bwd_paramsE,"",@"SHT_CUDA_INFO"
	.sectionflags	@""
	.align	4


	//----- nvinfo : EIATTR_CUDA_API_VERSION
	.align		4
        /*0000*/ 	.byte	0x04, 0x37
        /*0002*/ 	.short	(.L_454 - .L_453)
.L_453:
        /*0004*/ 	.word	0x00000082


	//----- nvinfo : EIATTR_KPARAM_INFO
	.align		4
.L_454:
        /*0008*/ 	.byte	0x04, 0x17
        /*000a*/ 	.short	(.L_456 - .L_455)
.L_455:
        /*000c*/ 	.word	0x00000000
        /*0010*/ 	.short	0x0000
        /*0012*/ 	.short	0x0000
        /*0014*/ 	.byte	0x00, 0xf0, 0x01, 0x0a


	//----- nvinfo : EIATTR_SPARSE_MMA_MASK
	.align		4
.L_456:
        /*0018*/ 	.byte	0x03, 0x50
        /*001a*/ 	.short	0x0000


	//----- nvinfo : EIATTR_MAXREG_COUNT
	.align		4
        /*001c*/ 	.byte	0x03, 0x1b
        /*001e*/ 	.short	0x00ff


	//----- nvinfo : EIATTR_NUM_BARRIERS
	.align		4
        /*0020*/ 	.byte	0x02, 0x4c
        /*0022*/ 	.byte	0x01
	.zero		1


	//----- nvinfo : EIATTR_ANNOTATIONS
	.align		4
        /*0024*/ 	.byte	0x04, 0x55
        /*0026*/ 	.short	(.L_458 - .L_457)


	//   ....[0]....
.L_457:
        /*0028*/ 	.word	0x00000001
        /*002c*/ 	.byte	0xa0, 0x03, 0x00, 0x00, 0x01, 0x00, 0x00, 0x00, 0xe0, 0x05, 0x00, 0x00, 0x01, 0x00, 0x00, 0x00
        /*003c*/ 	.byte	0x00, 0x09, 0x00, 0x00, 0x01, 0x00, 0x00, 0x00, 0x40, 0x09, 0x00, 0x00, 0x01, 0x00, 0x00, 0x00
        /*004c*/ 	.byte	0x70, 0x09, 0x00, 0x00, 0x01, 0x00, 0x00, 0x00, 0xa0, 0x09, 0x00, 0x00, 0x01, 0x00, 0x00, 0x00
        /*005c*/ 	.byte	0x30, 0x46, 0x00, 0x00, 0x01, 0x00, 0x00, 0x00, 0x80, 0x4d, 0x00, 0x00, 0x01, 0x00, 0x00, 0x00
        /*006c*/ 	.byte	0x90, 0xa0, 0x00, 0x00, 0x01, 0x00, 0x00, 0x00, 0xc0, 0xa0, 0x00, 0x00, 0x01, 0x00, 0x00, 0x00
        /*007c*/ 	.byte	0xd0, 0xa0, 0x00, 0x00, 0x01, 0x00, 0x00, 0x00, 0xe0, 0xa0, 0x00, 0x00


	//----- nvinfo : EIATTR_MERCURY_ISA_VERSION
	.align		4
.L_458:
        /*0088*/ 	.byte	0x03, 0x5f
        /*008a*/ 	.short	0x0101


	//----- nvinfo : EIATTR_EXIT_INSTR_OFFSETS
	.align		4
        /*008c*/ 	.byte	0x04, 0x1c
        /*008e*/ 	.short	(.L_460 - .L_459)


	//   ....[0]....
.L_459:
        /*0090*/ 	.word	0x000000a0


	//   ....[1]....
        /*0094*/ 	.word	0x0000c180


	//----- nvinfo : EIATTR_CRS_STACK_SIZE
	.align		4
.L_460:
        /*0098*/ 	.byte	0x04, 0x1e
        /*009a*/ 	.short	(.L_462 - .L_461)
.L_461:
        /*009c*/ 	.word	0x00000000


	//----- nvinfo : EIATTR_CBANK_PARAM_SIZE
	.align		4
.L_462:
        /*00a0*/ 	.byte	0x03, 0x19
        /*00a2*/ 	.short	0x0280


	//----- nvinfo : EIATTR_PARAM_CBANK
	.align		4
        /*00a4*/ 	.byte	0x04, 0x0a
        /*00a6*/ 	.short	(.L_464 - .L_463)
	.align		4
.L_463:
        /*00a8*/ 	.word	index@(.nv.constant0._ZN5flash44flash_bwd_dq_dk_dv_loop_seqk_parallel_kernelI23Flash_bwd_kernel_traitsILi128ELi64ELi128ELi8ELi2ELi4ELi2ELb0ELb0EN7cutlass10bfloat16_tE19Flash_kernel_traitsILi128ELi64ELi128ELi8ES3_EELb1ELb1ELb0ELb0ELb0ELb0ELb0EEEvNS_16Flash_bwd_paramsE)
        /*00ac*/ 	.short	0x0210
        /*00ae*/ 	.short	0x0280


	//----- nvinfo : EIATTR_SW_WAR
	.align		4
.L_464:
        /*00b0*/ 	.byte	0x04, 0x36
        /*00b2*/ 	.short	(.L_466 - .L_465)
.L_465:
        /*00b4*/ 	.word	0x00000008
.L_466:


//--------------------- .nv.info._ZN5flash44flash_bwd_dq_dk_dv_loop_seqk_parallel_kernelI23Flash_bwd_kernel_traitsILi128ELi64ELi128ELi8ELi2ELi4ELi2ELb0ELb0EN7cutlass10bfloat16_tE19Flash_kernel_traitsILi128ELi64ELi128ELi8ES3_EELb0ELb1ELb0ELb0ELb0ELb0ELb1EEEvNS_16Flash_bwd_paramsE --------------------------
	.section	.nv.info._ZN5flash44flash_bwd_dq_dk_dv_loop_seqk_parallel_kernelI23Flash_bwd_kernel_traitsILi128ELi64ELi128ELi8ELi2ELi4ELi2ELb0ELb0EN7cutlass10bfloat16_tE19Flash_kernel_traitsILi128ELi64ELi128ELi8ES3_EELb0ELb1ELb0ELb0ELb0ELb0ELb1EEEvNS_16Flash_bwd_paramsE,"",@"SHT_CUDA_INFO"
	.sectionflags	@""
	.align	4


	//----- nvinfo : EIATTR_CUDA_API_VERSION
	.align		4
        /*0000*/ 	.byte	0x04, 0x37
        /*0002*/ 	.short	(.L_468 - .L_467)
.L_467:
        /*0004*/ 	.word	0x00000082


	//----- nvinfo : EIATTR_KPARAM_INFO
	.align		4
.L_468:
        /*0008*/ 	.byte	0x04, 0x17
        /*000a*/ 	.short	(.L_470 - .L_469)
.L_469:
        /*000c*/ 	.word	0x00000000
        /*0010*/ 	.short	0x0000
        /*0012*/ 	.short	0x0000
        /*0014*/ 	.byte	0x00, 0xf0, 0x01, 0x0a


	//----- nvinfo : EIATTR_SPARSE_MMA_MASK
	.align		4
.L_470:
        /*0018*/ 	.byte	0x03, 0x50
        /*001a*/ 	.short	0x0000


	//----- nvinfo : EIATTR_MAXREG_COUNT
	.align		4
        /*001c*/ 	.byte	0x03, 0x1b
        /*001e*/ 	.short	0x00ff


	//----- nvinfo : EIATTR_NUM_BARRIERS
	.align		4
        /*0020*/ 	.byte	0x02, 0x4c
        /*0022*/ 	.byte	0x01
	.zero		1


	//----- nvinfo : EIATTR_ANNOTATIONS
	.align		4
        /*0024*/ 	.byte	0x04, 0x55
        /*0026*/ 	.short	(.L_472 - .L_471)


	//   ....[0]....
.L_471:
        /* <DEDUP_REMOVED lines=43> */


	//----- nvinfo : EIATTR_MERCURY_ISA_VERSION
	.align		4
.L_472:
        /*02c0*/ 	.byte	0x03, 0x5f
        /*02c2*/ 	.short	0x0101


	//----- nvinfo : EIATTR_EXIT_INSTR_OFFSETS
	.align		4
        /*02c4*/ 	.byte	0x04, 0x1c
        /*02c6*/ 	.short	(.L_474 - .L_473)


	//   ....[0]....
.L_473:
        /*02c8*/ 	.word	0x000000a0


	//   ....[1]....
        /*02cc*/ 	.word	0x0000bb40


	//----- nvinfo : EIATTR_CRS_STACK_SIZE
	.align		4
.L_474:
        /*02d0*/ 	.byte	0x04, 0x1e
        /*02d2*/ 	.short	(.L_476 - .L_475)
.L_475:
        /*02d4*/ 	.word	0x00000000


	//----- nvinfo : EIATTR_CBANK_PARAM_SIZE
	.align		4
.L_476:
        /*02d8*/ 	.byte	0x03, 0x19
        /*02da*/ 	.short	0x0280


	//----- nvinfo : EIATTR_PARAM_CBANK
	.align		4
        /*02dc*/ 	.byte	0x04, 0x0a
        /*02de*/ 	.short	(.L_478 - .L_477)
	.align		4
.L_477:
        /*02e0*/ 	.word	index@(.nv.constant0._ZN5flash44flash_bwd_dq_dk_dv_loop_seqk_parallel_kernelI23Flash_bwd_kernel_traitsILi128ELi64ELi128ELi8ELi2ELi4ELi2ELb0ELb0EN7cutlass10bfloat16_tE19Flash_kernel_traitsILi128ELi64ELi128ELi8ES3_EELb0ELb1ELb0ELb0ELb0ELb0ELb1EEEvNS_16Flash_bwd_paramsE)
        /*02e4*/ 	.short	0x0210
        /*02e6*/ 	.short	0x0280


	//----- nvinfo : EIATTR_SW_WAR
	.align		4
.L_478:
        /*02e8*/ 	.byte	0x04, 0x36
        /*02ea*/ 	.short	(.L_480 - .L_479)
.L_479:
        /*02ec*/ 	.word	0x00000008
.L_480:


//--------------------- .nv.info._ZN5flash44flash_bwd_dq_dk_dv_loop_seqk_parallel_kernelI23Flash_bwd_kernel_traitsILi128ELi64ELi128ELi8ELi2ELi4ELi2ELb0ELb0EN7cutlass10bfloat16_tE19Flash_kernel_traitsILi128ELi64ELi128ELi8ES3_EELb1ELb1ELb0ELb0ELb1ELb1ELb0EEEvNS_16Flash_bwd_paramsE --------------------------
	.section	.nv.info._ZN5flash44flash_bwd_dq_dk_dv_loop_seqk_parallel_kernelI23Flash_bwd_kernel_traitsILi128ELi64ELi128ELi8ELi2ELi4ELi2ELb0ELb0EN7cutlass10bfloat16_tE19Flash_kernel_traitsILi128ELi64ELi128ELi8ES3_EELb1ELb1ELb0ELb0ELb1ELb1ELb0EEEvNS_16Flash_bwd_paramsE,"",@"SHT_CUDA_INFO"
	.sectionflags	@""
	.align	4


	//----- nvinfo : EIATTR_CUDA_API_VERSION
	.align		4
        /*0000*/ 	.byte	0x04, 0x37
        /*0002*/ 	.short	(.L_482 - .L_481)
.L_481:
        /*0004*/ 	.word	0x00000082


	//----- nvinfo : EIATTR_KPARAM_INFO
	.align		4
.L_482:
        /*0008*/ 	.byte	0x04, 0x17
        /*000a*/ 	.short	(.L_484 - .L_483)
.L_483:
        /*000c*/ 	.word	0x00000000
        /*0010*/ 	.short	0x0000
        /*0012*/ 	.short	0x0000
        /*0014*/ 	.byte	0x00, 0xf0, 0x01, 0x0a


	//----- nvinfo : EIATTR_SPARSE_MMA_MASK
	.align		4
.L_484:
        /*0018*/ 	.byte	0x03, 0x50
        /*001a*/ 	.short	0x0000


	//----- nvinfo : EIATTR_MAXREG_COUNT
	.align		4
        /*001c*/ 	.byte	0x03, 0x1b
        /*001e*/ 	.short	0x00ff


	//----- nvinfo : EIATTR_NUM_BARRIERS
	.align		4
        /*0020*/ 	.byte	0x02, 0x4c
        /*0022*/ 	.byte	0x01
	.zero		1


	//----- nvinfo : EIATTR_ANNOTATIONS
	.align		4
        /*0024*/ 	.byte	0x04, 0x55
        /*0026*/ 	.short	(.L_486 - .L_485)


	//   ....[0]....
.L_485:
        /*0028*/ 	.word	0x00000001
        /*002c*/ 	.byte	0x20, 0x04, 0x00, 0x00, 0x01, 0x00, 0x00, 0x00, 0xe0, 0x08, 0x00, 0x00, 0x01, 0x00, 0x00, 0x00
        /*003c*/ 	.byte	0x20, 0x09, 0x00, 0x00, 0x01, 0x00, 0x00, 0x00, 0x60, 0x09, 0x00, 0x00, 0x01, 0x00, 0x00, 0x00
        /*004c*/ 	.byte	0x80, 0x09, 0x00, 0x00, 0x01, 0x00, 0x00, 0x00, 0xc0, 0x25, 0x00, 0x00, 0x01, 0x00, 0x00, 0x00
        /*005c*/ 	.byte	0xa0, 0x71, 0x00, 0x00, 0x01, 0x00, 0x00, 0x00, 0xd0, 0x71, 0x00, 0x00, 0x01, 0x00, 0x00, 0x00
        /*006c*/ 	.byte	0xe0, 0x71, 0x00, 0x00, 0x01, 0x00, 0x00, 0x00, 0xf0, 0x71, 0x00, 0x00


	//----- nvinfo : EIATTR_MERCURY_ISA_VERSION
	.align		4
.L_486:
        /*0078*/ 	.byte	0x03, 0x5f
        /*007a*/ 	.short	0x0101


	//----- nvinfo : EIATTR_EXIT_INSTR_OFFSETS
	.align		4
        /*007c*/ 	.byte	0x04, 0x1c
        /*007e*/ 	.short	(.L_488 - .L_487)


	//   ....[0]....
.L_487:
        /*0080*/ 	.word	0x000000a0


	//   ....[1]....
        /*0084*/ 	.word	0x00008960


	//----- nvinfo : EIATTR_CBANK_PARAM_SIZE
	.align		4
.L_488:
        /*0088*/ 	.byte	0x03, 0x19
        /*008a*/ 	.short	0x0280


	//----- nvinfo : EIATTR_PARAM_CBANK
	.align		4
        /*008c*/ 	.byte	0x04, 0x0a
        /*008e*/ 	.short	(.L_490 - .L_489)
	.align		4
.L_489:
        /*0090*/ 	.word	index@(.nv.constant0._ZN5flash44flash_bwd_dq_dk_dv_loop_seqk_parallel_kernelI23Flash_bwd_kernel_traitsILi128ELi64ELi128ELi8ELi2ELi4ELi2ELb0ELb0EN7cutlass10bfloat16_tE19Flash_kernel_traitsILi128ELi64ELi128ELi8ES3_EELb1ELb1ELb0ELb0ELb1ELb1ELb0EEEvNS_16Flash_bwd_paramsE)
        /*0094*/ 	.short	0x0210
        /*0096*/ 	.short	0x0280


	//----- nvinfo : EIATTR_SW_WAR
	.align		4
.L_490:
        /*0098*/ 	.byte	0x04, 0x36
        /*009a*/ 	.short	(.L_492 - .L_491)
.L_491:
        /*009c*/ 	.word	0x00000008
.L_492:


//--------------------- .nv.info._ZN5flash44flash_bwd_dq_dk_dv_loop_seqk_parallel_kernelI23Flash_bwd_kernel_traitsILi128ELi64ELi128ELi8ELi2ELi4ELi2ELb0ELb0EN7cutlass10bfloat16_tE19Flash_kernel_traitsILi128ELi64ELi128ELi8ES3_EELb0ELb1ELb0ELb0ELb1ELb1ELb1EEEvNS_16Flash_bwd_paramsE --------------------------
	.section	.nv.info._ZN5flash44flash_bwd_dq_dk_dv_loop_seqk_parallel_kernelI23Flash_bwd_kernel_traitsILi128ELi64ELi128ELi8ELi2ELi4ELi2ELb0ELb0EN7cutlass10bfloat16_tE19Flash_kernel_traitsILi128ELi64ELi128ELi8ES3_EELb0ELb1ELb0ELb0ELb1ELb1ELb1EEEvNS_16Flash_bwd_paramsE,"",@"SHT_CUDA_INFO"
	.sectionflags	@""
	.align	4


	//----- nvinfo : EIATTR_CUDA_API_VERSION
	.align		4
        /*0000*/ 	.byte	0x04, 0x37
        /*0002*/ 	.short	(.L_494 - .L_493)
.L_493:
        /*0004*/ 	.word	0x00000082


	//----- nvinfo : EIATTR_KPARAM_INFO
	.align		4
.L_494:
        /*0008*/ 	.byte	0x04, 0x17
        /*000a*/ 	.short	(.L_496 - .L_495)
.L_495:
        /*000c*/ 	.word	0x00000000
        /*0010*/ 	.short	0x0000
        /*0012*/ 	.short	0x0000
        /*0014*/ 	.byte	0x00, 0xf0, 0x01, 0x0a


	//----- nvinfo : EIATTR_SPARSE_MMA_MASK
	.align		4
.L_496:
        /*0018*/ 	.byte	0x03, 0x50
        /*001a*/ 	.short	0x0000


	//----- nvinfo : EIATTR_MAXREG_COUNT
	.align		4
        /*001c*/ 	.byte	0x03, 0x1b
        /*001e*/ 	.short	0x00ff


	//----- nvinfo : EIATTR_NUM_BARRIERS
	.align		4
        /*0020*/ 	.byte	0x02, 0x4c
        /*0022*/ 	.byte	0x01
	.zero		1


	//----- nvinfo : EIATTR_ANNOTATIONS
	.align		4
        /*0024*/ 	.byte	0x04, 0x55
        /*0026*/ 	.short	(.L_498 - .L_497)


	//   ....[0]....
.L_497:
        /* <DEDUP_REMOVED lines=41> */


	//----- nvinfo : EIATTR_MERCURY_ISA_VERSION
	.align		4
.L_498:
        /*02a8*/ 	.byte	0x03, 0x5f
        /*02aa*/ 	.short	0x0101


	//----- nvinfo : EIATTR_EXIT_INSTR_OFFSETS
	.align		4
        /*02ac*/ 	.byte	0x04, 0x1c
        /*02ae*/ 	.short	(.L_500 - .L_499)


	//   ....[0]....
.L_499:
        /*02b0*/ 	.word	0x000000a0


	//   ....[1]....
        /*02b4*/ 	.word	0x000084c0


	//----- nvinfo : EIATTR_CBANK_PARAM_SIZE
	.align		4
.L_500:
        /*02b8*/ 	.byte	0x03, 0x19
        /*02ba*/ 	.short	0x0280


	//----- nvinfo : EIATTR_PARAM_CBANK
	.align		4
        /*02bc*/ 	.byte	0x04, 0x0a
        /*02be*/ 	.short	(.L_502 - .L_501)
	.align		4
.L_501:
        /*02c0*/ 	.word	index@(.nv.constant0._ZN5flash44flash_bwd_dq_dk_dv_loop_seqk_parallel_kernelI23Flash_bwd_kernel_traitsILi128ELi64ELi128ELi8ELi2ELi4ELi2ELb0ELb0EN7cutlass10bfloat16_tE19Flash_kernel_traitsILi128ELi64ELi128ELi8ES3_EELb0ELb1ELb0ELb0ELb1ELb1ELb1EEEvNS_16Flash_bwd_paramsE)
        /*02c4*/ 	.short	0x0210
        /*02c6*/ 	.short	0x0280


	//----- nvinfo : EIATTR_SW_WAR
	.align		4
.L_502:
        /*02c8*/ 	.byte	0x04, 0x36
        /*02ca*/ 	.short	(.L_504 - .L_503)
.L_503:
        /*02cc*/ 	.word	0x00000008
.L_504:


//--------------------- .nv.info._ZN5flash44flash_bwd_dq_dk_dv_loop_seqk_parallel_kernelI23Flash_bwd_kernel_traitsILi128ELi64ELi128ELi8ELi2ELi4ELi2ELb0ELb0EN7cutlass10bfloat16_tE19Flash_kernel_traitsILi128ELi64ELi128ELi8ES3_EELb1ELb1ELb0ELb0ELb0ELb1ELb0EEEvNS_16Flash_bwd_paramsE --------------------------
	.section	.nv.info._ZN5flash44flash_bwd_dq_dk_dv_loop_seqk_parallel_kernelI23Flash_bwd_kernel_traitsILi128ELi64ELi128ELi8ELi2ELi4ELi2ELb0ELb0EN7cutlass10bfloat16_tE19Flash_kernel_traitsILi128ELi64ELi128ELi8ES3_EELb1ELb1ELb0ELb0ELb0ELb1ELb0EEEvNS_16Flash_bwd_paramsE,"",@"SHT_CUDA_INFO"
	.sectionflags	@""
	.align	4


	//----- nvinfo : EIATTR_CUDA_API_VERSION
	.align		4
        /*0000*/ 	.byte	0x04, 0x37
        /*0002*/ 	.short	(.L_506 - .L_505)
.L_505:
        /*0004*/ 	.word	0x00000082


	//----- nvinfo : EIATTR_KPARAM_INFO
	.align		4
.L_506:
        /*0008*/ 	.byte	0x04, 0x17
        /*000a*/ 	.short	(.L_508 - .L_507)
.L_507:
        /*000c*/ 	.word	0x00000000
        /*0010*/ 	.short	0x0000
        /*0012*/ 	.short	0x0000
        /*0014*/ 	.byte	0x00, 0xf0, 0x01, 0x0a


	//----- nvinfo : EIATTR_SPARSE_MMA_MASK
	.align		4
.L_508:
        /*0018*/ 	.byte	0x03, 0x50
        /*001a*/ 	.short	0x0000


	//----- nvinfo : EIATTR_MAXREG_COUNT
	.align		4
        /*001c*/ 	.byte	0x03, 0x1b
        /*001e*/ 	.short	0x00ff


	//----- nvinfo : EIATTR_NUM_BARRIERS
	.align		4
        /*0020*/ 	.byte	0x02, 0x4c
        /*0022*/ 	.byte	0x01
	.zero		1


	//----- nvinfo : EIATTR_ANNOTATIONS
	.align		4
        /*0024*/ 	.byte	0x04, 0x55
        /*0026*/ 	.short	(.L_510 - .L_509)


	//   ....[0]....
.L_509:
        /*0028*/ 	.word	0x00000001
        /*002c*/ 	.byte	0xa0, 0x00, 0x00, 0x00, 0x01, 0x00, 0x00, 0x00, 0xf0, 0x08, 0x00, 0x00, 0x01, 0x00, 0x00, 0x00
        /*003c*/ 	.byte	0x30, 0x09, 0x00, 0x00, 0x01, 0x00, 0x00, 0x00, 0x60, 0x09, 0x00, 0x00, 0x01, 0x00, 0x00, 0x00
        /*004c*/ 	.byte	0x90, 0x09, 0x00, 0x00, 0x01, 0x00, 0x00, 0x00, 0xe0, 0x8c, 0x00, 0x00, 0x01, 0x00, 0x00, 0x00
        /*005c*/ 	.byte	0x10, 0x8d, 0x00, 0x00, 0x01, 0x00, 0x00, 0x00, 0x20, 0x8d, 0x00, 0x00, 0x01, 0x00, 0x00, 0x00
        /*006c*/ 	.byte	0x30, 0x8d, 0x00, 0x00, 0x01, 0x00, 0x00, 0x00, 0x90, 0xab, 0x00, 0x00


	//----- nvinfo : EIATTR_MERCURY_ISA_VERSION
	.align		4
.L_510:
        /*0078*/ 	.byte	0x03, 0x5f
        /*007a*/ 	.short	0x0101


	//----- nvinfo : EIATTR_EXIT_INSTR_OFFSETS
	.align		4
        /*007c*/ 	.byte	0x04, 0x1c
        /*007e*/ 	.short	(.L_512 - .L_511)


	//   ....[0]....
.L_511:
        /*0080*/ 	.word	0x000000c0


	//   ....[1]....
        /*0084*/ 	.word	0x0000ac10


	//----- nvinfo : EIATTR_CRS_STACK_SIZE
	.align		4
.L_512:
        /*0088*/ 	.byte	0x04, 0x1e
        /*008a*/ 	.short	(.L_514 - .L_513)
.L_513:
        /*008c*/ 	.word	0x00000000


	//----- nvinfo : EIATTR_CBANK_PARAM_SIZE
	.align		4
.L_514:
        /*0090*/ 	.byte	0x03, 0x19
        /*0092*/ 	.short	0x0280


	//----- nvinfo : EIATTR_PARAM_CBANK
	.align		4
        /*0094*/ 	.byte	0x04, 0x0a
        /*0096*/ 	.short	(.L_516 - .L_515)
	.align		4
.L_515:
        /*0098*/ 	.word	index@(.nv.constant0._ZN5flash44flash_bwd_dq_dk_dv_loop_seqk_parallel_kernelI23Flash_bwd_kernel_traitsILi128ELi64ELi128ELi8ELi2ELi4ELi2ELb0ELb0EN7cutlass10bfloat16_tE19Flash_kernel_traitsILi128ELi64ELi128ELi8ES3_EELb1ELb1ELb0ELb0ELb0ELb1ELb0EEEvNS_16Flash_bwd_paramsE)
        /*009c*/ 	.short	0x0210
        /*009e*/ 	.short	0x0280


	//----- nvinfo : EIATTR_SW_WAR
	.align		4
.L_516:
        /*00a0*/ 	.byte	0x04, 0x36
        /*00a2*/ 	.short	(.L_518 - .L_517)
.L_517:
        /*00a4*/ 	.word	0x00000008
.L_518:


//--------------------- .nv.info._ZN5flash44flash_bwd_dq_dk_dv_loop_seqk_parallel_kernelI23Flash_bwd_kernel_traitsILi128ELi64ELi128ELi8ELi2ELi4ELi2ELb0ELb0EN7cutlass10bfloat16_tE19Flash_kernel_traitsILi128ELi64ELi128ELi8ES3_EELb0ELb1ELb0ELb0ELb0ELb1ELb1EEEvNS_16Flash_bwd_paramsE --------------------------
	.section	.nv.info._ZN5flash44flash_bwd_dq_dk_dv_loop_seqk_parallel_kernelI23Flash_bwd_kernel_traitsILi128ELi64ELi128ELi8ELi2ELi4ELi2ELb0ELb0EN7cutlass10bfloat16_tE19Flash_kernel_traitsILi128ELi64ELi128ELi8ES3_EELb0ELb1ELb0ELb0ELb0ELb1ELb1EEEvNS_16Flash_bwd_paramsE,"",@"SHT_CUDA_INFO"
	.sectionflags	@""
	.align	4


	//----- nvinfo : EIATTR_CUDA_API_VERSION
	.align		4
        /*0000*/ 	.byte	0x04, 0x37
        /*0002*/ 	.short	(.L_520 - .L_519)
.L_519:
        /*0004*/ 	.word	0x00000082


	//----- nvinfo : EIATTR_KPARAM_INFO
	.align		4
.L_520:
        /*0008*/ 	.byte	0x04, 0x17
        /*000a*/ 	.short	(.L_522 - .L_521)
.L_521:
        /*000c*/ 	.word	0x00000000
        /*0010*/ 	.short	0x0000
        /*0012*/ 	.short	0x0000
        /*0014*/ 	.byte	0x00, 0xf0, 0x01, 0x0a


	//----- nvinfo : EIATTR_SPARSE_MMA_MASK
	.align		4
.L_522:
        /*0018*/ 	.byte	0x03, 0x50
        /*001a*/ 	.short	0x0000


	//----- nvinfo : EIATTR_MAXREG_COUNT
	.align		4
        /*001c*/ 	.byte	0x03, 0x1b
        /*001e*/ 	.short	0x00ff


	//----- nvinfo : EIATTR_NUM_BARRIERS
	.align		4
        /*0020*/ 	.byte	0x02, 0x4c
        /*0022*/ 	.byte	0x01
	.zero		1


	//----- nvinfo : EIATTR_ANNOTATIONS
	.align		4
        /*0024*/ 	.byte	0x04, 0x55
        /*0026*/ 	.short	(.L_524 - .L_523)


	//   ....[0]....
.L_523:
        /* <DEDUP_REMOVED lines=42> */


	//----- nvinfo : EIATTR_MERCURY_ISA_VERSION
	.align		4
.L_524:
        /*02b0*/ 	.byte	0x03, 0x5f
        /*02b2*/ 	.short	0x0101


	//----- nvinfo : EIATTR_EXIT_INSTR_OFFSETS
	.align		4
        /*02b4*/ 	.byte	0x04, 0x1c
        /*02b6*/ 	.short	(.L_526 - .L_525)


	//   ....[0]....
.L_525:
        /*02b8*/ 	.word	0x000000c0


	//   ....[1]....
        /*02bc*/ 	.word	0x0000a800


	//----- nvinfo : EIATTR_CRS_STACK_SIZE
	.align		4
.L_526:
        /*02c0*/ 	.byte	0x04, 0x1e
        /*02c2*/ 	.short	(.L_528 - .L_527)
.L_527:
        /*02c4*/ 	.word	0x00000000


	//----- nvinfo : EIATTR_CBANK_PARAM_SIZE
	.align		4
.L_528:
        /*02c8*/ 	.byte	0x03, 0x19
        /*02ca*/ 	.short	0x0280


	//----- nvinfo : EIATTR_PARAM_CBANK
	.align		4
        /*02cc*/ 	.byte	0x04, 0x0a
        /*02ce*/ 	.short	(.L_530 - .L_529)
	.align		4
.L_529:
        /*02d0*/ 	.word	index@(.nv.constant0._ZN5flash44flash_bwd_dq_dk_dv_loop_seqk_parallel_kernelI23Flash_bwd_kernel_traitsILi128ELi64ELi128ELi8ELi2ELi4ELi2ELb0ELb0EN7cutlass10bfloat16_tE19Flash_kernel_traitsILi128ELi64ELi128ELi8ES3_EELb0ELb1ELb0ELb0ELb0ELb1ELb1EEEvNS_16Flash_bwd_paramsE)
        /*02d4*/ 	.short	0x0210
        /*02d6*/ 	.short	0x0280


	//----- nvinfo : EIATTR_SW_WAR
	.align		4
.L_530:
        /*02d8*/ 	.byte	0x04, 0x36
        /*02da*/ 	.short	(.L_532 - .L_531)
.L_531:
        /*02dc*/ 	.word	0x00000008
.L_532:


//--------------------- .nv.info._ZN5flash44flash_bwd_dq_dk_dv_loop_seqk_parallel_kernelI23Flash_bwd_kernel_traitsILi128ELi64ELi128ELi8ELi2ELi4ELi2ELb0ELb0EN7cutlass10bfloat16_tE19Flash_kernel_traitsILi128ELi64ELi128ELi8ES3_EELb1ELb1ELb0ELb1ELb0ELb0ELb0EEEvNS_16Flash_bwd_paramsE --------------------------
	.section	.nv.info._ZN5flash44flash_bwd_dq_dk_dv_loop_seqk_parallel_kernelI23Flash_bwd_kernel_traitsILi128ELi64ELi128ELi8ELi2ELi4ELi2ELb0ELb0EN7cutlass10bfloat16_tE19Flash_kernel_traitsILi128ELi64ELi128ELi8ES3_EELb1ELb1ELb0ELb1ELb0ELb0ELb0EEEvNS_16Flash_bwd_paramsE,"",@"SHT_CUDA_INFO"
	.sectionflags	@""
	.align	4


	//----- nvinfo : EIATTR_CUDA_API_VERSION
	.align		4
        /*0000*/ 	.byte	0x04, 0x37
        /*0002*/ 	.short	(.L_534 - .L_533)
.L_533:
        /*0004*/ 	.word	0x00000082


	//----- nvinfo : EIATTR_KPARAM_INFO
	.align		4
.L_534:
        /*0008*/ 	.byte	0x04, 0x17
        /*000a*/ 	.short	(.L_536 - .L_535)
.L_535:
        /*000c*/ 	.word	0x00000000
        /*0010*/ 	.short	0x0000
        /*0012*/ 	.short	0x0000
        /*0014*/ 	.byte	0x00, 0xf0, 0x01, 0x0a


	//----- nvinfo : EIATTR_SPARSE_MMA_MASK
	.align		4
.L_536:
        /*0018*/ 	.byte	0x03, 0x50
        /*001a*/ 	.short	0x0000


	//----- nvinfo : EIATTR_MAXREG_COUNT
	.align		4
        /*001c*/ 	.byte	0x03, 0x1b
        /*001e*/ 	.short	0x00ff


	//----- nvinfo : EIATTR_NUM_BARRIERS
	.align		4
        /*0020*/ 	.byte	0x02, 0x4c
        /*0022*/ 	.byte	0x01
	.zero		1


	//----- nvinfo : EIATTR_ANNOTATIONS
	.align		4
        /*0024*/ 	.byte	0x04, 0x55
        /*0026*/ 	.short	(.L_538 - .L_537)


	//   ....[0]....
.L_537:
        /* <DEDUP_REMOVED lines=36> */


	//----- nvinfo : EIATTR_MERCURY_ISA_VERSION
	.align		4
.L_538:
        /*0258*/ 	.byte	0x03, 0x5f
        /*025a*/ 	.short	0x0101


	//----- nvinfo : EIATTR_EXIT_INSTR_OFFSETS
	.align		4
        /*025c*/ 	.byte	0x04, 0x1c
        /*025e*/ 	.short	(.L_540 - .L_539)


	//   ....[0]....
.L_539:
        /*0260*/ 	.word	0x000000a0


	//   ....[1]....
        /*0264*/ 	.word	0x0000c990


	//----- nvinfo : EIATTR_CRS_STACK_SIZE
	.align		4
.L_540:
        /*0268*/ 	.byte	0x04, 0x1e
        /*026a*/ 	.short	(.L_542 - .L_541)
.L_541:
        /*026c*/ 	.word	0x00000000


	//----- nvinfo : EIATTR_CBANK_PARAM_SIZE
	.align		4
.L_542:
        /*0270*/ 	.byte	0x03, 0x19
        /*0272*/ 	.short	0x0280


	//----- nvinfo : EIATTR_PARAM_CBANK
	.align		4
        /*0274*/ 	.byte	0x04, 0x0a
        /*0276*/ 	.short	(.L_544 - .L_543)
	.align		4
.L_543:
        /*0278*/ 	.word	index@(.nv.constant0._ZN5flash44flash_bwd_dq_dk_dv_loop_seqk_parallel_kernelI23Flash_bwd_kernel_traitsILi128ELi64ELi128ELi8ELi2ELi4ELi2ELb0ELb0EN7cutlass10bfloat16_tE19Flash_kernel_traitsILi128ELi64ELi128ELi8ES3_EELb1ELb1ELb0ELb1ELb0ELb0ELb0EEEvNS_16Flash_bwd_paramsE)
        /*027c*/ 	.short	0x0210
        /*027e*/ 	.short	0x0280


	//----- nvinfo : EIATTR_SW_WAR
	.align		4
.L_544:
        /*0280*/ 	.byte	0x04, 0x36
        /*0282*/ 	.short	(.L_546 - .L_545)
.L_545:
        /*0284*/ 	.word	0x00000008
.L_546:


//--------------------- .nv.info._ZN5flash44flash_bwd_dq_dk_dv_loop_seqk_parallel_kernelI23Flash_bwd_kernel_traitsILi128ELi64ELi128ELi8ELi2ELi4ELi2ELb0ELb0EN7cutlass10bfloat16_tE19Flash_kernel_traitsILi128ELi64ELi128ELi8ES3_EELb0ELb1ELb0ELb1ELb0ELb0ELb1EEEvNS_16Flash_bwd_paramsE --------------------------
	.section	.nv.info._ZN5flash44flash_bwd_dq_dk_dv_loop_seqk_parallel_kernelI23Flash_bwd_kernel_traitsILi128ELi64ELi128ELi8ELi2ELi4ELi2ELb0ELb0EN7cutlass10bfloat16_tE19Flash_kernel_traitsILi128ELi64ELi128ELi8ES3_EELb0ELb1ELb0ELb1ELb0ELb0ELb1EEEvNS_16Flash_bwd_paramsE,"",@"SHT_CUDA_INFO"
	.sectionflags	@""
	.align	4


	//----- nvinfo : EIATTR_CUDA_API_VERSION
	.align		4
        /*0000*/ 	.byte	0x04, 0x37
        /*0002*/ 	.short	(.L_548 - .L_547)
.L_547:
        /*0004*/ 	.word	0x00000082


	//----- nvinfo : EIATTR_KPARAM_INFO
	.align		4
.L_548:
        /*0008*/ 	.byte	0x04, 0x17
        /*000a*/ 	.short	(.L_550 - .L_549)
.L_549:
        /*000c*/ 	.word	0x00000000
        /*0010*/ 	.short	0x0000
        /*0012*/ 	.short	0x0000
        /*0014*/ 	.byte	0x00, 0xf0, 0x01, 0x0a


	//----- nvinfo : EIATTR_SPARSE_MMA_MASK
	.align		4
.L_550:
        /*0018*/ 	.byte	0x03, 0x50
        /*001a*/ 	.short	0x0000


	//----- nvinfo : EIATTR_MAXREG_COUNT
	.align		4
        /*001c*/ 	.byte	0x03, 0x1b
        /*001e*/ 	.short	0x00ff


	//----- nvinfo : EIATTR_NUM_BARRIERS
	.align		4
        /*0020*/ 	.byte	0x02, 0x4c
        /*0022*/ 	.byte	0x01
	.zero		1


	//----- nvinfo : EIATTR_ANNOTATIONS
	.align		4
        /*0024*/ 	.byte	0x04, 0x55
        /*0026*/ 	.short	(.L_552 - .L_551)


	//   ....[0]....
.L_551:
        /* <DEDUP_REMOVED lines=46> */


	//----- nvinfo : EIATTR_MERCURY_ISA_VERSION
	.align		4
.L_552:
        /*02f0*/ 	.byte	0x03, 0x5f
        /*02f2*/ 	.short	0x0101


	//----- nvinfo : EIATTR_EXIT_INSTR_OFFSETS
	.align		4
        /*02f4*/ 	.byte	0x04, 0x1c
        /*02f6*/ 	.short	(.L_554 - .L_553)


	//   ....[0]....
.L_553:
        /*02f8*/ 	.word	0x000000a0


	//   ....[1]....
        /*02fc*/ 	.word	0x0000bd70


	//----- nvinfo : EIATTR_CRS_STACK_SIZE
	.align		4
.L_554:
        /*0300*/ 	.byte	0x04, 0x1e
        /*0302*/ 	.short	(.L_556 - .L_555)
.L_555:
        /*0304*/ 	.word	0x00000000


	//----- nvinfo : EIATTR_CBANK_PARAM_SIZE
	.align		4
.L_556:
        /*0308*/ 	.byte	0x03, 0x19
        /*030a*/ 	.short	0x0280


	//----- nvinfo : EIATTR_PARAM_CBANK
	.align		4
        /*030c*/ 	.byte	0x04, 0x0a
        /*030e*/ 	.short	(.L_558 - .L_557)
	.align		4
.L_557:
        /*0310*/ 	.word	index@(.nv.constant0._ZN5flash44flash_bwd_dq_dk_dv_loop_seqk_parallel_kernelI23Flash_bwd_kernel_traitsILi128ELi64ELi128ELi8ELi2ELi4ELi2ELb0ELb0EN7cutlass10bfloat16_tE19Flash_kernel_traitsILi128ELi64ELi128ELi8ES3_EELb0ELb1ELb0ELb1ELb0ELb0ELb1EEEvNS_16Flash_bwd_paramsE)
        /*0314*/ 	.short	0x0210
        /*0316*/ 	.short	0x0280


	//----- nvinfo : EIATTR_SW_WAR
	.align		4
.L_558:
        /*0318*/ 	.byte	0x04, 0x36
        /*031a*/ 	.short	(.L_560 - .L_559)
.L_559:
        /*031c*/ 	.word	0x00000008
.L_560:


//--------------------- .nv.info._ZN5flash25flash_bwd_dot_do_o_kernelILb0E23Flash_bwd_kernel_traitsILi128ELi64ELi128ELi8ELi2ELi4ELi2ELb0ELb0EN7cutlass10bfloat16_tE19Flash_kernel_traitsILi128ELi64ELi128ELi8ES3_EEEEvNS_16Flash_bwd_paramsE --------------------------
	.section	.nv.info._ZN5flash25flash_bwd_dot_do_o_kernelILb0E23Flash_bwd_kernel_traitsILi128ELi64ELi128ELi8ELi2ELi4ELi2ELb0ELb0EN7cutlass10bfloat16_tE19Flash_kernel_traitsILi128ELi64ELi128ELi8ES3_EEEEvNS_16Flash_bwd_paramsE,"",@"SHT_CUDA_INFO"
	.sectionflags	@""
	.align	4


	//----- nvinfo : EIATTR_CUDA_API_VERSION
	.align		4
        /*0000*/ 	.byte	0x04, 0x37
        /*0002*/ 	.short	(.L_562 - .L_561)
.L_561:
        /*0004*/ 	.word	0x00000082


	//----- nvinfo : EIATTR_KPARAM_INFO
	.align		4
.L_562:
        /*0008*/ 	.byte	0x04, 0x17
        /*000a*/ 	.short	(.L_564 - .L_563)
.L_563:
        /*000c*/ 	.word	0x00000000
        /*0010*/ 	.short	0x0000
        /*0012*/ 	.short	0x0000
        /*0014*/ 	.byte	0x00, 0xf0, 0x01, 0x0a


	//----- nvinfo : EIATTR_SPARSE_MMA_MASK
	.align		4
.L_564:
        /*0018*/ 	.byte	0x03, 0x50
        /*001a*/ 	.short	0x0000


	//----- nvinfo : EIATTR_MAXREG_COUNT
	.align		4
        /*001c*/ 	.byte	0x03, 0x1b
        /*001e*/ 	.short	0x00ff


	//----- nvinfo : EIATTR_MERCURY_ISA_VERSION
	.align		4
        /*0020*/ 	.byte	0x03, 0x5f
        /*0022*/ 	.short	0x0101


	//----- nvinfo : EIATTR_COOP_GROUP_MASK_REGIDS
	.align		4
        /*0024*/ 	.byte	0x04, 0x29
        /*0026*/ 	.short	(.L_566 - .L_565)


	//   ....[0]....
.L_565:
        /*0028*/ 	.word	0xffffffff


	//   ....[1]....
        /*002c*/ 	.word	0xffffffff


	//   ....[2]....
        /*0030*/ 	.word	0xffffffff


	//   ....[3]....
        /*0034*/ 	.word	0xffffffff


	//   ....[4]....
        /*0038*/ 	.word	0xffffffff


	//   ....[5]....
        /*003c*/ 	.word	0xffffffff


	//----- nvinfo : EIATTR_COOP_GROUP_INSTR_OFFSETS
	.align		4
.L_566:
        /*0040*/ 	.byte	0x04, 0x28
        /*0042*/ 	.short	(.L_568 - .L_567)


	//   ....[0]....
.L_567:
        /*0044*/ 	.word	0x000011a0


	//   ....[1]....
        /*0048*/ 	.word	0x000011b0


	//   ....[2]....
        /*004c*/ 	.word	0x000011f0


	//   ....[3]....
        /*0050*/ 	.word	0x00001200


	//   ....[4]....
        /*0054*/ 	.word	0x00001250


	//   ....[5]....
        /*0058*/ 	.word	0x00001270


	//----- nvinfo : EIATTR_EXIT_INSTR_OFFSETS
	.align		4
.L_568:
        /*005c*/ 	.byte	0x04, 0x1c
        /*005e*/ 	.short	(.L_570 - .L_569)


	//   ....[0]....
.L_569:
        /*0060*/ 	.word	0x00000130


	//   ....[1]....
        /*0064*/ 	.word	0x00001300


	//   ....[2]....
        /*0068*/ 	.word	0x00001320


	//----- nvinfo : EIATTR_CRS_STACK_SIZE
	.align		4
.L_570:
        /*006c*/ 	.byte	0x04, 0x1e
        /*006e*/ 	.short	(.L_572 - .L_571)
.L_571:
        /*0070*/ 	.word	0x00000000


	//----- nvinfo : EIATTR_CBANK_PARAM_SIZE
	.align		4
.L_572:
        /*0074*/ 	.byte	0x03, 0x19
        /*0076*/ 	.short	0x0280


	//----- nvinfo : EIATTR_PARAM_CBANK
	.align		4
        /*0078*/ 	.byte	0x04, 0x0a
        /*007a*/ 	.short	(.L_574 - .L_573)
	.align		4
.L_573:
        /*007c*/ 	.word	index@(.nv.constant0._ZN5flash25flash_bwd_dot_do_o_kernelILb0E23Flash_bwd_kernel_traitsILi128ELi64ELi128ELi8ELi2ELi4ELi2ELb0ELb0EN7cutlass10bfloat16_tE19Flash_kernel_traitsILi128ELi64ELi128ELi8ES3_EEEEvNS_16Flash_bwd_paramsE)
        /*0080*/ 	.short	0x0210
        /*0082*/ 	.short	0x0280


	//----- nvinfo : EIATTR_SW_WAR
	.align		4
.L_574:
        /*0084*/ 	.byte	0x04, 0x36
        /*0086*/ 	.short	(.L_576 - .L_575)
.L_575:
        /*0088*/ 	.word	0x00000008
.L_576:


//--------------------- .nv.info._ZN5flash25flash_bwd_dot_do_o_kernelILb1E23Flash_bwd_kernel_traitsILi128ELi64ELi128ELi8ELi2ELi4ELi2ELb0ELb0EN7cutlass10bfloat16_tE19Flash_kernel_traitsILi128ELi64ELi128ELi8ES3_EEEEvNS_16Flash_bwd_paramsE --------------------------
	.section	.nv.info._ZN5flash25flash_bwd_dot_do_o_kernelILb1E23Flash_bwd_kernel_traitsILi128ELi64ELi128ELi8ELi2ELi4ELi2ELb0ELb0EN7cutlass10bfloat16_tE19Flash_kernel_traitsILi128ELi64ELi128ELi8ES3_EEEEvNS_16Flash_bwd_paramsE,"",@"SHT_CUDA_INFO"
	.sectionflags	@""
	.align	4


	//----- nvinfo : EIATTR_CUDA_API_VERSION
	.align		4
        /*0000*/ 	.byte	0x04, 0x37
        /*0002*/ 	.short	(.L_578 - .L_577)
.L_577:
        /*0004*/ 	.word	0x00000082


	//----- nvinfo : EIATTR_KPARAM_INFO
	.align		4
.L_578:
        /*0008*/ 	.byte	0x04, 0x17
        /*000a*/ 	.short	(.L_580 - .L_579)
.L_579:
        /*000c*/ 	.word	0x00000000
        /*0010*/ 	.short	0x0000
        /*0012*/ 	.short	0x0000
        /*0014*/ 	.byte	0x00, 0xf0, 0x01, 0x0a


	//----- nvinfo : EIATTR_SPARSE_MMA_MASK
	.align		4
.L_580:
        /*0018*/ 	.byte	0x03, 0x50
        /*001a*/ 	.short	0x0000


	//----- nvinfo : EIATTR_MAXREG_COUNT
	.align		4
        /*001c*/ 	.byte	0x03, 0x1b
        /*001e*/ 	.short	0x00ff


	//----- nvinfo : EIATTR_MERCURY_ISA_VERSION
	.align		4
        /*0020*/ 	.byte	0x03, 0x5f
        /*0022*/ 	.short	0x0101


	//----- nvinfo : EIATTR_COOP_GROUP_MASK_REGIDS
	.align		4
        /*0024*/ 	.byte	0x04, 0x29
        /*0026*/ 	.short	(.L_582 - .L_581)


	//   ....[0]....
.L_581:
        /*0028*/ 	.word	0xffffffff


	//   ....[1]....
        /*002c*/ 	.word	0xffffffff


	//   ....[2]....
        /*0030*/ 	.word	0xffffffff


	//   ....[3]....
        /*0034*/ 	.word	0xffffffff


	//   ....[4]....
        /*0038*/ 	.word	0xffffffff


	//   ....[5]....
        /*003c*/ 	.word	0xffffffff


	//----- nvinfo : EIATTR_COOP_GROUP_INSTR_OFFSETS
	.align		4
.L_582:
        /*0040*/ 	.byte	0x04, 0x28
        /*0042*/ 	.short	(.L_584 - .L_583)


	//   ....[0]....
.L_583:
        /*0044*/ 	.word	0x00001460


	//   ....[1]....
        /*0048*/ 	.word	0x00001470


	//   ....[2]....
        /*004c*/ 	.word	0x000014a0


	//   ....[3]....
        /*0050*/ 	.word	0x000014d0


	//   ....[4]....
        /*0054*/ 	.word	0x00001510


	//   ....[5]....
        /*0058*/ 	.word	0x00001550


	//----- nvinfo : EIATTR_EXIT_INSTR_OFFSETS
	.align		4
.L_584:
        /*005c*/ 	.byte	0x04, 0x1c
        /*005e*/ 	.short	(.L_586 - .L_585)


	//   ....[0]....
.L_585:
        /*0060*/ 	.word	0x00000130


	//   ....[1]....
        /*0064*/ 	.word	0x000016d0


	//----- nvinfo : EIATTR_CRS_STACK_SIZE
	.align		4
.L_586:
        /*0068*/ 	.byte	0x04, 0x1e
        /*006a*/ 	.short	(.L_588 - .L_587)
.L_587:
        /*006c*/ 	.word	0x00000000


	//----- nvinfo : EIATTR_CBANK_PARAM_SIZE
	.align		4
.L_588:
        /*0070*/ 	.byte	0x03, 0x19
        /*0072*/ 	.short	0x0280


	//----- nvinfo : EIATTR_PARAM_CBANK
	.align		4
        /*0074*/ 	.byte	0x04, 0x0a
        /*0076*/ 	.short	(.L_590 - .L_589)
	.align		4
.L_589:
        /*0078*/ 	.word	index@(.nv.constant0._ZN5flash25flash_bwd_dot_do_o_kernelILb1E23Flash_bwd_kernel_traitsILi128ELi64ELi128ELi8ELi2ELi4ELi2ELb0ELb0EN7cutlass10bfloat16_tE19Flash_kernel_traitsILi128ELi64ELi128ELi8ES3_EEEEvNS_16Flash_bwd_paramsE)
        /*007c*/ 	.short	0x0210
        /*007e*/ 	.short	0x0280


	//----- nvinfo : EIATTR_SW_WAR
	.align		4
.L_590:
        /*0080*/ 	.byte	0x04, 0x36
        /*0082*/ 	.short	(.L_592 - .L_591)
.L_591:
        /*0084*/ 	.word	0x00000008
.L_592:


//--------------------- .nv.callgraph             --------------------------
	.section	.nv.callgraph,"",@"SHT_CUDA_CALLGRAPH"
	.align	4
	.sectionentsize	8
	.align		4
        /*0000*/ 	.word	0x00000000
	.align		4
        /*0004*/ 	.word	0xffffffff
	.align		4
        /*0008*/ 	.word	0x00000000
	.align		4
        /*000c*/ 	.word	0xfffffffe
	.align		4
        /*0010*/ 	.word	0x00000000
	.align		4
        /*0014*/ 	.word	0xfffffffd
	.align		4
        /*0018*/ 	.word	0x00000000
	.align		4
        /*001c*/ 	.word	0xfffffffc


//--------------------- .nv.constant4             --------------------------
	.section	.nv.constant4,"a",@progbits
	.align	8
	.align		8
.nv.constant4:
        /*0000*/ 	.dword	_ZN73_INTERNAL_b970be25_37_flash_bwd_hdim128_bf16_causal_sm80_cu_d53ad458_28774cuda3std3__45__cpo5beginE
	.align		8
        /*0008*/ 	.dword	_ZN73_INTERNAL_b970be25_37_flash_bwd_hdim128_bf16_causal_sm80_cu_d53ad458_28774cuda3std3__45__cpo3endE
	.align		8
        /*0010*/ 	.dword	_ZN73_INTERNAL_b970be25_37_flash_bwd_hdim128_bf16_causal_sm80_cu_d53ad458_28774cuda3std3__45__cpo6cbeginE
	.align		8
        /*0018*/ 	.dword	_ZN73_INTERNAL_b970be25_37_flash_bwd_hdim128_bf16_causal_sm80_cu_d53ad458_28774cuda3std3__45__cpo4cendE
	.align		8
        /*0020*/ 	.dword	_ZN73_INTERNAL_b970be25_37_flash_bwd_hdim128_bf16_causal_sm80_cu_d53ad458_28774cuda3std3__475_GLOBAL__N__b970be25_37_flash_bwd_hdim128_bf16_causal_sm80_cu_d53ad458_28776ignoreE
	.align		8
        /*0028*/ 	.dword	_ZN73_INTERNAL_b970be25_37_flash_bwd_hdim128_bf16_causal_sm80_cu_d53ad458_28774cuda3std3__419piecewise_constructE
	.align		8
        /*0030*/ 	.dword	_ZN73_INTERNAL_b970be25_37_flash_bwd_hdim128_bf16_causal_sm80_cu_d53ad458_28774cuda3std3__48in_placeE
	.align		8
        /*0038*/ 	.dword	_ZN73_INTERNAL_b970be25_37_flash_bwd_hdim128_bf16_causal_sm80_cu_d53ad458_28774cuda3std6ranges3__45__cpo4swapE
	.align		8
        /*0040*/ 	.dword	_ZN73_INTERNAL_b970be25_37_flash_bwd_hdim128_bf16_causal_sm80_cu_d53ad458_28774cuda3std6ranges3__45__cpo9iter_moveE
	.align		8
        /*0048*/ 	.dword	_ZN73_INTERNAL_b970be25_37_flash_bwd_hdim128_bf16_causal_sm80_cu_d53ad458_28774cute7productE
	.align		8
        /*0050*/ 	.dword	_ZN73_INTERNAL_b970be25_37_flash_bwd_hdim128_bf16_causal_sm80_cu_d53ad458_28774cute1_E


//--------------------- .text._ZN5flash44flash_bwd_dq_dk_dv_loop_seqk_parallel_kernelI23Flash_bwd_kernel_traitsILi128ELi64ELi64ELi8ELi4ELi2ELi2ELb1ELb0EN7cutlass10bfloat16_tE19Flash_kernel_traitsILi128ELi64ELi64ELi8ES3_EELb0ELb1ELb0ELb0ELb0ELb0ELb0EEEvNS_16Flash_bwd_paramsE --------------------------
	.section	.text._ZN5flash44flash_bwd_dq_dk_dv_loop_seqk_parallel_kernelI23Flash_bwd_kernel_traitsILi128ELi64ELi64ELi8ELi4ELi2ELi2ELb1ELb0EN7cutlass10bfloat16_tE19Flash_kernel_traitsILi128ELi64ELi64ELi8ES3_EELb0ELb1ELb0ELb0ELb0ELb0ELb0EEEvNS_16Flash_bwd_paramsE,"ax",@progbits
	.align	128
        .global         _ZN5flash44flash_bwd_dq_dk_dv_loop_seqk_parallel_kernelI23Flash_bwd_kernel_traitsILi128ELi64ELi64ELi8ELi4ELi2ELi2ELb1ELb0EN7cutlass10bfloat16_tE19Flash_kernel_traitsILi128ELi64ELi64ELi8ES3_EELb0ELb1ELb0ELb0ELb0ELb0ELb0EEEvNS_16Flash_bwd_paramsE
        .type           _ZN5flash44flash_bwd_dq_dk_dv_loop_seqk_parallel_kernelI23Flash_bwd_kernel_traitsILi128ELi64ELi64ELi8ELi4ELi2ELi2ELb1ELb0EN7cutlass10bfloat16_tE19Flash_kernel_traitsILi128ELi64ELi64ELi8ES3_EELb0ELb1ELb0ELb0ELb0ELb0ELb0EEEvNS_16Flash_bwd_paramsE,@function
        .size           _ZN5flash44flash_bwd_dq_dk_dv_loop_seqk_parallel_kernelI23Flash_bwd_kernel_traitsILi128ELi64ELi64ELi8ELi4ELi2ELi2ELb1ELb0EN7cutlass10bfloat16_tE19Flash_kernel_traitsILi128ELi64ELi64ELi8ES3_EELb0ELb1ELb0ELb0ELb0ELb0ELb0EEEvNS_16Flash_bwd_paramsE,(.L_x_1066 - _ZN5flash44flash_bwd_dq_dk_dv_loop_seqk_parallel_kernelI23Flash_bwd_kernel_traitsILi128ELi64ELi64ELi8ELi4ELi2ELi2ELb1ELb0EN7cutlass10bfloat16_tE19Flash_kernel_traitsILi128ELi64ELi64ELi8ES3_EELb0ELb1ELb0ELb0ELb0ELb0ELb0EEEvNS_16Flash_bwd_paramsE)
        .other          _ZN5flash44flash_bwd_dq_dk_dv_loop_seqk_parallel_kernelI23Flash_bwd_kernel_traitsILi128ELi64ELi64ELi8ELi4ELi2ELi2ELb1ELb0EN7cutlass10bfloat16_tE19Flash_kernel_traitsILi128ELi64ELi64ELi8ES3_EELb0ELb1ELb0ELb0ELb0ELb0ELb0EEEvNS_16Flash_bwd_paramsE,@"STO_CUDA_ENTRY STV_DEFAULT"
_ZN5flash44flash_bwd_dq_dk_dv_loop_seqk_parallel_kernelI23Flash_bwd_kernel_traitsILi128ELi64ELi64ELi8ELi4ELi2ELi2ELb1ELb0EN7cutlass10bfloat16_tE19Flash_kernel_traitsILi128ELi64ELi64ELi8ES3_EELb0ELb1ELb0ELb0ELb0ELb0ELb0EEEvNS_16Flash_bwd_paramsE:
.text._ZN5flash44flash_bwd_dq_dk_dv_loop_seqk_parallel_kernelI23Flash_bwd_kernel_traitsILi128ELi64ELi64ELi8ELi4ELi2ELi2ELb1ELb0EN7cutlass10bfloat16_tE19Flash_kernel_traitsILi128ELi64ELi64ELi8ES3_EELb0ELb1ELb0ELb0ELb0ELb0ELb0EEEvNS_16Flash_bwd_paramsE:
[----:B------:R-:W1:Y:S01]  /*0000*/  LDC R1, c[0x0][0x28] ;  /* 0x00000a00ff017b82 */ /* 0x000e620000000800 */
[----:B------:R-:W2:Y:S01]  /*0010*/  S2R R245, SR_CTAID.X ;  /* 0x0000000000f57919 */ /* 0x000ea20000002500 */
[----:B------:R-:W-:Y:S01]  /*0020*/  ULDC UR5, c[0x0][0x2c8] ;  /* 0x0000b20000057ab9 */ /* 0x000fe20000000800 */
[----:B-1----:R-:W-:Y:S01]  /*0030*/  IADD3 R1, R1, -0x20, RZ ;  /* 0xffffffe001017810 */ /* 0x002fe20007ffe0ff */
[----:B------:R-:W-:-:S04]  /*0040*/  UIADD3 UR5, UR5, 0x3f, URZ ;  /* 0x0000003f05057890 */ /* 0x000fc8000fffe03f */
[----:B------:R-:W-:-:S04]  /*0050*/  USHF.R.S32.HI UR4, URZ, 0x1f, UR5 ;  /* 0x0000001f3f047899 */ /* 0x000fc80008011405 */
[----:B------:R-:W-:-:S04]  /*0060*/  ULEA.HI UR4, UR4, UR5, URZ, 0x6 ;  /* 0x0000000504047291 */ /* 0x000fc8000f8f303f */
[----:B------:R-:W-:-:S06]  /*0070*/  USHF.R.S32.HI UR14, URZ, 0x6, UR4 ;  /* 0x000000063f0e7899 */ /* 0x000fcc0008011404 */
[----:B--2---:R-:W-:-:S13]  /*0080*/  ISETP.GE.AND P0, PT, R245, UR14, PT ;  /* 0x0000000ef5007c0c */ /* 0x004fda000bf06270 */
[----:B------:R-:W-:Y:S05]  /*0090*/  @P0 EXIT ;  /* 0x000000000000094d */ /* 0x000fea0003800000 */
[----:B------:R-:W1:Y:S01]  /*00a0*/  S2R R15, SR_TID.X ;  /* 0x00000000000f7919 */ /* 0x000e620000002100 */
[----:B------:R-:W2:Y:S01]  /*00b0*/  S2UR UR5, SR_CgaCtaId ;  /* 0x00000000000579c3 */ /* 0x000ea20000008800 */
[----:B------:R-:W-:Y:S01]  /*00c0*/  UMOV UR4, 0x400 ;  /* 0x0000040000047882 */ /* 0x000fe20000000000 */
[----:B------:R-:W-:Y:S01]  /*00d0*/  IMAD.MOV.U32 R185, RZ, RZ, 0x40 ;  /* 0x00000040ffb97424 */ /* 0x000fe200078e00ff */
[----:B------:R-:W-:Y:S01]  /*00e0*/  ULDC.64 UR16, c[0x0][0x208] ;  /* 0x0000820000107ab9 */ /* 0x000fe20000000a00 */
[----:B------:R-:W-:Y:S01]  /*00f0*/  IMAD.MOV.U32 R220, RZ, RZ, -0x10 ;  /* 0xfffffff0ffdc7424 */ /* 0x000fe200078e00ff */
[----:B------:R-:W-:Y:S01]  /*0100*/  ULDC.64 UR12, c[0x0][0x300] ;  /* 0x0000c000000c7ab9 */ /* 0x000fe20000000a00 */
[----:B--2---:R-:W-:-:S04]  /*0110*/  ULEA UR5, UR5, UR4, 0x18 ;  /* 0x0000000405057291 */ /* 0x004fc8000f8ec03f */
[----:B------:R-:W-:Y:S02]  /*0120*/  UIADD3 UR4, UR5, 0x10000, URZ ;  /* 0x0001000005047890 */ /* 0x000fe4000fffe03f */
[----:B------:R-:W-:Y:S01]  /*0130*/  UIADD3 UR6, UR5, 0xc000, URZ ;  /* 0x0000c00005067890 */ /* 0x000fe2000fffe03f */
[----:B-1----:R-:W-:-:S04]  /*0140*/  SHF.R.S32.HI R16, RZ, 0x1f, R15 ;  /* 0x0000001fff107819 */ /* 0x002fc8000001140f */
[CC--:B------:R-:W-:Y:S02]  /*0150*/  LEA.HI R14, R16.reuse, R15.reuse, RZ, 0x5 ;  /* 0x0000000f100e7211 */ /* 0x0c0fe400078f28ff */
[----:B------:R-:W-:Y:S02]  /*0160*/  LEA.HI R6, R16, R15, RZ, 0x4 ;  /* 0x0000000f10067211 */ /* 0x000fe400078f20ff */
[--C-:B------:R-:W-:Y:S02]  /*0170*/  SHF.R.S32.HI R4, RZ, 0x5, R14.reuse ;  /* 0x00000005ff047819 */ /* 0x100fe4000001140e */
[----:B------:R-:W-:Y:S02]  /*0180*/  SHF.R.S32.HI R0, RZ, 0x1f, R14 ;  /* 0x0000001fff007819 */ /* 0x000fe4000001140e */
[-C--:B------:R-:W-:Y:S02]  /*0190*/  LEA.HI R3, R14, R4.reuse, RZ, 0x1 ;  /* 0x000000040e037211 */ /* 0x080fe400078f08ff */
[----:B------:R-:W-:-:S02]  /*01a0*/  LEA.HI R0, R0, R4, RZ, 0x2 ;  /* 0x0000000400007211 */ /* 0x000fc400078f10ff */
[----:B------:R-:W-:Y:S02]  /*01b0*/  SHF.R.S32.HI R5, RZ, 0x4, R6 ;  /* 0x00000004ff057819 */ /* 0x000fe40000011406 */
[----:B------:R-:W-:Y:S02]  /*01c0*/  LOP3.LUT R2, R0, 0xfffffffc, RZ, 0xc0, !PT ;  /* 0xfffffffc00027812 */ /* 0x000fe400078ec0ff */
[----:B------:R-:W-:Y:S02]  /*01d0*/  LOP3.LUT R0, R3, 0xfffffffe, RZ, 0xc0, !PT ;  /* 0xfffffffe03007812 */ /* 0x000fe400078ec0ff */
[-C--:B------:R-:W-:Y:S01]  /*01e0*/  LEA.HI R18, R16, R15.reuse, RZ, 0x2 ;  /* 0x0000000f10127211 */ /* 0x080fe200078f10ff */
[----:B------:R-:W-:Y:S01]  /*01f0*/  IMAD.IADD R13, R4, 0x1, -R2 ;  /* 0x00000001040d7824 */ /* 0x000fe200078e0a02 */
[----:B------:R-:W-:Y:S01]  /*0200*/  LEA.HI R17, R16, R15, RZ, 0x3 ;  /* 0x0000000f10117211 */ /* 0x000fe200078f18ff */
[----:B------:R-:W-:Y:S01]  /*0210*/  IMAD.IADD R194, R4, 0x1, -R0 ;  /* 0x0000000104c27824 */ /* 0x000fe200078e0a00 */
[----:B------:R-:W-:-:S02]  /*0220*/  LEA.HI R0, R6, R5, RZ, 0x1 ;  /* 0x0000000506007211 */ /* 0x000fc400078f08ff */
[--C-:B------:R-:W-:Y:S02]  /*0230*/  SHF.R.S32.HI R7, RZ, 0x2, R18.reuse ;  /* 0x00000002ff077819 */ /* 0x100fe40000011412 */
[----:B------:R-:W-:Y:S02]  /*0240*/  LOP3.LUT R0, R0, 0xfffffffe, RZ, 0xc0, !PT ;  /* 0xfffffffe00007812 */ /* 0x000fe400078ec0ff */
[----:B------:R-:W-:Y:S02]  /*0250*/  SHF.R.S32.HI R3, RZ, 0x1f, R18 ;  /* 0x0000001fff037819 */ /* 0x000fe40000011412 */
[----:B------:R-:W-:Y:S01]  /*0260*/  SHF.R.S32.HI R2, RZ, 0x3, R17 ;  /* 0x00000003ff027819 */ /* 0x000fe20000011411 */
[----:B------:R-:W-:Y:S01]  /*0270*/  IMAD.IADD R11, R5, 0x1, -R0 ;  /* 0x00000001050b7824 */ /* 0x000fe200078e0a00 */
[----:B------:R-:W-:Y:S02]  /*0280*/  LOP3.LUT R4, R17, 0xfffffff8, RZ, 0xc0, !PT ;  /* 0xfffffff811047812 */ /* 0x000fe400078ec0ff */
[----:B------:R-:W-:Y:S01]  /*0290*/  LEA.HI R3, R3, R7, RZ, 0x3 ;  /* 0x0000000703037211 */ /* 0x000fe200078f18ff */
[----:B------:R-:W-:Y:S01]  /*02a0*/  IMAD.SHL.U32 R2, R2, 0x40, RZ ;  /* 0x0000004002027824 */ /* 0x000fe200078e00ff */
[----:B------:R-:W-:Y:S01]  /*02b0*/  LOP3.LUT R5, R6, 0xfffffff0, RZ, 0xc0, !PT ;  /* 0xfffffff006057812 */ /* 0x000fe200078ec0ff */
[----:B------:R-:W-:Y:S01]  /*02c0*/  IMAD.IADD R0, R15, 0x1, -R4 ;  /* 0x000000010f007824 */ /* 0x000fe200078e0a04 */
[----:B------:R-:W-:-:S02]  /*02d0*/  LOP3.LUT R4, R3, 0xfffffff8, RZ, 0xc0, !PT ;  /* 0xfffffff803047812 */ /* 0x000fc400078ec0ff */
[----:B------:R-:W-:Y:S01]  /*02e0*/  LOP3.LUT R3, R2, 0x1c0, RZ, 0xc0, !PT ;  /* 0x000001c002037812 */ /* 0x000fe200078ec0ff */
[C---:B------:R-:W-:Y:S01]  /*02f0*/  IMAD.SHL.U32 R212, R0.reuse, 0x8, RZ ;  /* 0x0000000800d47824 */ /* 0x040fe200078e00ff */
[C---:B------:R-:W-:Y:S01]  /*0300*/  LOP3.LUT P4, RZ, R0.reuse, 0x2, RZ, 0xc0, !PT ;  /* 0x0000000200ff7812 */ /* 0x040fe2000788c0ff */
[----:B------:R-:W-:Y:S01]  /*0310*/  IMAD.IADD R2, R15, 0x1, -R5 ;  /* 0x000000010f027824 */ /* 0x000fe200078e0a05 */
[C---:B------:R-:W-:Y:S01]  /*0320*/  LOP3.LUT P3, RZ, R0.reuse, 0x4, RZ, 0xc0, !PT ;  /* 0x0000000400ff7812 */ /* 0x040fe2000786c0ff */
[----:B------:R-:W-:Y:S01]  /*0330*/  IMAD.IADD R7, R7, 0x1, -R4 ;  /* 0x0000000107077824 */ /* 0x000fe200078e0a04 */
[----:B------:R-:W-:Y:S01]  /*0340*/  LOP3.LUT R4, R3, 0x38, R212, 0xf8, !PT ;  /* 0x0000003803047812 */ /* 0x000fe200078ef8d4 */
[----:B------:R-:W-:Y:S01]  /*0350*/  IMAD.SHL.U32 R0, R0, 0x40, RZ ;  /* 0x0000004000007824 */ /* 0x000fe200078e00ff */
[----:B------:R-:W-:Y:S01]  /*0360*/  SHF.R.U32.HI R3, RZ, 0x3, R3 ;  /* 0x00000003ff037819 */ /* 0x000fe20000011603 */
[----:B------:R-:W-:Y:S01]  /*0370*/  VIADD R225, R212, 0x40 ;  /* 0x00000040d4e17836 */ /* 0x000fe20000000000 */
[----:B------:R-:W-:-:S02]  /*0380*/  SHF.R.S32.HI R5, RZ, 0x1f, R2 ;  /* 0x0000001fff057819 */ /* 0x000fc40000011402 */
[----:B------:R-:W-:Y:S01]  /*0390*/  LOP3.LUT R9, R4, R3, RZ, 0x3c, !PT ;  /* 0x0000000304097212 */ /* 0x000fe200078e3cff */
[----:B------:R-:W-:Y:S01]  /*03a0*/  IMAD.SHL.U32 R3, R194, 0x10, RZ ;  /* 0x00000010c2037824 */ /* 0x000fe200078e00ff */
[----:B------:R-:W-:Y:S02]  /*03b0*/  LEA.HI R4, R16, R15, RZ, 0x7 ;  /* 0x0000000f10047211 */ /* 0x000fe400078f38ff */
[----:B------:R-:W-:Y:S02]  /*03c0*/  LEA.HI R12, R5, R2, RZ, 0x3 ;  /* 0x00000002050c7211 */ /* 0x000fe400078f18ff */
[----:B------:R-:W-:Y:S02]  /*03d0*/  SHF.R.S32.HI R8, RZ, 0x7, R4 ;  /* 0x00000007ff087819 */ /* 0x000fe40000011404 */
[----:B------:R-:W-:Y:S02]  /*03e0*/  LOP3.LUT R0, R0, 0x1c0, RZ, 0xc0, !PT ;  /* 0x000001c000007812 */ /* 0x000fe400078ec0ff */
[----:B------:R-:W-:-:S02]  /*03f0*/  LOP3.LUT R4, R12, 0xfffffff8, RZ, 0xc0, !PT ;  /* 0xfffffff80c047812 */ /* 0x000fc400078ec0ff */
[C---:B------:R-:W-:Y:S02]  /*0400*/  LOP3.LUT R5, R0.reuse, 0x8, R17, 0xf8, !PT ;  /* 0x0000000800057812 */ /* 0x040fe400078ef811 */
[----:B------:R-:W-:Y:S01]  /*0410*/  LOP3.LUT R6, R0, 0x10, R3, 0xf8, !PT ;  /* 0x0000001000067812 */ /* 0x000fe200078ef803 */
[----:B------:R-:W-:Y:S01]  /*0420*/  IMAD.SHL.U32 R3, R11, 0x200, RZ ;  /* 0x000002000b037824 */ /* 0x000fe200078e00ff */
[----:B------:R-:W-:Y:S01]  /*0430*/  SHF.R.U32.HI R186, RZ, 0x3, R0 ;  /* 0x00000003ffba7819 */ /* 0x000fe20000011600 */
[----:B------:R-:W-:Y:S01]  /*0440*/  IMAD.IADD R10, R2, 0x1, -R4 ;  /* 0x00000001020a7824 */ /* 0x000fe200078e0a04 */
[----:B------:R-:W-:Y:S01]  /*0450*/  LOP3.LUT R4, R7, 0x1, RZ, 0xc0, !PT ;  /* 0x0000000107047812 */ /* 0x000fe200078ec0ff */
[----:B------:R-:W-:Y:S01]  /*0460*/  IMAD R2, R8, 0x800, R3 ;  /* 0x0000080008027824 */ /* 0x000fe200078e0203 */
[----:B------:R-:W-:Y:S02]  /*0470*/  LOP3.LUT R0, R5, R186, RZ, 0x3c, !PT ;  /* 0x000000ba05007212 */ /* 0x000fe400078e3cff */
[----:B------:R-:W-:-:S02]  /*0480*/  ISETP.NE.U32.AND P0, PT, R4, 0x1, PT ;  /* 0x000000010400780c */ /* 0x000fc40003f05070 */
[----:B------:R-:W-:Y:S01]  /*0490*/  LEA.HI R4, R16, R15, RZ, 0x6 ;  /* 0x0000000f10047211 */ /* 0x000fe200078f30ff */
[----:B------:R-:W-:Y:S01]  /*04a0*/  IMAD.IADD R199, R2, 0x1, R0 ;  /* 0x0000000102c77824 */ /* 0x000fe200078e0200 */
[----:B------:R-:W-:Y:S02]  /*04b0*/  LOP3.LUT R2, R14, 0xffffffe0, RZ, 0xc0, !PT ;  /* 0xffffffe00e027812 */ /* 0x000fe400078ec0ff */
[----:B------:R-:W-:Y:S02]  /*04c0*/  SHF.R.S32.HI R0, RZ, 0x6, R4 ;  /* 0x00000006ff007819 */ /* 0x000fe40000011404 */
[----:B------:R-:W-:Y:S01]  /*04d0*/  LOP3.LUT R5, R6, 0x8, R17, 0xf8, !PT ;  /* 0x0000000806057812 */ /* 0x000fe200078ef811 */
[----:B------:R-:W-:Y:S01]  /*04e0*/  IMAD.IADD R19, R15, 0x1, -R2 ;  /* 0x000000010f137824 */ /* 0x000fe200078e0a02 */
[----:B------:R-:W-:Y:S01]  /*04f0*/  LOP3.LUT R4, R18, 0x7ffffffc, RZ, 0xc0, !PT ;  /* 0x7ffffffc12047812 */ /* 0x000fe200078ec0ff */
[C---:B------:R-:W-:Y:S01]  /*0500*/  IMAD R2, R0.reuse, 0x200, R9 ;  /* 0x0000020000027824 */ /* 0x040fe200078e0209 */
[----:B------:R-:W-:Y:S01]  /*0510*/  LOP3.LUT R186, R3, R5, R186, 0xf6, !PT ;  /* 0x0000000503ba7212 */ /* 0x000fe200078ef6ba */
[----:B------:R-:W-:Y:S01]  /*0520*/  IMAD.SHL.U32 R3, R0, 0x8, RZ ;  /* 0x0000000800037824 */ /* 0x000fe200078e00ff */
[C---:B------:R-:W-:Y:S01]  /*0530*/  R2P PR, R7.reuse, 0x6 ;  /* 0x0000000607007804 */ /* 0x040fe20000000000 */
[----:B------:R-:W-:Y:S01]  /*0540*/  IMAD.SHL.U32 R0, R7, 0x40, RZ ;  /* 0x0000004007007824 */ /* 0x000fe200078e00ff */
[----:B------:R1:W-:Y:S01]  /*0550*/  STL [R1+0x14], R2 ;  /* 0x0000140201007387 */ /* 0x0003e20000100800 */
[----:B------:R-:W-:Y:S01]  /*0560*/  IMAD.IADD R4, R15, 0x1, -R4 ;  /* 0x000000010f047824 */ /* 0x000fe200078e0a04 */
[----:B------:R-:W-:Y:S01]  /*0570*/  LOP3.LUT R3, R3, 0x18, RZ, 0xc0, !PT ;  /* 0x0000001803037812 */ /* 0x000fe200078ec0ff */
[----:B------:R-:W-:Y:S01]  /*0580*/  IMAD.SHL.U32 R15, R15, 0x2, RZ ;  /* 0x000000020f0f7824 */ /* 0x000fe200078e00ff */
[----:B------:R-:W-:Y:S01]  /*0590*/  LOP3.LUT R0, R0, 0x1c0, RZ, 0xc0, !PT ;  /* 0x000001c000007812 */ /* 0x000fe200078ec0ff */
[----:B------:R-:W-:Y:S01]  /*05a0*/  IMAD.SHL.U32 R5, R11, 0x20, RZ ;  /* 0x000000200b057824 */ /* 0x000fe200078e00ff */
[----:B------:R-:W-:Y:S01]  /*05b0*/  STL [R1+0x18], R19 ;  /* 0x0000181301007387 */ /* 0x000fe20000100800 */
[----:B------:R-:W-:-:S02]  /*05c0*/  SEL R185, R185, 0xffffffc0, !P3 ;  /* 0xffffffc0b9b97807 */ /* 0x000fc40005800000 */
[----:B------:R-:W-:Y:S02]  /*05d0*/  SEL R220, R220, 0x10, !P0 ;  /* 0x00000010dcdc7807 */ /* 0x000fe40004000000 */
[----:B------:R-:W-:Y:S02]  /*05e0*/  LOP3.LUT R9, R3, 0x20, R5, 0xf8, !PT ;  /* 0x0000002003097812 */ /* 0x000fe400078ef805 */
[----:B------:R-:W-:Y:S02]  /*05f0*/  SHF.R.S32.HI R5, RZ, 0x1f, R19 ;  /* 0x0000001fff057819 */ /* 0x000fe40000011413 */
[----:B------:R-:W-:Y:S01]  /*0600*/  LEA R186, R186, UR5, 0x1 ;  /* 0x00000005baba7c11 */ /* 0x000fe2000f8e08ff */
[----:B-1----:R-:W-:Y:S02]  /*0610*/  IMAD.SHL.U32 R2, R8, 0x20, RZ ;  /* 0x0000002008027824 */ /* 0x002fe400078e00ff */
[----:B------:R-:W-:-:S03]  /*0620*/  IMAD.SHL.U32 R8, R4, 0x2, RZ ;  /* 0x0000000204087824 */ /* 0x000fc600078e00ff */
[----:B------:R-:W-:Y:S01]  /*0630*/  LOP3.LUT R6, R2, 0x6, R15, 0xf8, !PT ;  /* 0x0000000602067812 */ /* 0x000fe200078ef80f */
[----:B------:R-:W-:Y:S01]  /*0640*/  IMAD R7, R13, 0x400, R8 ;  /* 0x000004000d077824 */ /* 0x000fe200078e0208 */
[----:B------:R-:W-:Y:S02]  /*0650*/  LOP3.LUT R4, R0, 0x20, R2, 0xf8, !PT ;  /* 0x0000002000047812 */ /* 0x000fe400078ef802 */
[----:B------:R-:W-:Y:S01]  /*0660*/  SHF.R.U32.HI R2, RZ, 0x3, R0 ;  /* 0x00000003ff027819 */ /* 0x000fe20000011600 */
[----:B------:R1:W-:Y:S03]  /*0670*/  STL [R1+0x8], R6 ;  /* 0x0000080601007387 */ /* 0x0003e60000100800 */
[----:B------:R-:W-:-:S05]  /*0680*/  LOP3.LUT R4, R4, R2, RZ, 0x3c, !PT ;  /* 0x0000000204047212 */ /* 0x000fca00078e3cff */
[----:B------:R-:W-:Y:S01]  /*0690*/  IMAD.IADD R7, R7, 0x1, R4 ;  /* 0x0000000107077824 */ /* 0x000fe200078e0204 */
[----:B------:R-:W-:Y:S01]  /*06a0*/  LEA.HI R4, R5, R19, RZ, 0x2 ;  /* 0x0000001305047211 */ /* 0x000fe200078f10ff */
[----:B------:R-:W-:-:S03]  /*06b0*/  IMAD.SHL.U32 R5, R12, 0x40, RZ ;  /* 0x000000400c057824 */ /* 0x000fc600078e00ff */
[----:B------:R-:W-:Y:S02]  /*06c0*/  SHF.R.S32.HI R4, RZ, 0x2, R4 ;  /* 0x00000002ff047819 */ /* 0x000fe40000011404 */
[----:B------:R-:W-:-:S05]  /*06d0*/  LEA R219, R7, UR5, 0x1 ;  /* 0x0000000507db7c11 */ /* 0x000fca000f8e08ff */
[C---:B------:R-:W-:Y:S02]  /*06e0*/  VIADD R218, R219.reuse, 0x20 ;  /* 0x00000020dbda7836 */ /* 0x040fe40000000000 */
[C---:B------:R-:W-:Y:S02]  /*06f0*/  @P1 VIADD R218, R219.reuse, 0xffffffe0 ;  /* 0xffffffe0dbda1836 */ /* 0x040fe40000000000 */
[----:B------:R-:W-:Y:S02]  /*0700*/  IMAD.IADD R222, R219, 0x1, R220 ;  /* 0x00000001dbde7824 */ /* 0x000fe400078e02dc */
[----:B-1----:R-:W-:Y:S01]  /*0710*/  IMAD.SHL.U32 R6, R10, 0x40, RZ ;  /* 0x000000400a067824 */ /* 0x002fe200078e00ff */
[----:B------:R-:W-:Y:S01]  /*0720*/  LOP3.LUT R10, R2, R0, R3, 0x1e, !PT ;  /* 0x00000000020a7212 */ /* 0x000fe200078e1e03 */
[----:B------:R-:W-:Y:S02]  /*0730*/  IMAD.SHL.U32 R0, R11, 0x8, RZ ;  /* 0x000000080b007824 */ /* 0x000fe400078e00ff */
[----:B------:R-:W-:Y:S01]  /*0740*/  IMAD.IADD R220, R220, 0x1, R218 ;  /* 0x00000001dcdc7824 */ /* 0x000fe200078e02da */
[----:B------:R-:W-:-:S04]  /*0750*/  LOP3.LUT R3, R6, 0x1c0, RZ, 0xc0, !PT ;  /* 0x000001c006037812 */ /* 0x000fc800078ec0ff */
[--C-:B------:R-:W-:Y:S02]  /*0760*/  SHF.R.U32.HI R2, RZ, 0x3, R3.reuse ;  /* 0x00000003ff027819 */ /* 0x100fe40000011603 */
[----:B------:R-:W-:Y:S02]  /*0770*/  LOP3.LUT R6, R3, 0x8, R0, 0xf8, !PT ;  /* 0x0000000803067812 */ /* 0x000fe400078ef800 */
[----:B------:R-:W-:Y:S01]  /*0780*/  LOP3.LUT R0, R5, 0xfffffe00, RZ, 0xc0, !PT ;  /* 0xfffffe0005007812 */ /* 0x000fe200078ec0ff */
[----:B------:R-:W-:Y:S01]  /*0790*/  IMAD R5, R194, 0x400, R8 ;  /* 0x00000400c2057824 */ /* 0x000fe200078e0208 */
[----:B------:R-:W-:Y:S02]  /*07a0*/  LOP3.LUT R3, R2, R9, R3, 0x1e, !PT ;  /* 0x0000000902037212 */ /* 0x000fe400078e1e03 */
[----:B------:R-:W-:Y:S01]  /*07b0*/  LOP3.LUT R2, R6, R2, RZ, 0x3c, !PT ;  /* 0x0000000206027212 */ /* 0x000fe200078e3cff */
[----:B------:R-:W-:Y:S01]  /*07c0*/  IMAD R6, R13, 0x10, R4 ;  /* 0x000000100d067824 */ /* 0x000fe200078e0204 */
[----:B------:R-:W-:Y:S01]  /*07d0*/  LOP3.LUT R198, R3, R0, RZ, 0xfc, !PT ;  /* 0x0000000003c67212 */ /* 0x000fe200078efcff */
[----:B------:R-:W-:-:S02]  /*07e0*/  IMAD R4, R13, 0x400, R0 ;  /* 0x000004000d047824 */ /* 0x000fc400078e0200 */
[----:B------:R-:W-:Y:S01]  /*07f0*/  IMAD R194, R194, 0x400, R0 ;  /* 0x00000400c2c27824 */ /* 0x000fe200078e0200 */
[----:B------:R-:W-:Y:S01]  /*0800*/  LEA R0, R199, UR4, 0x1 ;  /* 0x00000004c7007c11 */ /* 0x000fe2000f8e08ff */
[----:B------:R-:W-:Y:S01]  /*0810*/  IMAD.IADD R197, R4, 0x1, R2 ;  /* 0x0000000104c57824 */ /* 0x000fe200078e0202 */
[----:B------:R1:W-:Y:S01]  /*0820*/  STL [R1+0x10], R6 ;  /* 0x0000100601007387 */ /* 0x0003e20000100800 */
[----:B------:R-:W-:Y:S02]  /*0830*/  IMAD.IADD R194, R2, 0x1, R194 ;  /* 0x0000000102c27824 */ /* 0x000fe400078e02c2 */
[----:B------:R-:W-:Y:S02]  /*0840*/  IMAD.MOV.U32 R2, RZ, RZ, 0x20 ;  /* 0x00000020ff027424 */ /* 0x000fe400078e00ff */
[----:B------:R-:W-:Y:S01]  /*0850*/  IMAD.IADD R5, R5, 0x1, R10 ;  /* 0x0000000105057824 */ /* 0x000fe200078e020a */
[----:B------:R-:W-:Y:S01]  /*0860*/  LEA R194, R194, UR4, 0x1 ;  /* 0x00000004c2c27c11 */ /* 0x000fe2000f8e08ff */
[----:B------:R-:W-:Y:S01]  /*0870*/  IMAD.IADD R188, R0, 0x1, R185 ;  /* 0x0000000100bc7824 */ /* 0x000fe200078e02b9 */
[----:B------:R-:W-:-:S02]  /*0880*/  SEL R2, R2, 0xffffffe0, !P4 ;  /* 0xffffffe002027807 */ /* 0x000fc40006000000 */
[----:B------:R-:W-:Y:S02]  /*0890*/  LEA R3, R5, UR6, 0x1 ;  /* 0x0000000605037c11 */ /* 0x000fe4000f8e08ff */
[----:B------:R-:W-:Y:S01]  /*08a0*/  IADD3 R191, R2, -0x4000, R0 ;  /* 0xffffc00002bf7810 */ /* 0x000fe20007ffe000 */
[----:B------:R-:W-:Y:S02]  /*08b0*/  IMAD.IADD R190, R0, 0x1, R2 ;  /* 0x0000000100be7824 */ /* 0x000fe400078e0202 */
[C---:B------:R-:W-:Y:S01]  /*08c0*/  VIADD R2, R3.reuse, 0x40 ;  /* 0x0000004003027836 */ /* 0x040fe20000000000 */
[----:B------:R1:W-:Y:S01]  /*08d0*/  STL [R1], R3 ;  /* 0x0000000301007387 */ /* 0x0003e20000100800 */
[----:B------:R-:W-:Y:S02]  /*08e0*/  @P2 VIADD R2, R3, 0xffffffc0 ;  /* 0xffffffc003022836 */ /* 0x000fe40000000000 */
[C---:B------:R-:W-:Y:S02]  /*08f0*/  IMAD.IADD R191, R185.reuse, 0x1, R191 ;  /* 0x00000001b9bf7824 */ /* 0x040fe400078e02bf */
[----:B------:R-:W-:Y:S01]  /*0900*/  IMAD.IADD R185, R185, 0x1, R186 ;  /* 0x00000001b9b97824 */ /* 0x000fe200078e02ba */
[----:B------:R1:W-:Y:S06]  /*0910*/  STL [R1+0x4], R2 ;  /* 0x0000040201007387 */ /* 0x0003ec0000100800 */
.L_x_46:
[----:B--2---:R-:W2:Y:S01]  /*0920*/  S2R R48, SR_CTAID.Y ;  /* 0x0000000000307919 */ /* 0x004ea20000002600 */
[----:B-1----:R-:W1:Y:S01]  /*0930*/  LDC.64 R2, c[0x0][0x2f0] ;  /* 0x0000bc00ff027b82 */ /* 0x002e620000000a00 */
[----:B------:R-:W-:Y:S01]  /*0940*/  ISETP.NE.U32.AND P3, PT, RZ, UR12, PT ;  /* 0x0000000cff007c0c */ /* 0x000fe2000bf65070 */
[----:B------:R-:W-:-:S03]  /*0950*/  IMAD.MOV.U32 R0, RZ, RZ, -0x1 ;  /* 0xffffffffff007424 */ /* 0x000fc600078e00ff */
[----:B------:R-:W-:-:S03]  /*0960*/  ISETP.NE.AND.EX P3, PT, RZ, UR13, PT, P3 ;  /* 0x0000000dff007c0c */ /* 0x000fc6000bf65330 */
[----:B------:R-:W3:Y:S08]  /*0970*/  LDC.64 R8, c[0x0][0x308] ;  /* 0x0000c200ff087b82 */ /* 0x000ef00000000a00 */
[----:B----4-:R-:W4:Y:S08]  /*0980*/  LDC.U8 R13, c[0x0][0x3c2] ;  /* 0x0000f080ff0d7b82 */ /* 0x010f300000000000 */
[----:B-----5:R-:W5:Y:S01]  /*0990*/  LDC.64 R4, c[0x0][0x2f8] ;  /* 0x0000be00ff047b82 */ /* 0x020f620000000a00 */
[----:B-1----:R-:W-:-:S04]  /*09a0*/  ISETP.NE.U32.AND P4, PT, R2, RZ, PT ;  /* 0x000000ff0200720c */ /* 0x002fc80003f85070 */
[----:B------:R-:W-:Y:S01]  /*09b0*/  ISETP.NE.AND.EX P4, PT, R3, RZ, PT, P4 ;  /* 0x000000ff0300720c */ /* 0x000fe20003f85340 */
[----:B--2---:R-:W-:Y:S01]  /*09c0*/  IMAD.SHL.U32 R12, R48, 0x4, RZ ;  /* 0x00000004300c7824 */ /* 0x004fe200078e00ff */
[----:B---3--:R-:W-:Y:S02]  /*09d0*/  ISETP.NE.U32.AND P2, PT, R8, RZ, PT ;  /* 0x000000ff0800720c */ /* 0x008fe40003f45070 */
[----:B------:R-:W-:Y:S02]  /*09e0*/  SHF.R.S32.HI R42, RZ, 0x1f, R48 ;  /* 0x0000001fff2a7819 */ /* 0x000fe40000011430 */
[----:B------:R-:W-:Y:S02]  /*09f0*/  ISETP.NE.AND.EX P2, PT, R9, RZ, PT, P2 ;  /* 0x000000ff0900720c */ /* 0x000fe40003f45320 */
[----:B------:R-:W-:Y:S02]  /*0a00*/  SHF.L.U64.HI R11, R48, 0x2, R42 ;  /* 0x00000002300b7819 */ /* 0x000fe4000001022a */
[----:B------:R-:W-:-:S02]  /*0a10*/  IADD3 R2, P0, R12, R2, RZ ;  /* 0x000000020c027210 */ /* 0x000fc40007f1e0ff */
[----:B------:R-:W-:-:S03]  /*0a20*/  @P3 IADD3 R6, P1, R12, UR12, RZ ;  /* 0x0000000c0c063c10 */ /* 0x000fc6000ff3e0ff */
[C---:B------:R-:W-:Y:S01]  /*0a30*/  IMAD.X R3, R11.reuse, 0x1, R3, P0 ;  /* 0x000000010b037824 */ /* 0x040fe200000e0603 */
[----:B------:R-:W-:Y:S01]  /*0a40*/  @P3 IADD3.X R7, R11, UR13, RZ, P1, !PT ;  /* 0x0000000d0b073c10 */ /* 0x000fe20008ffe4ff */
[----:B------:R-:W-:-:S03]  /*0a50*/  IMAD.MOV.U32 R247, RZ, RZ, RZ ;  /* 0x000000fffff77224 */ /* 0x000fc600078e00ff */
[----:B------:R-:W2:Y:S04]  /*0a60*/  @P4 LDG.E R0, desc[UR16][R2.64] ;  /* 0x0000001002004981 */ /* 0x000ea8000c1e1900 */
[----:B------:R1:W2:Y:S01]  /*0a70*/  @P4 LDG.E R10, desc[UR16][R2.64+0x4] ;  /* 0x00000410020a4981 */ /* 0x0002a2000c1e1900 */
[----:B-----5:R-:W-:-:S03]  /*0a80*/  ISETP.EQ.U32.AND P1, PT, R4, RZ, PT ;  /* 0x000000ff0400720c */ /* 0x020fc60003f22070 */
[----:B------:R3:W5:Y:S01]  /*0a90*/  @P3 LDG.E R247, desc[UR16][R6.64] ;  /* 0x0000001006f73981 */ /* 0x000762000c1e1900 */
[----:B----4-:R-:W-:-:S04]  /*0aa0*/  ISETP.NE.AND P3, PT, R13, RZ, PT ;  /* 0x000000ff0d00720c */ /* 0x010fc80003f65270 */
[----:B------:R-:W-:Y:S01]  /*0ab0*/  ISETP.EQ.OR.EX P1, PT, R5, RZ, !P3, P1 ;  /* 0x000000ff0500720c */ /* 0x000fe20005f22710 */
[----:B------:R-:W-:Y:S01]  /*0ac0*/  IMAD.MOV.U32 R49, RZ, RZ, -0x1 ;  /* 0xffffffffff317424 */ /* 0x000fe200078e00ff */
[----:B-1----:R-:W-:Y:S01]  /*0ad0*/  @P2 IADD3 R2, P0, R12, R8, RZ ;  /* 0x000000080c022210 */ /* 0x002fe20007f1e0ff */
[----:B---3--:R-:W1:Y:S04]  /*0ae0*/  @!P2 LDC.64 R6, c[0x0][0x318] ;  /* 0x0000c600ff06ab82 */ /* 0x008e680000000a00 */
[----:B------:R-:W-:-:S05]  /*0af0*/  @P2 IMAD.X R3, R11, 0x1, R9, P0 ;  /* 0x000000010b032824 */ /* 0x000fca00000e0609 */
[----:B------:R3:W5:Y:S01]  /*0b00*/  @P2 LDG.E R8, desc[UR16][R2.64] ;  /* 0x0000001002082981 */ /* 0x000762000c1e1900 */
[----:B------:R-:W4:Y:S01]  /*0b10*/  @!P2 LDC R9, c[0x0][0x2cc] ;  /* 0x0000b300ff09ab82 */ /* 0x000f220000000800 */
[----:B---3--:R-:W-:-:S05]  /*0b20*/  IADD3 R2, P0, R12, R4, RZ ;  /* 0x000000040c027210 */ /* 0x008fca0007f1e0ff */
[----:B------:R-:W-:-:S05]  /*0b30*/  IMAD.X R3, R11, 0x1, R5, P0 ;  /* 0x000000010b037824 */ /* 0x000fca00000e0605 */
[----:B------:R-:W3:Y:S01]  /*0b40*/  @!P1 LDG.E R49, desc[UR16][R2.64] ;  /* 0x0000001002319981 */ /* 0x000ee2000c1e1900 */
[----:B------:R-:W-:Y:S02]  /*0b50*/  ISETP.NE.U32.AND P1, PT, R4, RZ, PT ;  /* 0x000000ff0400720c */ /* 0x000fe40003f25070 */
[----:B------:R-:W2:Y:S02]  /*0b60*/  LDC R4, c[0x0][0x2c8] ;  /* 0x0000b200ff047b82 */ /* 0x000ea40000000800 */
[----:B------:R-:W-:Y:S02]  /*0b70*/  ISETP.NE.AND.EX P1, PT, R5, RZ, PT, P1 ;  /* 0x000000ff0500720c */ /* 0x000fe40003f25310 */
[----:B-1----:R-:W-:-:S04]  /*0b80*/  @!P2 ISETP.NE.U32.AND P0, PT, R6, RZ, PT ;  /* 0x000000ff0600a20c */ /* 0x002fc80003f05070 */
[----:B------:R-:W-:-:S04]  /*0b90*/  @!P2 ISETP.NE.AND.EX P0, PT, R7, RZ, PT, P0 ;  /* 0x000000ff0700a20c */ /* 0x000fc80003f05300 */
[----:B----4-:R-:W-:Y:S01]  /*0ba0*/  @!P2 SEL R5, R9, RZ, P0 ;  /* 0x000000ff0905a207 */ /* 0x010fe20000000000 */
[----:B--2---:R-:W-:-:S06]  /*0bb0*/  @P4 IMAD.IADD R27, R10, 0x1, -R0 ;  /* 0x000000010a1b4824 */ /* 0x004fcc00078e0a00 */
[----:B------:R-:W1:Y:S01]  /*0bc0*/  @!P4 LDC R27, c[0x0][0x2c4] ;  /* 0x0000b100ff1bcb82 */ /* 0x000e620000000800 */
[----:B-----5:R-:W-:Y:S01]  /*0bd0*/  @P2 IMAD.IADD R224, R8, 0x1, -R247 ;  /* 0x0000000108e02824 */ /* 0x020fe200078e0af7 */
[----:B---3--:R2:W-:Y:S01]  /*0be0*/  STL [R1+0xc], R49 ;  /* 0x00000c3101007387 */ /* 0x0085e20000100800 */
[----:B-1----:R-:W-:Y:S05]  /*0bf0*/  @!P1 BRA `(.L_x_0) ;  /* 0x00000000000c9947 */ /* 0x002fea0003800000 */
[----:B------:R-:W3:Y:S02]  /*0c00*/  @P3 LDG.E R4, desc[UR16][R2.64+0x4] ;  /* 0x0000041002043981 */ /* 0x000ee4000c1e1900 */
[----:B---3--:R-:W-:-:S06]  /*0c10*/  @P3 IADD3 R4, R4, -R49, RZ ;  /* 0x8000003104043210 */ /* 0x008fcc0007ffe0ff */
[----:B------:R1:W5:Y:S02]  /*0c20*/  @!P3 LDG.E R4, desc[UR16][R2.64] ;  /* 0x000000100204b981 */ /* 0x000364000c1e1900 */
.L_x_0:
[----:B------:R-:W-:Y:S01]  /*0c30*/  IMAD.SHL.U32 R24, R245, 0x40, RZ ;  /* 0x00000040f5187824 */ /* 0x000fe200078e00ff */
[----:B-----5:R-:W-:-:S04]  /*0c40*/  @!P2 IADD3 R224, R5, R4, -R247 ;  /* 0x0000000405e0a210 */ /* 0x020fc80007ffe8f7 */
[----:B------:R-:W-:-:S13]  /*0c50*/  ISETP.GT.AND P0, PT, R224, R24, PT ;  /* 0x00000018e000720c */ /* 0x000fda0003f04270 */
[----:B------:R-:W-:Y:S05]  /*0c60*/  @!P0 BRA `(.L_x_1) ;  /* 0x0000006400c48947 */ /* 0x000fea0003800000 */
[----:B------:R-:W3:Y:S01]  /*0c70*/  LDC R14, c[0x0][0x278] ;  /* 0x00009e00ff0e7b82 */ /* 0x000ee20000000800 */
[----:B------:R-:W4:Y:S01]  /*0c80*/  S2R R45, SR_CTAID.Z ;  /* 0x00000000002d7919 */ /* 0x000f220000002700 */
[----:B------:R-:W-:Y:S02]  /*0c90*/  ISETP.NE.AND P1, PT, R49, -0x1, PT ;  /* 0xffffffff3100780c */ /* 0x000fe40003f25270 */
[----:B------:R-:W-:Y:S01]  /*0ca0*/  ISETP.NE.AND P2, PT, R0, -0x1, PT ;  /* 0xffffffff0000780c */ /* 0x000fe20003f45270 */
[----:B------:R-:W5:Y:S03]  /*0cb0*/  S2R R36, SR_CTAID.X ;  /* 0x0000000000247919 */ /* 0x000f660000002500 */
[----:B------:R-:W2:Y:S08]  /*0cc0*/  LDC.64 R6, c[0x0][0x228] ;  /* 0x00008a00ff067b82 */ /* 0x000eb00000000a00 */
[----:B------:R-:W5:Y:S01]  /*0cd0*/  LDC.64 R28, c[0x0][0x240] ;  /* 0x00009000ff1c7b82 */ /* 0x000f620000000a00 */
[----:B---3--:R-:W-:-:S07]  /*0ce0*/  IABS R10, R14 ;  /* 0x0000000e000a7213 */ /* 0x008fce0000000000 */
[----:B------:R-:W3:Y:S01]  /*0cf0*/  LDC R44, c[0x0][0x2d4] ;  /* 0x0000b500ff2c7b82 */ /* 0x000ee20000000800 */
[----:B-1----:R-:W1:Y:S01]  /*0d00*/  I2F.RP R2, R10 ;  /* 0x0000000a00027306 */ /* 0x002e620000209400 */
[----:B--2---:R-:W-:Y:S01]  /*0d10*/  IMAD R9, R42, R6, RZ ;  /* 0x000000062a097224 */ /* 0x004fe200078e02ff */
[----:B----4-:R-:W-:-:S05]  /*0d20*/  IABS R5, R45 ;  /* 0x0000002d00057213 */ /* 0x010fca0000000000 */
[----:B------:R-:W2:Y:S01]  /*0d30*/  LDC R41, c[0x0][0x2dc] ;  /* 0x0000b700ff297b82 */ /* 0x000ea20000000800 */
[----:B------:R-:W-:Y:S01]  /*0d40*/  LOP3.LUT R12, R45, R14, RZ, 0x3c, !PT ;  /* 0x0000000e2d0c7212 */ /* 0x000fe200078e3cff */
[C---:B------:R-:W-:Y:S01]  /*0d50*/  IMAD R9, R48.reuse, R7, R9 ;  /* 0x0000000730097224 */ /* 0x040fe200078e0209 */
[----:B------:R-:W-:Y:S01]  /*0d60*/  SHF.R.S32.HI R43, RZ, 0x1f, R45 ;  /* 0x0000001fff2b7819 */ /* 0x000fe2000001142d */
[----:B------:R-:W-:Y:S01]  /*0d70*/  IMAD.WIDE.U32 R6, R48, R6, RZ ;  /* 0x0000000630067225 */ /* 0x000fe200078e00ff */
[----:B------:R-:W-:-:S03]  /*0d80*/  ISETP.GE.AND P0, PT, R12, RZ, PT ;  /* 0x000000ff0c00720c */ /* 0x000fc60003f06270 */
[----:B------:R-:W4:Y:S01]  /*0d90*/  LDC R239, c[0x0][0x270] ;  /* 0x00009c00ffef7b82 */ /* 0x000f220000000800 */
[----:B-1----:R-:W1:Y:S01]  /*0da0*/  MUFU.RCP R2, R2 ;  /* 0x0000000200027308 */ /* 0x002e620000001000 */
[----:B-----5:R-:W-:Y:S01]  /*0db0*/  IMAD R8, R0, R29, RZ ;  /* 0x0000001d00087224 */ /* 0x020fe200078e02ff */
[----:B------:R-:W-:-:S05]  /*0dc0*/  IADD3 R32, R7, R9, RZ ;  /* 0x0000000907207210 */ /* 0x000fca0007ffe0ff */
[----:B------:R-:W5:Y:S08]  /*0dd0*/  @P1 LDC.64 R18, c[0x0][0x250] ;  /* 0x00009400ff121b82 */ /* 0x000f700000000a00 */
[----:B------:R-:W5:Y:S01]  /*0de0*/  LDC.U8 R15, c[0x0][0x3d8] ;  /* 0x0000f600ff0f7b82 */ /* 0x000f620000000000 */
[----:B--2---:R-:W-:Y:S01]  /*0df0*/  IMAD R38, R45, R41, RZ ;  /* 0x000000292d267224 */ /* 0x004fe200078e02ff */
[----:B-1----:R-:W-:-:S04]  /*0e00*/  IADD3 R2, R2, 0xffffffe, RZ ;  /* 0x0ffffffe02027810 */ /* 0x002fc80007ffe0ff */
[----:B------:R-:W1:Y:S01]  /*0e10*/  F2I.FTZ.U32.TRUNC.NTZ R3, R2 ;  /* 0x0000000200037305 */ /* 0x000e62000021f000 */
[----:B------:R-:W-:Y:S01]  /*0e20*/  SHF.R.S32.HI R40, RZ, 0x1f, R38 ;  /* 0x0000001fff287819 */ /* 0x000fe20000011426 */
[----:B----4-:R-:W-:Y:S01]  /*0e30*/  IMAD.WIDE R30, R41, R239, RZ ;  /* 0x000000ef291e7225 */ /* 0x010fe200078e02ff */
[----:B------:R-:W2:Y:S08]  /*0e40*/  LDC R17, c[0x0][0x2c4] ;  /* 0x0000b100ff117b82 */ /* 0x000eb00000000800 */
[----:B------:R-:W4:Y:S01]  /*0e50*/  LDC.U8 R37, c[0x0][0x480] ;  /* 0x00012000ff257b82 */ /* 0x000f220000000000 */
[----:B-1----:R-:W-:-:S04]  /*0e60*/  IMAD.MOV R2, RZ, RZ, -R3 ;  /* 0x000000ffff027224 */ /* 0x002fc800078e0a03 */
[----:B------:R-:W-:Y:S01]  /*0e70*/  IMAD R4, R2, R10, RZ ;  /* 0x0000000a02047224 */ /* 0x000fe200078e02ff */
[----:B------:R-:W-:Y:S02]  /*0e80*/  MOV R2, RZ ;  /* 0x000000ff00027202 */ /* 0x000fe40000000f00 */
[----:B------:R-:W1:Y:S03]  /*0e90*/  @P1 LDC.64 R22, c[0x0][0x248] ;  /* 0x00009200ff161b82 */ /* 0x000e660000000a00 */
[----:B------:R-:W-:-:S04]  /*0ea0*/  IMAD.HI.U32 R2, R3, R4, R2 ;  /* 0x0000000403027227 */ /* 0x000fc800078e0002 */
[----:B------:R-:W-:-:S04]  /*0eb0*/  IMAD.MOV.U32 R4, RZ, RZ, R5 ;  /* 0x000000ffff047224 */ /* 0x000fc800078e0005 */
[----:B------:R-:W-:-:S05]  /*0ec0*/  IMAD.HI.U32 R2, R2, R4, RZ ;  /* 0x0000000402027227 */ /* 0x000fca00078e00ff */
[----:B------:R-:W-:-:S05]  /*0ed0*/  IADD3 R3, -R2, RZ, RZ ;  /* 0x000000ff02037210 */ /* 0x000fca0007ffe1ff */
[----:B------:R-:W-:Y:S02]  /*0ee0*/  IMAD R3, R10, R3, R4 ;  /* 0x000000030a037224 */ /* 0x000fe400078e0204 */
[----:B------:R-:W-:-:S03]  /*0ef0*/  VIADD R4, R27, 0x3f ;  /* 0x0000003f1b047836 */ /* 0x000fc60000000000 */
[----:B------:R-:W-:Y:S02]  /*0f00*/  ISETP.GT.U32.AND P5, PT, R10, R3, PT ;  /* 0x000000030a00720c */ /* 0x000fe40003fa4070 */
[----:B------:R-:W-:-:S04]  /*0f10*/  SHF.R.S32.HI R5, RZ, 0x1f, R4 ;  /* 0x0000001fff057819 */ /* 0x000fc80000011404 */
[----:B------:R-:W-:Y:S01]  /*0f20*/  LEA.HI R16, R5, R4, RZ, 0x6 ;  /* 0x0000000405107211 */ /* 0x000fe200078f30ff */
[----:B------:R-:W-:-:S03]  /*0f30*/  IMAD.WIDE.U32 R4, R0, R28, RZ ;  /* 0x0000001c00047225 */ /* 0x000fc600078e00ff */
[----:B------:R-:W-:Y:S02]  /*0f40*/  SHF.R.S32.HI R204, RZ, 0x6, R16 ;  /* 0x00000006ffcc7819 */ /* 0x000fe40000011410 */
[----:B------:R-:W-:Y:S01]  /*0f50*/  SEL R39, R6, R4, !P2 ;  /* 0x0000000406277207 */ /* 0x000fe20005000000 */
[----:B------:R-:W-:Y:S01]  /*0f60*/  @!P5 IMAD.IADD R3, R3, 0x1, -R10 ;  /* 0x000000010303d824 */ /* 0x000fe200078e0a0a */
[----:B---3--:R-:W-:Y:S02]  /*0f70*/  SHF.R.S32.HI R6, RZ, 0x1f, R44 ;  /* 0x0000001fff067819 */ /* 0x008fe4000001142c */
[----:B------:R-:W-:Y:S01]  /*0f80*/  @P2 IADD3 R32, R5, R8, RZ ;  /* 0x0000000805202210 */ /* 0x000fe20007ffe0ff */
[----:B------:R-:W-:Y:S01]  /*0f90*/  IMAD.WIDE.U32 R8, R48, R44, RZ ;  /* 0x0000002c30087225 */ /* 0x000fe200078e00ff */
[----:B------:R-:W-:Y:S02]  /*0fa0*/  ISETP.GE.U32.AND P3, PT, R3, R10, PT ;  /* 0x0000000a0300720c */ /* 0x000fe40003f66070 */
[----:B------:R-:W-:Y:S01]  /*0fb0*/  @P1 IADD3 R3, R247, R49, RZ ;  /* 0x00000031f7031210 */ /* 0x000fe20007ffe0ff */
[----:B------:R-:W-:Y:S01]  /*0fc0*/  IMAD R6, R6, R48, RZ ;  /* 0x0000003006067224 */ /* 0x000fe200078e02ff */
[----:B------:R-:W-:Y:S01]  /*0fd0*/  @!P5 IADD3 R2, R2, 0x1, RZ ;  /* 0x000000010202d810 */ /* 0x000fe20007ffe0ff */
[----:B------:R-:W-:Y:S01]  /*0fe0*/  IMAD R12, R31, R8, RZ ;  /* 0x000000081f0c7224 */ /* 0x000fe200078e02ff */
[----:B------:R-:W3:Y:S01]  /*0ff0*/  @!P2 LDC.64 R10, c[0x0][0x418] ;  /* 0x00010600ff0aab82 */ /* 0x000ee20000000a00 */
[----:B------:R-:W-:Y:S01]  /*1000*/  IMAD R6, R42, R44, R6 ;  /* 0x0000002c2a067224 */ /* 0x000fe200078e0206 */
[----:B------:R-:W-:Y:S01]  /*1010*/  ISETP.NE.AND P5, PT, R14, RZ, PT ;  /* 0x000000ff0e00720c */ /* 0x000fe20003fa5270 */
[----:B-----5:R-:W-:-:S02]  /*1020*/  @P1 IMAD R7, R3, R19, RZ ;  /* 0x0000001303071224 */ /* 0x020fc400078e02ff */
[----:B------:R-:W-:Y:S02]  /*1030*/  @P1 IMAD.WIDE.U32 R4, R3, R18, RZ ;  /* 0x0000001203041225 */ /* 0x000fe400078e00ff */
[----:B------:R-:W-:Y:S02]  /*1040*/  @P3 IADD3 R2, R2, 0x1, RZ ;  /* 0x0000000102023810 */ /* 0x000fe40007ffe0ff */
[----:B------:R-:W-:Y:S01]  /*1050*/  IMAD.IADD R3, R9, 0x1, R6 ;  /* 0x0000000109037824 */ /* 0x000fe200078e0206 */
[----:B------:R-:W-:Y:S01]  /*1060*/  ISETP.NE.AND P3, PT, R15, RZ, PT ;  /* 0x000000ff0f00720c */ /* 0x000fe20003f65270 */
[----:B------:R-:W-:Y:S01]  /*1070*/  @P1 IMAD.MOV.U32 R33, RZ, RZ, R4 ;  /* 0x000000ffff211224 */ /* 0x000fe200078e0004 */
[----:B------:R-:W-:Y:S01]  /*1080*/  @P1 IADD3 R34, R5, R7, RZ ;  /* 0x0000000705221210 */ /* 0x000fe20007ffe0ff */
[C---:B------:R-:W-:Y:S01]  /*1090*/  IMAD R7, R30.reuse, R3, R12 ;  /* 0x000000031e077224 */ /* 0x040fe200078e020c */
[----:B------:R-:W-:Y:S01]  /*10a0*/  MOV R21, R2 ;  /* 0x0000000200157202 */ /* 0x000fe20000000f00 */
[----:B------:R-:W5:Y:S01]  /*10b0*/  @P2 LDC.64 R12, c[0x0][0x420] ;  /* 0x00010800ff0c2b82 */ /* 0x000f620000000a00 */
[----:B------:R-:W-:Y:S01]  /*10c0*/  IMAD.WIDE.U32 R4, R30, R8, RZ ;  /* 0x000000081e047225 */ /* 0x000fe200078e00ff */
[----:B------:R-:W-:-:S03]  /*10d0*/  SHF.L.U64.HI R8, R48, 0x7, R42 ;  /* 0x0000000730087819 */ /* 0x000fc6000001022a */
[----:B------:R-:W-:Y:S01]  /*10e0*/  @!P0 IMAD.MOV R21, RZ, RZ, -R21 ;  /* 0x000000ffff158224 */ /* 0x000fe200078e0a15 */
[----:B------:R-:W-:Y:S01]  /*10f0*/  @!P5 LOP3.LUT R21, RZ, R14, RZ, 0x33, !PT ;  /* 0x0000000eff15d212 */ /* 0x000fe200078e33ff */
[-C--:B------:R-:W-:Y:S01]  /*1100*/  IMAD.WIDE.U32 R2, R30, R0.reuse, RZ ;  /* 0x000000001e027225 */ /* 0x080fe200078e00ff */
[----:B------:R-:W1:Y:S01]  /*1110*/  LDC.64 R14, c[0x0][0x488] ;  /* 0x00012200ff0e7b82 */ /* 0x000e620000000a00 */
[----:B------:R-:W-:Y:S02]  /*1120*/  IADD3 R26, R5, R7, RZ ;  /* 0x00000007051a7210 */ /* 0x000fe40007ffe0ff */
[----:B------:R-:W-:Y:S01]  /*1130*/  IMAD R6, R31, R0, RZ ;  /* 0x000000001f067224 */ /* 0x000fe200078e02ff */
[----:B------:R-:W-:Y:S01]  /*1140*/  SEL R35, R4, R2, !P2 ;  /* 0x0000000204237207 */ /* 0x000fe20005000000 */
[----:B------:R-:W-:Y:S01]  /*1150*/  IMAD.SHL.U32 R7, R48, 0x80, RZ ;  /* 0x0000008030077824 */ /* 0x000fe200078e00ff */
[----:B------:R-:W-:Y:S01]  /*1160*/  SEL R8, R8, RZ, P4 ;  /* 0x000000ff08087207 */ /* 0x000fe20002000000 */
[----:B---3--:R-:W-:Y:S01]  /*1170*/  @!P2 IMAD R2, R42, R10, RZ ;  /* 0x0000000a2a02a224 */ /* 0x008fe200078e02ff */
[----:B------:R-:W3:Y:S01]  /*1180*/  @P3 LDC R25, c[0x0][0x2e4] ;  /* 0x0000b900ff193b82 */ /* 0x000ee20000000800 */
[----:B------:R-:W-:-:S02]  /*1190*/  @P2 IADD3 R26, R3, R6, RZ ;  /* 0x00000006031a2210 */ /* 0x000fc40007ffe0ff */
[----:B------:R-:W-:Y:S01]  /*11a0*/  LOP3.LUT R6, R16, 0xffffffc0, RZ, 0xc0, !PT ;  /* 0xffffffc010067812 */ /* 0x000fe200078ec0ff */
[C---:B------:R-:W-:Y:S01]  /*11b0*/  @!P2 IMAD R9, R48.reuse, R11, R2 ;  /* 0x0000000b3009a224 */ /* 0x040fe200078e0202 */
[----:B------:R-:W-:Y:S01]  /*11c0*/  SEL R7, R7, RZ, P4 ;  /* 0x000000ff07077207 */ /* 0x000fe20002000000 */
[----:B--2---:R-:W-:Y:S01]  /*11d0*/  @P3 IMAD R11, R48, R17, RZ ;  /* 0x00000011300b3224 */ /* 0x004fe200078e02ff */
[----:B------:R-:W-:Y:S01]  /*11e0*/  IADD3 R6, R6, -0x40, RZ ;  /* 0xffffffc006067810 */ /* 0x000fe20007ffe0ff */
[----:B-----5:R-:W-:-:S03]  /*11f0*/  @P2 IMAD.WIDE.U32 R4, R0, R12, RZ ;  /* 0x0000000c00042225 */ /* 0x020fc600078e00ff */
[----:B------:R-:W-:Y:S01]  /*1200*/  IADD3 R7, P0, R6, R7, RZ ;  /* 0x0000000706077210 */ /* 0x000fe20007f1e0ff */
[----:B------:R-:W-:Y:S01]  /*1210*/  @!P2 IMAD.WIDE.U32 R2, R48, R10, RZ ;  /* 0x0000000a3002a225 */ /* 0x000fe200078e00ff */
[----:B------:R-:W-:-:S03]  /*1220*/  SHF.R.S32.HI R20, RZ, 0x1f, R6 ;  /* 0x0000001fff147819 */ /* 0x000fc60000011406 */
[----:B------:R-:W-:Y:S01]  /*1230*/  @P2 IMAD R13, R0, R13, R5 ;  /* 0x0000000d000d2224 */ /* 0x000fe200078e0205 */
[----:B------:R-:W-:Y:S01]  /*1240*/  IADD3.X R8, R20, R8, RZ, P0, !PT ;  /* 0x0000000814087210 */ /* 0x000fe200007fe4ff */
[----:B------:R-:W-:Y:S01]  /*1250*/  @P2 IMAD.MOV.U32 R12, RZ, RZ, R4 ;  /* 0x000000ffff0c2224 */ /* 0x000fe200078e0004 */
[----:B------:R-:W-:Y:S01]  /*1260*/  @P3 SEL R4, R11, R0, !P2 ;  /* 0x000000000b043207 */ /* 0x000fe20005000000 */
[----:B------:R-:W-:Y:S01]  /*1270*/  IMAD R5, R31, R7, RZ ;  /* 0x000000071f057224 */ /* 0x000fe200078e02ff */
[----:B------:R-:W-:Y:S01]  /*1280*/  @!P2 IADD3 R13, R3, R9, RZ ;  /* 0x00000009030da210 */ /* 0x000fe20007ffe0ff */
[C---:B------:R-:W-:Y:S01]  /*1290*/  IMAD.WIDE.U32 R10, R30.reuse, R7, RZ ;  /* 0x000000071e0a7225 */ /* 0x040fe200078e00ff */
[----:B------:R-:W-:Y:S02]  /*12a0*/  @!P2 MOV R12, R2 ;  /* 0x00000002000ca202 */ /* 0x000fe40000000f00 */
[----:B----4-:R-:W-:Y:S01]  /*12b0*/  ISETP.NE.AND P0, PT, R37, RZ, PT ;  /* 0x000000ff2500720c */ /* 0x010fe20003f05270 */
[----:B------:R-:W-:Y:S01]  /*12c0*/  IMAD R8, R30, R8, R5 ;  /* 0x000000081e087224 */ /* 0x000fe200078e0205 */
[----:B------:R-:W-:Y:S01]  /*12d0*/  SHF.R.S32.HI R30, RZ, 0x1f, R24 ;  /* 0x0000001fff1e7819 */ /* 0x000fe20000011418 */
[----:B-1----:R-:W-:-:S04]  /*12e0*/  IMAD.WIDE.U32 R2, R36, R14, RZ ;  /* 0x0000000e24027225 */ /* 0x002fc800078e00ff */
[----:B---3--:R-:W-:Y:S02]  /*12f0*/  @P3 IMAD R25, R45, R25, R4 ;  /* 0x000000192d193224 */ /* 0x008fe400078e0204 */
[----:B------:R-:W-:Y:S02]  /*1300*/  @!P3 IMAD R5, R48, R239, R45 ;  /* 0x000000ef3005b224 */ /* 0x000fe400078e022d */
[----:B------:R-:W-:Y:S02]  /*1310*/  @P1 IMAD.IADD R4, R247, 0x1, R49 ;  /* 0x00000001f7041824 */ /* 0x000fe400078e0231 */
[----:B------:R-:W-:Y:S01]  /*1320*/  IMAD R7, R36, R15, R3 ;  /* 0x0000000f24077224 */ /* 0x000fe200078e0203 */
[----:B------:R-:W-:Y:S01]  /*1330*/  SEL R15, R2, RZ, P0 ;  /* 0x000000ff020f7207 */ /* 0x000fe20000000000 */
[----:B------:R-:W-:Y:S02]  /*1340*/  @!P3 IMAD R25, R5, R17, RZ ;  /* 0x000000110519b224 */ /* 0x000fe400078e02ff */
[C---:B------:R-:W-:Y:S01]  /*1350*/  @P1 IMAD R5, R4.reuse, R23, RZ ;  /* 0x0000001704051224 */ /* 0x040fe200078e02ff */
[----:B------:R-:W-:Y:S01]  /*1360*/  SEL R14, R7, RZ, P0 ;  /* 0x000000ff070e7207 */ /* 0x000fe20000000000 */
[----:B------:R-:W-:-:S05]  /*1370*/  @P1 IMAD.WIDE.U32 R2, R4, R22, RZ ;  /* 0x0000001604021225 */ /* 0x000fca00078e00ff */
[----:B------:R-:W-:Y:S02]  /*1380*/  @P1 IADD3 R37, R3, R5, RZ ;  /* 0x0000000503251210 */ /* 0x000fe40007ffe0ff */
[----:B------:R-:W-:Y:S01]  /*1390*/  @P1 MOV R36, R2 ;  /* 0x0000000200241202 */ /* 0x000fe20000000f00 */
[----:B------:R-:W-:Y:S06]  /*13a0*/  @P1 BRA `(.L_x_2) ;  /* 0x0000000000301947 */ /* 0x000fec0003800000 */
[----:B------:R-:W1:Y:S01]  /*13b0*/  LDC.64 R22, c[0x0][0x248] ;  /* 0x00009200ff167b82 */ /* 0x000e620000000a00 */
[----:B------:R-:W-:-:S07]  /*13c0*/  SHF.R.S32.HI R2, RZ, 0x1f, R247 ;  /* 0x0000001fff027819 */ /* 0x000fce00000114f7 */
[----:B------:R-:W2:Y:S01]  /*13d0*/  LDC.64 R4, c[0x0][0x230] ;  /* 0x00008c00ff047b82 */ /* 0x000ea20000000a00 */
[-C--:B-1----:R-:W-:Y:S02]  /*13e0*/  IMAD R7, R2, R22.reuse, RZ ;  /* 0x0000001602077224 */ /* 0x082fe400078e02ff */
[----:B------:R-:W-:-:S04]  /*13f0*/  IMAD.WIDE.U32 R2, R247, R22, RZ ;  /* 0x00000016f7027225 */ /* 0x000fc800078e00ff */
[----:B------:R-:W-:Y:S02]  /*1400*/  IMAD R7, R247, R23, R7 ;  /* 0x00000017f7077224 */ /* 0x000fe400078e0207 */
[----:B--2---:R-:W-:-:S03]  /*1410*/  IMAD R9, R42, R4, RZ ;  /* 0x000000042a097224 */ /* 0x004fc600078e02ff */
[----:B------:R-:W-:Y:S01]  /*1420*/  IADD3 R3, R3, R7, RZ ;  /* 0x0000000703037210 */ /* 0x000fe20007ffe0ff */
[C---:B------:R-:W-:Y:S02]  /*1430*/  IMAD R5, R48.reuse, R5, R9 ;  /* 0x0000000530057224 */ /* 0x040fe400078e0209 */
[----:B------:R-:W-:-:S05]  /*1440*/  IMAD.WIDE.U32 R2, R48, R4, R2 ;  /* 0x0000000430027225 */ /* 0x000fca00078e0002 */
[----:B------:R-:W-:Y:S02]  /*1450*/  IADD3 R37, R3, R5, RZ ;  /* 0x0000000503257210 */ /* 0x000fe40007ffe0ff */
[----:B------:R-:W-:Y:S02]  /*1460*/  MOV R36, R2 ;  /* 0x0000000200247202 */ /* 0x000fe40000000f00 */
.L_x_2:
[----:B------:R-:W-:Y:S05]  /*1470*/  @P1 BRA `(.L_x_3) ;  /* 0x0000000000301947 */ /* 0x000fea0003800000 */
        /* <DEDUP_REMOVED lines=11> */
[----:B------:R-:W-:-:S07]  /*1530*/  MOV R33, R2 ;  /* 0x0000000200217202 */ /* 0x000fce0000000f00 */
.L_x_3:
[----:B------:R-:W-:Y:S02]  /*1540*/  IADD3 R9, R11, R8, RZ ;  /* 0x000000080b097210 */ /* 0x000fe40007ffe0ff */
[----:B------:R-:W-:Y:S01]  /*1550*/  SHF.R.S32.HI R31, RZ, 0x1f, R21 ;  /* 0x0000001fff1f7819 */ /* 0x000fe20000011415 */
[----:B------:R-:W-:Y:S05]  /*1560*/  @!P3 BRA `(.L_x_4) ;  /* 0x00000000001cb947 */ /* 0x000fea0003800000 */
[----:B------:R-:W1:Y:S01]  /*1570*/  LDC R2, c[0x0][0x2c0] ;  /* 0x0000b000ff027b82 */ /* 0x000e620000000800 */
[----:B------:R-:W-:-:S05]  /*1580*/  @!P2 IMAD R0, R48, R44, RZ ;  /* 0x0000002c3000a224 */ /* 0x000fca00078e02ff */
[----:B------:R-:W-:Y:S02]  /*1590*/  LEA R0, R48, R0, 0x7 ;  /* 0x0000000030007211 */ /* 0x000fe400078e38ff */
[----:B------:R-:W1:Y:S02]  /*15a0*/  LDC R4, c[0x0][0x2e4] ;  /* 0x0000b900ff047b82 */ /* 0x000e640000000800 */
[----:B-1----:R-:W-:-:S05]  /*15b0*/  LEA R4, R2, R4, 0x7 ;  /* 0x0000000402047211 */ /* 0x002fca00078e38ff */
[----:B------:R-:W-:Y:S01]  /*15c0*/  IMAD R4, R4, R45, R0 ;  /* 0x0000002d04047224 */ /* 0x000fe200078e0200 */
[----:B------:R-:W-:Y:S06]  /*15d0*/  BRA `(.L_x_5) ;  /* 0x0000000000087947 */ /* 0x000fec0003800000 */
.L_x_4:
[----:B------:R-:W-:-:S04]  /*15e0*/  IMAD R4, R48, R239, R45 ;  /* 0x000000ef30047224 */ /* 0x000fc800078e022d */
[----:B------:R-:W-:-:S07]  /*15f0*/  IMAD R4, R4, R44, RZ ;  /* 0x0000002c04047224 */ /* 0x000fce00078e02ff */
.L_x_5:
[----:B------:R-:W2:Y:S01]  /*1600*/  LDL R50, [R1+0x18] ;  /* 0x0000180001327983 */ /* 0x000ea20000100800 */
[----:B------:R-:W1:Y:S01]  /*1610*/  LDC.64 R16, c[0x0][0x420] ;  /* 0x00010800ff107b82 */ /* 0x000e620000000a00 */
[----:B------:R-:W-:Y:S01]  /*1620*/  IMAD R239, R41, R239, RZ ;  /* 0x000000ef29ef7224 */ /* 0x000fe200078e02ff */
[----:B------:R-:W-:Y:S01]  /*1630*/  IADD3 R2, P2, R212, R12, RZ ;  /* 0x0000000cd4027210 */ /* 0x000fe20007f5e0ff */
[----:B------:R-:W3:Y:S01]  /*1640*/  S2R R44, SR_TID.X ;  /* 0x00000000002c7919 */ /* 0x000ee20000002100 */
[----:B------:R-:W-:Y:S01]  /*1650*/  SHF.R.S32.HI R213, RZ, 0x1f, R212 ;  /* 0x0000001fffd57819 */ /* 0x000fe200000114d4 */
[----:B------:R-:W-:Y:S01]  /*1660*/  IMAD.SHL.U32 R7, R239, 0x40, RZ ;  /* 0x00000040ef077824 */ /* 0x000fe200078e00ff */
[----:B------:R-:W-:Y:S01]  /*1670*/  IADD3 R0, -R224, R27, R24 ;  /* 0x0000001be0007210 */ /* 0x000fe20007ffe118 */
[----:B------:R-:W-:Y:S01]  /*1680*/  ULDC UR4, c[0x0][0x398] ;  /* 0x0000e60000047ab9 */ /* 0x000fe20000000800 */
[----:B------:R-:W-:Y:S01]  /*1690*/  IADD3 R12, R6, R4, RZ ;  /* 0x00000004060c7210 */ /* 0x000fe20007ffe0ff */
[----:B------:R-:W-:Y:S01]  /*16a0*/  IMAD.X R3, R213, 0x1, R13, P2 ;  /* 0x00000001d5037824 */ /* 0x000fe200010e060d */
[----:B------:R-:W-:Y:S01]  /*16b0*/  IADD3 R10, P3, P2, R10, R7, R38 ;  /* 0x000000070a0a7210 */ /* 0x000fe20007a7e026 */
[----:B------:R-:W-:Y:S01]  /*16c0*/  VIADD R0, R0, -UR4 ;  /* 0x8000000400007c36 */ /* 0x000fe20008000000 */
[----:B------:R-:W-:Y:S01]  /*16d0*/  SHF.R.S32.HI R7, RZ, 0x1f, R7 ;  /* 0x0000001fff077819 */ /* 0x000fe20000011407 */
[----:B------:R-:W-:Y:S01]  /*16e0*/  ULDC.64 UR6, c[0x0][0x428] ;  /* 0x00010a0000067ab9 */ /* 0x000fe20000000a00 */
[----:B------:R-:W4:Y:S01]  /*16f0*/  LDC.64 R46, c[0x0][0x478] ;  /* 0x00011e00ff2e7b82 */ /* 0x000f220000000a00 */
[----:B------:R-:W-:Y:S01]  /*1700*/  IMAD.IADD R11, R6, 0x1, R25 ;  /* 0x00000001060b7824 */ /* 0x000fe200078e0219 */
[----:B------:R-:W-:Y:S01]  /*1710*/  ULDC.64 UR10, c[0x0][0x210] ;  /* 0x00008400000a7ab9 */ /* 0x000fe20000000a00 */
[----:B------:R-:W-:Y:S01]  /*1720*/  ULDC.64 UR8, c[0x0][0x3e0] ;  /* 0x0000f80000087ab9 */ /* 0x000fe20000000a00 */
[----:B------:R-:W-:Y:S01]  /*1730*/  BSSY B1, `(.L_x_1) ;  /* 0x00005c4000017945 */ /* 0x000fe20003800000 */
[----:B-1----:R-:W-:-:S02]  /*1740*/  IMAD R5, R20, R16, RZ ;  /* 0x0000001014057224 */ /* 0x002fc400078e02ff */
[----:B------:R-:W-:-:S04]  /*1750*/  IMAD.WIDE.U32 R2, R6, R16, R2 ;  /* 0x0000001006027225 */ /* 0x000fc800078e0002 */
[----:B------:R-:W-:Y:S01]  /*1760*/  IMAD R8, R6, R17, R5 ;  /* 0x0000001106087224 */ /* 0x000fe200078e0205 */
[----:B------:R-:W-:Y:S02]  /*1770*/  IADD3.X R5, R9, R7, R40, P3, P2 ;  /* 0x0000000709057210 */ /* 0x000fe40001fe4428 */
[----:B------:R-:W-:Y:S01]  /*1780*/  IADD3 R9, P3, P2, R15, R10, R35 ;  /* 0x0000000a0f097210 */ /* 0x000fe20007a7e023 */
[----:B------:R-:W-:Y:S01]  /*1790*/  IMAD.IADD R3, R3, 0x1, R8 ;  /* 0x0000000103037824 */ /* 0x000fe200078e0208 */
[----:B---3--:R-:W-:Y:S01]  /*17a0*/  SHF.R.S32.HI R38, RZ, 0x1f, R44 ;  /* 0x0000001fff267819 */ /* 0x008fe2000001142c */
[----:B------:R-:W-:Y:S01]  /*17b0*/  IMAD R10, R43, UR6, RZ ;  /* 0x000000062b0a7c24 */ /* 0x000fe2000f8e02ff */
[----:B------:R-:W-:Y:S01]  /*17c0*/  IADD3.X R8, R14, R5, R26, P3, P2 ;  /* 0x000000050e087210 */ /* 0x000fe20001fe441a */
[----:B------:R-:W1:Y:S01]  /*17d0*/  LDC.64 R40, c[0x0][0x2b0] ;  /* 0x0000ac00ff287b82 */ /* 0x000e620000000a00 */
[----:B------:R-:W-:Y:S01]  /*17e0*/  LEA.HI R26, R38, R44, RZ, 0x3 ;  /* 0x0000002c261a7211 */ /* 0x000fe200078f18ff */
[C---:B------:R-:W-:Y:S01]  /*17f0*/  IMAD R10, R45.reuse, UR7, R10 ;  /* 0x000000072d0a7c24 */ /* 0x040fe2000f8e020a */
[----:B------:R-:W-:Y:S01]  /*1800*/  SHF.R.S32.HI R7, RZ, 0x1f, R0 ;  /* 0x0000001fff077819 */ /* 0x000fe20000011400 */
[----:B------:R-:W-:Y:S01]  /*1810*/  IMAD.WIDE.U32 R2, R45, UR6, R2 ;  /* 0x000000062d027c25 */ /* 0x000fe2000f8e0002 */
[----:B------:R-:W-:Y:S01]  /*1820*/  SHF.R.S32.HI R14, RZ, 0x3, R26 ;  /* 0x00000003ff0e7819 */ /* 0x000fe2000001141a */
[----:B------:R-:W-:Y:S01]  /*1830*/  ULDC.64 UR6, c[0x0][0x400] ;  /* 0x0001000000067ab9 */ /* 0x000fe20000000a00 */
[----:B------:R-:W-:-:S02]  /*1840*/  LEA.HI R13, R7, R0, RZ, 0x6 ;  /* 0x00000000070d7211 */ /* 0x000fc400078f30ff */
[----:B------:R-:W-:Y:S02]  /*1850*/  LEA.HI R0, R38, R44, RZ, 0x5 ;  /* 0x0000002c26007211 */ /* 0x000fe400078f28ff */
[----:B------:R-:W-:Y:S02]  /*1860*/  IADD3 R4, P2, R14, R6, RZ ;  /* 0x000000060e047210 */ /* 0x000fe40007f5e0ff */
[----:B------:R-:W-:Y:S02]  /*1870*/  SHF.R.S32.HI R35, RZ, 0x1f, R14 ;  /* 0x0000001fff237819 */ /* 0x000fe4000001140e */
[----:B------:R-:W-:Y:S01]  /*1880*/  SHF.R.S32.HI R0, RZ, 0x5, R0 ;  /* 0x00000005ff007819 */ /* 0x000fe20000011400 */
[----:B------:R-:W-:-:S04]  /*1890*/  IMAD.WIDE.U32 R6, R4, R28, R212 ;  /* 0x0000001c04067225 */ /* 0x000fc800078e00d4 */
[----:B------:R-:W-:-:S04]  /*18a0*/  IMAD.X R5, R35, 0x1, R20, P2 ;  /* 0x0000000123057824 */ /* 0x000fc800010e0614 */
[----:B------:R-:W-:-:S04]  /*18b0*/  IMAD R5, R5, R28, RZ ;  /* 0x0000001c05057224 */ /* 0x000fc800078e02ff */
[----:B------:R-:W-:Y:S02]  /*18c0*/  IMAD R4, R4, R29, R5 ;  /* 0x0000001d04047224 */ /* 0x000fe400078e0205 */
[----:B------:R-:W-:Y:S01]  /*18d0*/  IMAD.IADD R5, R3, 0x1, R10 ;  /* 0x0000000103057824 */ /* 0x000fe200078e020a */
[----:B------:R-:W-:Y:S01]  /*18e0*/  SHF.R.S32.HI R3, RZ, 0x6, R13 ;  /* 0x00000006ff037819 */ /* 0x000fe2000001140d */
[----:B-1----:R-:W-:-:S03]  /*18f0*/  IMAD.WIDE R10, R11, 0x4, R40 ;  /* 0x000000040b0a7825 */ /* 0x002fc600078e0228 */
[----:B------:R-:W-:Y:S01]  /*1900*/  VIMNMX R246, RZ, R3, !PT ;  /* 0x00000003fff67248 */ /* 0x000fe20007fe0100 */
[----:B------:R-:W-:Y:S02]  /*1910*/  IMAD.MOV.U32 R217, RZ, RZ, R10 ;  /* 0x000000ffffd97224 */ /* 0x000fe400078e000a */
[----:B------:R-:W-:Y:S01]  /*1920*/  IMAD.MOV.U32 R216, RZ, RZ, R11 ;  /* 0x000000ffffd87224 */ /* 0x000fe200078e000b */
[C---:B------:R-:W-:Y:S01]  /*1930*/  ISETP.GT.AND P4, PT, R204.reuse, R246, PT ;  /* 0x000000f6cc00720c */ /* 0x040fe20003f84270 */
[----:B------:R-:W-:Y:S02]  /*1940*/  VIADD R204, R204, 0xffffffff ;  /* 0xffffffffcccc7836 */ /* 0x000fe40000000000 */
[----:B--2---:R-:W-:-:S05]  /*1950*/  IMAD R0, R0, R239, R50 ;  /* 0x000000ef00007224 */ /* 0x004fca00078e0232 */
[----:B------:R-:W-:-:S04]  /*1960*/  IADD3 R9, P2, R0, R9, RZ ;  /* 0x0000000900097210 */ /* 0x000fc80007f5e0ff */
[----:B------:R-:W-:Y:S02]  /*1970*/  LEA.HI.X.SX32 R0, R0, R8, 0x1, P2 ;  /* 0x0000000800007211 */ /* 0x000fe400010f0eff */
[----:B------:R-:W-:Y:S02]  /*1980*/  LEA R200, P2, R9, UR6, 0x2 ;  /* 0x0000000609c87c11 */ /* 0x000fe4000f8410ff */
[----:B------:R-:W-:Y:S02]  /*1990*/  IADD3 R8, P3, R39, R6, RZ ;  /* 0x0000000627087210 */ /* 0x000fe40007f7e0ff */
[----:B------:R-:W-:Y:S01]  /*19a0*/  LEA.HI.X R201, R9, UR7, R0, 0x2, P2 ;  /* 0x0000000709c97c11 */ /* 0x000fe200090f1400 */
[----:B------:R-:W-:Y:S01]  /*19b0*/  ULDC.64 UR6, c[0x0][0x258] ;  /* 0x0000960000067ab9 */ /* 0x000fe20000000a00 */
[----:B------:R-:W-:Y:S01]  /*19c0*/  IADD3.X R9, R32, R7, R4, P3, !PT ;  /* 0x0000000720097210 */ /* 0x000fe20001ffe404 */
[----:B------:R-:W-:Y:S01]  /*19d0*/  IMAD R0, R35, R16, RZ ;  /* 0x0000001023007224 */ /* 0x000fe200078e02ff */
[----:B------:R-:W-:Y:S01]  /*19e0*/  MOV R4, R2 ;  /* 0x0000000200047202 */ /* 0x000fe20000000f00 */
[----:B------:R-:W-:-:S02]  /*19f0*/  IMAD R2, R43, UR6, RZ ;  /* 0x000000062b027c24 */ /* 0x000fc4000f8e02ff */
[C---:B------:R-:W-:Y:S02]  /*1a00*/  IMAD R0, R14.reuse, R17, R0 ;  /* 0x000000110e007224 */ /* 0x040fe400078e0200 */
[----:B------:R-:W-:Y:S02]  /*1a10*/  IMAD R2, R45, UR7, R2 ;  /* 0x000000072d027c24 */ /* 0x000fe4000f8e0202 */
[----:B------:R-:W-:-:S04]  /*1a20*/  IMAD.WIDE.U32 R4, R14, R16, R4 ;  /* 0x000000100e047225 */ /* 0x000fc800078e0004 */
[----:B------:R-:W-:Y:S01]  /*1a30*/  IMAD.WIDE.U32 R8, R45, UR6, R8 ;  /* 0x000000062d087c25 */ /* 0x000fe2000f8e0008 */
[----:B------:R-:W-:Y:S02]  /*1a40*/  IADD3 R15, R5, R0, RZ ;  /* 0x00000000050f7210 */ /* 0x000fe40007ffe0ff */
[----:B------:R-:W-:Y:S01]  /*1a50*/  LEA R208, P2, R4, UR8, 0x1 ;  /* 0x0000000804d07c11 */ /* 0x000fe2000f8408ff */
[----:B----4-:R-:W-:Y:S01]  /*1a60*/  IMAD.WIDE R6, R12, 0x4, R46 ;  /* 0x000000040c067825 */ /* 0x010fe200078e022e */
[----:B------:R-:W-:Y:S02]  /*1a70*/  LEA R206, P3, R8, UR10, 0x1 ;  /* 0x0000000a08ce7c11 */ /* 0x000fe4000f8608ff */
[----:B------:R-:W-:Y:S01]  /*1a80*/  LEA.HI.X R209, R4, UR9, R15, 0x1, P2 ;  /* 0x0000000904d17c11 */ /* 0x000fe200090f0c0f */
[----:B------:R-:W-:Y:S01]  /*1a90*/  IMAD.IADD R20, R9, 0x1, R2 ;  /* 0x0000000109147824 */ /* 0x000fe200078e0202 */
[----:B------:R-:W-:Y:S01]  /*1aa0*/  MOV R221, R7 ;  /* 0x0000000700dd7202 */ /* 0x000fe20000000f00 */
[----:B------:R-:W-:-:S03]  /*1ab0*/  IMAD.MOV.U32 R223, RZ, RZ, R6 ;  /* 0x000000ffffdf7224 */ /* 0x000fc600078e0006 */
[----:B------:R-:W-:Y:S01]  /*1ac0*/  LEA.HI.X R207, R8, UR11, R20, 0x1, P3 ;  /* 0x0000000b08cf7c11 */ /* 0x000fe200098f0c14 */
[----:B------:R-:W-:Y:S06]  /*1ad0*/  @P4 BRA `(.L_x_6) ;  /* 0x0000000800184947 */ /* 0x000fec0003800000 */
[----:B------:R-:W1:Y:S01]  /*1ae0*/  @P1 LDC.64 R12, c[0x0][0x458] ;  /* 0x00011600ff0c1b82 */ /* 0x000e620000000a00 */
[CC--:B------:R-:W-:Y:S02]  /*1af0*/  @P1 IADD3 R0, R247.reuse, R49.reuse, RZ ;  /* 0x00000031f7001210 */ /* 0x0c0fe40007ffe0ff */
[----:B------:R-:W-:-:S05]  /*1b00*/  @P1 IADD3 R4, R247, R49, RZ ;  /* 0x00000031f7041210 */ /* 0x000fca0007ffe0ff */
[----:B------:R-:W2:Y:S01]  /*1b10*/  @P1 LDC.64 R8, c[0x0][0x450] ;  /* 0x00011400ff081b82 */ /* 0x000ea20000000a00 */
[C---:B-1----:R-:W-:Y:S02]  /*1b20*/  @P1 IMAD R6, R0.reuse, R13, RZ ;  /* 0x0000000d00061224 */ /* 0x042fe400078e02ff */
[----:B------:R-:W-:-:S05]  /*1b30*/  @P1 IMAD.WIDE.U32 R2, R0, R12, RZ ;  /* 0x0000000c00021225 */ /* 0x000fca00078e00ff */
[----:B------:R-:W-:Y:S01]  /*1b40*/  @P1 IADD3 R15, R3, R6, RZ ;  /* 0x00000006030f1210 */ /* 0x000fe20007ffe0ff */
[C---:B--2---:R-:W-:Y:S01]  /*1b50*/  @P1 IMAD R0, R4.reuse, R9, RZ ;  /* 0x0000000904001224 */ /* 0x044fe200078e02ff */
[----:B------:R-:W-:Y:S01]  /*1b60*/  @P1 MOV R11, R2 ;  /* 0x00000002000b1202 */ /* 0x000fe20000000f00 */
        /* <DEDUP_REMOVED lines=16> */
.L_x_7:
        /* <DEDUP_REMOVED lines=13> */
.L_x_8:
[-C--:B------:R-:W-:Y:S01]  /*1d40*/  IMAD R0, R30, R8.reuse, RZ ;  /* 0x000000081e007224 */ /* 0x080fe200078e02ff */
[----:B------:R-:W-:Y:S01]  /*1d50*/  ULDC.64 UR6, c[0x0][0x468] ;  /* 0x00011a0000067ab9 */ /* 0x000fe20000000a00 */
[----:B------:R-:W-:Y:S01]  /*1d60*/  IMAD.WIDE.U32 R2, R24, R8, R212 ;  /* 0x0000000818027225 */ /* 0x000fe200078e00d4 */
[----:B------:R-:W-:Y:S01]  /*1d70*/  IADD3 R5, R14, 0x20, RZ ;  /* 0x000000200e057810 */ /* 0x000fe20007ffe0ff */
[----:B------:R-:W-:Y:S02]  /*1d80*/  BSSY B0, `(.L_x_9) ;  /* 0x000001a000007945 */ /* 0x000fe40003800000 */
[----:B------:R-:W-:Y:S01]  /*1d90*/  IMAD R4, R24, R9, R0 ;  /* 0x0000000918047224 */ /* 0x000fe200078e0200 */
[----:B------:R-:W-:Y:S01]  /*1da0*/  IADD3 R2, P0, R6, R2, RZ ;  /* 0x0000000206027210 */ /* 0x000fe20007f1e0ff */
[----:B------:R-:W-:Y:S02]  /*1db0*/  IMAD R0, R245, -0x40, R224 ;  /* 0xffffffc0f5007824 */ /* 0x000fe400078e02e0 */
[----:B------:R-:W-:Y:S01]  /*1dc0*/  IMAD R10, R43, UR6, RZ ;  /* 0x000000062b0a7c24 */ /* 0x000fe2000f8e02ff */
[----:B------:R-:W-:-:S02]  /*1dd0*/  IADD3.X R3, R7, R3, R4, P0, !PT ;  /* 0x0000000307037210 */ /* 0x000fc400007fe404 */
[-C--:B------:R-:W-:Y:S01]  /*1de0*/  ISETP.GE.AND P3, PT, R14, R0.reuse, PT ;  /* 0x000000000e00720c */ /* 0x080fe20003f66270 */
[----:B------:R-:W-:Y:S01]  /*1df0*/  IMAD R10, R45, UR7, R10 ;  /* 0x000000072d0a7c24 */ /* 0x000fe2000f8e020a */
[----:B------:R-:W-:Y:S01]  /*1e00*/  ISETP.GE.AND P2, PT, R5, R0, PT ;  /* 0x000000000500720c */ /* 0x000fe20003f46270 */
[----:B------:R-:W-:-:S05]  /*1e10*/  IMAD.WIDE.U32 R2, R45, UR6, R2 ;  /* 0x000000062d027c25 */ /* 0x000fca000f8e0002 */
[----:B------:R-:W-:-:S05]  /*1e20*/  IADD3 R10, R3, R10, RZ ;  /* 0x0000000a030a7210 */ /* 0x000fca0007ffe0ff */
[----:B------:R-:W-:Y:S05]  /*1e30*/  @P3 BRA `(.L_x_10) ;  /* 0x0000000000383947 */ /* 0x000fea0003800000 */
[----:B------:R-:W-:Y:S01]  /*1e40*/  MOV R5, R10 ;  /* 0x0000000a00057202 */ /* 0x000fe20000000f00 */
[-C--:B------:R-:W-:Y:S01]  /*1e50*/  IMAD R0, R35, R8.reuse, RZ ;  /* 0x0000000823007224 */ /* 0x080fe200078e02ff */
[----:B------:R-:W-:Y:S01]  /*1e60*/  ULDC UR4, c[0x0][0x2d0] ;  /* 0x0000b40000047ab9 */ /* 0x000fe20000000800 */
[----:B------:R-:W-:Y:S01]  /*1e70*/  IMAD.MOV.U32 R4, RZ, RZ, R2 ;  /* 0x000000ffff047224 */ /* 0x000fe200078e0002 */
[----:B------:R-:W-:Y:S01]  /*1e80*/  ISETP.GE.AND P4, PT, R212, UR4, PT ;  /* 0x00000004d4007c0c */ /* 0x000fe2000bf86270 */
[C---:B------:R-:W-:Y:S01]  /*1e90*/  IMAD R0, R14.reuse, R9, R0 ;  /* 0x000000090e007224 */ /* 0x040fe200078e0200 */
[----:B------:R-:W-:Y:S01]  /*1ea0*/  ISETP.GE.AND P1, PT, R225, UR4, PT ;  /* 0x00000004e1007c0c */ /* 0x000fe2000bf26270 */
[----:B------:R-:W-:Y:S01]  /*1eb0*/  IMAD.WIDE.U32 R6, R14, R8, R4 ;  /* 0x000000080e067225 */ /* 0x000fe200078e0004 */
[----:B------:R-:W-:-:S03]  /*1ec0*/  ULDC.64 UR6, c[0x0][0x3f0] ;  /* 0x0000fc0000067ab9 */ /* 0x000fc60000000a00 */
[----:B------:R-:W-:Y:S01]  /*1ed0*/  IMAD.IADD R0, R7, 0x1, R0 ;  /* 0x0000000107007824 */ /* 0x000fe200078e0200 */
[----:B------:R-:W-:-:S04]  /*1ee0*/  LEA R4, P0, R6, UR6, 0x1 ;  /* 0x0000000606047c11 */ /* 0x000fc8000f8008ff */
[----:B------:R-:W-:-:S05]  /*1ef0*/  LEA.HI.X R5, R6, UR7, R0, 0x1, P0 ;  /* 0x0000000706057c11 */ /* 0x000fca00080f0c00 */
[----:B------:R1:W-:Y:S04]  /*1f00*/  @!P4 STG.E.128 desc[UR16][R4.64], RZ ;  /* 0x000000ff0400c986 */ /* 0x0003e8000c101d10 */
[----:B------:R1:W-:Y:S02]  /*1f10*/  @!P1 STG.E.128 desc[UR16][R4.64+0x80], RZ ;  /* 0x000080ff04009986 */ /* 0x0003e4000c101d10 */
.L_x_10:
[----:B------:R-:W-:Y:S05]  /*1f20*/  BSYNC B0 ;  /* 0x0000000000007941 */ /* 0x000fea0003800000 */
.L_x_9:
[----:B------:R-:W-:Y:S04]  /*1f30*/  BSSY B0, `(.L_x_11) ;  /* 0x0000012000007945 */ /* 0x000fe80003800000 */
[----:B------:R-:W-:Y:S05]  /*1f40*/  @P2 BRA `(.L_x_12) ;  /* 0x0000000000402947 */ /* 0x000fea0003800000 */
[----:B------:R-:W-:Y:S01]  /*1f50*/  IADD3 R0, P0, R14, 0x20, RZ ;  /* 0x000000200e007810 */ /* 0x000fe20007f1e0ff */
[----:B-1----:R-:W-:Y:S01]  /*1f60*/  IMAD.MOV.U32 R4, RZ, RZ, R2 ;  /* 0x000000ffff047224 */ /* 0x002fe200078e0002 */
[----:B------:R-:W-:Y:S01]  /*1f70*/  MOV R5, R10 ;  /* 0x0000000a00057202 */ /* 0x000fe20000000f00 */
[----:B------:R-:W-:Y:S01]  /*1f80*/  ULDC UR4, c[0x0][0x2d0] ;  /* 0x0000b40000047ab9 */ /* 0x000fe20000000800 */
[----:B------:R-:W-:Y:S01]  /*1f90*/  ULDC.64 UR6, c[0x0][0x3f0] ;  /* 0x0000fc0000067ab9 */ /* 0x000fe20000000a00 */
[----:B------:R-:W-:Y:S01]  /*1fa0*/  IMAD.X R3, RZ, RZ, R35, P0 ;  /* 0x000000ffff037224 */ /* 0x000fe200000e0623 */
[----:B------:R-:W-:Y:S01]  /*1fb0*/  ISETP.GE.AND P1, PT, R212, UR4, PT ;  /* 0x00000004d4007c0c */ /* 0x000fe2000bf26270 */
[----:B------:R-:W-:Y:S01]  /*1fc0*/  IMAD.WIDE.U32 R4, R0, R8, R4 ;  /* 0x0000000800047225 */ /* 0x000fe200078e0004 */
[----:B------:R-:W-:-:S03]  /*1fd0*/  ISETP.GE.AND P0, PT, R225, UR4, PT ;  /* 0x00000004e1007c0c */ /* 0x000fc6000bf06270 */
[----:B------:R-:W-:Y:S01]  /*1fe0*/  IMAD R3, R3, R8, RZ ;  /* 0x0000000803037224 */ /* 0x000fe200078e02ff */
[----:B------:R-:W-:-:S03]  /*1ff0*/  LEA R2, P4, R4, UR6, 0x1 ;  /* 0x0000000604027c11 */ /* 0x000fc6000f8808ff */
[----:B------:R-:W-:-:S04]  /*2000*/  IMAD R0, R0, R9, R3 ;  /* 0x0000000900007224 */ /* 0x000fc800078e0203 */
[----:B------:R-:W-:-:S05]  /*2010*/  IMAD.IADD R0, R5, 0x1, R0 ;  /* 0x0000000105007824 */ /* 0x000fca00078e0200 */
[----:B------:R-:W-:-:S05]  /*2020*/  LEA.HI.X R3, R4, UR7, R0, 0x1, P4 ;  /* 0x0000000704037c11 */ /* 0x000fca000a0f0c00 */
[----:B------:R2:W-:Y:S04]  /*2030*/  @!P1 STG.E.128 desc[UR16][R2.64], RZ ;  /* 0x000000ff02009986 */ /* 0x0005e8000c101d10 */
[----:B------:R2:W-:Y:S02]  /*2040*/  @!P0 STG.E.128 desc[UR16][R2.64+0x80], RZ ;  /* 0x000080ff02008986 */ /* 0x0005e4000c101d10 */
.L_x_12:
[----:B------:R-:W-:Y:S05]  /*2050*/  BSYNC B0 ;  /* 0x0000000000007941 */ /* 0x000fea0003800000 */
.L_x_11:
[-C--:B--2---:R-:W-:Y:S01]  /*2060*/  IMAD.WIDE.U32 R2, R24, R12.reuse, R212 ;  /* 0x0000000c18027225 */ /* 0x084fe200078e00d4 */
[----:B------:R-:W-:Y:S01]  /*2070*/  ULDC.64 UR6, c[0x0][0x470] ;  /* 0x00011c0000067ab9 */ /* 0x000fe20000000a00 */
[----:B------:R-:W-:Y:S02]  /*2080*/  BSSY B0, `(.L_x_13) ;  /* 0x0000018000007945 */ /* 0x000fe40003800000 */
[----:B------:R-:W-:Y:S01]  /*2090*/  IMAD R0, R30, R12, RZ ;  /* 0x0000000c1e007224 */ /* 0x000fe200078e02ff */
[----:B------:R-:W-:Y:S01]  /*20a0*/  IADD3 R2, P0, R11, R2, RZ ;  /* 0x000000020b027210 */ /* 0x000fe20007f1e0ff */
[----:B------:R-:W-:Y:S02]  /*20b0*/  IMAD R8, R43, UR6, RZ ;  /* 0x000000062b087c24 */ /* 0x000fe4000f8e02ff */
[----:B------:R-:W-:Y:S02]  /*20c0*/  IMAD R0, R24, R13, R0 ;  /* 0x0000000d18007224 */ /* 0x000fe400078e0200 */
[----:B------:R-:W-:-:S03]  /*20d0*/  IMAD R8, R45, UR7, R8 ;  /* 0x000000072d087c24 */ /* 0x000fc6000f8e0208 */
[----:B------:R-:W-:-:S03]  /*20e0*/  IADD3.X R3, R15, R3, R0, P0, !PT ;  /* 0x000000030f037210 */ /* 0x000fc600007fe400 */
[----:B------:R-:W-:-:S05]  /*20f0*/  IMAD.WIDE.U32 R2, R45, UR6, R2 ;  /* 0x000000062d027c25 */ /* 0x000fca000f8e0002 */
[----:B------:R-:W-:Y:S01]  /*2100*/  IADD3 R8, R3, R8, RZ ;  /* 0x0000000803087210 */ /* 0x000fe20007ffe0ff */
[----:B------:R-:W-:Y:S06]  /*2110*/  @P3 BRA `(.L_x_14) ;  /* 0x0000000000383947 */ /* 0x000fec0003800000 */
[----:B-1----:R-:W-:Y:S01]  /*2120*/  MOV R5, R8 ;  /* 0x0000000800057202 */ /* 0x002fe20000000f00 */
        /* <DEDUP_REMOVED lines=13> */
.L_x_14:
[----:B------:R-:W-:Y:S05]  /*2200*/  BSYNC B0 ;  /* 0x0000000000007941 */ /* 0x000fea0003800000 */
.L_x_13:
[----:B------:R-:W-:Y:S05]  /*2210*/  @P2 BRA `(.L_x_15) ;  /* 0x0000005000542947 */ /* 0x000fea0003800000 */
[----:B------:R-:W-:Y:S01]  /*2220*/  IADD3 R0, P0, R14, 0x20, RZ ;  /* 0x000000200e007810 */ /* 0x000fe20007f1e0ff */
[----:B-12---:R-:W-:Y:S01]  /*2230*/  IMAD.MOV.U32 R4, RZ, RZ, R2 ;  /* 0x000000ffff047224 */ /* 0x006fe200078e0002 */
[----:B------:R-:W-:Y:S01]  /*2240*/  MOV R5, R8 ;  /* 0x0000000800057202 */ /* 0x000fe20000000f00 */
[----:B------:R-:W-:Y:S01]  /*2250*/  ULDC UR4, c[0x0][0x2d0] ;  /* 0x0000b40000047ab9 */ /* 0x000fe20000000800 */
[----:B------:R-:W-:Y:S01]  /*2260*/  ULDC.64 UR6, c[0x0][0x3f8] ;  /* 0x0000fe0000067ab9 */ /* 0x000fe20000000a00 */
[----:B------:R-:W-:Y:S01]  /*2270*/  IMAD.X R3, RZ, RZ, R35, P0 ;  /* 0x000000ffff037224 */ /* 0x000fe200000e0623 */
[----:B------:R-:W-:Y:S01]  /*2280*/  ISETP.GE.AND P0, PT, R212, UR4, PT ;  /* 0x00000004d4007c0c */ /* 0x000fe2000bf06270 */
[----:B------:R-:W-:-:S04]  /*2290*/  IMAD.WIDE.U32 R4, R0, R12, R4 ;  /* 0x0000000c00047225 */ /* 0x000fc800078e0004 */
[----:B------:R-:W-:Y:S01]  /*22a0*/  IMAD R3, R3, R12, RZ ;  /* 0x0000000c03037224 */ /* 0x000fe200078e02ff */
[----:B------:R-:W-:-:S03]  /*22b0*/  LEA R2, P1, R4, UR6, 0x1 ;  /* 0x0000000604027c11 */ /* 0x000fc6000f8208ff */
[----:B------:R-:W-:-:S04]  /*22c0*/  IMAD R0, R0, R13, R3 ;  /* 0x0000000d00007224 */ /* 0x000fc800078e0203 */
[----:B------:R-:W-:-:S05]  /*22d0*/  IMAD.IADD R0, R5, 0x1, R0 ;  /* 0x0000000105007824 */ /* 0x000fca00078e0200 */
[----:B------:R-:W-:-:S05]  /*22e0*/  LEA.HI.X R3, R4, UR7, R0, 0x1, P1 ;  /* 0x0000000704037c11 */ /* 0x000fca00088f0c00 */
[----:B------:R1:W-:Y:S01]  /*22f0*/  @!P0 STG.E.128 desc[UR16][R2.64], RZ ;  /* 0x000000ff02008986 */ /* 0x0003e2000c101d10 */
[----:B------:R-:W-:-:S13]  /*2300*/  ISETP.GE.AND P0, PT, R225, UR4, PT ;  /* 0x00000004e1007c0c */ /* 0x000fda000bf06270 */
[----:B------:R-:W-:Y:S05]  /*2310*/  @P0 BRA `(.L_x_15) ;  /* 0x0000005000140947 */ /* 0x000fea0003800000 */
[----:B------:R2:W-:Y:S01]  /*2320*/  STG.E.128 desc[UR16][R2.64+0x80], RZ ;  /* 0x000080ff02007986 */ /* 0x0005e2000c101d10 */
[----:B------:R-:W-:Y:S05]  /*2330*/  BRA `(.L_x_15) ;  /* 0x00000050000c7947 */ /* 0x000fea0003800000 */
.L_x_6:
[----:B------:R-:W2:Y:S01]  /*2340*/  LDL R32, [R1+0x14] ;  /* 0x0000140001207983 */ /* 0x000ea20000100800 */
[----:B------:R-:W-:Y:S01]  /*2350*/  IMAD R0, R245, -0x40, R224 ;  /* 0xffffffc0f5007824 */ /* 0x000fe200078e02e0 */
[----:B------:R-:W-:Y:S01]  /*2360*/  ULDC.64 UR6, c[0x0][0x268] ;  /* 0x00009a0000067ab9 */ /* 0x000fe20000000a00 */
[----:B------:R-:W-:Y:S01]  /*2370*/  IMAD.WIDE.U32 R2, R24, R18, R212 ;  /* 0x0000001218027225 */ /* 0x000fe200078e00d4 */
[----:B------:R-:W-:Y:S01]  /*2380*/  BSSY B0, `(.L_x_16) ;  /* 0x0000030000007945 */ /* 0x000fe20003800000 */
[----:B------:R-:W-:Y:S01]  /*2390*/  @P0 BAR.SYNC.DEFER_BLOCKING 0x0 ;  /* 0x0000000000000b1d */ /* 0x000fe20000010000 */
[----:B------:R-:W-:Y:S01]  /*23a0*/  ISETP.GE.AND P6, PT, R14, R0, PT ;  /* 0x000000000e00720c */ /* 0x000fe20003fc6270 */
[----:B------:R-:W-:Y:S01]  /*23b0*/  IMAD R7, R30, R18, RZ ;  /* 0x000000121e077224 */ /* 0x000fe200078e02ff */
[----:B------:R-:W-:Y:S01]  /*23c0*/  IADD3 R6, P1, R33, R2, RZ ;  /* 0x0000000221067210 */ /* 0x000fe20007f3e0ff */
[----:B------:R-:W-:Y:S02]  /*23d0*/  VIADD R10, R14, 0x20 ;  /* 0x000000200e0a7836 */ /* 0x000fe40000000000 */
[----:B------:R-:W-:-:S02]  /*23e0*/  IMAD R2, R24, R19, R7 ;  /* 0x0000001318027224 */ /* 0x000fc400078e0207 */
[----:B------:R-:W-:Y:S01]  /*23f0*/  IMAD R13, R204, -0x40, R27 ;  /* 0xffffffc0cc0d7824 */ /* 0x000fe200078e021b */
[----:B------:R-:W-:Y:S01]  /*2400*/  ISETP.GE.AND P5, PT, R10, R0, PT ;  /* 0x000000000a00720c */ /* 0x000fe20003fa6270 */
[----:B------:R-:W-:Y:S01]  /*2410*/  IMAD R0, R31, UR6, RZ ;  /* 0x000000061f007c24 */ /* 0x000fe2000f8e02ff */
[----:B------:R-:W-:Y:S02]  /*2420*/  IADD3.X R7, R34, R3, R2, P1, !PT ;  /* 0x0000000322077210 */ /* 0x000fe40000ffe402 */
[----:B------:R-:W-:Y:S01]  /*2430*/  LEA.HI R2, R204, R204, RZ, 0x1 ;  /* 0x000000cccc027211 */ /* 0x000fe200078f08ff */
[C---:B------:R-:W-:Y:S01]  /*2440*/  IMAD R0, R21.reuse, UR7, R0 ;  /* 0x0000000715007c24 */ /* 0x040fe2000f8e0200 */
[-C--:B------:R-:W-:Y:S01]  /*2450*/  ISETP.GE.AND P3, PT, R10, R13.reuse, PT ;  /* 0x0000000d0a00720c */ /* 0x080fe20003f66270 */
[----:B------:R-:W-:Y:S01]  /*2460*/  IMAD.WIDE.U32 R6, R21, UR6, R6 ;  /* 0x0000000615067c25 */ /* 0x000fe2000f8e0006 */
[----:B------:R-:W-:Y:S02]  /*2470*/  ISETP.GE.AND P4, PT, R14, R13, PT ;  /* 0x0000000d0e00720c */ /* 0x000fe40003f86270 */
[----:B------:R-:W-:-:S02]  /*2480*/  LOP3.LUT R25, R2, 0xfffffffe, RZ, 0xc0, !PT ;  /* 0xfffffffe02197812 */ /* 0x000fc400078ec0ff */
[----:B------:R-:W-:Y:S02]  /*2490*/  IADD3 R12, R7, R0, RZ ;  /* 0x00000000070c7210 */ /* 0x000fe40007ffe0ff */
[----:B--2---:R-:W-:-:S05]  /*24a0*/  LEA R203, R32, UR5, 0x1 ;  /* 0x0000000520cb7c11 */ /* 0x004fca000f8e08ff */
[----:B------:R1:W-:Y:S04]  /*24b0*/  @P6 STS.128 [R203+0x10000], RZ ;  /* 0x010000ffcb006388 */ /* 0x0003e80000000c00 */
[----:B------:R1:W-:Y:S01]  /*24c0*/  @P6 STS.128 [R203+0x12000], RZ ;  /* 0x012000ffcb006388 */ /* 0x0003e20000000c00 */
[----:B------:R-:W-:Y:S05]  /*24d0*/  @P6 BRA `(.L_x_17) ;  /* 0x0000000000686947 */ /* 0x000fea0003800000 */
[----:B------:R-:W-:Y:S01]  /*24e0*/  ULDC UR4, c[0x0][0x2d0] ;  /* 0x0000b40000047ab9 */ /* 0x000fe20000000800 */
[----:B------:R-:W-:Y:S01]  /*24f0*/  MOV R3, R12 ;  /* 0x0000000c00037202 */ /* 0x000fe20000000f00 */
[-C--:B------:R-:W-:Y:S01]  /*2500*/  IMAD R0, R35, R18.reuse, RZ ;  /* 0x0000001223007224 */ /* 0x080fe200078e02ff */
[----:B------:R-:W-:Y:S01]  /*2510*/  ISETP.GE.AND P2, PT, R212, UR4, PT ;  /* 0x00000004d4007c0c */ /* 0x000fe2000bf46270 */
[----:B------:R-:W-:Y:S01]  /*2520*/  IMAD.MOV.U32 R2, RZ, RZ, R6 ;  /* 0x000000ffff027224 */ /* 0x000fe200078e0006 */
[----:B------:R-:W-:Y:S01]  /*2530*/  ISETP.GE.AND P1, PT, R225, UR4, PT ;  /* 0x00000004e1007c0c */ /* 0x000fe2000bf26270 */
[C---:B------:R-:W-:Y:S02]  /*2540*/  IMAD R0, R14.reuse, R19, R0 ;  /* 0x000000130e007224 */ /* 0x040fe400078e0200 */
[----:B------:R-:W-:-:S04]  /*2550*/  IMAD.WIDE.U32 R2, R14, R18, R2 ;  /* 0x000000120e027225 */ /* 0x000fc800078e0002 */
[----:B------:R-:W-:-:S04]  /*2560*/  IMAD.IADD R0, R3, 0x1, R0 ;  /* 0x0000000103007824 */ /* 0x000fc800078e0200 */
[----:B------:R-:W2:Y:S01]  /*2570*/  @!P2 LDC.64 R10, c[0x0][0x220] ;  /* 0x00008800ff0aab82 */ /* 0x000ea20000000a00 */
[----:B------:R3:W-:Y:S01]  /*2580*/  @P2 STS.128 [R203+0x10000], RZ ;  /* 0x010000ffcb002388 */ /* 0x0007e20000000c00 */
[----:B--2---:R-:W-:-:S04]  /*2590*/  @!P2 LEA R10, P0, R2, R10, 0x1 ;  /* 0x0000000a020aa211 */ /* 0x004fc800078008ff */
[----:B------:R-:W-:-:S05]  /*25a0*/  @!P2 LEA.HI.X R11, R2, R11, R0, 0x1, P0 ;  /* 0x0000000b020ba211 */ /* 0x000fca00000f0c00 */
[----:B------:R-:W-:Y:S01]  /*25b0*/  @!PT LDS RZ, [RZ] ;  /* 0x00000000fffff984 */ /* 0x000fe20000000800 */
[----:B------:R-:W-:Y:S01]  /*25c0*/  @!PT LDS RZ, [RZ] ;  /* 0x00000000fffff984 */ /* 0x000fe20000000800 */
[----:B------:R-:W-:Y:S01]  /*25d0*/  @!PT LDS RZ, [RZ] ;  /* 0x00000000fffff984 */ /* 0x000fe20000000800 */
[----:B------:R3:W-:Y:S04]  /*25e0*/  @!P2 LDGSTS.E.BYPASS.LTC128B.128 [R203+0x10000], desc[UR16][R10.64] ;  /* 0x100000000acbafae */ /* 0x0007e8000b901d50 */
[----:B------:R3:W-:Y:S01]  /*25f0*/  @P1 STS.128 [R203+0x12000], RZ ;  /* 0x012000ffcb001388 */ /* 0x0007e20000000c00 */
[----:B------:R-:W-:Y:S05]  /*2600*/  @P1 BRA `(.L_x_17) ;  /* 0x00000000001c1947 */ /* 0x000fea0003800000 */
[----:B------:R-:W-:Y:S02]  /*2610*/  ULDC.64 UR6, c[0x0][0x220] ;  /* 0x0000880000067ab9 */ /* 0x000fe40000000a00 */
[----:B---3--:R-:W-:-:S04]  /*2620*/  LEA R10, P0, R2, UR6, 0x1 ;  /* 0x00000006020a7c11 */ /* 0x008fc8000f8008ff */
[----:B------:R-:W-:-:S05]  /*2630*/  LEA.HI.X R11, R2, UR7, R0, 0x1, P0 ;  /* 0x00000007020b7c11 */ /* 0x000fca00080f0c00 */
[----:B------:R-:W-:Y:S01]  /*2640*/  @!PT LDS RZ, [RZ] ;  /* 0x00000000fffff984 */ /* 0x000fe20000000800 */
[----:B------:R-:W-:Y:S01]  /*2650*/  @!PT LDS RZ, [RZ] ;  /* 0x00000000fffff984 */ /* 0x000fe20000000800 */
[----:B------:R-:W-:Y:S01]  /*2660*/  @!PT LDS RZ, [RZ] ;  /* 0x00000000fffff984 */ /* 0x000fe20000000800 */
[----:B------:R2:W-:Y:S04]  /*2670*/  LDGSTS.E.BYPASS.LTC128B.128 [R203+0x12000], desc[UR16][R10.64+0x80] ;  /* 0x120000800acb7fae */ /* 0x0005e8000b901d50 */
.L_x_17:
[----:B------:R-:W-:Y:S05]  /*2680*/  BSYNC B0 ;  /* 0x0000000000007941 */ /* 0x000fea0003800000 */
.L_x_16:
[----:B------:R4:W-:Y:S01]  /*2690*/  @P5 STS.128 [R203+0x11000], RZ ;  /* 0x011000ffcb005388 */ /* 0x0009e20000000c00 */
[----:B------:R-:W-:Y:S03]  /*26a0*/  BSSY B0, `(.L_x_18) ;  /* 0x000001e000007945 */ /* 0x000fe60003800000 */
[----:B------:R4:W-:Y:S01]  /*26b0*/  @P5 STS.128 [R203+0x13000], RZ ;  /* 0x013000ffcb005388 */ /* 0x0009e20000000c00 */
[----:B------:R-:W-:Y:S05]  /*26c0*/  @P5 BRA `(.L_x_19) ;  /* 0x00000000006c5947 */ /* 0x000fea0003800000 */
[----:B------:R-:W-:Y:S01]  /*26d0*/  ULDC UR4, c[0x0][0x2d0] ;  /* 0x0000b40000047ab9 */ /* 0x000fe20000000800 */
[----:B------:R-:W-:Y:S02]  /*26e0*/  IADD3 R0, P0, R14, 0x20, RZ ;  /* 0x000000200e007810 */ /* 0x000fe40007f1e0ff */
[----:B------:R-:W-:Y:S02]  /*26f0*/  ISETP.GE.AND P1, PT, R212, UR4, PT ;  /* 0x00000004d4007c0c */ /* 0x000fe4000bf26270 */
[----:B------:R-:W-:Y:S01]  /*2700*/  MOV R7, R12 ;  /* 0x0000000c00077202 */ /* 0x000fe20000000f00 */
[----:B------:R-:W-:Y:S01]  /*2710*/  IMAD.X R2, RZ, RZ, R35, P0 ;  /* 0x000000ffff027224 */ /* 0x000fe200000e0623 */
[----:B------:R-:W-:-:S03]  /*2720*/  ISETP.GE.AND P0, PT, R225, UR4, PT ;  /* 0x00000004e1007c0c */ /* 0x000fc6000bf06270 */
[-C--:B------:R-:W-:Y:S02]  /*2730*/  IMAD R2, R2, R18.reuse, RZ ;  /* 0x0000001202027224 */ /* 0x080fe400078e02ff */
[----:B------:R-:W-:-:S04]  /*2740*/  IMAD.WIDE.U32 R6, R0, R18, R6 ;  /* 0x0000001200067225 */ /* 0x000fc800078e0006 */
[----:B--23--:R-:W2:Y:S01]  /*2750*/  @!P1 LDC.64 R10, c[0x0][0x220] ;  /* 0x00008800ff0a9b82 */ /* 0x00cea20000000a00 */
[----:B------:R-:W-:Y:S01]  /*2760*/  IMAD R0, R0, R19, R2 ;  /* 0x0000001300007224 */ /* 0x000fe200078e0202 */
[----:B------:R3:W-:Y:S03]  /*2770*/  @P1 STS.128 [R203+0x11000], RZ ;  /* 0x011000ffcb001388 */ /* 0x0007e60000000c00 */
[----:B------:R-:W-:Y:S01]  /*2780*/  IMAD.IADD R0, R7, 0x1, R0 ;  /* 0x0000000107007824 */ /* 0x000fe200078e0200 */
        /* <DEDUP_REMOVED lines=15> */
.L_x_19:
[----:B------:R-:W-:Y:S05]  /*2880*/  BSYNC B0 ;  /* 0x0000000000007941 */ /* 0x000fea0003800000 */
.L_x_18:
[----:B------:R-:W0:Y:S01]  /*2890*/  LDGDEPBAR ;  /* 0x00000000000079af */ /* 0x000e220000000000 */
[----:B------:R-:W-:Y:S01]  /*28a0*/  BSSY B0, `(.L_x_20) ;  /* 0x0000013000007945 */ /* 0x000fe20003800000 */
[----:B------:R-:W-:Y:S02]  /*28b0*/  IADD3 R0, R204, -R25, RZ ;  /* 0x80000019cc007210 */ /* 0x000fe40007ffe0ff */
[----:B------:R1:W-:Y:S04]  /*28c0*/  @P4 STS.128 [R203+0x8000], RZ ;  /* 0x008000ffcb004388 */ /* 0x0003e80000000c00 */
[----:B------:R1:W-:Y:S01]  /*28d0*/  @P4 STS.128 [R203+0xa000], RZ ;  /* 0x00a000ffcb004388 */ /* 0x0003e20000000c00 */
[----:B------:R-:W-:Y:S05]  /*28e0*/  @P4 BRA `(.L_x_21) ;  /* 0x0000000000384947 */ /* 0x000fea0003800000 */
[----:B------:R-:W-:Y:S02]  /*28f0*/  ULDC UR4, c[0x0][0x2d0] ;  /* 0x0000b40000047ab9 */ /* 0x000fe40000000800 */
[----:B------:R-:W-:Y:S02]  /*2900*/  ISETP.GE.AND P1, PT, R212, UR4, PT ;  /* 0x00000004d4007c0c */ /* 0x000fe4000bf26270 */
[----:B------:R-:W-:-:S11]  /*2910*/  ISETP.GE.AND P0, PT, R225, UR4, PT ;  /* 0x00000004e1007c0c */ /* 0x000fd6000bf06270 */
[----:B------:R1:W-:Y:S04]  /*2920*/  @P1 STS.128 [R203+0x8000], RZ ;  /* 0x008000ffcb001388 */ /* 0x0003e80000000c00 */
[----:B------:R-:W-:Y:S01]  /*2930*/  @!PT LDS RZ, [RZ] ;  /* 0x00000000fffff984 */ /* 0x000fe20000000800 */
[----:B------:R-:W-:Y:S01]  /*2940*/  @!PT LDS RZ, [RZ] ;  /* 0x00000000fffff984 */ /* 0x000fe20000000800 */
[----:B------:R-:W-:Y:S01]  /*2950*/  @!PT LDS RZ, [RZ] ;  /* 0x00000000fffff984 */ /* 0x000fe20000000800 */
[----:B------:R1:W-:Y:S04]  /*2960*/  @!P1 LDGSTS.E.BYPASS.LTC128B.128 [R203+0x8000], desc[UR16][R208.64] ;  /* 0x08000000d0cb9fae */ /* 0x0003e8000b901d50 */
[----:B------:R1:W-:Y:S01]  /*2970*/  @P0 STS.128 [R203+0xa000], RZ ;  /* 0x00a000ffcb000388 */ /* 0x0003e20000000c00 */
[----:B------:R-:W-:Y:S05]  /*2980*/  @P0 BRA `(.L_x_21) ;  /* 0x0000000000100947 */ /* 0x000fea0003800000 */
[----:B------:R-:W-:Y:S01]  /*2990*/  @!PT LDS RZ, [RZ] ;  /* 0x00000000fffff984 */ /* 0x000fe20000000800 */
[----:B------:R-:W-:Y:S01]  /*29a0*/  @!PT LDS RZ, [RZ] ;  /* 0x00000000fffff984 */ /* 0x000fe20000000800 */
[----:B------:R-:W-:Y:S01]  /*29b0*/  @!PT LDS RZ, [RZ] ;  /* 0x00000000fffff984 */ /* 0x000fe20000000800 */
[----:B------:R1:W-:Y:S02]  /*29c0*/  LDGSTS.E.BYPASS.LTC128B.128 [R203+0xa000], desc[UR16][R208.64+0x80] ;  /* 0x0a000080d0cb7fae */ /* 0x0003e4000b901d50 */
.L_x_21:
[----:B------:R-:W-:Y:S05]  /*29d0*/  BSYNC B0 ;  /* 0x0000000000007941 */ /* 0x000fea0003800000 */
.L_x_20:
[----:B------:R1:W-:Y:S01]  /*29e0*/  @P3 STS.128 [R203+0x9000], RZ ;  /* 0x009000ffcb003388 */ /* 0x0003e20000000c00 */
[----:B------:R-:W-:Y:S01]  /*29f0*/  ISETP.NE.AND P0, PT, R0, 0x1, PT ;  /* 0x000000010000780c */ /* 0x000fe20003f05270 */
[----:B------:R-:W-:Y:S01]  /*2a00*/  VIADD R0, R32, 0x2000 ;  /* 0x0000200020007836 */ /* 0x000fe20000000000 */
[----:B------:R-:W-:Y:S01]  /*2a10*/  BSSY B0, `(.L_x_22) ;  /* 0x0000018000007945 */ /* 0x000fe20003800000 */
[----:B------:R1:W-:Y:S03]  /*2a20*/  @P3 STS.128 [R203+0xb000], RZ ;  /* 0x00b000ffcb003388 */ /* 0x0003e60000000c00 */
[----:B------:R-:W-:Y:S01]  /*2a30*/  SEL R202, R0, R32, !P0 ;  /* 0x0000002000ca7207 */ /* 0x000fe20004000000 */
[----:B------:R-:W-:Y:S05]  /*2a40*/  @P3 BRA `(.L_x_23) ;  /* 0x0000000000503947 */ /* 0x000fea0003800000 */
[----:B------:R-:W-:Y:S02]  /*2a50*/  ULDC UR4, c[0x0][0x2d0] ;  /* 0x0000b40000047ab9 */ /* 0x000fe40000000800 */
[----:B------:R-:W-:-:S13]  /*2a60*/  ISETP.GE.AND P2, PT, R212, UR4, PT ;  /* 0x00000004d4007c0c */ /* 0x000fda000bf46270 */
[C---:B--23--:R-:W-:Y:S01]  /*2a70*/  @!P2 LEA R2, P1, R16.reuse, R208, 0x6 ;  /* 0x000000d01002a211 */ /* 0x04cfe200078230ff */
[----:B------:R2:W-:Y:S03]  /*2a80*/  @P2 STS.128 [R203+0x9000], RZ ;  /* 0x009000ffcb002388 */ /* 0x0005e60000000c00 */
[----:B------:R-:W-:Y:S02]  /*2a90*/  @!P2 LEA.HI.X R3, R16, R209, R17, 0x6, P1 ;  /* 0x000000d11003a211 */ /* 0x000fe400008f3411 */
[----:B------:R-:W-:-:S03]  /*2aa0*/  ISETP.GE.AND P1, PT, R225, UR4, PT ;  /* 0x00000004e1007c0c */ /* 0x000fc6000bf26270 */
[----:B------:R-:W-:Y:S01]  /*2ab0*/  @!PT LDS RZ, [RZ] ;  /* 0x00000000fffff984 */ /* 0x000fe20000000800 */
[----:B------:R-:W-:Y:S01]  /*2ac0*/  @!PT LDS RZ, [RZ] ;  /* 0x00000000fffff984 */ /* 0x000fe20000000800 */
[----:B------:R-:W-:Y:S01]  /*2ad0*/  @!PT LDS RZ, [RZ] ;  /* 0x00000000fffff984 */ /* 0x000fe20000000800 */
[----:B------:R2:W-:Y:S10]  /*2ae0*/  @!P2 LDGSTS.E.BYPASS.LTC128B.128 [R203+0x9000], desc[UR16][R2.64] ;  /* 0x0900000002cbafae */ /* 0x0005f4000b901d50 */
[----:B------:R2:W-:Y:S01]  /*2af0*/  @P1 STS.128 [R203+0xb000], RZ ;  /* 0x00b000ffcb001388 */ /* 0x0005e20000000c00 */
[----:B------:R-:W-:Y:S05]  /*2b00*/  @P1 BRA `(.L_x_23) ;  /* 0x0000000000201947 */ /* 0x000fea0003800000 */
[----:B------:R-:W-:-:S04]  /*2b10*/  LEA R4, P1, R16, R4, 0x5 ;  /* 0x0000000410047211 */ /* 0x000fc800078228ff */
[----:B------:R-:W-:Y:S02]  /*2b20*/  LEA.HI.X R0, R16, R15, R17, 0x5, P1 ;  /* 0x0000000f10007211 */ /* 0x000fe400008f2c11 */
[----:B--2---:R-:W-:-:S04]  /*2b30*/  LEA R2, P1, R4, UR8, 0x1 ;  /* 0x0000000804027c11 */ /* 0x004fc8000f8208ff */
[----:B------:R-:W-:-:S05]  /*2b40*/  LEA.HI.X R3, R4, UR9, R0, 0x1, P1 ;  /* 0x0000000904037c11 */ /* 0x000fca00088f0c00 */
[----:B------:R-:W-:Y:S01]  /*2b50*/  @!PT LDS RZ, [RZ] ;  /* 0x00000000fffff984 */ /* 0x000fe20000000800 */
[----:B------:R-:W-:Y:S01]  /*2b60*/  @!PT LDS RZ, [RZ] ;  /* 0x00000000fffff984 */ /* 0x000fe20000000800 */
[----:B------:R-:W-:Y:S01]  /*2b70*/  @!PT LDS RZ, [RZ] ;  /* 0x00000000fffff984 */ /* 0x000fe20000000800 */
[----:B------:R2:W-:Y:S04]  /*2b80*/  LDGSTS.E.BYPASS.LTC128B.128 [R203+0xb000], desc[UR16][R2.64+0x80] ;  /* 0x0b00008002cb7fae */ /* 0x0005e8000b901d50 */
.L_x_23:
[----:B------:R-:W-:Y:S05]  /*2b90*/  BSYNC B0 ;  /* 0x0000000000007941 */ /* 0x000fea0003800000 */
.L_x_22:
[----:B------:R-:W-:Y:S01]  /*2ba0*/  BSSY B0, `(.L_x_24) ;  /* 0x0000020000007945 */ /* 0x000fe20003800000 */
[----:B------:R-:W-:-:S03]  /*2bb0*/  LEA R202, R202, UR5, 0x1 ;  /* 0x00000005caca7c11 */ /* 0x000fc6000f8e08ff */
[----:B------:R-:W-:Y:S05]  /*2bc0*/  @!P4 BRA `(.L_x_25) ;  /* 0x000000000024c947 */ /* 0x000fea0003800000 */
[----:B------:R1:W-:Y:S04]  /*2bd0*/  STS [R202], RZ ;  /* 0x000000ffca007388 */ /* 0x0003e80000000800 */
[----:B------:R1:W-:Y:S04]  /*2be0*/  STS [R202+0x4], RZ ;  /* 0x000004ffca007388 */ /* 0x0003e80000000800 */
[----:B------:R1:W-:Y:S04]  /*2bf0*/  STS [R202+0x8], RZ ;  /* 0x000008ffca007388 */ /* 0x0003e80000000800 */
[----:B------:R1:W-:Y:S04]  /*2c00*/  STS [R202+0xc], RZ ;  /* 0x00000cffca007388 */ /* 0x0003e80000000800 */
[----:B------:R1:W-:Y:S04]  /*2c10*/  STS [R202+0x2000], RZ ;  /* 0x002000ffca007388 */ /* 0x0003e80000000800 */
[----:B------:R1:W-:Y:S04]  /*2c20*/  STS [R202+0x2004], RZ ;  /* 0x002004ffca007388 */ /* 0x0003e80000000800 */
[----:B------:R1:W-:Y:S04]  /*2c30*/  STS [R202+0x2008], RZ ;  /* 0x002008ffca007388 */ /* 0x0003e80000000800 */
[----:B------:R1:W-:Y:S01]  /*2c40*/  STS [R202+0x200c], RZ ;  /* 0x00200cffca007388 */ /* 0x0003e20000000800 */
[----:B------:R-:W-:Y:S05]  /*2c50*/  BRA `(.L_x_26) ;  /* 0x0000000000507947 */ /* 0x000fea0003800000 */
.L_x_25:
[----:B------:R-:W-:Y:S02]  /*2c60*/  ULDC UR4, c[0x0][0x2d0] ;  /* 0x0000b40000047ab9 */ /* 0x000fe40000000800 */
[----:B------:R-:W-:Y:S02]  /*2c70*/  ISETP.GE.AND P2, PT, R212, UR4, PT ;  /* 0x00000004d4007c0c */ /* 0x000fe4000bf46270 */
[----:B------:R-:W-:-:S11]  /*2c80*/  ISETP.GE.AND P1, PT, R225, UR4, PT ;  /* 0x00000004e1007c0c */ /* 0x000fd6000bf26270 */
[----:B------:R1:W-:Y:S04]  /*2c90*/  @P2 STS [R202], RZ ;  /* 0x000000ffca002388 */ /* 0x0003e80000000800 */
[----:B------:R1:W-:Y:S04]  /*2ca0*/  @P2 STS [R202+0x4], RZ ;  /* 0x000004ffca002388 */ /* 0x0003e80000000800 */
[----:B------:R1:W-:Y:S04]  /*2cb0*/  @P2 STS [R202+0x8], RZ ;  /* 0x000008ffca002388 */ /* 0x0003e80000000800 */
[----:B------:R1:W-:Y:S04]  /*2cc0*/  @P2 STS [R202+0xc], RZ ;  /* 0x00000cffca002388 */ /* 0x0003e80000000800 */
[----:B------:R-:W-:Y:S01]  /*2cd0*/  @!PT LDS RZ, [RZ] ;  /* 0x00000000fffff984 */ /* 0x000fe20000000800 */
[----:B------:R-:W-:Y:S01]  /*2ce0*/  @!PT LDS RZ, [RZ] ;  /* 0x00000000fffff984 */ /* 0x000fe20000000800 */
[----:B------:R-:W-:Y:S01]  /*2cf0*/  @!PT LDS RZ, [RZ] ;  /* 0x00000000fffff984 */ /* 0x000fe20000000800 */
[----:B------:R1:W-:Y:S04]  /*2d00*/  @!P2 LDGSTS.E.BYPASS.LTC128B.128 [R202], desc[UR16][R206.64] ;  /* 0x00000000cecaafae */ /* 0x0003e8000b901d50 */
[----:B------:R1:W-:Y:S04]  /*2d10*/  @P1 STS [R202+0x2000], RZ ;  /* 0x002000ffca001388 */ /* 0x0003e80000000800 */
[----:B------:R1:W-:Y:S04]  /*2d20*/  @P1 STS [R202+0x2004], RZ ;  /* 0x002004ffca001388 */ /* 0x0003e80000000800 */
[----:B------:R1:W-:Y:S04]  /*2d30*/  @P1 STS [R202+0x2008], RZ ;  /* 0x002008ffca001388 */ /* 0x0003e80000000800 */
[----:B------:R1:W-:Y:S01]  /*2d40*/  @P1 STS [R202+0x200c], RZ ;  /* 0x00200cffca001388 */ /* 0x0003e20000000800 */
[----:B------:R-:W-:Y:S05]  /*2d50*/  @P1 BRA `(.L_x_26) ;  /* 0x0000000000101947 */ /* 0x000fea0003800000 */
[----:B------:R-:W-:Y:S01]  /*2d60*/  @!PT LDS RZ, [RZ] ;  /* 0x00000000fffff984 */ /* 0x000fe20000000800 */
[----:B------:R-:W-:Y:S01]  /*2d70*/  @!PT LDS RZ, [RZ] ;  /* 0x00000000fffff984 */ /* 0x000fe20000000800 */
[----:B------:R-:W-:Y:S01]  /*2d80*/  @!PT LDS RZ, [RZ] ;  /* 0x00000000fffff984 */ /* 0x000fe20000000800 */
[----:B------:R1:W-:Y:S02]  /*2d90*/  LDGSTS.E.BYPASS.LTC128B.128 [R202+0x2000], desc[UR16][R206.64+0x80] ;  /* 0x02000080ceca7fae */ /* 0x0003e4000b901d50 */
.L_x_26:
[----:B------:R-:W-:Y:S05]  /*2da0*/  BSYNC B0 ;  /* 0x0000000000007941 */ /* 0x000fea0003800000 */
.L_x_24:
[----:B------:R-:W-:Y:S01]  /*2db0*/  BSSY B0, `(.L_x_27) ;  /* 0x0000027000007945 */ /* 0x000fe20003800000 */
[----:B------:R-:W-:Y:S01]  /*2dc0*/  SHF.L.U32 R0, R29, 0x5, RZ ;  /* 0x000000051d007819 */ /* 0x000fe200000006ff */
[----:B------:R-:W-:Y:S02]  /*2dd0*/  IMAD.WIDE.U32 R4, R28, 0x20, RZ ;  /* 0x000000201c047825 */ /* 0x000fe400078e00ff */
[----:B------:R-:W-:Y:S05]  /*2de0*/  @!P3 BRA `(.L_x_28) ;  /* 0x000000000024b947 */ /* 0x000fea0003800000 */
[----:B------:R1:W-:Y:S04]  /*2df0*/  STS [R202+0x1000], RZ ;  /* 0x001000ffca007388 */ /* 0x0003e80000000800 */
        /* <DEDUP_REMOVED lines=8> */
.L_x_28:
[----:B------:R-:W-:Y:S02]  /*2e80*/  ULDC UR4, c[0x0][0x2d0] ;  /* 0x0000b40000047ab9 */ /* 0x000fe40000000800 */
[----:B------:R-:W-:Y:S02]  /*2e90*/  ISETP.GE.AND P2, PT, R212, UR4, PT ;  /* 0x00000004d4007c0c */ /* 0x000fe4000bf46270 */
[----:B------:R-:W-:-:S11]  /*2ea0*/  ISETP.GE.AND P1, PT, R225, UR4, PT ;  /* 0x00000004e1007c0c */ /* 0x000fd6000bf26270 */
[C---:B--23--:R-:W-:Y:S01]  /*2eb0*/  @!P2 LEA R2, P3, R28.reuse, R206, 0x6 ;  /* 0x000000ce1c02a211 */ /* 0x04cfe200078630ff */
[----:B------:R2:W-:Y:S03]  /*2ec0*/  @P2 STS [R202+0x1000], RZ ;  /* 0x001000ffca002388 */ /* 0x0005e60000000800 */
[----:B------:R-:W-:Y:S01]  /*2ed0*/  @!P2 LEA.HI.X R3, R28, R207, R29, 0x6, P3 ;  /* 0x000000cf1c03a211 */ /* 0x000fe200018f341d */
[----:B------:R2:W-:Y:S04]  /*2ee0*/  @P2 STS [R202+0x1004], RZ ;  /* 0x001004ffca002388 */ /* 0x0005e80000000800 */
[----:B------:R2:W-:Y:S04]  /*2ef0*/  @P2 STS [R202+0x1008], RZ ;  /* 0x001008ffca002388 */ /* 0x0005e80000000800 */
[----:B------:R2:W-:Y:S04]  /*2f00*/  @P2 STS [R202+0x100c], RZ ;  /* 0x00100cffca002388 */ /* 0x0005e80000000800 */
[----:B------:R-:W-:Y:S01]  /*2f10*/  @!PT LDS RZ, [RZ] ;  /* 0x00000000fffff984 */ /* 0x000fe20000000800 */
[----:B------:R-:W-:Y:S01]  /*2f20*/  @!PT LDS RZ, [RZ] ;  /* 0x00000000fffff984 */ /* 0x000fe20000000800 */
[----:B------:R-:W-:Y:S01]  /*2f30*/  @!PT LDS RZ, [RZ] ;  /* 0x00000000fffff984 */ /* 0x000fe20000000800 */
[----:B------:R2:W-:Y:S01]  /*2f40*/  @!P2 LDGSTS.E.BYPASS.LTC128B.128 [R202+0x1000], desc[UR16][R2.64] ;  /* 0x0100000002caafae */ /* 0x0005e2000b901d50 */
[----:B------:R-:W-:-:S03]  /*2f50*/  IADD3 R8, P2, R8, R4, RZ ;  /* 0x0000000408087210 */ /* 0x000fc60007f5e0ff */
[----:B------:R2:W-:Y:S01]  /*2f60*/  @P1 STS [R202+0x3000], RZ ;  /* 0x003000ffca001388 */ /* 0x0005e20000000800 */
[----:B------:R-:W-:-:S03]  /*2f70*/  IADD3.X R0, R20, R5, R0, P2, !PT ;  /* 0x0000000514007210 */ /* 0x000fc600017fe400 */
[----:B------:R2:W-:Y:S04]  /*2f80*/  @P1 STS [R202+0x3004], RZ ;  /* 0x003004ffca001388 */ /* 0x0005e80000000800 */
[----:B------:R2:W-:Y:S04]  /*2f90*/  @P1 STS [R202+0x3008], RZ ;  /* 0x003008ffca001388 */ /* 0x0005e80000000800 */
[----:B------:R2:W-:Y:S01]  /*2fa0*/  @P1 STS [R202+0x300c], RZ ;  /* 0x00300cffca001388 */ /* 0x0005e20000000800 */
[----:B------:R-:W-:Y:S05]  /*2fb0*/  @P1 BRA `(.L_x_29) ;  /* 0x0000000000181947 */ /* 0x000fea0003800000 */
[----:B--2---:R-:W-:-:S04]  /*2fc0*/  LEA R2, P1, R8, UR10, 0x1 ;  /* 0x0000000a08027c11 */ /* 0x004fc8000f8208ff */
[----:B------:R-:W-:-:S05]  /*2fd0*/  LEA.HI.X R3, R8, UR11, R0, 0x1, P1 ;  /* 0x0000000b08037c11 */ /* 0x000fca00088f0c00 */
[----:B------:R-:W-:Y:S01]  /*2fe0*/  @!PT LDS RZ, [RZ] ;  /* 0x00000000fffff984 */ /* 0x000fe20000000800 */
[----:B------:R-:W-:Y:S01]  /*2ff0*/  @!PT LDS RZ, [RZ] ;  /* 0x00000000fffff984 */ /* 0x000fe20000000800 */
[----:B------:R-:W-:Y:S01]  /*3000*/  @!PT LDS RZ, [RZ] ;  /* 0x00000000fffff984 */ /* 0x000fe20000000800 */
[----:B------:R2:W-:Y:S04]  /*3010*/  LDGSTS.E.BYPASS.LTC128B.128 [R202+0x3000], desc[UR16][R2.64+0x80] ;  /* 0x0300008002ca7fae */ /* 0x0005e8000b901d50 */
.L_x_29:
[----:B------:R-:W-:Y:S05]  /*3020*/  BSYNC B0 ;  /* 0x0000000000007941 */ /* 0x000fea0003800000 */
.L_x_27:
[----:B--23--:R-:W2:Y:S01]  /*3030*/  LDL R11, [R1+0x10] ;  /* 0x00001000010b7983 */ /* 0x00cea20000100800 */
[-C--:B------:R-:W-:Y:S01]  /*3040*/  IMAD.WIDE.U32 R2, R24, R22.reuse, R212 ;  /* 0x0000001618027225 */ /* 0x080fe200078e00d4 */
[----:B------:R-:W-:Y:S01]  /*3050*/  ULDC.64 UR6, c[0x0][0x260] ;  /* 0x0000980000067ab9 */ /* 0x000fe20000000a00 */
[----:B------:R-:W-:Y:S01]  /*3060*/  BSSY B0, `(.L_x_30) ;  /* 0x0000030000007945 */ /* 0x000fe20003800000 */
[----:B------:R3:W-:Y:S01]  /*3070*/  @P6 STS.128 [R203+0xc000], RZ ;  /* 0x00c000ffcb006388 */ /* 0x0007e20000000c00 */
[----:B------:R-:W-:Y:S01]  /*3080*/  IMAD R0, R30, R22, RZ ;  /* 0x000000161e007224 */ /* 0x000fe200078e02ff */
[----:B------:R-:W-:Y:S01]  /*3090*/  IADD3 R4, P1, R36, R2, RZ ;  /* 0x0000000224047210 */ /* 0x000fe20007f3e0ff */
[----:B------:R-:W-:Y:S01]  /*30a0*/  IMAD.MOV.U32 R214, RZ, RZ, 0x7f800000 ;  /* 0x7f800000ffd67424 */ /* 0x000fe200078e00ff */
[----:B------:R3:W-:Y:S01]  /*30b0*/  @P6 STS.128 [R203+0xe000], RZ ;  /* 0x00e000ffcb006388 */ /* 0x0007e20000000c00 */
[----:B------:R-:W-:Y:S01]  /*30c0*/  IMAD R0, R24, R23, R0 ;  /* 0x0000001718007224 */ /* 0x000fe200078e0200 */
[----:B------:R-:W-:-:S04]  /*30d0*/  MOV R211, 0x7f800000 ;  /* 0x7f80000000d37802 */ /* 0x000fc80000000f00 */
[----:B------:R-:W-:Y:S01]  /*30e0*/  IADD3.X R5, R37, R3, R0, P1, !PT ;  /* 0x0000000325057210 */ /* 0x000fe20000ffe400 */
[----:B------:R-:W-:-:S04]  /*30f0*/  IMAD R0, R31, UR6, RZ ;  /* 0x000000061f007c24 */ /* 0x000fc8000f8e02ff */
[C---:B------:R-:W-:Y:S02]  /*3100*/  IMAD R10, R21.reuse, UR7, R0 ;  /* 0x00000007150a7c24 */ /* 0x040fe4000f8e0200 */
[----:B------:R-:W-:-:S05]  /*3110*/  IMAD.WIDE.U32 R4, R21, UR6, R4 ;  /* 0x0000000615047c25 */ /* 0x000fca000f8e0004 */
[----:B------:R-:W-:Y:S01]  /*3120*/  IADD3 R10, R5, R10, RZ ;  /* 0x0000000a050a7210 */ /* 0x000fe20007ffe0ff */
[C---:B--2---:R-:W-:Y:S01]  /*3130*/  IMAD.SHL.U32 R244, R11.reuse, 0x4, RZ ;  /* 0x000000040bf47824 */ /* 0x044fe200078e00ff */
[----:B------:R-:W-:Y:S01]  /*3140*/  SHF.R.S32.HI R238, RZ, 0x1f, R11 ;  /* 0x0000001fffee7819 */ /* 0x000fe2000001140b */
[C---:B------:R-:W-:Y:S01]  /*3150*/  VIADD R2, R11.reuse, 0x8 ;  /* 0x000000080b027836 */ /* 0x040fe20000000000 */
[C---:B------:R-:W-:Y:S02]  /*3160*/  ISETP.GE.AND P2, PT, R11.reuse, R13, PT ;  /* 0x0000000d0b00720c */ /* 0x040fe40003f46270 */
[----:B------:R-:W-:Y:S02]  /*3170*/  SHF.L.U64.HI R0, R11, 0x2, R238 ;  /* 0x000000020b007819 */ /* 0x000fe400000102ee */
[----:B------:R-:W-:Y:S02]  /*3180*/  IADD3 R6, P3, R244, R217, RZ ;  /* 0x000000d9f4067210 */ /* 0x000fe40007f7e0ff */
[----:B------:R-:W-:-:S02]  /*3190*/  ISETP.GE.AND P1, PT, R2, R13, PT ;  /* 0x0000000d0200720c */ /* 0x000fc40003f26270 */
[----:B------:R-:W-:Y:S01]  /*31a0*/  IADD3.X R7, R0, R216, RZ, P3, !PT ;  /* 0x000000d800077210 */ /* 0x000fe20001ffe4ff */
[----:B---3--:R-:W-:Y:S10]  /*31b0*/  @P6 BRA `(.L_x_31) ;  /* 0x0000000000686947 */ /* 0x008ff40003800000 */
        /* <DEDUP_REMOVED lines=26> */
.L_x_31:
[----:B------:R-:W-:Y:S05]  /*3360*/  BSYNC B0 ;  /* 0x0000000000007941 */ /* 0x000fea0003800000 */
.L_x_30:
        /* <DEDUP_REMOVED lines=31> */
.L_x_33:
[----:B------:R-:W-:Y:S05]  /*3560*/  BSYNC B0 ;  /* 0x0000000000007941 */ /* 0x000fea0003800000 */
.L_x_32:
[----:B------:R-:W-:Y:S01]  /*3570*/  LOP3.LUT R4, R26, 0xfffffff8, RZ, 0xc0, !PT ;  /* 0xfffffff81a047812 */ /* 0x000fe200078ec0ff */
[----:B------:R-:W-:Y:S01]  /*3580*/  IMAD.MOV.U32 R168, RZ, RZ, 0x20 ;  /* 0x00000020ffa87424 */ /* 0x000fe200078e00ff */
[----:B------:R-:W-:Y:S01]  /*3590*/  LEA.HI R0, R38, R44, RZ, 0x4 ;  /* 0x0000002c26007211 */ /* 0x000fe200078f20ff */
[----:B--23--:R-:W-:Y:S01]  /*35a0*/  VIADD R3, R11, 0x1 ;  /* 0x000000010b037836 */ /* 0x00cfe20000000000 */
[----:B------:R-:W-:Y:S01]  /*35b0*/  LEA R144, R199, UR5, 0x1 ;  /* 0x00000005c7907c11 */ /* 0x000fe2000f8e08ff */
[----:B------:R-:W-:Y:S01]  /*35c0*/  IMAD.IADD R4, R44, 0x1, -R4 ;  /* 0x000000012c047824 */ /* 0x000fe200078e0a04 */
[----:B------:R-:W-:Y:S01]  /*35d0*/  IADD3 R248, R27, 0x40, R24 ;  /* 0x000000401bf87810 */ /* 0x000fe20007ffe018 */
[C---:B------:R-:W-:Y:S01]  /*35e0*/  IMAD.SHL.U32 R215, R239.reuse, 0x10, RZ ;  /* 0x00000010efd77824 */ /* 0x040fe200078e00ff */
[----:B------:R-:W-:Y:S01]  /*35f0*/  ULDC UR4, c[0x0][0x2d0] ;  /* 0x0000b40000047ab9 */ /* 0x000fe20000000800 */
[----:B------:R-:W-:Y:S01]  /*3600*/  IMAD.SHL.U32 R210, R239, 0x8, RZ ;  /* 0x00000008efd27824 */ /* 0x000fe200078e00ff */
[----:B------:R-:W-:Y:S01]  /*3610*/  LOP3.LUT P3, RZ, R4, 0x2, RZ, 0xc0, !PT ;  /* 0x0000000204ff7812 */ /* 0x000fe2000786c0ff */
[----:B------:R-:W-:Y:S01]  /*3620*/  IMAD.MOV.U32 R192, RZ, RZ, 0x20 ;  /* 0x00000020ffc07424 */ /* 0x000fe200078e00ff */
[----:B------:R-:W0:Y:S04]  /*3630*/  LDGDEPBAR ;  /* 0x00000000000079af */ /* 0x000e280000000000 */
[----:B------:R2:W5:Y:S04]  /*3640*/  @!P2 LDG.E R211, desc[UR16][R6.64] ;  /* 0x0000001006d3a981 */ /* 0x000568000c1e1900 */
[----:B------:R2:W5:Y:S01]  /*3650*/  @!P1 LDG.E R214, desc[UR16][R6.64+0x20] ;  /* 0x0000201006d69981 */ /* 0x000562000c1e1900 */
[----:B------:R-:W-:Y:S01]  /*3660*/  SEL R168, R168, 0xffffffe0, !P3 ;  /* 0xffffffe0a8a87807 */ /* 0x000fe20005800000 */
[C---:B------:R-:W-:Y:S01]  /*3670*/  VIADD R252, R215.reuse, 0x40 ;  /* 0x00000040d7fc7836 */ /* 0x040fe20000000000 */
[----:B------:R-:W-:Y:S01]  /*3680*/  LOP3.LUT R0, R0, 0xfffffff0, RZ, 0xc0, !PT ;  /* 0xfffffff000007812 */ /* 0x000fe200078ec0ff */
[C---:B------:R-:W-:Y:S01]  /*3690*/  VIADD R251, R215.reuse, 0x60 ;  /* 0x00000060d7fb7836 */ /* 0x040fe20000000000 */
[----:B------:R-:W-:Y:S01]  /*36a0*/  IADD3 R249, R224, R3, -R27 ;  /* 0x00000003e0f97210 */ /* 0x000fe20007ffe81b */
[----:B------:R-:W-:Y:S01]  /*36b0*/  IMAD.IADD R168, R168, 0x1, R188 ;  /* 0x00000001a8a87824 */ /* 0x000fe200078e02bc */
[----:B------:R-:W-:Y:S01]  /*36c0*/  CS2R R94, SRZ ;  /* 0x00000000005e7805 */ /* 0x000fe2000001ff00 */
[----:B------:R-:W-:Y:S01]  /*36d0*/  IMAD.IADD R0, R44, 0x1, -R0 ;  /* 0x000000012c007824 */ /* 0x000fe200078e0a00 */
[----:B------:R-:W-:Y:S01]  /*36e0*/  CS2R R92, SRZ ;  /* 0x00000000005c7805 */ /* 0x000fe2000001ff00 */
[----:B------:R-:W-:Y:S01]  /*36f0*/  VIADD R250, R215, 0x20 ;  /* 0x00000020d7fa7836 */ /* 0x000fe20000000000 */
[----:B------:R-:W-:Y:S01]  /*3700*/  CS2R R98, SRZ ;  /* 0x0000000000627805 */ /* 0x000fe2000001ff00 */
[C---:B------:R-:W-:Y:S01]  /*3710*/  IMAD.IADD R5, R210.reuse, 0x1, R252 ;  /* 0x00000001d2057824 */ /* 0x040fe200078e02fc */
[----:B------:R-:W-:Y:S01]  /*3720*/  SHF.R.S32.HI R2, RZ, 0x1f, R0 ;  /* 0x0000001fff027819 */ /* 0x000fe20000011400 */
[----:B------:R-:W-:Y:S01]  /*3730*/  IMAD.IADD R4, R210, 0x1, R251 ;  /* 0x00000001d2047824 */ /* 0x000fe200078e02fb */
[----:B------:R-:W-:Y:S01]  /*3740*/  CS2R R96, SRZ ;  /* 0x0000000000607805 */ /* 0x000fe2000001ff00 */
[----:B------:R-:W-:-:S04]  /*3750*/  DEPBAR.LE SB0, 0x1 ;  /* 0x000080400000791a */ /* 0x000fc80000000000 */
[----:B------:R-:W-:Y:S01]  /*3760*/  BAR.SYNC.DEFER_BLOCKING 0x0 ;  /* 0x0000000000007b1d */ /* 0x000fe20000010000 */
[----:B------:R-:W-:Y:S01]  /*3770*/  LEA.HI R2, R2, R0, RZ, 0x3 ;  /* 0x0000000002027211 */ /* 0x000fe200078f18ff */
[C---:B------:R-:W-:Y:S01]  /*3780*/  IMAD.IADD R3, R210.reuse, 0x1, R250 ;  /* 0x00000001d2037824 */ /* 0x040fe200078e02fa */
[----:B------:R-:W-:Y:S01]  /*3790*/  CS2R R90, SRZ ;  /* 0x00000000005a7805 */ /* 0x000fe2000001ff00 */
[----:B------:R-:W-:Y:S01]  /*37a0*/  IMAD.IADD R234, R210, 0x1, R5 ;  /* 0x00000001d2ea7824 */ /* 0x000fe200078e0205 */
[----:B------:R-:W-:Y:S01]  /*37b0*/  LOP3.LUT R2, R2, 0xfffffff8, RZ, 0xc0, !PT ;  /* 0xfffffff802027812 */ /* 0x000fe200078ec0ff */
[C---:B------:R-:W-:Y:S01]  /*37c0*/  IMAD.IADD R231, R210.reuse, 0x1, R4 ;  /* 0x00000001d2e77824 */ /* 0x040fe200078e0204 */
[----:B------:R-:W-:Y:S01]  /*37d0*/  CS2R R88, SRZ ;  /* 0x0000000000587805 */ /* 0x000fe2000001ff00 */
[----:B------:R-:W-:Y:S01]  /*37e0*/  IMAD.IADD R228, R210, 0x1, R3 ;  /* 0x00000001d2e47824 */ /* 0x000fe200078e0203 */
[----:B------:R-:W-:Y:S01]  /*37f0*/  CS2R R86, SRZ ;  /* 0x0000000000567805 */ /* 0x000fe2000001ff00 */
[----:B------:R-:W-:Y:S01]  /*3800*/  IMAD.IADD R0, R0, 0x1, -R2 ;  /* 0x0000000100007824 */ /* 0x000fe200078e0a02 */
[----:B------:R-:W-:Y:S01]  /*3810*/  CS2R R84, SRZ ;  /* 0x0000000000547805 */ /* 0x000fe2000001ff00 */
[----:B------:R-:W-:Y:S01]  /*3820*/  IMAD.MOV.U32 R189, RZ, RZ, 0x40 ;  /* 0x00000040ffbd7424 */ /* 0x000fe200078e00ff */
[----:B------:R-:W-:Y:S01]  /*3830*/  CS2R R78, SRZ ;  /* 0x00000000004e7805 */ /* 0x000fe2000001ff00 */
[----:B------:R-:W-:Y:S01]  /*3840*/  VIADD R2, R197, 0x2000 ;  /* 0x00002000c5027836 */ /* 0x000fe20000000000 */
[----:B------:R-:W-:Y:S01]  /*3850*/  R2P PR, R0, 0x6 ;  /* 0x0000000600007804 */ /* 0x000fe20000000000 */
[----:B------:R-:W-:Y:S01]  /*3860*/  VIADD R0, R198, 0x2000 ;  /* 0x00002000c6007836 */ /* 0x000fe20000000000 */
[----:B------:R-:W-:Y:S01]  /*3870*/  CS2R R76, SRZ ;  /* 0x00000000004c7805 */ /* 0x000fe2000001ff00 */
[----:B------:R-:W-:Y:S01]  /*3880*/  IMAD.IADD R233, R210, 0x1, R234 ;  /* 0x00000001d2e97824 */ /* 0x000fe200078e02ea */
[----:B------:R-:W-:Y:S01]  /*3890*/  SEL R2, R2, R197, !P0 ;  /* 0x000000c502027207 */ /* 0x000fe20004000000 */
[----:B------:R-:W-:Y:S01]  /*38a0*/  IMAD.IADD R230, R210, 0x1, R231 ;  /* 0x00000001d2e67824 */ /* 0x000fe200078e02e7 */
[----:B------:R-:W-:Y:S01]  /*38b0*/  SEL R192, R192, 0xffffffe0, !P1 ;  /* 0xffffffe0c0c07807 */ /* 0x000fe20004800000 */
[----:B------:R-:W-:Y:S01]  /*38c0*/  IMAD.IADD R227, R210, 0x1, R228 ;  /* 0x00000001d2e37824 */ /* 0x000fe200078e02e4 */
[----:B------:R-:W-:Y:S01]  /*38d0*/  SEL R189, R189, 0xffffffc0, !P2 ;  /* 0xffffffc0bdbd7807 */ /* 0x000fe20005000000 */
[----:B------:R2:W3:Y:S01]  /*38e0*/  LDSM.16.M88.4 R108, [R144+0x10000] ;  /* 0x01000000906c783b */ /* 0x0004e20000000200 */
[----:B------:R-:W-:Y:S01]  /*38f0*/  SEL R0, R0, R198, !P0 ;  /* 0x000000c600007207 */ /* 0x000fe20004000000 */
[C---:B------:R-:W-:Y:S01]  /*3900*/  IMAD.IADD R232, R210.reuse, 0x1, R233 ;  /* 0x00000001d2e87824 */ /* 0x040fe200078e02e9 */
[----:B------:R-:W-:Y:S01]  /*3910*/  CS2R R82, SRZ ;  /* 0x0000000000527805 */ /* 0x000fe2000001ff00 */
[----:B------:R2:W1:Y:S01]  /*3920*/  LDSM.16.M88.4 R112, [R144+0x10800] ;  /* 0x010800009070783b */ /* 0x0004620000000200 */
[C---:B------:R-:W-:Y:S01]  /*3930*/  IMAD.IADD R229, R210.reuse, 0x1, R230 ;  /* 0x00000001d2e57824 */ /* 0x040fe200078e02e6 */
[----:B------:R-:W-:Y:S01]  /*3940*/  CS2R R80, SRZ ;  /* 0x0000000000507805 */ /* 0x000fe2000001ff00 */
[----:B------:R-:W-:Y:S01]  /*3950*/  IMAD.IADD R226, R210, 0x1, R227 ;  /* 0x00000001d2e27824 */ /* 0x000fe200078e02e3 */
[----:B------:R2:W1:Y:S01]  /*3960*/  LDSM.16.M88.4 R140, [R144+0x12000] ;  /* 0x01200000908c783b */ /* 0x0004620000000200 */
[----:B------:R-:W-:Y:S01]  /*3970*/  IMAD.IADD R193, R194, 0x1, R192 ;  /* 0x00000001c2c17824 */ /* 0x000fe200078e02c0 */
[----:B------:R-:W-:Y:S01]  /*3980*/  CS2R R74, SRZ ;  /* 0x00000000004a7805 */ /* 0x000fe2000001ff00 */
[C---:B------:R-:W-:Y:S01]  /*3990*/  IMAD R243, R239.reuse, 0x18, RZ ;  /* 0x00000018eff37824 */ /* 0x040fe200078e02ff */
[----:B------:R2:W1:Y:S01]  /*39a0*/  LDSM.16.M88.4 R132, [R168] ;  /* 0x00000000a884783b */ /* 0x0004620000000200 */
[C---:B------:R-:W-:Y:S01]  /*39b0*/  IMAD.SHL.U32 R242, R239.reuse, 0x20, RZ ;  /* 0x00000020eff27824 */ /* 0x040fe200078e00ff */
[----:B------:R-:W-:Y:S01]  /*39c0*/  CS2R R72, SRZ ;  /* 0x0000000000487805 */ /* 0x000fe2000001ff00 */
[C---:B------:R-:W-:Y:S01]  /*39d0*/  IMAD R241, R239.reuse, 0x28, RZ ;  /* 0x00000028eff17824 */ /* 0x040fe200078e02ff */
[----:B------:R2:W1:Y:S01]  /*39e0*/  LDSM.16.M88.4 R136, [R168+0x800] ;  /* 0x00080000a888783b */ /* 0x0004620000000200 */
[C---:B------:R-:W-:Y:S01]  /*39f0*/  IMAD R240, R239.reuse, 0x30, RZ ;  /* 0x00000030eff07824 */ /* 0x040fe200078e02ff */
[----:B------:R-:W-:Y:S01]  /*3a00*/  CS2R R70, SRZ ;  /* 0x0000000000467805 */ /* 0x000fe2000001ff00 */
[----:B------:R-:W-:Y:S01]  /*3a10*/  IMAD R239, R239, 0x38, RZ ;  /* 0x00000038efef7824 */ /* 0x000fe200078e02ff */
[----:B------:R2:W1:Y:S01]  /*3a20*/  LDSM.16.M88.4 R164, [R168+0x2000] ;  /* 0x00200000a8a4783b */ /* 0x0004620000000200 */
[----:B------:R-:W-:Y:S01]  /*3a30*/  IMAD.MOV.U32 R205, RZ, RZ, R202 ;  /* 0x000000ffffcd7224 */ /* 0x000fe200078e00ca */
[----:B------:R-:W-:-:S02]  /*3a40*/  CS2R R68, SRZ ;  /* 0x0000000000447805 */ /* 0x000fc4000001ff00 */
[----:B------:R-:W-:Y:S01]  /*3a50*/  CS2R R46, SRZ ;  /* 0x00000000002e7805 */ /* 0x000fe2000001ff00 */
[----:B------:R-:W1:Y:S01]  /*3a60*/  LDSM.16.M88.4 R144, [R144+0x12800] ;  /* 0x012800009090783b */ /* 0x000e620000000200 */
[----:B------:R-:W-:Y:S02]  /*3a70*/  CS2R R44, SRZ ;  /* 0x00000000002c7805 */ /* 0x000fe4000001ff00 */
[----:B------:R-:W-:Y:S02]  /*3a80*/  CS2R R50, SRZ ;  /* 0x0000000000327805 */ /* 0x000fe4000001ff00 */
[----:B------:R-:W-:Y:S01]  /*3a90*/  CS2R R48, SRZ ;  /* 0x0000000000307805 */ /* 0x000fe2000001ff00 */
[----:B------:R-:W1:Y:S01]  /*3aa0*/  LDSM.16.M88.4 R168, [R168+0x2800] ;  /* 0x00280000a8a8783b */ /* 0x000e620000000200 */
[----:B------:R-:W-:Y:S02]  /*3ab0*/  CS2R R42, SRZ ;  /* 0x00000000002a7805 */ /* 0x000fe4000001ff00 */
[----:B------:R-:W-:-:S02]  /*3ac0*/  CS2R R40, SRZ ;  /* 0x0000000000287805 */ /* 0x000fc4000001ff00 */
[----:B------:R-:W-:Y:S01]  /*3ad0*/  CS2R R38, SRZ ;  /* 0x0000000000267805 */ /* 0x000fe2000001ff00 */
[----:B------:R2:W1:Y:S01]  /*3ae0*/  LDSM.16.M88.4 R116, [R190] ;  /* 0x00000000be74783b */ /* 0x0004620000000200 */
[----:B------:R-:W-:Y:S02]  /*3af0*/  CS2R R36, SRZ ;  /* 0x0000000000247805 */ /* 0x000fe4000001ff00 */
[----:B------:R-:W-:Y:S02]  /*3b00*/  CS2R R30, SRZ ;  /* 0x00000000001e7805 */ /* 0x000fe4000001ff00 */
[----:B------:R-:W-:Y:S01]  /*3b10*/  CS2R R28, SRZ ;  /* 0x00000000001c7805 */ /* 0x000fe2000001ff00 */
[----:B------:R2:W1:Y:S01]  /*3b20*/  LDSM.16.M88.4 R120, [R190+0x800] ;  /* 0x00080000be78783b */ /* 0x0004620000000200 */
        /* <DEDUP_REMOVED lines=8> */
[----:B------:R-:W-:Y:S01]  /*3bb0*/  IMAD.IADD R248, R248, 0x1, -R224 ;  /* 0x00000001f8f87824 */ /* 0x000fe200078e0ae0 */
[----:B------:R-:W-:Y:S01]  /*3bc0*/  SHF.L.U64.HI R238, R11, 0x2, R238 ;  /* 0x000000020bee7819 */ /* 0x000fe200000102ee */
[----:B------:R-:W-:Y:S01]  /*3bd0*/  IMAD.IADD R237, R210, 0x1, R232 ;  /* 0x00000001d2ed7824 */ /* 0x000fe200078e02e8 */
[----:B------:R2:W1:Y:S01]  /*3be0*/  LDSM.16.M88.4 R148, [R190+0x2000] ;  /* 0x00200000be94783b */ /* 0x0004620000000200 */
[----:B------:R-:W-:Y:S01]  /*3bf0*/  LEA R187, R2, UR5, 0x1 ;  /* 0x0000000502bb7c11 */ /* 0x000fe2000f8e08ff */
[----:B------:R-:W-:Y:S01]  /*3c00*/  IMAD.IADD R236, R210, 0x1, R229 ;  /* 0x00000001d2ec7824 */ /* 0x000fe200078e02e5 */
[----:B------:R-:W-:Y:S01]  /*3c10*/  LEA R184, R0, UR5, 0x1 ;  /* 0x0000000500b87c11 */ /* 0x000fe2000f8e08ff */
[----:B------:R2:W1:Y:S01]  /*3c20*/  LDSM.16.M88.4 R152, [R190+0x2800] ;  /* 0x00280000be98783b */ /* 0x0004620000000200 */
[----:B------:R-:W-:Y:S01]  /*3c30*/  IMAD.IADD R235, R210, 0x1, R226 ;  /* 0x00000001d2eb7824 */ /* 0x000fe200078e02e2 */
[----:B------:R-:W-:Y:S01]  /*3c40*/  ULDC UR6, c[0x0][0x2dc] ;  /* 0x0000b70000067ab9 */ /* 0x000fe20000000800 */
[----:B------:R-:W-:Y:S01]  /*3c50*/  IMAD.IADD R195, R194, 0x1, R189 ;  /* 0x00000001c2c37824 */ /* 0x000fe200078e02bd */
[----:B------:R2:W1:Y:S01]  /*3c60*/  LDSM.16.M88.4 R156, [R188+0x2000] ;  /* 0x00200000bc9c783b */ /* 0x0004620000000200 */
[----:B------:R-:W-:Y:S01]  /*3c70*/  IMAD.IADD R196, R189, 0x1, R193 ;  /* 0x00000001bdc47824 */ /* 0x000fe200078e02c1 */
[----:B------:R-:W-:-:S02]  /*3c80*/  ULDC UR7, c[0x0][0x2ec] ;  /* 0x0000bb0000077ab9 */ /* 0x000fc40000000800 */
[----:B---3--:R2:W1:Y:S04]  /*3c90*/  LDSM.16.M88.4 R160, [R188+0x2800] ;  /* 0x00280000bca0783b */ /* 0x0084680000000200 */
.L_x_36:
[----:B------:R-:W0:Y:S01]  /*3ca0*/  LDGDEPBAR ;  /* 0x00000000000079af */ /* 0x000e220000000000 */
[----:B------:R-:W-:Y:S01]  /*3cb0*/  LEA R0, R199, UR5, 0x1 ;  /* 0x00000005c7007c11 */ /* 0x000fe2000f8e08ff */
[----:B------:R-:W-:Y:S01]  /*3cc0*/  IMAD.IADD R2, R187, 0x1, R192 ;  /* 0x00000001bb027824 */ /* 0x000fe200078e02c0 */
[----:B-----5:R-:W-:Y:S02]  /*3cd0*/  FSETP.NEU.FTZ.AND P0, PT, R211, -INF , PT ;  /* 0xff800000d300780b */ /* 0x020fe40003f1d000 */
[----:B------:R-:W3:Y:S01]  /*3ce0*/  LDL R173, [R1+0x8] ;  /* 0x0000080001ad7983 */ /* 0x000ee20000100800 */
[----:B------:R-:W-:Y:S01]  /*3cf0*/  IMAD.IADD R3, R187, 0x1, R189 ;  /* 0x00000001bb037824 */ /* 0x000fe200078e02bd */
[----:B------:R-:W-:Y:S02]  /*3d00*/  ISETP.GT.AND P5, PT, R204, R246, PT ;  /* 0x000000f6cc00720c */ /* 0x000fe40003fa4270 */
[----:B------:R-:W-:Y:S01]  /*3d10*/  IADD3 R172, R2, R189, RZ ;  /* 0x000000bd02ac7210 */ /* 0x000fe20007ffe0ff */
[----:B------:R-:W-:Y:S04]  /*3d20*/  DEPBAR.LE SB0, 0x0 ;  /* 0x000080000000791a */ /* 0x000fe80000000000 */
[----:B------:R-:W-:Y:S06]  /*3d30*/  BAR.SYNC.DEFER_BLOCKING 0x0 ;  /* 0x0000000000007b1d */ /* 0x000fec0000010000 */
[----:B------:R-:W-:Y:S05]  /*3d40*/  LDSM.16.M88.4 R16, [R187] ;  /* 0x00000000bb10783b */ /* 0x000fea0000000200 */
[----:B------:R-:W2:Y:S05]  /*3d50*/  LDSM.16.M88.4 R8, [R0+0xc000] ;  /* 0x00c000000008783b */ /* 0x000eaa0000000200 */
[----:B------:R-:W4:Y:S05]  /*3d60*/  LDSM.16.M88.4 R52, [R0+0xc800] ;  /* 0x00c800000034783b */ /* 0x000f2a0000000200 */
[----:B------:R-:W-:Y:S05]  /*3d70*/  LDSM.16.M88.4 R56, [R2] ;  /* 0x000000000238783b */ /* 0x000fea0000000200 */
[----:B------:R-:W1:Y:S05]  /*3d80*/  LDSM.16.M88.4 R60, [R190+-0x4000] ;  /* 0xffc00000be3c783b */ /* 0x000e6a0000000200 */
[----:B------:R-:W1:Y:S05]  /*3d90*/  LDSM.16.M88.4 R64, [R190+-0x3800] ;  /* 0xffc80000be40783b */ /* 0x000e6a0000000200 */
[----:B------:R-:W-:Y:S05]  /*3da0*/  LDSM.16.M88.4 R100, [R188+-0x4000] ;  /* 0xffc00000bc64783b */ /* 0x000fea0000000200 */
[----:B------:R-:W-:Y:S01]  /*3db0*/  LDSM.16.M88.4 R104, [R190+-0x1800] ;  /* 0xffe80000be68783b */ /* 0x000fe20000000200 */
[C---:B--2---:R-:W-:Y:S06]  /*3dc0*/  HMMA.16816.F32.BF16 R4, R16.reuse, R8, RZ ;  /* 0x000000081004723c */ /* 0x044fec00000418ff */
[C---:B------:R-:W-:Y:S06]  /*3dd0*/  HMMA.16816.F32.BF16 R8, R16.reuse, R10, RZ ;  /* 0x0000000a1008723c */ /* 0x040fec00000418ff */
[C---:B----4-:R-:W-:Y:S06]  /*3de0*/  HMMA.16816.F32.BF16 R12, R16.reuse, R52, RZ ;  /* 0x00000034100c723c */ /* 0x050fec00000418ff */
[----:B------:R-:W-:Y:S01]  /*3df0*/  HMMA.16816.F32.BF16 R16, R16, R54, RZ ;  /* 0x000000361010723c */ /* 0x000fe200000418ff */
[----:B------:R-:W2:Y:S05]  /*3e00*/  LDSM.16.M88.4 R52, [R3] ;  /* 0x000000000334783b */ /* 0x000eaa0000000200 */
[C---:B-1----:R-:W-:Y:S06]  /*3e10*/  HMMA.16816.F32.BF16 R4, R56.reuse, R60, R4 ;  /* 0x0000003c3804723c */ /* 0x042fec0000041804 */
[C---:B------:R-:W-:Y:S01]  /*3e20*/  HMMA.16816.F32.BF16 R8, R56.reuse, R62, R8 ;  /* 0x0000003e3808723c */ /* 0x040fe20000041808 */
[----:B------:R-:W-:Y:S05]  /*3e30*/  LDSM.16.M88.4 R60, [R172] ;  /* 0x00000000ac3c783b */ /* 0x000fea0000000200 */
[C---:B------:R-:W-:Y:S06]  /*3e40*/  HMMA.16816.F32.BF16 R12, R56.reuse, R64, R12 ;  /* 0x00000040380c723c */ /* 0x040fec000004180c */
[----:B------:R-:W-:Y:S01]  /*3e50*/  HMMA.16816.F32.BF16 R16, R56, R66, R16 ;  /* 0x000000423810723c */ /* 0x000fe20000041810 */
[----:B------:R-:W1:Y:S05]  /*3e60*/  LDSM.16.M88.4 R56, [R188+-0x3800] ;  /* 0xffc80000bc38783b */ /* 0x000e6a0000000200 */
[----:B------:R-:W4:Y:S01]  /*3e70*/  LDSM.16.M88.4 R64, [R191] ;  /* 0x00000000bf40783b */ /* 0x000f220000000200 */
[C---:B--2---:R-:W-:Y:S06]  /*3e80*/  HMMA.16816.F32.BF16 R4, R52.reuse, R100, R4 ;  /* 0x000000643404723c */ /* 0x044fec0000041804 */
[C---:B------:R-:W-:Y:S01]  /*3e90*/  HMMA.16816.F32.BF16 R8, R52.reuse, R102, R8 ;  /* 0x000000663408723c */ /* 0x040fe20000041808 */
[----:B------:R-:W2:Y:S05]  /*3ea0*/  LDSM.16.M88.4 R100, [R191+0x800] ;  /* 0x00080000bf64783b */ /* 0x000eaa0000000200 */
[C---:B-1----:R-:W-:Y:S06]  /*3eb0*/  HMMA.16816.F32.BF16 R12, R52.reuse, R56, R12 ;  /* 0x00000038340c723c */ /* 0x042fec000004180c */
[----:B------:R-:W-:Y:S01]  /*3ec0*/  HMMA.16816.F32.BF16 R16, R52, R58, R16 ;  /* 0x0000003a3410723c */ /* 0x000fe20000041810 */
[----:B------:R-:W-:Y:S05]  /*3ed0*/  LDSM.16.M88.4 R52, [R187+0x2000] ;  /* 0x00200000bb34783b */ /* 0x000fea0000000200 */
[C---:B----4-:R-:W-:Y:S01]  /*3ee0*/  HMMA.16816.F32.BF16 R4, R60.reuse, R64, R4 ;  /* 0x000000403c04723c */ /* 0x050fe20000041804 */
[----:B------:R-:W1:Y:S05]  /*3ef0*/  LDSM.16.M88.4 R56, [R0+0xe000] ;  /* 0x00e000000038783b */ /* 0x000e6a0000000200 */
[C---:B------:R-:W-:Y:S01]  /*3f00*/  HMMA.16816.F32.BF16 R8, R60.reuse, R66, R8 ;  /* 0x000000423c08723c */ /* 0x040fe20000041808 */
[----:B------:R4:W1:Y:S05]  /*3f10*/  LDSM.16.M88.4 R64, [R0+0xe800] ;  /* 0x00e800000040783b */ /* 0x00086a0000000200 */
[C---:B--2---:R-:W-:Y:S06]  /*3f20*/  HMMA.16816.F32.BF16 R12, R60.reuse, R100, R12 ;  /* 0x000000643c0c723c */ /* 0x044fec000004180c */
[----:B------:R-:W-:Y:S01]  /*3f30*/  HMMA.16816.F32.BF16 R16, R60, R102, R16 ;  /* 0x000000663c10723c */ /* 0x000fe20000041810 */
[----:B------:R2:W-:Y:S05]  /*3f40*/  LDSM.16.M88.4 R60, [R2+0x2000] ;  /* 0x00200000023c783b */ /* 0x0005ea0000000200 */
[----:B------:R-:W2:Y:S01]  /*3f50*/  LDSM.16.M88.4 R100, [R190+-0x2000] ;  /* 0xffe00000be64783b */ /* 0x000ea20000000200 */
[----:B----4-:R-:W-:Y:S05]  /*3f60*/  IMAD.SHL.U32 R0, R245, 0x40, RZ ;  /* 0x00000040f5007824 */ /* 0x010fea00078e00ff */
[----:B------:R-:W-:Y:S01]  /*3f70*/  IADD3 R0, R0, 0x40, RZ ;  /* 0x0000004000007810 */ /* 0x000fe20007ffe0ff */
[C---:B-1----:R-:W-:Y:S05]  /*3f80*/  HMMA.16816.F32.BF16 R4, R52.reuse, R56, R4 ;  /* 0x000000383404723c */ /* 0x042fea0000041804 */
[----:B--2---:R-:W-:Y:S01]  /*3f90*/  FMUL.FTZ R2, R214, 1.4426950216293334961 ;  /* 0x3fb8aa3bd6027820 */ /* 0x004fe20000410000 */
[C---:B------:R-:W-:Y:S01]  /*3fa0*/  HMMA.16816.F32.BF16 R8, R52.reuse, R58, R8 ;  /* 0x0000003a3408723c */ /* 0x040fe20000041808 */
[----:B------:R-:W-:Y:S05]  /*3fb0*/  LDSM.16.M88.4 R56, [R188+-0x2000] ;  /* 0xffe00000bc38783b */ /* 0x000fea0000000200 */
[C---:B------:R-:W-:Y:S06]  /*3fc0*/  HMMA.16816.F32.BF16 R12, R52.reuse, R64, R12 ;  /* 0x00000040340c723c */ /* 0x040fec000004180c */
[----:B------:R-:W-:Y:S01]  /*3fd0*/  HMMA.16816.F32.BF16 R16, R52, R66, R16 ;  /* 0x000000423410723c */ /* 0x000fe20000041810 */
[----:B------:R1:W2:Y:S05]  /*3fe0*/  LDSM.16.M88.4 R52, [R3+0x2000] ;  /* 0x002000000334783b */ /* 0x0002aa0000000200 */
[C---:B------:R-:W-:Y:S01]  /*3ff0*/  HMMA.16816.F32.BF16 R4, R60.reuse, R100, R4 ;  /* 0x000000643c04723c */ /* 0x040fe20000041804 */
[----:B------:R-:W4:Y:S05]  /*4000*/  LDSM.16.M88.4 R64, [R188+-0x1800] ;  /* 0xffe80000bc40783b */ /* 0x000f2a0000000200 */
[C---:B------:R-:W-:Y:S01]  /*4010*/  HMMA.16816.F32.BF16 R8, R60.reuse, R102, R8 ;  /* 0x000000663c08723c */ /* 0x040fe20000041808 */
[----:B------:R-:W-:Y:S05]  /*4020*/  LDSM.16.M88.4 R100, [R191+0x2000] ;  /* 0x00200000bf64783b */ /* 0x000fea0000000200 */
[C---:B------:R-:W-:Y:S06]  /*4030*/  HMMA.16816.F32.BF16 R12, R60.reuse, R104, R12 ;  /* 0x000000683c0c723c */ /* 0x040fec000004180c */
[----:B------:R-:W-:Y:S01]  /*4040*/  HMMA.16816.F32.BF16 R16, R60, R106, R16 ;  /* 0x0000006a3c10723c */ /* 0x000fe20000041810 */
[----:B------:R-:W4:Y:S04]  /*4050*/  LDSM.16.M88.4 R60, [R172+0x2000] ;  /* 0x00200000ac3c783b */ /* 0x000f280000000200 */
[----:B-1----:R-:W-:Y:S05]  /*4060*/  IMAD.SHL.U32 R3, R204, 0x40, RZ ;  /* 0x00000040cc037824 */ /* 0x002fea00078e00ff */
[----:B------:R-:W-:Y:S04]  /*4070*/  ISETP.GE.AND P2, PT, R3, R248, PT ;  /* 0x000000f80300720c */ /* 0x000fe80003f46270 */
[-C--:B------:R-:W-:Y:S01]  /*4080*/  ISETP.LT.AND P2, PT, R0, R224.reuse, P2 ;  /* 0x000000e00000720c */ /* 0x080fe20001741270 */
[C---:B--2---:R-:W-:Y:S06]  /*4090*/  HMMA.16816.F32.BF16 R4, R52.reuse, R56, R4 ;  /* 0x000000383404723c */ /* 0x044fec0000041804 */
[C---:B------:R-:W-:Y:S06]  /*40a0*/  HMMA.16816.F32.BF16 R8, R52.reuse, R58, R8 ;  /* 0x0000003a3408723c */ /* 0x040fec0000041808 */
[----:B------:R-:W-:Y:S01]  /*40b0*/  @!P2 IMAD.IADD R3, R249, 0x1, R3 ;  /* 0x00000001f903a824 */ /* 0x000fe200078e0203 */
[C---:B----4-:R-:W-:Y:S04]  /*40c0*/  HMMA.16816.F32.BF16 R12, R52.reuse, R64, R12 ;  /* 0x00000040340c723c */ /* 0x050fe8000004180c */
[C---:B------:R-:W-:Y:S02]  /*40d0*/  @!P2 VIMNMX R57, R3.reuse, R224, PT ;  /* 0x000000e00339a248 */ /* 0x040fe40003fe0100 */
[----:B------:R-:W-:Y:S01]  /*40e0*/  HMMA.16816.F32.BF16 R16, R52, R66, R16 ;  /* 0x000000423410723c */ /* 0x000fe20000041810 */
[----:B------:R-:W1:Y:S04]  /*40f0*/  LDSM.16.M88.4 R52, [R191+0x2800] ;  /* 0x00280000bf34783b */ /* 0x000e680000000200 */
[----:B------:R-:W-:Y:S01]  /*4100*/  @!P2 VIADDMNMX R3, R3, 0x8, R224, PT ;  /* 0x000000080303a846 */ /* 0x000fe200038001e0 */
[C---:B------:R-:W-:Y:S05]  /*4110*/  HMMA.16816.F32.BF16 R4, R60.reuse, R100, R4 ;  /* 0x000000643c04723c */ /* 0x040fea0000041804 */
[----:B---3--:R-:W-:Y:S01]  /*4120*/  @!P2 IMAD R0, R245, 0x40, R173 ;  /* 0x00000040f500a824 */ /* 0x008fe200078e02ad */
[C---:B------:R-:W-:Y:S04]  /*4130*/  HMMA.16816.F32.BF16 R8, R60.reuse, R102, R8 ;  /* 0x000000663c08723c */ /* 0x040fe80000041808 */
[CC--:B------:R-:W-:Y:S01]  /*4140*/  @!P2 ISETP.GE.AND P1, PT, R0.reuse, R57.reuse, PT ;  /* 0x000000390000a20c */ /* 0x0c0fe20003f26270 */
[----:B------:R-:W-:Y:S01]  /*4150*/  FMUL.FTZ R56, R211, 1.4426950216293334961 ;  /* 0x3fb8aa3bd3387820 */ /* 0x000fe20000410000 */
[----:B------:R-:W-:Y:S05]  /*4160*/  @!P2 IADD3 R58, R0, 0x1, RZ ;  /* 0x00000001003aa810 */ /* 0x000fea0007ffe0ff */
[----:B------:R-:W-:Y:S02]  /*4170*/  FSEL R56, R56, RZ, P0 ;  /* 0x000000ff38387208 */ /* 0x000fe40000000000 */
[----:B------:R-:W-:Y:S05]  /*4180*/  @!P2 ISETP.GE.AND P0, PT, R58, R57, PT ;  /* 0x000000393a00a20c */ /* 0x000fea0003f06270 */
[----:B------:R-:W-:Y:S02]  /*4190*/  @!P2 FSEL R5, R5, -INF , !P0 ;  /* 0xff8000000505a808 */ /* 0x000fe40004000000 */
[----:B------:R-:W-:Y:S02]  /*41a0*/  @!P2 FSEL R4, R4, -INF , !P1 ;  /* 0xff8000000404a808 */ /* 0x000fe40004800000 */
[----:B------:R-:W-:Y:S01]  /*41b0*/  FSETP.NEU.FTZ.AND P0, PT, R214, -INF , PT ;  /* 0xff800000d600780b */ /* 0x000fe20003f1d000 */
[--C-:B------:R-:W-:Y:S01]  /*41c0*/  FFMA.FTZ R5, R5, UR7, -R56.reuse ;  /* 0x0000000705057c23 */ /* 0x100fe20008010838 */
[-C--:B------:R-:W-:Y:S01]  /*41d0*/  @!P2 ISETP.GE.AND P1, PT, R0, R3.reuse, PT ;  /* 0x000000030000a20c */ /* 0x080fe20003f26270 */
[----:B------:R-:W-:Y:S01]  /*41e0*/  FFMA.FTZ R4, R4, UR7, -R56 ;  /* 0x0000000704047c23 */ /* 0x000fe20008010838 */
[----:B------:R-:W-:Y:S01]  /*41f0*/  FSEL R2, R2, RZ, P0 ;  /* 0x000000ff02027208 */ /* 0x000fe20000000000 */
[----:B------:R2:W-:Y:S01]  /*4200*/  MUFU.EX2 R101, R5 ;  /* 0x0000000500657308 */ /* 0x0005e20000000800 */
[----:B------:R-:W-:Y:S01]  /*4210*/  @!P2 ISETP.GE.AND P0, PT, R58, R3, PT ;  /* 0x000000033a00a20c */ /* 0x000fe20003f06270 */
[C---:B-1----:R-:W-:Y:S03]  /*4220*/  HMMA.16816.F32.BF16 R12, R60.reuse, R52, R12 ;  /* 0x000000343c0c723c */ /* 0x042fe6000004180c */
[----:B------:R-:W-:Y:S02]  /*4230*/  @!P2 FSEL R7, R7, -INF , !P0 ;  /* 0xff8000000707a808 */ /* 0x000fe40004000000 */
[----:B------:R-:W-:Y:S01]  /*4240*/  @!P2 FSEL R6, R6, -INF , !P1 ;  /* 0xff8000000606a808 */ /* 0x000fe20004800000 */
[----:B------:R-:W-:Y:S02]  /*4250*/  HMMA.16816.F32.BF16 R16, R60, R54, R16 ;  /* 0x000000363c10723c */ /* 0x000fe40000041810 */
[----:B------:R1:W3:Y:S03]  /*4260*/  MUFU.EX2 R102, R4 ;  /* 0x0000000400667308 */ /* 0x0002e60000000800 */
[--C-:B------:R-:W-:Y:S01]  /*4270*/  FFMA.FTZ R6, R6, UR7, -R2.reuse ;  /* 0x0000000706067c23 */ /* 0x100fe20008010802 */
[----:B------:R-:W-:Y:S06]  /*4280*/  FFMA.FTZ R7, R7, UR7, -R2 ;  /* 0x0000000707077c23 */ /* 0x000fec0008010802 */
[----:B------:R-:W-:Y:S01]  /*4290*/  MUFU.EX2 R106, R6 ;  /* 0x00000006006a7308 */ /* 0x000fe20000000800 */
[C---:B--2---:R-:W-:Y:S05]  /*42a0*/  @!P2 VIADD R5, R0.reuse, 0x8 ;  /* 0x000000080005a836 */ /* 0x044fea0000000000 */
[-C--:B------:R-:W-:Y:S04]  /*42b0*/  @!P2 ISETP.GE.AND P0, PT, R5, R57.reuse, PT ;  /* 0x000000390500a20c */ /* 0x080fe80003f06270 */
[----:B------:R-:W2:Y:S01]  /*42c0*/  MUFU.EX2 R105, R7 ;  /* 0x0000000700697308 */ /* 0x000ea20000000800 */
[----:B-1----:R-:W-:Y:S01]  /*42d0*/  @!P2 VIADD R4, R0, 0x9 ;  /* 0x000000090004a836 */ /* 0x002fe20000000000 */
[----:B------:R-:W-:Y:S04]  /*42e0*/  @!P2 FSEL R8, R8, -INF , !P0 ;  /* 0xff8000000808a808 */ /* 0x000fe80004000000 */
[----:B------:R-:W-:Y:S01]  /*42f0*/  @!P2 ISETP.GE.AND P0, PT, R4, R57, PT ;  /* 0x000000390400a20c */ /* 0x000fe20003f06270 */
[--C-:B------:R-:W-:Y:S03]  /*4300*/  FFMA.FTZ R8, R8, UR7, -R56.reuse ;  /* 0x0000000708087c23 */ /* 0x100fe60008010838 */
[----:B------:R-:W-:Y:S02]  /*4310*/  @!P2 FSEL R9, R9, -INF , !P0 ;  /* 0xff8000000909a808 */ /* 0x000fe40004000000 */
[-C--:B------:R-:W-:Y:S01]  /*4320*/  @!P2 ISETP.GE.AND P0, PT, R5, R3.reuse, PT ;  /* 0x000000030500a20c */ /* 0x080fe20003f06270 */
[----:B------:R-:W-:Y:S01]  /*4330*/  MUFU.EX2 R67, R8 ;  /* 0x0000000800437308 */ /* 0x000fe20000000800 */
[----:B------:R-:W-:Y:S01]  /*4340*/  @!P2 IADD3 R5, R0, 0x10, RZ ;  /* 0x000000100005a810 */ /* 0x000fe20007ffe0ff */
[----:B------:R-:W-:Y:S01]  /*4350*/  FFMA.FTZ R9, R9, UR7, -R56 ;  /* 0x0000000709097c23 */ /* 0x000fe20008010838 */
[----:B------:R-:W-:Y:S02]  /*4360*/  @!P2 FSEL R10, R10, -INF , !P0 ;  /* 0xff8000000a0aa808 */ /* 0x000fe40004000000 */
[----:B------:R-:W-:Y:S01]  /*4370*/  @!P2 ISETP.GE.AND P0, PT, R4, R3, PT ;  /* 0x000000030400a20c */ /* 0x000fe20003f06270 */
[----:B------:R-:W-:Y:S02]  /*4380*/  @!P2 VIADD R4, R0, 0x11 ;  /* 0x000000110004a836 */ /* 0x000fe40000000000 */
[--C-:B------:R-:W-:Y:S01]  /*4390*/  FFMA.FTZ R10, R10, UR7, -R2.reuse ;  /* 0x000000070a0a7c23 */ /* 0x100fe20008010802 */
[----:B------:R-:W-:Y:S01]  /*43a0*/  @!P2 FSEL R11, R11, -INF , !P0 ;  /* 0xff8000000b0ba808 */ /* 0x000fe20004000000 */
[----:B------:R-:W-:Y:S01]  /*43b0*/  MUFU.EX2 R65, R9 ;  /* 0x0000000900417308 */ /* 0x000fe20000000800 */
[-C--:B------:R-:W-:Y:S03]  /*43c0*/  @!P2 ISETP.GE.AND P0, PT, R5, R57.reuse, PT ;  /* 0x000000390500a20c */ /* 0x080fe60003f06270 */
[----:B------:R-:W-:Y:S01]  /*43d0*/  FFMA.FTZ R11, R11, UR7, -R2 ;  /* 0x000000070b0b7c23 */ /* 0x000fe20008010802 */
[----:B------:R-:W-:Y:S02]  /*43e0*/  @!P2 FSEL R12, R12, -INF , !P0 ;  /* 0xff8000000c0ca808 */ /* 0x000fe40004000000 */
[----:B------:R-:W-:Y:S03]  /*43f0*/  @!P2 ISETP.GE.AND P0, PT, R4, R57, PT ;  /* 0x000000390400a20c */ /* 0x000fe60003f06270 */
[----:B------:R-:W-:Y:S01]  /*4400*/  MUFU.EX2 R104, R10 ;  /* 0x0000000a00687308 */ /* 0x000fe20000000800 */
[--C-:B------:R-:W-:Y:S01]  /*4410*/  FFMA.FTZ R12, R12, UR7, -R56.reuse ;  /* 0x000000070c0c7c23 */ /* 0x100fe20008010838 */
[----:B------:R-:W-:Y:S02]  /*4420*/  @!P2 FSEL R13, R13, -INF , !P0 ;  /* 0xff8000000d0da808 */ /* 0x000fe40004000000 */
[-C--:B------:R-:W-:Y:S06]  /*4430*/  @!P2 ISETP.GE.AND P0, PT, R5, R3.reuse, PT ;  /* 0x000000030500a20c */ /* 0x080fec0003f06270 */
[----:B------:R-:W1:Y:S01]  /*4440*/  MUFU.EX2 R103, R11 ;  /* 0x0000000b00677308 */ /* 0x000e620000000800 */
[----:B------:R-:W-:Y:S01]  /*4450*/  @!P2 FSEL R14, R14, -INF , !P0 ;  /* 0xff8000000e0ea808 */ /* 0x000fe20004000000 */
[----:B------:R-:W-:Y:S01]  /*4460*/  FFMA.FTZ R13, R13, UR7, -R56 ;  /* 0x000000070d0d7c23 */ /* 0x000fe20008010838 */
[----:B------:R-:W-:Y:S01]  /*4470*/  @!P2 ISETP.GE.AND P0, PT, R4, R3, PT ;  /* 0x000000030400a20c */ /* 0x000fe20003f06270 */
[C---:B------:R-:W-:Y:S01]  /*4480*/  @!P2 VIADD R4, R0.reuse, 0x18 ;  /* 0x000000180004a836 */ /* 0x040fe20000000000 */
[----:B------:R-:W-:Y:S01]  /*4490*/  @!P2 IADD3 R0, R0, 0x19, RZ ;  /* 0x000000190000a810 */ /* 0x000fe20007ffe0ff */
[--C-:B------:R-:W-:Y:S01]  /*44a0*/  FFMA.FTZ R14, R14, UR7, -R2.reuse ;  /* 0x000000070e0e7c23 */ /* 0x100fe20008010802 */
[----:B------:R-:W-:Y:S03]  /*44b0*/  @!P2 FSEL R15, R15, -INF , !P0 ;  /* 0xff8000000f0fa808 */ /* 0x000fe60004000000 */
[----:B------:R-:W-:Y:S01]  /*44c0*/  MUFU.EX2 R63, R12 ;  /* 0x0000000c003f7308 */ /* 0x000fe20000000800 */
[C---:B------:R-:W-:Y:S02]  /*44d0*/  @!P2 ISETP.GE.AND P0, PT, R4.reuse, R57, PT ;  /* 0x000000390400a20c */ /* 0x040fe40003f06270 */
[----:B------:R-:W-:Y:S01]  /*44e0*/  @!P2 ISETP.GE.AND P1, PT, R4, R3, PT ;  /* 0x000000030400a20c */ /* 0x000fe20003f26270 */
[----:B------:R-:W-:Y:S01]  /*44f0*/  FFMA.FTZ R15, R15, UR7, -R2 ;  /* 0x000000070f0f7c23 */ /* 0x000fe20008010802 */
[----:B------:R-:W-:Y:S02]  /*4500*/  @!P2 FSEL R16, R16, -INF , !P0 ;  /* 0xff8000001010a808 */ /* 0x000fe40004000000 */
[----:B------:R-:W-:Y:S03]  /*4510*/  @!P2 ISETP.GE.AND P0, PT, R0, R57, PT ;  /* 0x000000390000a20c */ /* 0x000fe60003f06270 */
[----:B------:R-:W4:Y:S01]  /*4520*/  MUFU.EX2 R61, R13 ;  /* 0x0000000d003d7308 */ /* 0x000f220000000800 */
[----:B------:R-:W-:Y:S01]  /*4530*/  @!P2 FSEL R18, R18, -INF , !P1 ;  /* 0xff8000001212a808 */ /* 0x000fe20004800000 */
[----:B------:R-:W-:Y:S01]  /*4540*/  FFMA.FTZ R16, R16, UR7, -R56 ;  /* 0x0000000710107c23 */ /* 0x000fe20008010838 */
[----:B------:R-:W-:Y:S02]  /*4550*/  @!P2 FSEL R17, R17, -INF , !P0 ;  /* 0xff8000001111a808 */ /* 0x000fe40004000000 */
[----:B------:R-:W-:Y:S01]  /*4560*/  @!P2 ISETP.GE.AND P0, PT, R0, R3, PT ;  /* 0x000000030000a20c */ /* 0x000fe20003f06270 */
[----:B------:R-:W-:Y:S01]  /*4570*/  FFMA.FTZ R18, R18, UR7, -R2 ;  /* 0x0000000712127c23 */ /* 0x000fe20008010802 */
[----:B---3--:R-:W-:Y:S03]  /*4580*/  F2FP.BF16.F32.PACK_AB R4, R101, R102 ;  /* 0x000000666504723e */ /* 0x008fe600000010ff */
[----:B------:R-:W-:Y:S01]  /*4590*/  MUFU.EX2 R100, R14 ;  /* 0x0000000e00647308 */ /* 0x000fe20000000800 */
[----:B------:R-:W-:Y:S01]  /*45a0*/  @!P2 FSEL R19, R19, -INF , !P0 ;  /* 0xff8000001313a808 */ /* 0x000fe20004000000 */
[----:B------:R-:W-:Y:S01]  /*45b0*/  FFMA.FTZ R56, R17, UR7, -R56 ;  /* 0x0000000711387c23 */ /* 0x000fe20008010838 */
[----:B--2---:R-:W-:Y:S01]  /*45c0*/  F2FP.BF16.F32.PACK_AB R3, R105, R106 ;  /* 0x0000006a6903723e */ /* 0x004fe200000010ff */
[----:B------:R2:W-:Y:S01]  /*45d0*/  STS [R219+0x12000], R4 ;  /* 0x01200004db007388 */ /* 0x0005e20000000800 */
[----:B-1----:R-:W-:Y:S01]  /*45e0*/  F2FP.BF16.F32.PACK_AB R0, R103, R104 ;  /* 0x000000686700723e */ /* 0x002fe200000010ff */
[----:B------:R-:W-:Y:S01]  /*45f0*/  FFMA.FTZ R2, R19, UR7, -R2 ;  /* 0x0000000713027c23 */ /* 0x000fe20008010802 */
[----:B------:R-:W-:Y:S02]  /*4600*/  IADD3 R58, P0, R244, R223, RZ ;  /* 0x000000dff43a7210 */ /* 0x000fe40007f1e0ff */
[----:B------:R-:W-:Y:S01]  /*4610*/  STS [R219+0x12400], R3 ;  /* 0x01240003db007388 */ /* 0x000fe20000000800 */
[----:B------:R-:W2:Y:S01]  /*4620*/  MUFU.EX2 R66, R15 ;  /* 0x0000000f00427308 */ /* 0x000ea20000000800 */
[----:B----4-:R-:W-:Y:S03]  /*4630*/  F2FP.BF16.F32.PACK_AB R5, R61, R63 ;  /* 0x0000003f3d05723e */ /* 0x010fe600000010ff */
[----:B------:R1:W-:Y:S01]  /*4640*/  STS [R222+0x12400], R0 ;  /* 0x01240000de007388 */ /* 0x0003e20000000800 */
[----:B------:R-:W-:Y:S05]  /*4650*/  IADD3.X R59, R238, R221, RZ, P0, !PT ;  /* 0x000000ddee3b7210 */ /* 0x000fea00007fe4ff */
[----:B------:R3:W-:Y:S10]  /*4660*/  MUFU.EX2 R62, R2 ;  /* 0x00000002003e7308 */ /* 0x0007f40000000800 */
[----:B------:R-:W-:Y:S01]  /*4670*/  MUFU.EX2 R64, R18 ;  /* 0x0000001200407308 */ /* 0x000fe20000000800 */
[----:B--2---:R-:W-:Y:S09]  /*4680*/  F2FP.BF16.F32.PACK_AB R4, R66, R100 ;  /* 0x000000644204723e */ /* 0x004ff200000010ff */
[----:B------:R-:W-:Y:S01]  /*4690*/  MUFU.EX2 R60, R16 ;  /* 0x00000010003c7308 */ /* 0x000fe20000000800 */
[----:B---3--:R-:W-:Y:S02]  /*46a0*/  F2FP.BF16.F32.PACK_AB R2, R65, R67 ;  /* 0x000000434102723e */ /* 0x008fe400000010ff */
[----:B-1----:R-:W-:Y:S03]  /*46b0*/  LEA R0, R197, UR5, 0x1 ;  /* 0x00000005c5007c11 */ /* 0x002fe6000f8e08ff */
[----:B------:R1:W-:Y:S04]  /*46c0*/  STS [R222+0x12000], R2 ;  /* 0x01200002de007388 */ /* 0x0003e80000000800 */
[----:B------:R-:W2:Y:S01]  /*46d0*/  MUFU.EX2 R57, R56 ;  /* 0x0000003800397308 */ /* 0x000ea20000000800 */
[----:B------:R-:W-:Y:S05]  /*46e0*/  STS [R218+0x12000], R5 ;  /* 0x01200005da007388 */ /* 0x000fea0000000800 */
[----:B------:R-:W-:Y:S01]  /*46f0*/  STS [R218+0x12400], R4 ;  /* 0x01240004da007388 */ /* 0x000fe20000000800 */
[----:B--2---:R-:W-:Y:S02]  /*4700*/  F2FP.BF16.F32.PACK_AB R3, R57, R60 ;  /* 0x0000003c3903723e */ /* 0x004fe400000010ff */
[C---:B------:R-:W-:Y:S03]  /*4710*/  IADD3 R56, R189.reuse, R0, RZ ;  /* 0x00000000bd387210 */ /* 0x040fe60007ffe0ff */
[----:B------:R-:W-:Y:S01]  /*4720*/  STS [R220+0x12000], R3 ;  /* 0x01200003dc007388 */ /* 0x000fe20000000800 */
[----:B-1----:R-:W-:Y:S05]  /*4730*/  F2FP.BF16.F32.PACK_AB R2, R62, R64 ;  /* 0x000000403e02723e */ /* 0x002fea00000010ff */
[----:B------:R1:W-:Y:S05]  /*4740*/  STS [R220+0x12400], R2 ;  /* 0x01240002dc007388 */ /* 0x0003ea0000000800 */
[----:B------:R-:W2:Y:S01]  /*4750*/  LDSM.16.M88.4 R16, [R0+0x8000] ;  /* 0x008000000010783b */ /* 0x000ea20000000200 */
[----:B-1----:R-:W-:Y:S04]  /*4760*/  IMAD.IADD R2, R192, 0x1, R0 ;  /* 0x00000001c0027824 */ /* 0x002fe800078e0200 */
[----:B------:R-:W-:Y:S01]  /*4770*/  IMAD.IADD R3, R189, 0x1, R2 ;  /* 0x00000001bd037824 */ /* 0x000fe200078e0202 */
[----:B------:R-:W1:Y:S01]  /*4780*/  LDSM.16.M88.4 R52, [R2+0x8000] ;  /* 0x008000000234783b */ /* 0x000e620000000200 */
[C---:B--2---:R-:W-:Y:S06]  /*4790*/  HMMA.16816.F32.BF16 R4, R16.reuse, R108, RZ ;  /* 0x0000006c1004723c */ /* 0x044fec00000418ff */
[C---:B------:R-:W-:Y:S06]  /*47a0*/  HMMA.16816.F32.BF16 R8, R16.reuse, R110, RZ ;  /* 0x0000006e1008723c */ /* 0x040fec00000418ff */
[C---:B------:R-:W-:Y:S06]  /*47b0*/  HMMA.16816.F32.BF16 R12, R16.reuse, R112, RZ ;  /* 0x00000070100c723c */ /* 0x040fec00000418ff */
[----:B------:R-:W-:Y:S06]  /*47c0*/  HMMA.16816.F32.BF16 R16, R16, R114, RZ ;  /* 0x000000721010723c */ /* 0x000fec00000418ff */
[C---:B-1----:R-:W-:Y:S06]  /*47d0*/  HMMA.16816.F32.BF16 R4, R52.reuse, R116, R4 ;  /* 0x000000743404723c */ /* 0x042fec0000041804 */
[C---:B------:R-:W-:Y:S06]  /*47e0*/  HMMA.16816.F32.BF16 R8, R52.reuse, R118, R8 ;  /* 0x000000763408723c */ /* 0x040fec0000041808 */
[C---:B------:R-:W-:Y:S06]  /*47f0*/  HMMA.16816.F32.BF16 R12, R52.reuse, R120, R12 ;  /* 0x00000078340c723c */ /* 0x040fec000004180c */
[----:B------:R-:W-:Y:S01]  /*4800*/  HMMA.16816.F32.BF16 R16, R52, R122, R16 ;  /* 0x0000007a3410723c */ /* 0x000fe20000041810 */
[----:B------:R-:W1:Y:S05]  /*4810*/  LDSM.16.M88.4 R52, [R56+0x8000] ;  /* 0x008000003834783b */ /* 0x000e6a0000000200 */
        /* <DEDUP_REMOVED lines=9> */
[----:B------:R1:W2:Y:S05]  /*48b0*/  LDSM.16.M88.4 R52, [R0+0xa000] ;  /* 0x00a000000034783b */ /* 0x0002aa0000000200 */
[----:B-1----:R-:W3:Y:S01]  /*48c0*/  LDG.E R0, desc[UR16][R58.64+0x20] ;  /* 0x000020103a007981 */ /* 0x002ee2000c1e1900 */
[C---:B--2---:R-:W-:Y:S06]  /*48d0*/  HMMA.16816.F32.BF16 R4, R52.reuse, R140, R4 ;  /* 0x0000008c3404723c */ /* 0x044fec0000041804 */
[C---:B------:R-:W-:Y:S06]  /*48e0*/  HMMA.16816.F32.BF16 R8, R52.reuse, R142, R8 ;  /* 0x0000008e3408723c */ /* 0x040fec0000041808 */
[C---:B------:R-:W-:Y:S06]  /*48f0*/  HMMA.16816.F32.BF16 R12, R52.reuse, R144, R12 ;  /* 0x00000090340c723c */ /* 0x040fec000004180c */
[----:B------:R-:W-:Y:S01]  /*4900*/  HMMA.16816.F32.BF16 R16, R52, R146, R16 ;  /* 0x000000923410723c */ /* 0x000fe20000041810 */
[----:B------:R1:W2:Y:S05]  /*4910*/  LDSM.16.M88.4 R52, [R2+0xa000] ;  /* 0x00a000000234783b */ /* 0x0002aa0000000200 */
[----:B-1----:R-:W4:Y:S01]  /*4920*/  LDG.E R2, desc[UR16][R58.64] ;  /* 0x000000103a027981 */ /* 0x002f22000c1e1900 */
[C---:B--2---:R-:W-:Y:S06]  /*4930*/  HMMA.16816.F32.BF16 R4, R52.reuse, R148, R4 ;  /* 0x000000943404723c */ /* 0x044fec0000041804 */
        /* <DEDUP_REMOVED lines=12> */
[----:B------:R-:W-:Y:S11]  /*4a00*/  HMMA.16816.F32.BF16 R16, R52, R170, R16 ;  /* 0x000000aa3410723c */ /* 0x000ff60000041810 */
[----:B------:R-:W-:Y:S01]  /*4a10*/  @!UPT UIADD3 URZ, URZ, URZ, URZ ;  /* 0x0000003f3f3ff290 */ /* 0x000fe2000fffe03f */
[C---:B---3--:R-:W-:Y:S01]  /*4a20*/  FADD.FTZ R11, -R0.reuse, R11 ;  /* 0x0000000b000b7221 */ /* 0x048fe20000010100 */
[----:B------:R-:W-:Y:S01]  /*4a30*/  FADD.FTZ R7, -R0, R7 ;  /* 0x0000000700077221 */ /* 0x000fe20000010100 */
[C---:B----4-:R-:W-:Y:S01]  /*4a40*/  FADD.FTZ R5, -R2.reuse, R5 ;  /* 0x0000000502057221 */ /* 0x050fe20000010100 */
[C---:B------:R-:W-:Y:S01]  /*4a50*/  FADD.FTZ R3, -R2.reuse, R4 ;  /* 0x0000000402037221 */ /* 0x040fe20000010100 */
[C---:B------:R-:W-:Y:S02]  /*4a60*/  FADD.FTZ R8, -R2.reuse, R8 ;  /* 0x0000000802087221 */ /* 0x040fe40000010100 */
[C---:B------:R-:W-:Y:S01]  /*4a70*/  FADD.FTZ R4, -R2.reuse, R12 ;  /* 0x0000000c02047221 */ /* 0x040fe20000010100 */
[----:B------:R-:W-:Y:S01]  /*4a80*/  FMUL.FTZ R52, R101, R5 ;  /* 0x0000000565347220 */ /* 0x000fe20000410000 */
[----:B------:R-:W-:Y:S01]  /*4a90*/  FADD.FTZ R5, -R2, R9 ;  /* 0x0000000902057221 */ /* 0x000fe20000010100 */
[----:B------:R-:W-:Y:S01]  /*4aa0*/  FMUL.FTZ R3, R102, R3 ;  /* 0x0000000366037220 */ /* 0x000fe20000410000 */
[----:B------:R-:W-:Y:S01]  /*4ab0*/  FMUL.FTZ R9, R67, R8 ;  /* 0x0000000843097220 */ /* 0x000fe20000410000 */
[----:B------:R-:W-:Y:S01]  /*4ac0*/  FADD.FTZ R8, -R2, R13 ;  /* 0x0000000d02087221 */ /* 0x000fe20000010100 */
[----:B------:R-:W-:Y:S01]  /*4ad0*/  FMUL.FTZ R5, R65, R5 ;  /* 0x0000000541057220 */ /* 0x000fe20000410000 */
[----:B------:R-:W-:Y:S01]  /*4ae0*/  FMUL.FTZ R4, R63, R4 ;  /* 0x000000043f047220 */ /* 0x000fe20000410000 */
[----:B------:R-:W-:Y:S01]  /*4af0*/  F2FP.BF16.F32.PACK_AB R52, R52, R3 ;  /* 0x000000033434723e */ /* 0x000fe200000010ff */
[C---:B------:R-:W-:Y:S01]  /*4b00*/  FADD.FTZ R3, -R2.reuse, R16 ;  /* 0x0000001002037221 */ /* 0x040fe20000010100 */
[----:B------:R-:W-:Y:S01]  /*4b10*/  FADD.FTZ R2, -R2, R17 ;  /* 0x0000001102027221 */ /* 0x000fe20000010100 */
[----:B------:R-:W-:Y:S01]  /*4b20*/  F2FP.BF16.F32.PACK_AB R12, R5, R9 ;  /* 0x00000009050c723e */ /* 0x000fe200000010ff */
[----:B------:R-:W-:Y:S01]  /*4b30*/  FADD.FTZ R5, -R0, R6 ;  /* 0x0000000600057221 */ /* 0x000fe20000010100 */
[----:B------:R-:W-:Y:S01]  /*4b40*/  FMUL.FTZ R16, R103, R11 ;  /* 0x0000000b67107220 */ /* 0x000fe20000410000 */
[----:B------:R-:W-:Y:S01]  /*4b50*/  FMUL.FTZ R8, R61, R8 ;  /* 0x000000083d087220 */ /* 0x000fe20000410000 */
[----:B------:R-:W-:Y:S01]  /*4b60*/  FMUL.FTZ R3, R60, R3 ;  /* 0x000000033c037220 */ /* 0x000fe20000410000 */
[----:B------:R-:W-:Y:S01]  /*4b70*/  FMUL.FTZ R2, R57, R2 ;  /* 0x0000000239027220 */ /* 0x000fe20000410000 */
[----:B------:R-:W-:Y:S01]  /*4b80*/  FMUL.FTZ R5, R106, R5 ;  /* 0x000000056a057220 */ /* 0x000fe20000410000 */
[----:B------:R-:W-:Y:S01]  /*4b90*/  FMUL.FTZ R9, R105, R7 ;  /* 0x0000000769097220 */ /* 0x000fe20000410000 */
[C---:B------:R-:W-:Y:S01]  /*4ba0*/  FADD.FTZ R13, -R0.reuse, R14 ;  /* 0x0000000e000d7221 */ /* 0x040fe20000010100 */
[C---:B------:R-:W-:Y:S01]  /*4bb0*/  FADD.FTZ R11, -R0.reuse, R15 ;  /* 0x0000000f000b7221 */ /* 0x040fe20000010100 */
[C---:B------:R-:W-:Y:S01]  /*4bc0*/  FADD.FTZ R17, -R0.reuse, R10 ;  /* 0x0000000a00117221 */ /* 0x040fe20000010100 */
[C---:B------:R-:W-:Y:S01]  /*4bd0*/  FADD.FTZ R15, -R0.reuse, R18 ;  /* 0x00000012000f7221 */ /* 0x040fe20000010100 */
[----:B------:R-:W-:Y:S01]  /*4be0*/  FADD.FTZ R14, -R0, R19 ;  /* 0x00000013000e7221 */ /* 0x000fe20000010100 */
[----:B------:R-:W-:Y:S01]  /*4bf0*/  F2FP.BF16.F32.PACK_AB R8, R8, R4 ;  /* 0x000000040808723e */ /* 0x000fe200000010ff */
[----:B------:R-:W-:Y:S01]  /*4c00*/  FMUL.FTZ R17, R104, R17 ;  /* 0x0000001168117220 */ /* 0x000fe20000410000 */
[----:B------:R-:W-:Y:S01]  /*4c10*/  F2FP.BF16.F32.PACK_AB R10, R2, R3 ;  /* 0x00000003020a723e */ /* 0x000fe200000010ff */
[----:B------:R-:W-:Y:S01]  /*4c20*/  FMUL.FTZ R13, R100, R13 ;  /* 0x0000000d640d7220 */ /* 0x000fe20000410000 */
[----:B------:R-:W-:Y:S01]  /*4c30*/  F2FP.BF16.F32.PACK_AB R9, R9, R5 ;  /* 0x000000050909723e */ /* 0x000fe200000010ff */
[----:B------:R-:W-:Y:S01]  /*4c40*/  FMUL.FTZ R11, R66, R11 ;  /* 0x0000000b420b7220 */ /* 0x000fe20000410000 */
[----:B------:R-:W-:Y:S01]  /*4c50*/  FMUL.FTZ R15, R64, R15 ;  /* 0x0000000f400f7220 */ /* 0x000fe20000410000 */
[----:B------:R-:W-:Y:S01]  /*4c60*/  FMUL.FTZ R14, R62, R14 ;  /* 0x0000000e3e0e7220 */ /* 0x000fe20000410000 */
[----:B------:R-:W-:Y:S06]  /*4c70*/  @!P5 BRA `(.L_x_34) ;  /* 0x0000000000e0d947 */ /* 0x000fec0003800000 */
[----:B------:R-:W1:Y:S01]  /*4c80*/  LDC R7, c[0x0][0x240] ;  /* 0x00009000ff077b82 */ /* 0x000e620000000800 */
[----:B------:R-:W-:Y:S02]  /*4c90*/  ISETP.GE.AND P2, PT, R212, UR4, PT ;  /* 0x00000004d4007c0c */ /* 0x000fe4000bf46270 */
[----:B------:R-:W-:Y:S02]  /*4ca0*/  ISETP.GE.AND P1, PT, R225, UR4, PT ;  /* 0x00000004e1007c0c */ /* 0x000fe4000bf26270 */
[----:B------:R-:W-:Y:S03]  /*4cb0*/  LOP3.LUT R0, R204, 0x1, RZ, 0xc0, !PT ;  /* 0x00000001cc007812 */ /* 0x000fe600078ec0ff */
[----:B------:R-:W2:Y:S01]  /*4cc0*/  LDC R18, c[0x0][0x244] ;  /* 0x00009100ff127b82 */ /* 0x000ea20000000800 */
[----:B------:R-:W-:Y:S01]  /*4cd0*/  ISETP.NE.U32.AND P0, PT, R0, 0x1, PT ;  /* 0x000000010000780c */ /* 0x000fe20003f05070 */
[----:B------:R-:W-:Y:S05]  /*4ce0*/  IMAD.MOV.U32 R0, RZ, RZ, -0x4000 ;  /* 0xffffc000ff007424 */ /* 0x000fea00078e00ff */
[----:B------:R-:W-:Y:S05]  /*4cf0*/  SEL R0, R0, 0x4000, !P0 ;  /* 0x0000400000007807 */ /* 0x000fea0004000000 */
[--C-:B------:R-:W-:Y:S02]  /*4d00*/  IMAD.IADD R202, R202, 0x1, R0.reuse ;  /* 0x00000001caca7824 */ /* 0x100fe400078e0200 */
[--C-:B------:R-:W-:Y:S02]  /*4d10*/  IMAD.IADD R205, R205, 0x1, R0.reuse ;  /* 0x00000001cdcd7824 */ /* 0x100fe400078e0200 */
[----:B------:R-:W-:Y:S01]  /*4d20*/  IMAD.IADD R187, R187, 0x1, R0 ;  /* 0x00000001bbbb7824 */ /* 0x000fe200078e0200 */
[----:B------:R3:W-:Y:S04]  /*4d30*/  @P2 STS [R202], RZ ;  /* 0x000000ffca002388 */ /* 0x0007e80000000800 */
[----:B------:R3:W-:Y:S04]  /*4d40*/  @P2 STS [R202+0x4], RZ ;  /* 0x000004ffca002388 */ /* 0x0007e80000000800 */
[----:B------:R3:W-:Y:S01]  /*4d50*/  @P2 STS [R202+0x8], RZ ;  /* 0x000008ffca002388 */ /* 0x0007e20000000800 */
[----:B-1----:R-:W-:Y:S03]  /*4d60*/  IMAD.U32 R3, R7, -0x40, RZ ;  /* 0xffffffc007037824 */ /* 0x002fe600078e00ff */
[----:B------:R3:W-:Y:S02]  /*4d70*/  @P2 STS [R202+0xc], RZ ;  /* 0x00000cffca002388 */ /* 0x0007e40000000800 */
[-C--:B------:R-:W-:Y:S02]  /*4d80*/  LEA R2, P0, R3, R206.reuse, 0x1 ;  /* 0x000000ce03027211 */ /* 0x080fe400078008ff */
[----:B------:R-:W-:Y:S02]  /*4d90*/  LEA R5, P4, R7, R3, 0x5 ;  /* 0x0000000307057211 */ /* 0x000fe400078828ff */
[----:B------:R-:W-:Y:S02]  /*4da0*/  SHF.R.S32.HI R6, RZ, 0x1f, R3 ;  /* 0x0000001fff067819 */ /* 0x000fe40000011403 */
[-C--:B------:R-:W-:Y:S02]  /*4db0*/  LEA.HI.X.SX32 R3, R3, R207.reuse, 0x1, P0 ;  /* 0x000000cf03037211 */ /* 0x080fe400000f0eff */
[----:B------:R-:W-:Y:S01]  /*4dc0*/  @!P1 LEA R4, P3, R5, R206, 0x1 ;  /* 0x000000ce05049211 */ /* 0x000fe200078608ff */
[----:B------:R-:W-:Y:S01]  /*4dd0*/  IMAD.MOV.U32 R206, RZ, RZ, R2 ;  /* 0x000000ffffce7224 */ /* 0x000fe200078e0002 */
[----:B--2---:R-:W-:Y:S01]  /*4de0*/  LEA.HI.X R6, R7, R6, R18, 0x5, P4 ;  /* 0x0000000607067211 */ /* 0x004fe200020f2c12 */
[----:B------:R-:W-:Y:S01]  /*4df0*/  @!PT LDS RZ, [RZ] ;  /* 0x00000000fffff984 */ /* 0x000fe20000000800 */
[----:B------:R-:W-:Y:S01]  /*4e00*/  @!PT LDS RZ, [RZ] ;  /* 0x00000000fffff984 */ /* 0x000fe20000000800 */
[----:B------:R-:W-:Y:S01]  /*4e10*/  @!PT LDS RZ, [RZ] ;  /* 0x00000000fffff984 */ /* 0x000fe20000000800 */
[----:B------:R3:W-:Y:S03]  /*4e20*/  @!P2 LDGSTS.E.BYPASS.LTC128B.128 [R205], desc[UR16][R2.64] ;  /* 0x0000000002cdafae */ /* 0x0007e6000b901d50 */
[----:B------:R-:W-:Y:S01]  /*4e30*/  @!P1 LEA.HI.X R5, R5, R207, R6, 0x1, P3 ;  /* 0x000000cf05059211 */ /* 0x000fe200018f0c06 */
[----:B------:R3:W-:Y:S01]  /*4e40*/  @P1 STS [R202+0x2000], RZ ;  /* 0x002000ffca001388 */ /* 0x0007e20000000800 */
[C---:B------:R-:W-:Y:S01]  /*4e50*/  @!P2 LEA R6, P0, R7.reuse, R2, 0x6 ;  /* 0x000000020706a211 */ /* 0x040fe200078030ff */
[----:B------:R-:W-:Y:S02]  /*4e60*/  IMAD.MOV.U32 R207, RZ, RZ, R3 ;  /* 0x000000ffffcf7224 */ /* 0x000fe400078e0003 */
[----:B------:R3:W-:Y:S01]  /*4e70*/  @P1 STS [R202+0x2004], RZ ;  /* 0x002004ffca001388 */ /* 0x0007e20000000800 */
[----:B------:R-:W-:Y:S03]  /*4e80*/  @!P2 LEA.HI.X R7, R7, R3, R18, 0x6, P0 ;  /* 0x000000030707a211 */ /* 0x000fe600000f3412 */
[----:B------:R3:W-:Y:S04]  /*4e90*/  @P1 STS [R202+0x2008], RZ ;  /* 0x002008ffca001388 */ /* 0x0007e80000000800 */
[----:B------:R3:W-:Y:S04]  /*4ea0*/  @P1 STS [R202+0x200c], RZ ;  /* 0x00200cffca001388 */ /* 0x0007e80000000800 */
[----:B------:R-:W-:Y:S01]  /*4eb0*/  @!PT LDS RZ, [RZ] ;  /* 0x00000000fffff984 */ /* 0x000fe20000000800 */
[----:B------:R-:W-:Y:S01]  /*4ec0*/  @!PT LDS RZ, [RZ] ;  /* 0x00000000fffff984 */ /* 0x000fe20000000800 */
[----:B------:R-:W-:Y:S01]  /*4ed0*/  @!PT LDS RZ, [RZ] ;  /* 0x00000000fffff984 */ /* 0x000fe20000000800 */
[----:B------:R3:W-:Y:S04]  /*4ee0*/  @!P1 LDGSTS.E.BYPASS.LTC128B.128 [R205+0x2000], desc[UR16][R2.64+0x80] ;  /* 0x0200008002cd9fae */ /* 0x0007e8000b901d50 */
[----:B------:R3:W-:Y:S04]  /*4ef0*/  @P2 STS [R202+0x1000], RZ ;  /* 0x001000ffca002388 */ /* 0x0007e80000000800 */
[----:B------:R3:W-:Y:S04]  /*4f00*/  @P2 STS [R202+0x1004], RZ ;  /* 0x001004ffca002388 */ /* 0x0007e80000000800 */
        /* <DEDUP_REMOVED lines=14> */
[----:B------:R-:W0:Y:S02]  /*4ff0*/  LDGDEPBAR ;  /* 0x00000000000079af */ /* 0x000e240000000000 */
.L_x_34:
[----:B---3--:R-:W-:Y:S01]  /*5000*/  F2FP.BF16.F32.PACK_AB R2, R16, R17 ;  /* 0x000000111002723e */ /* 0x008fe200000010ff */
[----:B------:R-:W-:Y:S01]  /*5010*/  STS [R219+0x10000], R52 ;  /* 0x01000034db007388 */ /* 0x000fe20000000800 */
[----:B------:R-:W-:Y:S01]  /*5020*/  F2FP.BF16.F32.PACK_AB R0, R11, R13 ;  /* 0x0000000d0b00723e */ /* 0x000fe200000010ff */
[----:B------:R-:W1:Y:S01]  /*5030*/  LDC R100, c[0x0][0x270] ;  /* 0x00009c00ff647b82 */ /* 0x000e620000000800 */
[----:B------:R-:W-:Y:S01]  /*5040*/  F2FP.BF16.F32.PACK_AB R3, R14, R15 ;  /* 0x0000000f0e03723e */ /* 0x000fe200000010ff */
[----:B------:R-:W-:Y:S04]  /*5050*/  STS [R219+0x10400], R9 ;  /* 0x01040009db007388 */ /* 0x000fe80000000800 */
[----:B------:R-:W-:Y:S04]  /*5060*/  STS [R222+0x10000], R12 ;  /* 0x0100000cde007388 */ /* 0x000fe80000000800 */
[----:B------:R1:W-:Y:S04]  /*5070*/  STS [R222+0x10400], R2 ;  /* 0x01040002de007388 */ /* 0x0003e80000000800 */
[----:B------:R-:W-:Y:S04]  /*5080*/  STS [R218+0x10000], R8 ;  /* 0x01000008da007388 */ /* 0x000fe80000000800 */
[----:B------:R2:W-:Y:S04]  /*5090*/  STS [R218+0x10400], R0 ;  /* 0x01040000da007388 */ /* 0x0005e80000000800 */
[----:B------:R-:W-:Y:S04]  /*50a0*/  STS [R220+0x10000], R10 ;  /* 0x0100000adc007388 */ /* 0x000fe80000000800 */
[----:B------:R-:W-:Y:S01]  /*50b0*/  STS [R220+0x10400], R3 ;  /* 0x01040003dc007388 */ /* 0x000fe20000000800 */
[----:B------:R-:W-:Y:S01]  /*50c0*/  BAR.SYNC.DEFER_BLOCKING 0x0 ;  /* 0x0000000000007b1d */ /* 0x000fe20000010000 */
[----:B-1----:R-:W-:Y:S04]  /*50d0*/  IMAD R2, R100, UR6, RZ ;  /* 0x0000000664027c24 */ /* 0x002fe8000f8e02ff */
[----:B------:R-:W-:Y:S01]  /*50e0*/  IMAD.U32 R2, R2, -0x40, RZ ;  /* 0xffffffc002027824 */ /* 0x000fe200078e00ff */
[----:B--2---:R-:W-:Y:S04]  /*50f0*/  LEA R0, R198, UR5, 0x1 ;  /* 0x00000005c6007c11 */ /* 0x004fe8000f8e08ff */
[C---:B------:R-:W-:Y:S04]  /*5100*/  LEA R200, P0, R2.reuse, R200, 0x2 ;  /* 0x000000c802c87211 */ /* 0x040fe800078010ff */
[----:B------:R-:W-:Y:S01]  /*5110*/  LEA.HI.X.SX32 R201, R2, R201, 0x2, P0 ;  /* 0x000000c902c97211 */ /* 0x000fe200000f16ff */
[----:B------:R-:W-:Y:S04]  /*5120*/  LDSM.16.MT88.4 R4, [R186+0x12000] ;  /* 0x01200000ba04783b */ /* 0x000fe80000004200 */
[----:B------:R-:W1:Y:S04]  /*5130*/  LDSM.16.MT88.4 R8, [R0+0x8000] ;  /* 0x008000000008783b */ /* 0x000e680000004200 */
[----:B------:R-:W2:Y:S04]  /*5140*/  LDSM.16.MT88.4 R12, [R185+0x12000] ;  /* 0x01200000b90c783b */ /* 0x000ea80000004200 */
[----:B------:R-:W3:Y:S04]  /*5150*/  LDSM.16.MT88.4 R16, [R0+0xa000] ;  /* 0x00a000000010783b */ /* 0x000ee80000004200 */
[----:B------:R-:W-:Y:S04]  /*5160*/  LDSM.16.MT88.4 R52, [R186+0x12800] ;  /* 0x01280000ba34783b */ /* 0x000fe80000004200 */
[----:B------:R-:W4:Y:S04]  /*5170*/  LDSM.16.MT88.4 R56, [R0+0x8800] ;  /* 0x008800000038783b */ /* 0x000f280000004200 */
[----:B------:R-:W5:Y:S04]  /*5180*/  LDSM.16.MT88.4 R60, [R185+0x12800] ;  /* 0x01280000b93c783b */ /* 0x000f680000004200 */
[----:B------:R-:W5:Y:S01]  /*5190*/  LDSM.16.MT88.4 R64, [R0+0xa800] ;  /* 0x00a800000040783b */ /* 0x000f620000004200 */
[-C--:B-1----:R-:W-:Y:S06]  /*51a0*/  HMMA.16816.F32.BF16 R20, R4, R8.reuse, R20 ;  /* 0x000000080414723c */ /* 0x082fec0000041814 */
[C---:B--2---:R-:W-:Y:S06]  /*51b0*/  HMMA.16816.F32.BF16 R24, R12.reuse, R8, R24 ;  /* 0x000000080c18723c */ /* 0x044fec0000041818 */
[-C--:B------:R-:W-:Y:S06]  /*51c0*/  HMMA.16816.F32.BF16 R28, R12, R10.reuse, R28 ;  /* 0x0000000a0c1c723c */ /* 0x080fec000004181c */
[C---:B------:R-:W-:Y:S01]  /*51d0*/  HMMA.16816.F32.BF16 R32, R4.reuse, R10, R32 ;  /* 0x0000000a0420723c */ /* 0x040fe20000041820 */
[----:B------:R-:W-:Y:S05]  /*51e0*/  LDSM.16.MT88.4 R8, [R0+0x9000] ;  /* 0x009000000008783b */ /* 0x000fea0000004200 */
[-C--:B---3--:R-:W-:Y:S06]  /*51f0*/  HMMA.16816.F32.BF16 R36, R4, R16.reuse, R36 ;  /* 0x000000100424723c */ /* 0x088fec0000041824 */
[C---:B------:R-:W-:Y:S06]  /*5200*/  HMMA.16816.F32.BF16 R40, R12.reuse, R16, R40 ;  /* 0x000000100c28723c */ /* 0x040fec0000041828 */
[-C--:B------:R-:W-:Y:S01]  /*5210*/  HMMA.16816.F32.BF16 R44, R12, R18.reuse, R44 ;  /* 0x000000120c2c723c */ /* 0x080fe2000004182c */
[----:B------:R-:W-:Y:S05]  /*5220*/  LDSM.16.MT88.4 R12, [R185+0x13000] ;  /* 0x01300000b90c783b */ /* 0x000fea0000004200 */
[----:B------:R-:W-:Y:S01]  /*5230*/  HMMA.16816.F32.BF16 R48, R4, R18, R48 ;  /* 0x000000120430723c */ /* 0x000fe20000041830 */
[----:B------:R-:W1:Y:S04]  /*5240*/  LDSM.16.MT88.4 R4, [R186+0x13000] ;  /* 0x01300000ba04783b */ /* 0x000e680000004200 */
[----:B------:R-:W2:Y:S01]  /*5250*/  LDSM.16.MT88.4 R16, [R0+0xb000] ;  /* 0x00b000000010783b */ /* 0x000ea20000004200 */
[-C--:B----4-:R-:W-:Y:S06]  /*5260*/  HMMA.16816.F32.BF16 R20, R52, R56.reuse, R20 ;  /* 0x000000383414723c */ /* 0x090fec0000041814 */
[C---:B-----5:R-:W-:Y:S06]  /*5270*/  HMMA.16816.F32.BF16 R24, R60.reuse, R56, R24 ;  /* 0x000000383c18723c */ /* 0x060fec0000041818 */
[-C--:B------:R-:W-:Y:S06]  /*5280*/  HMMA.16816.F32.BF16 R28, R60, R58.reuse, R28 ;  /* 0x0000003a3c1c723c */ /* 0x080fec000004181c */
[C---:B------:R-:W-:Y:S01]  /*5290*/  HMMA.16816.F32.BF16 R32, R52.reuse, R58, R32 ;  /* 0x0000003a3420723c */ /* 0x040fe20000041820 */
[----:B------:R-:W-:Y:S05]  /*52a0*/  LDSM.16.MT88.4 R56, [R0+0x9800] ;  /* 0x009800000038783b */ /* 0x000fea0000004200 */
[-C--:B------:R-:W-:Y:S06]  /*52b0*/  HMMA.16816.F32.BF16 R36, R52, R64.reuse, R36 ;  /* 0x000000403424723c */ /* 0x080fec0000041824 */
[C---:B------:R-:W-:Y:S06]  /*52c0*/  HMMA.16816.F32.BF16 R40, R60.reuse, R64, R40 ;  /* 0x000000403c28723c */ /* 0x040fec0000041828 */
[-C--:B------:R-:W-:Y:S01]  /*52d0*/  HMMA.16816.F32.BF16 R44, R60, R66.reuse, R44 ;  /* 0x000000423c2c723c */ /* 0x080fe2000004182c */
[----:B------:R-:W-:Y:S05]  /*52e0*/  LDSM.16.MT88.4 R60, [R185+0x13800] ;  /* 0x01380000b93c783b */ /* 0x000fea0000004200 */
[----:B------:R-:W-:Y:S01]  /*52f0*/  HMMA.16816.F32.BF16 R48, R52, R66, R48 ;  /* 0x000000423430723c */ /* 0x000fe20000041830 */
[----:B------:R-:W3:Y:S04]  /*5300*/  LDSM.16.MT88.4 R52, [R186+0x13800] ;  /* 0x01380000ba34783b */ /* 0x000ee80000004200 */
[----:B------:R-:W4:Y:S01]  /*5310*/  LDSM.16.MT88.4 R64, [R0+0xb800] ;  /* 0x00b800000040783b */ /* 0x000f220000004200 */
[-C--:B-1----:R-:W-:Y:S01]  /*5320*/  HMMA.16816.F32.BF16 R20, R4, R8.reuse, R20 ;  /* 0x000000080414723c */ /* 0x082fe20000041814 */
[----:B------:R-:W-:Y:S05]  /*5330*/  BAR.SYNC.DEFER_BLOCKING 0x0 ;  /* 0x0000000000007b1d */ /* 0x000fea0000010000 */
[C---:B------:R-:W-:Y:S06]  /*5340*/  HMMA.16816.F32.BF16 R24, R12.reuse, R8, R24 ;  /* 0x000000080c18723c */ /* 0x040fec0000041818 */
[-C--:B------:R-:W-:Y:S06]  /*5350*/  HMMA.16816.F32.BF16 R28, R12, R10.reuse, R28 ;  /* 0x0000000a0c1c723c */ /* 0x080fec000004181c */
[C---:B------:R-:W-:Y:S06]  /*5360*/  HMMA.16816.F32.BF16 R32, R4.reuse, R10, R32 ;  /* 0x0000000a0420723c */ /* 0x040fec0000041820 */
[-C--:B--2---:R-:W-:Y:S06]  /*5370*/  HMMA.16816.F32.BF16 R36, R4, R16.reuse, R36 ;  /* 0x000000100424723c */ /* 0x084fec0000041824 */
[C---:B------:R-:W-:Y:S06]  /*5380*/  HMMA.16816.F32.BF16 R40, R12.reuse, R16, R40 ;  /* 0x000000100c28723c */ /* 0x040fec0000041828 */
[-C--:B------:R-:W-:Y:S06]  /*5390*/  HMMA.16816.F32.BF16 R44, R12, R18.reuse, R44 ;  /* 0x000000120c2c723c */ /* 0x080fec000004182c */
[----:B------:R-:W-:Y:S06]  /*53a0*/  HMMA.16816.F32.BF16 R48, R4, R18, R48 ;  /* 0x000000120430723c */ /* 0x000fec0000041830 */
[-C--:B---3--:R-:W-:Y:S06]  /*53b0*/  HMMA.16816.F32.BF16 R20, R52, R56.reuse, R20 ;  /* 0x000000383414723c */ /* 0x088fec0000041814 */
[C---:B------:R-:W-:Y:S06]  /*53c0*/  HMMA.16816.F32.BF16 R24, R60.reuse, R56, R24 ;  /* 0x000000383c18723c */ /* 0x040fec0000041818 */
[-C--:B------:R-:W-:Y:S06]  /*53d0*/  HMMA.16816.F32.BF16 R28, R60, R58.reuse, R28 ;  /* 0x0000003a3c1c723c */ /* 0x080fec000004181c */
[C---:B------:R-:W-:Y:S06]  /*53e0*/  HMMA.16816.F32.BF16 R32, R52.reuse, R58, R32 ;  /* 0x0000003a3420723c */ /* 0x040fec0000041820 */
[-C--:B----4-:R-:W-:Y:S06]  /*53f0*/  HMMA.16816.F32.BF16 R36, R52, R64.reuse, R36 ;  /* 0x000000403424723c */ /* 0x090fec0000041824 */
[C---:B------:R-:W-:Y:S06]  /*5400*/  HMMA.16816.F32.BF16 R40, R60.reuse, R64, R40 ;  /* 0x000000403c28723c */ /* 0x040fec0000041828 */
[-C--:B------:R-:W-:Y:S06]  /*5410*/  HMMA.16816.F32.BF16 R44, R60, R66.reuse, R44 ;  /* 0x000000423c2c723c */ /* 0x080fec000004182c */
[----:B------:R-:W-:Y:S01]  /*5420*/  HMMA.16816.F32.BF16 R48, R52, R66, R48 ;  /* 0x000000423430723c */ /* 0x000fe20000041830 */
[----:B------:R-:W-:Y:S11]  /*5430*/  @!UPT UIADD3 URZ, URZ, URZ, URZ ;  /* 0x0000003f3f3ff290 */ /* 0x000ff6000fffe03f */
[----:B------:R-:W-:Y:S01]  /*5440*/  @!UPT UIADD3 URZ, URZ, URZ, URZ ;  /* 0x0000003f3f3ff290 */ /* 0x000fe2000fffe03f */
[----:B------:R-:W-:Y:S11]  /*5450*/  @!P5 BRA `(.L_x_35) ;  /* 0x000000000098d947 */ /* 0x000ff60003800000 */
[----:B------:R-:W1:Y:S01]  /*5460*/  LDC R9, c[0x0][0x420] ;  /* 0x00010800ff097b82 */ /* 0x000e620000000800 */
[----:B------:R-:W-:Y:S02]  /*5470*/  ISETP.GE.AND P1, PT, R225, UR4, PT ;  /* 0x00000004e1007c0c */ /* 0x000fe4000bf26270 */
[----:B------:R-:W-:Y:S11]  /*5480*/  ISETP.GE.AND P2, PT, R212, UR4, PT ;  /* 0x00000004d4007c0c */ /* 0x000ff6000bf46270 */
[----:B------:R-:W2:Y:S02]  /*5490*/  @!P1 LDC R7, c[0x0][0x424] ;  /* 0x00010900ff079b82 */ /* 0x000ea40000000800 */
[----:B------:R3:W-:Y:S06]  /*54a0*/  @P2 STS.128 [R203+0x8000], RZ ;  /* 0x008000ffcb002388 */ /* 0x0007ec0000000c00 */
[----:B------:R-:W4:Y:S01]  /*54b0*/  @!P2 LDC R8, c[0x0][0x424] ;  /* 0x00010900ff08ab82 */ /* 0x000f220000000800 */
[----:B-1----:R-:W-:Y:S05]  /*54c0*/  IMAD.U32 R3, R9, -0x40, RZ ;  /* 0xffffffc009037824 */ /* 0x002fea00078e00ff */
[----:B------:R-:W-:Y:S02]  /*54d0*/  LEA R2, P0, R3, R208, 0x1 ;  /* 0x000000d003027211 */ /* 0x000fe400078008ff */
[----:B------:R-:W-:Y:S02]  /*54e0*/  SHF.R.S32.HI R4, RZ, 0x1f, R3 ;  /* 0x0000001fff047819 */ /* 0x000fe40000011403 */
[----:B------:R-:W-:Y:S02]  /*54f0*/  @!P1 LEA R5, P3, R9, R3, 0x5 ;  /* 0x0000000309059211 */ /* 0x000fe400078628ff */
[-C--:B------:R-:W-:Y:S02]  /*5500*/  LEA.HI.X.SX32 R3, R3, R209.reuse, 0x1, P0 ;  /* 0x000000d103037211 */ /* 0x080fe400000f0eff */
[----:B--2---:R-:W-:Y:S03]  /*5510*/  @!P1 LEA.HI.X R7, R9, R4, R7, 0x5, P3 ;  /* 0x0000000409079211 */ /* 0x004fe600018f2c07 */
[----:B------:R-:W-:Y:S01]  /*5520*/  @!PT LDS RZ, [RZ] ;  /* 0x00000000fffff984 */ /* 0x000fe20000000800 */
[----:B------:R-:W-:Y:S01]  /*5530*/  @!PT LDS RZ, [RZ] ;  /* 0x00000000fffff984 */ /* 0x000fe20000000800 */
[----:B------:R-:W-:Y:S01]  /*5540*/  @!PT LDS RZ, [RZ] ;  /* 0x00000000fffff984 */ /* 0x000fe20000000800 */
[----:B------:R3:W-:Y:S01]  /*5550*/  @!P2 LDGSTS.E.BYPASS.LTC128B.128 [R203+0x8000], desc[UR16][R2.64] ;  /* 0x0800000002cbafae */ /* 0x0007e2000b901d50 */
[----:B------:R-:W-:Y:S01]  /*5560*/  @!P1 LEA R4, P0, R5, R208, 0x1 ;  /* 0x000000d005049211 */ /* 0x000fe200078008ff */
[----:B------:R-:W-:Y:S01]  /*5570*/  IMAD.MOV.U32 R208, RZ, RZ, R2 ;  /* 0x000000ffffd07224 */ /* 0x000fe200078e0002 */
[----:B------:R-:W-:Y:S01]  /*5580*/  @!P2 LEA R6, P3, R9, R2, 0x6 ;  /* 0x000000020906a211 */ /* 0x000fe200078630ff */
[----:B------:R3:W-:Y:S01]  /*5590*/  @P1 STS.128 [R203+0xa000], RZ ;  /* 0x00a000ffcb001388 */ /* 0x0007e20000000c00 */
[----:B------:R-:W-:Y:S01]  /*55a0*/  @!P1 LEA.HI.X R5, R5, R209, R7, 0x1, P0 ;  /* 0x000000d105059211 */ /* 0x000fe200000f0c07 */
[----:B------:R-:W-:Y:S01]  /*55b0*/  IMAD.MOV.U32 R209, RZ, RZ, R3 ;  /* 0x000000ffffd17224 */ /* 0x000fe200078e0003 */
[----:B----4-:R-:W-:Y:S01]  /*55c0*/  @!P2 LEA.HI.X R7, R9, R3, R8, 0x6, P3 ;  /* 0x000000030907a211 */ /* 0x010fe200018f3408 */
[----:B------:R-:W-:Y:S01]  /*55d0*/  @!PT LDS RZ, [RZ] ;  /* 0x00000000fffff984 */ /* 0x000fe20000000800 */
[----:B------:R-:W-:Y:S01]  /*55e0*/  @!PT LDS RZ, [RZ] ;  /* 0x00000000fffff984 */ /* 0x000fe20000000800 */
[----:B------:R-:W-:Y:S01]  /*55f0*/  @!PT LDS RZ, [RZ] ;  /* 0x00000000fffff984 */ /* 0x000fe20000000800 */
[----:B------:R3:W-:Y:S04]  /*5600*/  @!P1 LDGSTS.E.BYPASS.LTC128B.128 [R203+0xa000], desc[UR16][R2.64+0x80] ;  /* 0x0a00008002cb9fae */ /* 0x0007e8000b901d50 */
[----:B------:R3:W-:Y:S04]  /*5610*/  @P2 STS.128 [R203+0x9000], RZ ;  /* 0x009000ffcb002388 */ /* 0x0007e80000000c00 */
        /* <DEDUP_REMOVED lines=9> */
[----:B------:R-:W0:Y:S02]  /*56b0*/  LDGDEPBAR ;  /* 0x00000000000079af */ /* 0x000e240000000000 */
.L_x_35:
[----:B------:R-:W-:Y:S01]  /*56c0*/  LDSM.16.M88.4 R64, [R194] ;  /* 0x00000000c240783b */ /* 0x000fe20000000200 */
[CC--:B---3--:R-:W-:Y:S03]  /*56d0*/  LEA R2, P1, R210.reuse, R200.reuse, 0x2 ;  /* 0x000000c8d2027211 */ /* 0x0c8fe600078210ff */
[----:B------:R-:W1:Y:S01]  /*56e0*/  LDSM.16.MT88.4 R16, [R0+0xc000] ;  /* 0x00c000000010783b */ /* 0x000e620000004200 */
[----:B------:R-:W-:Y:S03]  /*56f0*/  LEA.HI.X.SX32 R3, R210, R201, 0x2, P1 ;  /* 0x000000c9d2037211 */ /* 0x000fe600008f16ff */
[----:B------:R-:W2:Y:S04]  /*5700*/  LDSM.16.M88.4 R60, [R194+0x1000] ;  /* 0x00100000c23c783b */ /* 0x000ea80000000200 */
[----:B------:R-:W3:Y:S04]  /*5710*/  LDSM.16.MT88.4 R100, [R0+0xe000] ;  /* 0x00e000000064783b */ /* 0x000ee80000004200 */
[----:B------:R-:W-:Y:S04]  /*5720*/  LDSM.16.M88.4 R104, [R193] ;  /* 0x00000000c168783b */ /* 0x000fe80000000200 */
[----:B------:R-:W4:Y:S04]  /*5730*/  LDSM.16.MT88.4 R172, [R0+0xc800] ;  /* 0x00c8000000ac783b */ /* 0x000f280000004200 */
[----:B------:R-:W4:Y:S04]  /*5740*/  LDSM.16.M88.4 R176, [R193+0x1000] ;  /* 0x00100000c1b0783b */ /* 0x000f280000000200 */
[----:B------:R-:W4:Y:S01]  /*5750*/  LDSM.16.MT88.4 R180, [R0+0xe800] ;  /* 0x00e8000000b4783b */ /* 0x000f220000004200 */
[-C--:B-1----:R-:W-:Y:S06]  /*5760*/  HMMA.16816.F32.BF16 R4, R64, R16.reuse, RZ ;  /* 0x000000104004723c */ /* 0x082fec00000418ff */
[C---:B--2---:R-:W-:Y:S06]  /*5770*/  HMMA.16816.F32.BF16 R8, R60.reuse, R16, RZ ;  /* 0x000000103c08723c */ /* 0x044fec00000418ff */
[-C--:B------:R-:W-:Y:S06]  /*5780*/  HMMA.16816.F32.BF16 R12, R60, R18.reuse, RZ ;  /* 0x000000123c0c723c */ /* 0x080fec00000418ff */
[C---:B------:R-:W-:Y:S06]  /*5790*/  HMMA.16816.F32.BF16 R16, R64.reuse, R18, RZ ;  /* 0x000000124010723c */ /* 0x040fec00000418ff */
[-C--:B---3--:R-:W-:Y:S06]  /*57a0*/  HMMA.16816.F32.BF16 R52, R64, R100.reuse, RZ ;  /* 0x000000644034723c */ /* 0x088fec00000418ff */
[C---:B------:R-:W-:Y:S06]  /*57b0*/  HMMA.16816.F32.BF16 R56, R60.reuse, R100, RZ ;  /* 0x000000643c38723c */ /* 0x040fec00000418ff */
[-C--:B------:R-:W-:Y:S06]  /*57c0*/  HMMA.16816.F32.BF16 R60, R60, R102.reuse, RZ ;  /* 0x000000663c3c723c */ /* 0x080fec00000418ff */
[----:B------:R-:W-:Y:S01]  /*57d0*/  HMMA.16816.F32.BF16 R64, R64, R102, RZ ;  /* 0x000000664040723c */ /* 0x000fe200000418ff */
[----:B------:R-:W-:Y:S05]  /*57e0*/  LDSM.16.M88.4 R100, [R195] ;  /* 0x00000000c364783b */ /* 0x000fea0000000200 */
[-C--:B----4-:R-:W-:Y:S06]  /*57f0*/  HMMA.16816.F32.BF16 R4, R104, R172.reuse, R4 ;  /* 0x000000ac6804723c */ /* 0x090fec0000041804 */
[C---:B------:R-:W-:Y:S06]  /*5800*/  HMMA.16816.F32.BF16 R8, R176.reuse, R172, R8 ;  /* 0x000000acb008723c */ /* 0x040fec0000041808 */
[-C--:B------:R-:W-:Y:S06]  /*5810*/  HMMA.16816.F32.BF16 R12, R176, R174.reuse, R12 ;  /* 0x000000aeb00c723c */ /* 0x080fec000004180c */
[C---:B------:R-:W-:Y:S01]  /*5820*/  HMMA.16816.F32.BF16 R16, R104.reuse, R174, R16 ;  /* 0x000000ae6810723c */ /* 0x040fe20000041810 */
[----:B------:R-:W1:Y:S05]  /*5830*/  LDSM.16.MT88.4 R172, [R0+0xd000] ;  /* 0x00d0000000ac783b */ /* 0x000e6a0000004200 */
[-C--:B------:R-:W-:Y:S06]  /*5840*/  HMMA.16816.F32.BF16 R52, R104, R180.reuse, R52 ;  /* 0x000000b46834723c */ /* 0x080fec0000041834 */
[C---:B------:R-:W-:Y:S06]  /*5850*/  HMMA.16816.F32.BF16 R56, R176.reuse, R180, R56 ;  /* 0x000000b4b038723c */ /* 0x040fec0000041838 */
[-C--:B------:R-:W-:Y:S01]  /*5860*/  HMMA.16816.F32.BF16 R60, R176, R182.reuse, R60 ;  /* 0x000000b6b03c723c */ /* 0x080fe2000004183c */
[----:B------:R-:W2:Y:S05]  /*5870*/  LDSM.16.M88.4 R176, [R195+0x1000] ;  /* 0x00100000c3b0783b */ /* 0x000eaa0000000200 */
[----:B------:R-:W-:Y:S01]  /*5880*/  HMMA.16816.F32.BF16 R64, R104, R182, R64 ;  /* 0x000000b66840723c */ /* 0x000fe20000041840 */
[----:B------:R-:W3:Y:S04]  /*5890*/  LDSM.16.MT88.4 R104, [R0+0xf000] ;  /* 0x00f000000068783b */ /* 0x000ee80000004200 */
[----:B------:R-:W-:Y:S01]  /*58a0*/  LDSM.16.MT88.4 R180, [R0+0xd800] ;  /* 0x00d8000000b4783b */ /* 0x000fe20000004200 */
[-C--:B-1----:R-:W-:Y:S06]  /*58b0*/  HMMA.16816.F32.BF16 R4, R100, R172.reuse, R4 ;  /* 0x000000ac6404723c */ /* 0x082fec0000041804 */
[C---:B--2---:R-:W-:Y:S06]  /*58c0*/  HMMA.16816.F32.BF16 R8, R176.reuse, R172, R8 ;  /* 0x000000acb008723c */ /* 0x044fec0000041808 */
[-C--:B------:R-:W-:Y:S06]  /*58d0*/  HMMA.16816.F32.BF16 R12, R176, R174.reuse, R12 ;  /* 0x000000aeb00c723c */ /* 0x080fec000004180c */
[C---:B------:R-:W-:Y:S01]  /*58e0*/  HMMA.16816.F32.BF16 R16, R100.reuse, R174, R16 ;  /* 0x000000ae6410723c */ /* 0x040fe20000041810 */
[----:B------:R-:W1:Y:S05]  /*58f0*/  LDSM.16.M88.4 R172, [R196] ;  /* 0x00000000c4ac783b */ /* 0x000e6a0000000200 */
[-C--:B---3--:R-:W-:Y:S06]  /*5900*/  HMMA.16816.F32.BF16 R52, R100, R104.reuse, R52 ;  /* 0x000000686434723c */ /* 0x088fec0000041834 */
[C---:B------:R-:W-:Y:S06]  /*5910*/  HMMA.16816.F32.BF16 R56, R176.reuse, R104, R56 ;  /* 0x00000068b038723c */ /* 0x040fec0000041838 */
[-C--:B------:R-:W-:Y:S01]  /*5920*/  HMMA.16816.F32.BF16 R60, R176, R106.reuse, R60 ;  /* 0x0000006ab03c723c */ /* 0x080fe2000004183c */
[----:B------:R-:W2:Y:S04]  /*5930*/  LDSM.16.M88.4 R176, [R196+0x1000] ;  /* 0x00100000c4b0783b */ /* 0x000ea80000000200 */
[----:B------:R-:W-:Y:S01]  /*5940*/  @P5 IADD3 R104, P0, R244, R217, RZ ;  /* 0x000000d9f4685210 */ /* 0x000fe20007f1e0ff */
[----:B------:R-:W-:Y:S01]  /*5950*/  HMMA.16816.F32.BF16 R64, R100, R106, R64 ;  /* 0x0000006a6440723c */ /* 0x000fe20000041840 */
[----:B------:R3:W4:Y:S04]  /*5960*/  LDSM.16.MT88.4 R100, [R0+0xf800] ;  /* 0x00f800000064783b */ /* 0x0007280000004200 */
[----:B------:R-:W-:Y:S02]  /*5970*/  @P5 IMAD.X R105, R238, 0x1, R216, P0 ;  /* 0x00000001ee695824 */ /* 0x000fe400000e06d8 */
[C---:B------:R-:W-:Y:S03]  /*5980*/  IMAD.IADD R107, R210.reuse, 0x1, R250 ;  /* 0x00000001d26b7824 */ /* 0x040fe600078e02fa */
[----:B------:R-:W5:Y:S04]  /*5990*/  @P5 LDG.E R211, desc[UR16][R104.64+-0x100] ;  /* 0xffff001068d35981 */ /* 0x000f68000c1e1900 */
[----:B------:R4:W5:Y:S01]  /*59a0*/  @P5 LDG.E R214, desc[UR16][R104.64+-0xe0] ;  /* 0xffff201068d65981 */ /* 0x000962000c1e1900 */
[-C--:B-1----:R-:W-:Y:S05]  /*59b0*/  HMMA.16816.F32.BF16 R4, R172, R180.reuse, R4 ;  /* 0x000000b4ac04723c */ /* 0x082fea0000041804 */
[----:B---3--:R-:W-:Y:S01]  /*59c0*/  IMAD.IADD R0, R210, 0x1, R251 ;  /* 0x00000001d2007824 */ /* 0x008fe200078e02fb */
[C---:B--2---:R-:W-:Y:S05]  /*59d0*/  HMMA.16816.F32.BF16 R8, R176.reuse, R180, R8 ;  /* 0x000000b4b008723c */ /* 0x044fea0000041808 */
[CC--:B----4-:R-:W-:Y:S11]  /*59e0*/  LEA R104, P1, R243.reuse, R200.reuse, 0x2 ;  /* 0x000000c8f3687211 */ /* 0x0d0ff600078210ff */
[----:B------:R-:W-:Y:S01]  /*59f0*/  @!UPT UIADD3 URZ, URZ, URZ, URZ ;  /* 0x0000003f3f3ff290 */ /* 0x000fe2000fffe03f */
[----:B------:R1:W-:Y:S01]  /*5a00*/  REDG.E.ADD.F32.FTZ.RN.STRONG.GPU desc[UR16][R200.64], R4 ;  /* 0x00000004c80079a6 */ /* 0x0003e2000c10f390 */
[-C--:B------:R-:W-:Y:S03]  /*5a10*/  HMMA.16816.F32.BF16 R12, R176, R182.reuse, R12 ;  /* 0x000000b6b00c723c */ /* 0x080fe6000004180c */
[----:B------:R2:W-:Y:S01]  /*5a20*/  REDG.E.ADD.F32.FTZ.RN.STRONG.GPU desc[UR16][R2.64], R5 ;  /* 0x00000005020079a6 */ /* 0x0005e2000c10f390 */
[-C--:B------:R-:W-:Y:S02]  /*5a30*/  LEA.HI.X.SX32 R105, R243, R201.reuse, 0x2, P1 ;  /* 0x000000c9f3697211 */ /* 0x080fe400008f16ff */
[C---:B------:R-:W-:Y:S06]  /*5a40*/  HMMA.16816.F32.BF16 R16, R172.reuse, R182, R16 ;  /* 0x000000b6ac10723c */ /* 0x040fec0000041810 */
[-C--:B------:R-:W-:Y:S06]  /*5a50*/  HMMA.16816.F32.BF16 R52, R172, R100.reuse, R52 ;  /* 0x00000064ac34723c */ /* 0x080fec0000041834 */
[C---:B------:R-:W-:Y:S06]  /*5a60*/  HMMA.16816.F32.BF16 R56, R176.reuse, R100, R56 ;  /* 0x00000064b038723c */ /* 0x040fec0000041838 */
[-C--:B------:R-:W-:Y:S05]  /*5a70*/  HMMA.16816.F32.BF16 R60, R176, R102.reuse, R60 ;  /* 0x00000066b03c723c */ /* 0x080fea000004183c */
[CC--:B------:R-:W-:Y:S01]  /*5a80*/  LEA R100, P0, R215.reuse, R200.reuse, 0x2 ;  /* 0x000000c8d7647211 */ /* 0x0c0fe200078010ff */
[----:B------:R-:W-:Y:S05]  /*5a90*/  HMMA.16816.F32.BF16 R64, R172, R102, R64 ;  /* 0x00000066ac40723c */ /* 0x000fea0000041840 */
[-C--:B------:R-:W-:Y:S02]  /*5aa0*/  LEA.HI.X.SX32 R101, R215, R201.reuse, 0x2, P0 ;  /* 0x000000c9d7657211 */ /* 0x080fe400000f16ff */
[CC--:B------:R-:W-:Y:S03]  /*5ab0*/  LEA R102, P0, R242.reuse, R200.reuse, 0x2 ;  /* 0x000000c8f2667211 */ /* 0x0c0fe600078010ff */
[----:B------:R3:W-:Y:S01]  /*5ac0*/  REDG.E.ADD.F32.FTZ.RN.STRONG.GPU desc[UR16][R100.64], R6 ;  /* 0x00000006640079a6 */ /* 0x0007e2000c10f390 */
[-C--:B------:R-:W-:Y:S02]  /*5ad0*/  LEA.HI.X.SX32 R103, R242, R201.reuse, 0x2, P0 ;  /* 0x000000c9f2677211 */ /* 0x080fe400000f16ff */
[CC--:B-1----:R-:W-:Y:S01]  /*5ae0*/  LEA R4, P1, R240.reuse, R200.reuse, 0x2 ;  /* 0x000000c8f0047211 */ /* 0x0c2fe200078210ff */
[----:B------:R1:W-:Y:S03]  /*5af0*/  REDG.E.ADD.F32.FTZ.RN.STRONG.GPU desc[UR16][R104.64], R7 ;  /* 0x00000007680079a6 */ /* 0x0003e6000c10f390 */
[-C--:B--2---:R-:W-:Y:S01]  /*5b00*/  LEA.HI.X.SX32 R5, R240, R201.reuse, 0x2, P1 ;  /* 0x000000c9f0057211 */ /* 0x084fe200008f16ff */
[----:B------:R2:W-:Y:S01]  /*5b10*/  REDG.E.ADD.F32.FTZ.RN.STRONG.GPU desc[UR16][R102.64], R8 ;  /* 0x00000008660079a6 */ /* 0x0005e2000c10f390 */
[-C--:B---3--:R-:W-:Y:S02]  /*5b20*/  LEA R100, P2, R241, R200.reuse, 0x2 ;  /* 0x000000c8f1647211 */ /* 0x088fe400078410ff */
[-C--:B------:R-:W-:Y:S02]  /*5b30*/  LEA R6, P0, R239, R200.reuse, 0x2 ;  /* 0x000000c8ef067211 */ /* 0x080fe400078010ff */
[-C--:B------:R-:W-:Y:S02]  /*5b40*/  LEA.HI.X.SX32 R101, R241, R201.reuse, 0x2, P2 ;  /* 0x000000c9f1657211 */ /* 0x080fe400010f16ff */
[-C--:B-1----:R-:W-:Y:S02]  /*5b50*/  LEA.HI.X.SX32 R7, R239, R201.reuse, 0x2, P0 ;  /* 0x000000c9ef077211 */ /* 0x082fe400000f16ff */
[CC--:B--2---:R-:W-:Y:S01]  /*5b60*/  LEA R8, P2, R227.reuse, R200.reuse, 0x2 ;  /* 0x000000c8e3087211 */ /* 0x0c4fe200078410ff */
[----:B------:R1:W-:Y:S04]  /*5b70*/  REDG.E.ADD.F32.FTZ.RN.STRONG.GPU desc[UR16][R100.64], R9 ;  /* 0x00000009640079a6 */ /* 0x0003e8000c10f390 */
[----:B------:R2:W-:Y:S04]  /*5b80*/  REDG.E.ADD.F32.FTZ.RN.STRONG.GPU desc[UR16][R4.64], R10 ;  /* 0x0000000a040079a6 */ /* 0x0005e8000c10f390 */
[----:B------:R3:W-:Y:S04]  /*5b90*/  REDG.E.ADD.F32.FTZ.RN.STRONG.GPU desc[UR16][R6.64], R11 ;  /* 0x0000000b060079a6 */ /* 0x0007e8000c10f390 */
[----:B------:R-:W-:Y:S04]  /*5ba0*/  REDG.E.ADD.F32.FTZ.RN.STRONG.GPU desc[UR16][R200.64+0x80], R16 ;  /* 0x00008010c80079a6 */ /* 0x000fe8000c10f390 */
[----:B------:R-:W-:Y:S04]  /*5bb0*/  REDG.E.ADD.F32.FTZ.RN.STRONG.GPU desc[UR16][R2.64+0x80], R17 ;  /* 0x00008011020079a6 */ /* 0x000fe8000c10f390 */
[----:B------:R-:W-:Y:S01]  /*5bc0*/  LDSM.16.MT88.4 R100, [R184+0x2800] ;  /* 0x00280000b864783b */ /* 0x000fe20000004200 */
[-C--:B-1----:R-:W-:Y:S02]  /*5bd0*/  LEA.HI.X.SX32 R9, R227, R201.reuse, 0x2, P2 ;  /* 0x000000c9e3097211 */ /* 0x082fe400010f16ff */
[CC--:B--2---:R-:W-:Y:S04]  /*5be0*/  LEA R4, P0, R250.reuse, R200.reuse, 0x2 ;  /* 0x000000c8fa047211 */ /* 0x0c4fe800078010ff */
[-C--:B------:R-:W-:Y:S02]  /*5bf0*/  LEA.HI.X.SX32 R5, R250, R201.reuse, 0x2, P0 ;  /* 0x000000c9fa057211 */ /* 0x080fe400000f16ff */
[CC--:B---3--:R-:W-:Y:S02]  /*5c00*/  LEA R6, P1, R107.reuse, R200.reuse, 0x2 ;  /* 0x000000c86b067211 */ /* 0x0c8fe400078210ff */
[-C--:B------:R-:W-:Y:S01]  /*5c10*/  LEA R10, P0, R228, R200.reuse, 0x2 ;  /* 0x000000c8e40a7211 */ /* 0x080fe200078010ff */
[----:B------:R1:W-:Y:S01]  /*5c20*/  REDG.E.ADD.F32.FTZ.RN.STRONG.GPU desc[UR16][R4.64], R18 ;  /* 0x00000012040079a6 */ /* 0x0003e2000c10f390 */
[-C--:B------:R-:W-:Y:S01]  /*5c30*/  LEA.HI.X.SX32 R7, R107, R201.reuse, 0x2, P1 ;  /* 0x000000c96b077211 */ /* 0x080fe200008f16ff */
[----:B------:R-:W-:Y:S01]  /*5c40*/  IMAD.IADD R107, R210, 0x1, R252 ;  /* 0x00000001d26b7824 */ /* 0x000fe200078e02fc */
[-C--:B------:R-:W-:Y:S03]  /*5c50*/  LEA.HI.X.SX32 R11, R228, R201.reuse, 0x2, P0 ;  /* 0x000000c9e40b7211 */ /* 0x080fe600000f16ff */
[----:B------:R2:W-:Y:S04]  /*5c60*/  REDG.E.ADD.F32.FTZ.RN.STRONG.GPU desc[UR16][R6.64], R19 ;  /* 0x00000013060079a6 */ /* 0x0005e8000c10f390 */
[----:B------:R-:W-:Y:S04]  /*5c70*/  REDG.E.ADD.F32.FTZ.RN.STRONG.GPU desc[UR16][R10.64], R12 ;  /* 0x0000000c0a0079a6 */ /* 0x000fe8000c10f390 */
[----:B------:R3:W-:Y:S04]  /*5c80*/  REDG.E.ADD.F32.FTZ.RN.STRONG.GPU desc[UR16][R8.64], R13 ;  /* 0x0000000d080079a6 */ /* 0x0007e8000c10f390 */
[----:B------:R-:W-:Y:S01]  /*5c90*/  LDSM.16.MT88.4 R16, [R184+0x2000] ;  /* 0x00200000b810783b */ /* 0x000fe20000004200 */
[CC--:B-1----:R-:W-:Y:S04]  /*5ca0*/  LEA R4, P1, R226.reuse, R200.reuse, 0x2 ;  /* 0x000000c8e2047211 */ /* 0x0c2fe800078210ff */
[-C--:B------:R-:W-:Y:S02]  /*5cb0*/  LEA.HI.X.SX32 R5, R226, R201.reuse, 0x2, P1 ;  /* 0x000000c9e2057211 */ /* 0x080fe400008f16ff */
[CC--:B--2---:R-:W-:Y:S03]  /*5cc0*/  LEA R6, P0, R235.reuse, R200.reuse, 0x2 ;  /* 0x000000c8eb067211 */ /* 0x0c4fe600078010ff */
[----:B------:R1:W-:Y:S01]  /*5cd0*/  REDG.E.ADD.F32.FTZ.RN.STRONG.GPU desc[UR16][R4.64], R14 ;  /* 0x0000000e040079a6 */ /* 0x0003e2000c10f390 */
[-C--:B------:R-:W-:Y:S02]  /*5ce0*/  LEA.HI.X.SX32 R7, R235, R201.reuse, 0x2, P0 ;  /* 0x000000c9eb077211 */ /* 0x080fe400000f16ff */
[CC--:B---3--:R-:W-:Y:S03]  /*5cf0*/  LEA R8, P2, R233.reuse, R200.reuse, 0x2 ;  /* 0x000000c8e9087211 */ /* 0x0c8fe600078410ff */
[----:B------:R2:W-:Y:S01]  /*5d00*/  REDG.E.ADD.F32.FTZ.RN.STRONG.GPU desc[UR16][R6.64], R15 ;  /* 0x0000000f060079a6 */ /* 0x0005e2000c10f390 */
[-C--:B------:R-:W-:Y:S03]  /*5d10*/  LEA.HI.X.SX32 R9, R233, R201.reuse, 0x2, P2 ;  /* 0x000000c9e9097211 */ /* 0x080fe600010f16ff */
[----:B------:R-:W-:Y:S04]  /*5d20*/  REDG.E.ADD.F32.FTZ.RN.STRONG.GPU desc[UR16][R200.64+0x100], R52 ;  /* 0x00010034c80079a6 */ /* 0x000fe8000c10f390 */
[----:B------:R-:W-:Y:S04]  /*5d30*/  REDG.E.ADD.F32.FTZ.RN.STRONG.GPU desc[UR16][R2.64+0x100], R53 ;  /* 0x00010035020079a6 */ /* 0x000fe8000c10f390 */
[----:B------:R-:W-:Y:S01]  /*5d40*/  LDSM.16.MT88.4 R12, [R185+0x10000] ;  /* 0x01000000b90c783b */ /* 0x000fe20000004200 */
[CC--:B-1----:R-:W-:Y:S04]  /*5d50*/  LEA R4, P0, R252.reuse, R200.reuse, 0x2 ;  /* 0x000000c8fc047211 */ /* 0x0c2fe800078010ff */
[-C--:B------:R-:W-:Y:S02]  /*5d60*/  LEA.HI.X.SX32 R5, R252, R201.reuse, 0x2, P0 ;  /* 0x000000c9fc057211 */ /* 0x080fe400000f16ff */
[CC--:B--2---:R-:W-:Y:S02]  /*5d70*/  LEA R6, P1, R107.reuse, R200.reuse, 0x2 ;  /* 0x000000c86b067211 */ /* 0x0c4fe400078210ff */
[CC--:B------:R-:W-:Y:S01]  /*5d80*/  LEA R10, P0, R234.reuse, R200.reuse, 0x2 ;  /* 0x000000c8ea0a7211 */ /* 0x0c0fe200078010ff */
[----:B------:R1:W-:Y:S01]  /*5d90*/  REDG.E.ADD.F32.FTZ.RN.STRONG.GPU desc[UR16][R4.64], R54 ;  /* 0x00000036040079a6 */ /* 0x0003e2000c10f390 */
[-C--:B------:R-:W-:Y:S02]  /*5da0*/  LEA.HI.X.SX32 R7, R107, R201.reuse, 0x2, P1 ;  /* 0x000000c96b077211 */ /* 0x080fe400008f16ff */
[-C--:B------:R-:W-:Y:S03]  /*5db0*/  LEA.HI.X.SX32 R11, R234, R201.reuse, 0x2, P0 ;  /* 0x000000c9ea0b7211 */ /* 0x080fe600000f16ff */
[----:B------:R2:W-:Y:S04]  /*5dc0*/  REDG.E.ADD.F32.FTZ.RN.STRONG.GPU desc[UR16][R6.64], R55 ;  /* 0x00000037060079a6 */ /* 0x0005e8000c10f390 */
[----:B------:R3:W-:Y:S04]  /*5dd0*/  REDG.E.ADD.F32.FTZ.RN.STRONG.GPU desc[UR16][R10.64], R56 ;  /* 0x000000380a0079a6 */ /* 0x0007e8000c10f390 */
[----:B------:R4:W-:Y:S04]  /*5de0*/  REDG.E.ADD.F32.FTZ.RN.STRONG.GPU desc[UR16][R8.64], R57 ;  /* 0x00000039080079a6 */ /* 0x0009e8000c10f390 */
[----:B------:R-:W-:Y:S01]  /*5df0*/  LDSM.16.MT88.4 R52, [R186+0x10800] ;  /* 0x01080000ba34783b */ /* 0x000fe20000004200 */
[CC--:B-1----:R-:W-:Y:S04]  /*5e00*/  LEA R4, P1, R232.reuse, R200.reuse, 0x2 ;  /* 0x000000c8e8047211 */ /* 0x0c2fe800078210ff */
[-C--:B------:R-:W-:Y:S02]  /*5e10*/  LEA.HI.X.SX32 R5, R232, R201.reuse, 0x2, P1 ;  /* 0x000000c9e8057211 */ /* 0x080fe400008f16ff */
[CC--:B--2---:R-:W-:Y:S03]  /*5e20*/  LEA R6, P0, R237.reuse, R200.reuse, 0x2 ;  /* 0x000000c8ed067211 */ /* 0x0c4fe600078010ff */
[----:B------:R1:W-:Y:S01]  /*5e30*/  REDG.E.ADD.F32.FTZ.RN.STRONG.GPU desc[UR16][R4.64], R58 ;  /* 0x0000003a040079a6 */ /* 0x0003e2000c10f390 */
[-C--:B------:R-:W-:Y:S02]  /*5e40*/  LEA.HI.X.SX32 R7, R237, R201.reuse, 0x2, P0 ;  /* 0x000000c9ed077211 */ /* 0x080fe400000f16ff */
[CC--:B---3--:R-:W-:Y:S02]  /*5e50*/  LEA R10, P0, R0.reuse, R200.reuse, 0x2 ;  /* 0x000000c8000a7211 */ /* 0x0c8fe400078010ff */
[CC--:B----4-:R-:W-:Y:S01]  /*5e60*/  LEA R8, P3, R231.reuse, R200.reuse, 0x2 ;  /* 0x000000c8e7087211 */ /* 0x0d0fe200078610ff */
[----:B------:R2:W-:Y:S01]  /*5e70*/  REDG.E.ADD.F32.FTZ.RN.STRONG.GPU desc[UR16][R6.64], R59 ;  /* 0x0000003b060079a6 */ /* 0x0005e2000c10f390 */
[-C--:B------:R-:W-:Y:S02]  /*5e80*/  LEA.HI.X.SX32 R11, R0, R201.reuse, 0x2, P0 ;  /* 0x000000c9000b7211 */ /* 0x080fe400000f16ff */
[-C--:B------:R-:W-:Y:S01]  /*5e90*/  LEA.HI.X.SX32 R9, R231, R201.reuse, 0x2, P3 ;  /* 0x000000c9e7097211 */ /* 0x080fe200018f16ff */
[----:B------:R-:W-:Y:S01]  /*5ea0*/  REDG.E.ADD.F32.FTZ.RN.STRONG.GPU desc[UR16][R200.64+0x180], R64 ;  /* 0x00018040c80079a6 */ /* 0x000fe2000c10f390 */
[----:B------:R-:W-:Y:S03]  /*5eb0*/  LOP3.LUT R0, R204, 0x1, RZ, 0xc0, !PT ;  /* 0x00000001cc007812 */ /* 0x000fe600078ec0ff */
[----:B------:R3:W-:Y:S04]  /*5ec0*/  REDG.E.ADD.F32.FTZ.RN.STRONG.GPU desc[UR16][R2.64+0x180], R65 ;  /* 0x00018041020079a6 */ /* 0x0007e8000c10f390 */
[----:B------:R-:W-:Y:S01]  /*5ed0*/  LDSM.16.MT88.4 R56, [R184+0x800] ;  /* 0x00080000b838783b */ /* 0x000fe20000004200 */
[CC--:B-1----:R-:W-:Y:S04]  /*5ee0*/  LEA R4, P1, R251.reuse, R200.reuse, 0x2 ;  /* 0x000000c8fb047211 */ /* 0x0c2fe800078210ff */
[-C--:B------:R-:W-:Y:S02]  /*5ef0*/  LEA.HI.X.SX32 R5, R251, R201.reuse, 0x2, P1 ;  /* 0x000000c9fb057211 */ /* 0x080fe400008f16ff */
[CC--:B--2---:R-:W-:Y:S03]  /*5f00*/  LEA R6, P2, R230.reuse, R200.reuse, 0x2 ;  /* 0x000000c8e6067211 */ /* 0x0c4fe600078410ff */
[----:B------:R1:W-:Y:S01]  /*5f10*/  REDG.E.ADD.F32.FTZ.RN.STRONG.GPU desc[UR16][R4.64], R66 ;  /* 0x00000042040079a6 */ /* 0x0003e2000c10f390 */
[-C--:B------:R-:W-:Y:S03]  /*5f20*/  LEA.HI.X.SX32 R7, R230, R201.reuse, 0x2, P2 ;  /* 0x000000c9e6077211 */ /* 0x080fe600010f16ff */
[----:B------:R-:W-:Y:S01]  /*5f30*/  REDG.E.ADD.F32.FTZ.RN.STRONG.GPU desc[UR16][R10.64], R67 ;  /* 0x000000430a0079a6 */ /* 0x000fe2000c10f390 */
[CC--:B---3--:R-:W-:Y:S03]  /*5f40*/  LEA R2, P0, R236.reuse, R200.reuse, 0x2 ;  /* 0x000000c8ec027211 */ /* 0x0c8fe600078010ff */
[----:B------:R-:W-:Y:S01]  /*5f50*/  REDG.E.ADD.F32.FTZ.RN.STRONG.GPU desc[UR16][R8.64], R60 ;  /* 0x0000003c080079a6 */ /* 0x000fe2000c10f390 */
[-C--:B------:R-:W-:Y:S02]  /*5f60*/  LEA.HI.X.SX32 R3, R236, R201.reuse, 0x2, P0 ;  /* 0x000000c9ec037211 */ /* 0x080fe400000f16ff */
[----:B------:R-:W-:Y:S01]  /*5f70*/  ISETP.NE.U32.AND P0, PT, R0, 0x1, PT ;  /* 0x000000010000780c */ /* 0x000fe20003f05070 */
[----:B------:R-:W-:Y:S01]  /*5f80*/  REDG.E.ADD.F32.FTZ.RN.STRONG.GPU desc[UR16][R6.64], R61 ;  /* 0x0000003d060079a6 */ /* 0x000fe2000c10f390 */
[----:B------:R-:W-:Y:S03]  /*5f90*/  @P5 IADD3 R0, P2, R217, -0x100, RZ ;  /* 0xffffff00d9005810 */ /* 0x000fe60007f5e0ff */
[----:B------:R-:W-:Y:S02]  /*5fa0*/  LDSM.16.MT88.4 R8, [R184] ;  /* 0x00000000b808783b */ /* 0x000fe40000004200 */
[----:B------:R-:W-:Y:S02]  /*5fb0*/  @P5 IMAD.MOV.U32 R217, RZ, RZ, R0 ;  /* 0x000000ffffd95224 */ /* 0x000fe400078e0000 */
[----:B------:R-:W-:Y:S01]  /*5fc0*/  LDSM.16.MT88.4 R64, [R185+0x10800] ;  /* 0x01080000b940783b */ /* 0x000fe20000004200 */
[C---:B------:R-:W-:Y:S03]  /*5fd0*/  VIADD R0, R184.reuse, 0xffffc000 ;  /* 0xffffc000b8007836 */ /* 0x040fe60000000000 */
[----:B------:R-:W-:Y:S01]  /*5fe0*/  @P0 VIADD R0, R184, 0x4000 ;  /* 0x00004000b8000836 */ /* 0x000fe20000000000 */
[C---:B-1----:R-:W-:Y:S04]  /*5ff0*/  LEA R4, P1, R229.reuse, R200, 0x2 ;  /* 0x000000c8e5047211 */ /* 0x042fe800078210ff */
[----:B------:R-:W-:Y:S02]  /*6000*/  LEA.HI.X.SX32 R5, R229, R201, 0x2, P1 ;  /* 0x000000c9e5057211 */ /* 0x000fe400008f16ff */
[----:B------:R-:W-:Y:S03]  /*6010*/  @P5 IADD3 R223, P1, R223, -0x100, RZ ;  /* 0xffffff00dfdf5810 */ /* 0x000fe60007f3e0ff */
[----:B------:R-:W-:Y:S01]  /*6020*/  REDG.E.ADD.F32.FTZ.RN.STRONG.GPU desc[UR16][R4.64], R62 ;  /* 0x0000003e040079a6 */ /* 0x000fe2000c10f390 */
[----:B------:R-:W-:Y:S03]  /*6030*/  @P5 IADD3.X R221, R221, -0x1, RZ, P1, !PT ;  /* 0xffffffffdddd5810 */ /* 0x000fe60000ffe4ff */
[----:B------:R1:W-:Y:S04]  /*6040*/  REDG.E.ADD.F32.FTZ.RN.STRONG.GPU desc[UR16][R2.64], R63 ;  /* 0x0000003f020079a6 */ /* 0x0003e8000c10f390 */
[----:B------:R-:W2:Y:S04]  /*6050*/  LDSM.16.MT88.4 R4, [R186+0x10000] ;  /* 0x01000000ba04783b */ /* 0x000ea80000004200 */
[----:B------:R-:W-:Y:S01]  /*6060*/  LDSM.16.MT88.4 R60, [R185+0x11000] ;  /* 0x01100000b93c783b */ /* 0x000fe20000004200 */
[----:B-1----:R-:W-:Y:S01]  /*6070*/  @P5 IADD3.X R2, R216, -0x1, RZ, P2, !PT ;  /* 0xffffffffd8025810 */ /* 0x002fe200017fe4ff */
[C---:B------:R-:W-:Y:S01]  /*6080*/  VIADD R3, R204.reuse, 0xffffffff ;  /* 0xffffffffcc037836 */ /* 0x040fe20000000000 */
[----:B------:R-:W-:Y:S03]  /*6090*/  ISETP.GT.AND P2, PT, R204, R246, PT ;  /* 0x000000f6cc00720c */ /* 0x000fe60003f44270 */
[----:B------:R-:W-:Y:S02]  /*60a0*/  @P5 IMAD.MOV.U32 R216, RZ, RZ, R2 ;  /* 0x000000ffffd85224 */ /* 0x000fe400078e0002 */
[----:B------:R-:W-:Y:S01]  /*60b0*/  IMAD.MOV.U32 R204, RZ, RZ, R3 ;  /* 0x000000ffffcc7224 */ /* 0x000fe200078e0003 */
[-C--:B--2---:R-:W-:Y:S06]  /*60c0*/  HMMA.16816.F32.BF16 R68, R4, R8.reuse, R68 ;  /* 0x000000080444723c */ /* 0x084fec0000041844 */
[C---:B------:R-:W-:Y:S06]  /*60d0*/  HMMA.16816.F32.BF16 R72, R12.reuse, R8, R72 ;  /* 0x000000080c48723c */ /* 0x040fec0000041848 */
[-C--:B------:R-:W-:Y:S06]  /*60e0*/  HMMA.16816.F32.BF16 R76, R12, R10.reuse, R76 ;  /* 0x0000000a0c4c723c */ /* 0x080fec000004184c */
[C---:B------:R-:W-:Y:S01]  /*60f0*/  HMMA.16816.F32.BF16 R80, R4.reuse, R10, R80 ;  /* 0x0000000a0450723c */ /* 0x040fe20000041850 */
[----:B------:R-:W-:Y:S05]  /*6100*/  LDSM.16.MT88.4 R8, [R186+0x11000] ;  /* 0x01100000ba08783b */ /* 0x000fea0000004200 */
[-C--:B------:R-:W-:Y:S06]  /*6110*/  HMMA.16816.F32.BF16 R84, R4, R16.reuse, R84 ;  /* 0x000000100454723c */ /* 0x080fec0000041854 */
[C---:B------:R-:W-:Y:S06]  /*6120*/  HMMA.16816.F32.BF16 R88, R12.reuse, R16, R88 ;  /* 0x000000100c58723c */ /* 0x040fec0000041858 */
[-C--:B------:R-:W-:Y:S01]  /*6130*/  HMMA.16816.F32.BF16 R92, R12, R18.reuse, R92 ;  /* 0x000000120c5c723c */ /* 0x080fe2000004185c */
[----:B------:R-:W1:Y:S05]  /*6140*/  LDSM.16.MT88.4 R12, [R184+0x1000] ;  /* 0x00100000b80c783b */ /* 0x000e6a0000004200 */
[----:B------:R-:W-:Y:S01]  /*6150*/  HMMA.16816.F32.BF16 R96, R4, R18, R96 ;  /* 0x000000120460723c */ /* 0x000fe20000041860 */
[----:B------:R-:W2:Y:S04]  /*6160*/  LDSM.16.MT88.4 R4, [R184+0x3000] ;  /* 0x00300000b804783b */ /* 0x000ea80000004200 */
[----:B------:R-:W-:Y:S01]  /*6170*/  LDSM.16.MT88.4 R16, [R186+0x11800] ;  /* 0x01180000ba10783b */ /* 0x000fe20000004200 */
[-C--:B------:R-:W-:Y:S06]  /*6180*/  HMMA.16816.F32.BF16 R68, R52, R56.reuse, R68 ;  /* 0x000000383444723c */ /* 0x080fec0000041844 */
[C---:B------:R-:W-:Y:S06]  /*6190*/  HMMA.16816.F32.BF16 R72, R64.reuse, R56, R72 ;  /* 0x000000384048723c */ /* 0x040fec0000041848 */
[-C--:B------:R-:W-:Y:S06]  /*61a0*/  HMMA.16816.F32.BF16 R76, R64, R58.reuse, R76 ;  /* 0x0000003a404c723c */ /* 0x080fec000004184c */
[C---:B------:R-:W-:Y:S01]  /*61b0*/  HMMA.16816.F32.BF16 R80, R52.reuse, R58, R80 ;  /* 0x0000003a3450723c */ /* 0x040fe20000041850 */
[----:B------:R-:W3:Y:S05]  /*61c0*/  LDSM.16.MT88.4 R56, [R184+0x1800] ;  /* 0x00180000b838783b */ /* 0x000eea0000004200 */
[-C--:B------:R-:W-:Y:S06]  /*61d0*/  HMMA.16816.F32.BF16 R84, R52, R100.reuse, R84 ;  /* 0x000000643454723c */ /* 0x080fec0000041854 */
[C---:B------:R-:W-:Y:S06]  /*61e0*/  HMMA.16816.F32.BF16 R88, R64.reuse, R100, R88 ;  /* 0x000000644058723c */ /* 0x040fec0000041858 */
[-C--:B------:R-:W-:Y:S01]  /*61f0*/  HMMA.16816.F32.BF16 R92, R64, R102.reuse, R92 ;  /* 0x00000066405c723c */ /* 0x080fe2000004185c */
[----:B------:R-:W4:Y:S05]  /*6200*/  LDSM.16.MT88.4 R64, [R185+0x11800] ;  /* 0x01180000b940783b */ /* 0x000f2a0000004200 */
[----:B------:R-:W-:Y:S01]  /*6210*/  HMMA.16816.F32.BF16 R96, R52, R102, R96 ;  /* 0x000000663460723c */ /* 0x000fe20000041860 */
[----:B------:R2:W4:Y:S05]  /*6220*/  LDSM.16.MT88.4 R52, [R184+0x3800] ;  /* 0x00380000b834783b */ /* 0x00052a0000004200 */
[-C--:B-1----:R-:W-:Y:S06]  /*6230*/  HMMA.16816.F32.BF16 R68, R8, R12.reuse, R68 ;  /* 0x0000000c0844723c */ /* 0x082fec0000041844 */
[C---:B------:R-:W-:Y:S06]  /*6240*/  HMMA.16816.F32.BF16 R72, R60.reuse, R12, R72 ;  /* 0x0000000c3c48723c */ /* 0x040fec0000041848 */
[-C--:B------:R-:W-:Y:S06]  /*6250*/  HMMA.16816.F32.BF16 R76, R60, R14.reuse, R76 ;  /* 0x0000000e3c4c723c */ /* 0x080fec000004184c */
[C---:B------:R-:W-:Y:S05]  /*6260*/  HMMA.16816.F32.BF16 R80, R8.reuse, R14, R80 ;  /* 0x0000000e0850723c */ /* 0x040fea0000041850 */
[----:B--2---:R-:W-:Y:S01]  /*6270*/  IMAD.MOV.U32 R184, RZ, RZ, R0 ;  /* 0x000000ffffb87224 */ /* 0x004fe200078e0000 */
[-C--:B------:R-:W-:Y:S06]  /*6280*/  HMMA.16816.F32.BF16 R84, R8, R4.reuse, R84 ;  /* 0x000000040854723c */ /* 0x080fec0000041854 */
[C---:B------:R-:W-:Y:S06]  /*6290*/  HMMA.16816.F32.BF16 R88, R60.reuse, R4, R88 ;  /* 0x000000043c58723c */ /* 0x040fec0000041858 */
[-C--:B------:R-:W-:Y:S06]  /*62a0*/  HMMA.16816.F32.BF16 R92, R60, R6.reuse, R92 ;  /* 0x000000063c5c723c */ /* 0x080fec000004185c */
[----:B------:R-:W-:Y:S06]  /*62b0*/  HMMA.16816.F32.BF16 R96, R8, R6, R96 ;  /* 0x000000060860723c */ /* 0x000fec0000041860 */
[-C--:B---3--:R-:W-:Y:S06]  /*62c0*/  HMMA.16816.F32.BF16 R68, R16, R56.reuse, R68 ;  /* 0x000000381044723c */ /* 0x088fec0000041844 */
[C---:B----4-:R-:W-:Y:S06]  /*62d0*/  HMMA.16816.F32.BF16 R72, R64.reuse, R56, R72 ;  /* 0x000000384048723c */ /* 0x050fec0000041848 */
[-C--:B------:R-:W-:Y:S06]  /*62e0*/  HMMA.16816.F32.BF16 R76, R64, R58.reuse, R76 ;  /* 0x0000003a404c723c */ /* 0x080fec000004184c */
[C---:B------:R-:W-:Y:S06]  /*62f0*/  HMMA.16816.F32.BF16 R80, R16.reuse, R58, R80 ;  /* 0x0000003a1050723c */ /* 0x040fec0000041850 */
[-C--:B------:R-:W-:Y:S06]  /*6300*/  HMMA.16816.F32.BF16 R84, R16, R52.reuse, R84 ;  /* 0x000000341054723c */ /* 0x080fec0000041854 */
[C---:B------:R-:W-:Y:S06]  /*6310*/  HMMA.16816.F32.BF16 R88, R64.reuse, R52, R88 ;  /* 0x000000344058723c */ /* 0x040fec0000041858 */
[-C--:B------:R-:W-:Y:S06]  /*6320*/  HMMA.16816.F32.BF16 R92, R64, R54.reuse, R92 ;  /* 0x00000036405c723c */ /* 0x080fec000004185c */
[----:B------:R-:W-:Y:S01]  /*6330*/  HMMA.16816.F32.BF16 R96, R16, R54, R96 ;  /* 0x000000361060723c */ /* 0x000fe20000041860 */
[----:B------:R-:W-:Y:S11]  /*6340*/  @!UPT UIADD3 URZ, URZ, URZ, URZ ;  /* 0x0000003f3f3ff290 */ /* 0x000ff6000fffe03f */
[----:B------:R-:W-:Y:S01]  /*6350*/  @!UPT UIADD3 URZ, URZ, URZ, URZ ;  /* 0x0000003f3f3ff290 */ /* 0x000fe2000fffe03f */
[----:B------:R-:W-:Y:S11]  /*6360*/  @P2 BRA `(.L_x_36) ;  /* 0xffffffd8004c2947 */ /* 0x000ff6000383ffff */
[----:B------:R-:W2:Y:S01]  /*6370*/  LDL R107, [R1] ;  /* 0x00000000016b7983 */ /* 0x000ea20000100800 */
[----:B------:R-:W-:-:S03]  /*6380*/  ULDC UR4, c[0x0][0x390] ;  /* 0x0000e40000047ab9 */ /* 0x000fc60000000800 */
[----:B------:R-:W3:Y:S04]  /*6390*/  LDL R106, [R1+0x4] ;  /* 0x00000400016a7983 */ /* 0x000ee80000100800 */
[----:B------:R-:W4:Y:S04]  /*63a0*/  LDL.LU R104, [R1+0xc] ;  /* 0x00000c0001687983 */ /* 0x000f280000300800 */
[----:B------:R-:W4:Y:S01]  /*63b0*/  LDL R105, [R1+0x14] ;  /* 0x0000140001697983 */ /* 0x000f220000100800 */
[----:B------:R-:W-:Y:S01]  /*63c0*/  FMUL.FTZ R68, R68, UR4 ;  /* 0x0000000444447c20 */ /* 0x000fe20008410000 */
        /* <DEDUP_REMOVED lines=11> */
[----:B------:R-:W-:Y:S01]  /*6480*/  F2FP.BF16.F32.PACK_AB R16, R16, R68 ;  /* 0x000000441010723e */ /* 0x000fe200000010ff */
[----:B------:R-:W-:Y:S01]  /*6490*/  BAR.SYNC.DEFER_BLOCKING 0x0 ;  /* 0x0000000000007b1d */ /* 0x000fe20000010000 */
[----:B------:R-:W-:Y:S01]  /*64a0*/  FMUL.FTZ R76, R76, UR4 ;  /* 0x000000044c4c7c20 */ /* 0x000fe20008410000 */
[----:B------:R-:W-:Y:S01]  /*64b0*/  FMUL.FTZ R10, R77, UR4 ;  /* 0x000000044d0a7c20 */ /* 0x000fe20008410000 */
[----:B------:R-:W-:Y:S01]  /*64c0*/  F2FP.BF16.F32.PACK_AB R15, R15, R70 ;  /* 0x000000460f0f723e */ /* 0x000fe200000010ff */
        /* <DEDUP_REMOVED lines=26> */
[----:B------:R-:W-:-:S02]  /*6670*/  F2FP.BF16.F32.PACK_AB R4, R4, R96 ;  /* 0x000000600404723e */ /* 0x000fc400000010ff */
[----:B------:R-:W-:Y:S02]  /*6680*/  F2FP.BF16.F32.PACK_AB R3, R3, R98 ;  /* 0x000000620303723e */ /* 0x000fe400000010ff */
[----:B------:R-:W-:Y:S02]  /*6690*/  F2FP.BF16.F32.PACK_AB R6, R6, R88 ;  /* 0x000000580606723e */ /* 0x000fe400000010ff */
[----:B------:R-:W-:Y:S02]  /*66a0*/  F2FP.BF16.F32.PACK_AB R5, R5, R90 ;  /* 0x0000005a0505723e */ /* 0x000fe400000010ff */
[----:B------:R-:W-:Y:S02]  /*66b0*/  F2FP.BF16.F32.PACK_AB R2, R2, R92 ;  /* 0x0000005c0202723e */ /* 0x000fe400000010ff */
[----:B------:R-:W-:Y:S02]  /*66c0*/  F2FP.BF16.F32.PACK_AB R0, R0, R94 ;  /* 0x0000005e0000723e */ /* 0x000fe400000010ff */
        /* <DEDUP_REMOVED lines=15> */
[----:B------:R-:W-:Y:S01]  /*67c0*/  F2FP.BF16.F32.PACK_AB R46, R47, R46 ;  /* 0x0000002e2f2e723e */ /* 0x000fe200000010ff */
[----:B--2---:R1:W-:Y:S04]  /*67d0*/  STS [R107], R16 ;  /* 0x000000106b007388 */ /* 0x0043e80000000800 */
[----:B------:R-:W-:Y:S04]  /*67e0*/  STS [R107+0x400], R15 ;  /* 0x0004000f6b007388 */ /* 0x000fe80000000800 */
[----:B---3--:R-:W-:Y:S01]  /*67f0*/  STS [R106], R12 ;  /* 0x0000000c6a007388 */ /* 0x008fe20000000800 */
[----:B----4-:R-:W-:-:S03]  /*6800*/  ISETP.NE.AND P0, PT, R104, -0x1, PT ;  /* 0xffffffff6800780c */ /* 0x010fc60003f05270 */
[----:B------:R-:W-:Y:S04]  /*6810*/  STS [R106+0x400], R11 ;  /* 0x0004000b6a007388 */ /* 0x000fe80000000800 */
[----:B------:R-:W-:Y:S04]  /*6820*/  STS [R107+0x1000], R14 ;  /* 0x0010000e6b007388 */ /* 0x000fe80000000800 */
[----:B------:R-:W-:Y:S04]  /*6830*/  STS [R107+0x1400], R13 ;  /* 0x0014000d6b007388 */ /* 0x000fe80000000800 */
[----:B------:R-:W-:Y:S01]  /*6840*/  STS [R106+0x1000], R10 ;  /* 0x0010000a6a007388 */ /* 0x000fe20000000800 */
[----:B-1----:R-:W1:Y:S03]  /*6850*/  @P0 LDC.64 R16, c[0x0][0x458] ;  /* 0x00011600ff100b82 */ /* 0x002e660000000a00 */
[----:B------:R-:W-:Y:S04]  /*6860*/  STS [R106+0x1400], R9 ;  /* 0x001400096a007388 */ /* 0x000fe80000000800 */
[----:B------:R-:W-:Y:S04]  /*6870*/  STS [R107+0x2000], R8 ;  /* 0x002000086b007388 */ /* 0x000fe80000000800 */
[----:B------:R-:W-:Y:S04]  /*6880*/  STS [R107+0x2400], R7 ;  /* 0x002400076b007388 */ /* 0x000fe80000000800 */
[----:B------:R2:W-:Y:S04]  /*6890*/  STS [R106+0x2000], R4 ;  /* 0x002000046a007388 */ /* 0x0005e80000000800 */
[----:B------:R-:W-:Y:S04]  /*68a0*/  STS [R106+0x2400], R3 ;  /* 0x002400036a007388 */ /* 0x000fe80000000800 */
[----:B------:R-:W-:Y:S04]  /*68b0*/  STS [R107+0x3000], R6 ;  /* 0x003000066b007388 */ /* 0x000fe80000000800 */
[----:B------:R-:W-:Y:S04]  /*68c0*/  STS [R107+0x3400], R5 ;  /* 0x003400056b007388 */ /* 0x000fe80000000800 */
[----:B------:R3:W-:Y:S04]  /*68d0*/  STS [R106+0x3000], R2 ;  /* 0x003000026a007388 */ /* 0x0007e80000000800 */
[----:B------:R4:W-:Y:S04]  /*68e0*/  STS [R106+0x3400], R0 ;  /* 0x003400006a007388 */ /* 0x0009e80000000800 */
[----:B------:R-:W-:Y:S01]  /*68f0*/  STS [R107+0x4000], R20 ;  /* 0x004000146b007388 */ /* 0x000fe20000000800 */
[----:B--2---:R-:W-:-:S03]  /*6900*/  @P0 IADD3 R4, R247, R104, RZ ;  /* 0x00000068f7040210 */ /* 0x004fc60007ffe0ff */
[----:B------:R-:W-:Y:S04]  /*6910*/  STS [R107+0x4400], R22 ;  /* 0x004400166b007388 */ /* 0x000fe80000000800 */
[----:B------:R2:W-:Y:S04]  /*6920*/  STS [R106+0x4000], R32 ;  /* 0x004000206a007388 */ /* 0x0005e80000000800 */
[----:B------:R1:W-:Y:S04]  /*6930*/  STS [R106+0x4400], R34 ;  /* 0x004400226a007388 */ /* 0x0003e80000000800 */
[----:B------:R1:W-:Y:S01]  /*6940*/  STS [R107+0x5000], R24 ;  /* 0x005000186b007388 */ /* 0x0003e20000000800 */
[----:B---3--:R-:W3:Y:S03]  /*6950*/  @P0 LDC.64 R2, c[0x0][0x450] ;  /* 0x00011400ff020b82 */ /* 0x008ee60000000a00 */
[----:B------:R1:W-:Y:S01]  /*6960*/  STS [R107+0x5400], R26 ;  /* 0x0054001a6b007388 */ /* 0x0003e20000000800 */
[----:B----4-:R-:W-:-:S02]  /*6970*/  @P0 IADD3 R0, R247, R104, RZ ;  /* 0x00000068f7000210 */ /* 0x010fc40007ffe0ff */
[----:B------:R-:W4:Y:S01]  /*6980*/  S2R R104, SR_CTAID.Y ;  /* 0x0000000000687919 */ /* 0x000f220000002600 */
[----:B------:R1:W-:Y:S04]  /*6990*/  STS [R106+0x5000], R28 ;  /* 0x0050001c6a007388 */ /* 0x0003e80000000800 */
[----:B------:R1:W-:Y:S04]  /*69a0*/  STS [R106+0x5400], R30 ;  /* 0x0054001e6a007388 */ /* 0x0003e80000000800 */
[----:B------:R1:W-:Y:S04]  /*69b0*/  STS [R107+0x6000], R36 ;  /* 0x006000246b007388 */ /* 0x0003e80000000800 */
[----:B------:R1:W-:Y:S01]  /*69c0*/  STS [R107+0x6400], R38 ;  /* 0x006400266b007388 */ /* 0x0003e20000000800 */
[----:B---3--:R-:W-:-:S02]  /*69d0*/  @P0 IMAD R8, R0, R3, RZ ;  /* 0x0000000300080224 */ /* 0x008fc400078e02ff */
[----:B------:R-:W-:Y:S01]  /*69e0*/  @P0 IMAD.WIDE.U32 R6, R0, R2, RZ ;  /* 0x0000000200060225 */ /* 0x000fe200078e00ff */
[----:B------:R3:W-:Y:S03]  /*69f0*/  STS [R106+0x6000], R48 ;  /* 0x006000306a007388 */ /* 0x0007e60000000800 */
[C---:B-1----:R-:W-:Y:S01]  /*6a00*/  @P0 IMAD R0, R4.reuse, R17, RZ ;  /* 0x0000001104000224 */ /* 0x042fe200078e02ff */
[----:B------:R3:W-:Y:S01]  /*6a10*/  STS [R106+0x6400], R50 ;  /* 0x006400326a007388 */ /* 0x0007e20000000800 */
[----:B------:R-:W-:Y:S01]  /*6a20*/  @P0 IMAD.WIDE.U32 R4, R4, R16, RZ ;  /* 0x0000001004040225 */ /* 0x000fe200078e00ff */
[----:B------:R-:W-:Y:S02]  /*6a30*/  @P0 IADD3 R12, R7, R8, RZ ;  /* 0x00000008070c0210 */ /* 0x000fe40007ffe0ff */
[----:B------:R3:W-:Y:S01]  /*6a40*/  STS [R107+0x7000], R40 ;  /* 0x007000286b007388 */ /* 0x0007e20000000800 */
[----:B------:R-:W-:Y:S01]  /*6a50*/  @P0 IMAD.MOV.U32 R19, RZ, RZ, R4 ;  /* 0x000000ffff130224 */ /* 0x000fe200078e0004 */
[----:B--2---:R-:W-:Y:S01]  /*6a60*/  @P0 IADD3 R32, R5, R0, RZ ;  /* 0x0000000005200210 */ /* 0x004fe20007ffe0ff */
[----:B------:R-:W-:Y:S01]  /*6a70*/  @P0 IMAD.MOV.U32 R11, RZ, RZ, R6 ;  /* 0x000000ffff0b0224 */ /* 0x000fe200078e0006 */
[----:B------:R3:W-:Y:S01]  /*6a80*/  STS [R107+0x7400], R42 ;  /* 0x0074002a6b007388 */ /* 0x0007e20000000800 */
[----:B------:R-:W-:-:S02]  /*6a90*/  LEA R4, R105, UR5, 0x1 ;  /* 0x0000000569047c11 */ /* 0x000fc4000f8e08ff */
[----:B----4-:R-:W-:Y:S01]  /*6aa0*/  SHF.R.S32.HI R10, RZ, 0x1f, R104 ;  /* 0x0000001fff0a7819 */ /* 0x010fe20000011468 */
[----:B------:R3:W-:Y:S01]  /*6ab0*/  STS [R106+0x7000], R44 ;  /* 0x0070002c6a007388 */ /* 0x0007e20000000800 */
[----:B------:R-:W1:Y:S03]  /*6ac0*/  S2R R13, SR_TID.X ;  /* 0x00000000000d7919 */ /* 0x000e660000002100 */
[----:B------:R3:W-:Y:S01]  /*6ad0*/  STS [R106+0x7400], R46 ;  /* 0x0074002e6a007388 */ /* 0x0007e20000000800 */
[----:B------:R-:W-:Y:S05]  /*6ae0*/  @P0 BRA `(.L_x_37) ;  /* 0x0000000000300947 */ /* 0x000fea0003800000 */
[----:B------:R-:W2:Y:S01]  /*6af0*/  LDC.64 R2, c[0x0][0x450] ;  /* 0x00011400ff027b82 */ /* 0x000ea20000000a00 */
[----:B------:R-:W-:-:S07]  /*6b00*/  SHF.R.S32.HI R0, RZ, 0x1f, R247 ;  /* 0x0000001fff007819 */ /* 0x000fce00000114f7 */
[----:B------:R-:W4:Y:S01]  /*6b10*/  LDC.64 R8, c[0x0][0x438] ;  /* 0x00010e00ff087b82 */ /* 0x000f220000000a00 */
[-C--:B--2---:R-:W-:Y:S02]  /*6b20*/  IMAD R0, R0, R2.reuse, RZ ;  /* 0x0000000200007224 */ /* 0x084fe400078e02ff */
[----:B------:R-:W-:-:S04]  /*6b30*/  IMAD.WIDE.U32 R6, R247, R2, RZ ;  /* 0x00000002f7067225 */ /* 0x000fc800078e00ff */
[----:B------:R-:W-:Y:S02]  /*6b40*/  IMAD R0, R247, R3, R0 ;  /* 0x00000003f7007224 */ /* 0x000fe400078e0200 */
[----:B----4-:R-:W-:-:S03]  /*6b50*/  IMAD R5, R10, R8, RZ ;  /* 0x000000080a057224 */ /* 0x010fc600078e02ff */
[----:B------:R-:W-:Y:S01]  /*6b60*/  IADD3 R7, R7, R0, RZ ;  /* 0x0000000007077210 */ /* 0x000fe20007ffe0ff */
[C---:B------:R-:W-:Y:S02]  /*6b70*/  IMAD R9, R104.reuse, R9, R5 ;  /* 0x0000000968097224 */ /* 0x040fe400078e0205 */
[----:B------:R-:W-:-:S05]  /*6b80*/  IMAD.WIDE.U32 R6, R104, R8, R6 ;  /* 0x0000000868067225 */ /* 0x000fca00078e0006 */
[----:B------:R-:W-:Y:S02]  /*6b90*/  IADD3 R12, R7, R9, RZ ;  /* 0x00000009070c7210 */ /* 0x000fe40007ffe0ff */
[----:B------:R-:W-:Y:S02]  /*6ba0*/  MOV R11, R6 ;  /* 0x00000006000b7202 */ /* 0x000fe40000000f00 */
.L_x_37:
        /* <DEDUP_REMOVED lines=12> */
[----:B------:R-:W-:-:S07]  /*6c70*/  MOV R19, R6 ;  /* 0x0000000600137202 */ /* 0x000fce0000000f00 */
.L_x_38:
[----:B------:R-:W-:Y:S01]  /*6c80*/  BAR.SYNC.DEFER_BLOCKING 0x0 ;  /* 0x0000000000007b1d */ /* 0x000fe20000010000 */
[----:B------:R-:W-:Y:S01]  /*6c90*/  IMAD.SHL.U32 R5, R245, 0x40, RZ ;  /* 0x00000040f5057824 */ /* 0x000fe200078e00ff */
[--C-:B------:R-:W-:Y:S01]  /*6ca0*/  SHF.R.S32.HI R7, RZ, 0x1f, R212.reuse ;  /* 0x0000001fff077819 */ /* 0x100fe200000114d4 */
[----:B------:R-:W-:Y:S01]  /*6cb0*/  IMAD.MOV.U32 R6, RZ, RZ, R212 ;  /* 0x000000ffff067224 */ /* 0x000fe200078e00d4 */
[----:B-1----:R-:W-:Y:S02]  /*6cc0*/  SHF.R.S32.HI R10, RZ, 0x1f, R13 ;  /* 0x0000001fff0a7819 */ /* 0x002fe4000001140d */
[----:B------:R-:W-:Y:S01]  /*6cd0*/  SHF.R.S32.HI R18, RZ, 0x1f, R5 ;  /* 0x0000001fff127819 */ /* 0x000fe20000011405 */
[-C--:B------:R-:W-:Y:S01]  /*6ce0*/  IMAD.WIDE.U32 R8, R5, R2.reuse, R6 ;  /* 0x0000000205087225 */ /* 0x080fe200078e0006 */
[----:B------:R-:W1:Y:S01]  /*6cf0*/  S2R R35, SR_CTAID.Z ;  /* 0x0000000000237919 */ /* 0x000e620000002700 */
[----:B------:R-:W-:Y:S01]  /*6d00*/  LEA.HI R13, R10, R13, RZ, 0x3 ;  /* 0x0000000d0a0d7211 */ /* 0x000fe200078f18ff */
[----:B------:R-:W-:Y:S01]  /*6d10*/  ULDC.64 UR6, c[0x0][0x468] ;  /* 0x00011a0000067ab9 */ /* 0x000fe20000000a00 */
[----:B------:R-:W-:Y:S01]  /*6d20*/  IMAD R0, R18, R2, RZ ;  /* 0x0000000212007224 */ /* 0x000fe200078e02ff */
[----:B------:R-:W-:Y:S01]  /*6d30*/  IADD3 R8, P0, R11, R8, RZ ;  /* 0x000000080b087210 */ /* 0x000fe20007f1e0ff */
[----:B------:R-:W-:Y:S02]  /*6d40*/  BSSY B0, `(.L_x_39) ;  /* 0x0000024000007945 */ /* 0x000fe40003800000 */
[----:B------:R-:W-:Y:S01]  /*6d50*/  IMAD R10, R5, R3, R0 ;  /* 0x00000003050a7224 */ /* 0x000fe200078e0200 */
[----:B------:R-:W-:-:S04]  /*6d60*/  SHF.R.S32.HI R0, RZ, 0x3, R13 ;  /* 0x00000003ff007819 */ /* 0x000fc8000001140d */
[----:B------:R-:W-:Y:S01]  /*6d70*/  IADD3.X R9, R12, R9, R10, P0, !PT ;  /* 0x000000090c097210 */ /* 0x000fe200007fe40a */
[----:B------:R-:W-:Y:S01]  /*6d80*/  IMAD R10, R245, -0x40, R224 ;  /* 0xffffffc0f50a7824 */ /* 0x000fe200078e02e0 */
[----:B------:R-:W-:Y:S01]  /*6d90*/  SHF.R.S32.HI R33, RZ, 0x1f, R0 ;  /* 0x0000001fff217819 */ /* 0x000fe20000011400 */
[C---:B------:R-:W-:Y:S01]  /*6da0*/  VIADD R12, R0.reuse, 0x20 ;  /* 0x00000020000c7836 */ /* 0x040fe20000000000 */
[----:B------:R2:W4:Y:S02]  /*6db0*/  LDS.128 R28, [R4+0xd000] ;  /* 0x00d00000041c7984 */ /* 0x0005240000000c00 */
[-C--:B------:R-:W-:Y:S02]  /*6dc0*/  ISETP.GE.AND P3, PT, R0, R10.reuse, PT ;  /* 0x0000000a0000720c */ /* 0x080fe40003f66270 */
[----:B---3--:R2:W3:Y:S01]  /*6dd0*/  LDS.128 R40, [R4+0x10000] ;  /* 0x0100000004287984 */ /* 0x0084e20000000c00 */
[----:B------:R-:W-:-:S03]  /*6de0*/  ISETP.GE.AND P2, PT, R12, R10, PT ;  /* 0x0000000a0c00720c */ /* 0x000fc60003f46270 */
[----:B------:R2:W2:Y:S04]  /*6df0*/  LDS.128 R48, [R4+0x11000] ;  /* 0x0110000004307984 */ /* 0x0004a80000000c00 */
[----:B------:R2:W2:Y:S04]  /*6e00*/  LDS.128 R36, [R4+0x12000] ;  /* 0x0120000004247984 */ /* 0x0004a80000000c00 */
[----:B------:R2:W2:Y:S01]  /*6e10*/  LDS.128 R44, [R4+0x13000] ;  /* 0x01300000042c7984 */ /* 0x0004a20000000c00 */
[----:B-1----:R-:W-:Y:S01]  /*6e20*/  SHF.R.S32.HI R34, RZ, 0x1f, R35 ;  /* 0x0000001fff227819 */ /* 0x002fe20000011423 */
[----:B------:R-:W-:-:S04]  /*6e30*/  IMAD.WIDE.U32 R8, R35, UR6, R8 ;  /* 0x0000000623087c25 */ /* 0x000fc8000f8e0008 */
[----:B------:R-:W-:-:S04]  /*6e40*/  IMAD R11, R34, UR6, RZ ;  /* 0x00000006220b7c24 */ /* 0x000fc8000f8e02ff */
[----:B------:R-:W-:-:S04]  /*6e50*/  IMAD R10, R35, UR7, R11 ;  /* 0x00000007230a7c24 */ /* 0x000fc8000f8e020b */
[----:B------:R-:W-:Y:S01]  /*6e60*/  IMAD.IADD R14, R10, 0x1, R9 ;  /* 0x000000010a0e7824 */ /* 0x000fe200078e0209 */
[----:B------:R-:W-:Y:S06]  /*6e70*/  @P3 BRA `(.L_x_40) ;  /* 0x0000000000403947 */ /* 0x000fec0003800000 */
[----:B------:R-:W-:Y:S01]  /*6e80*/  ULDC UR4, c[0x0][0x2d0] ;  /* 0x0000b40000047ab9 */ /* 0x000fe20000000800 */
[----:B------:R-:W1:Y:S01]  /*6e90*/  LDS.128 R24, [R4+0xe000] ;  /* 0x00e0000004187984 */ /* 0x000e620000000c00 */
[----:B------:R-:W-:Y:S01]  /*6ea0*/  ISETP.GE.AND P1, PT, R212, UR4, PT ;  /* 0x00000004d4007c0c */ /* 0x000fe2000bf26270 */
[----:B------:R-:W-:Y:S01]  /*6eb0*/  IMAD.MOV.U32 R10, RZ, RZ, R8 ;  /* 0x000000ffff0a7224 */ /* 0x000fe200078e0008 */
[----:B------:R-:W-:Y:S01]  /*6ec0*/  MOV R11, R14 ;  /* 0x0000000e000b7202 */ /* 0x000fe20000000f00 */
[-C--:B------:R-:W-:Y:S01]  /*6ed0*/  IMAD R15, R33, R2.reuse, RZ ;  /* 0x00000002210f7224 */ /* 0x080fe200078e02ff */
[----:B------:R-:W-:Y:S01]  /*6ee0*/  ISETP.GE.AND P0, PT, R225, UR4, PT ;  /* 0x00000004e1007c0c */ /* 0x000fe2000bf06270 */
[----:B------:R-:W-:Y:S01]  /*6ef0*/  ULDC.64 UR6, c[0x0][0x3f0] ;  /* 0x0000fc0000067ab9 */ /* 0x000fe20000000a00 */
[----:B------:R-:W-:-:S04]  /*6f00*/  IMAD.WIDE.U32 R12, R0, R2, R10 ;  /* 0x00000002000c7225 */ /* 0x000fc800078e000a */
[----:B------:R-:W-:-:S03]  /*6f10*/  IMAD R10, R0, R3, R15 ;  /* 0x00000003000a7224 */ /* 0x000fc600078e020f */
[----:B------:R-:W4:Y:S01]  /*6f20*/  @!P1 LDS.128 R20, [R4+0xc000] ;  /* 0x00c0000004149984 */ /* 0x000f220000000c00 */
[----:B------:R-:W-:Y:S01]  /*6f30*/  IMAD.IADD R11, R10, 0x1, R13 ;  /* 0x000000010a0b7824 */ /* 0x000fe200078e020d */
[----:B------:R-:W-:-:S04]  /*6f40*/  LEA R10, P4, R12, UR6, 0x1 ;  /* 0x000000060c0a7c11 */ /* 0x000fc8000f8808ff */
[----:B------:R-:W-:-:S05]  /*6f50*/  LEA.HI.X R11, R12, UR7, R11, 0x1, P4 ;  /* 0x000000070c0b7c11 */ /* 0x000fca000a0f0c0b */
[----:B-1----:R1:W-:Y:S04]  /*6f60*/  @!P0 STG.E.128 desc[UR16][R10.64+0x80], R24 ;  /* 0x000080180a008986 */ /* 0x0023e8000c101d10 */
[----:B----4-:R1:W-:Y:S02]  /*6f70*/  @!P1 STG.E.128 desc[UR16][R10.64], R20 ;  /* 0x000000140a009986 */ /* 0x0103e4000c101d10 */
.L_x_40:
[----:B------:R-:W-:Y:S05]  /*6f80*/  BSYNC B0 ;  /* 0x0000000000007941 */ /* 0x000fea0003800000 */
.L_x_39:
[----:B-1----:R1:W1:Y:S01]  /*6f90*/  LDS.128 R20, [R4+0xf000] ;  /* 0x00f0000004147984 */ /* 0x0022620000000c00 */
[----:B------:R-:W-:Y:S04]  /*6fa0*/  BSSY B0, `(.L_x_41) ;  /* 0x0000011000007945 */ /* 0x000fe80003800000 */
[----:B------:R-:W-:Y:S05]  /*6fb0*/  @P2 BRA `(.L_x_42) ;  /* 0x00000000003c2947 */ /* 0x000fea0003800000 */
[----:B-12---:R-:W-:Y:S01]  /*6fc0*/  IADD3 R4, P0, R0, 0x20, RZ ;  /* 0x0000002000047810 */ /* 0x006fe20007f1e0ff */
[----:B------:R-:W-:Y:S01]  /*6fd0*/  ULDC UR4, c[0x0][0x2d0] ;  /* 0x0000b40000047ab9 */ /* 0x000fe20000000800 */
[----:B------:R-:W-:Y:S01]  /*6fe0*/  ULDC.64 UR6, c[0x0][0x3f0] ;  /* 0x0000fc0000067ab9 */ /* 0x000fe20000000a00 */
[----:B------:R-:W-:Y:S02]  /*6ff0*/  ISETP.GE.AND P1, PT, R212, UR4, PT ;  /* 0x00000004d4007c0c */ /* 0x000fe4000bf26270 */
[----:B------:R-:W-:Y:S01]  /*7000*/  IMAD.X R9, RZ, RZ, R33, P0 ;  /* 0x000000ffff097224 */ /* 0x000fe200000e0621 */
[----:B------:R-:W-:-:S03]  /*7010*/  ISETP.GE.AND P0, PT, R225, UR4, PT ;  /* 0x00000004e1007c0c */ /* 0x000fc6000bf06270 */
[----:B------:R-:W-:Y:S01]  /*7020*/  IMAD R10, R9, R2, RZ ;  /* 0x00000002090a7224 */ /* 0x000fe200078e02ff */
[----:B------:R-:W-:-:S03]  /*7030*/  MOV R9, R14 ;  /* 0x0000000e00097202 */ /* 0x000fc60000000f00 */
[C---:B------:R-:W-:Y:S02]  /*7040*/  IMAD R3, R4.reuse, R3, R10 ;  /* 0x0000000304037224 */ /* 0x040fe400078e020a */
[----:B------:R-:W-:-:S04]  /*7050*/  IMAD.WIDE.U32 R8, R4, R2, R8 ;  /* 0x0000000204087225 */ /* 0x000fc800078e0008 */
[----:B------:R-:W-:Y:S01]  /*7060*/  IMAD.IADD R3, R3, 0x1, R9 ;  /* 0x0000000103037824 */ /* 0x000fe200078e0209 */
[----:B------:R-:W-:-:S04]  /*7070*/  LEA R2, P4, R8, UR6, 0x1 ;  /* 0x0000000608027c11 */ /* 0x000fc8000f8808ff */
[----:B------:R-:W-:-:S05]  /*7080*/  LEA.HI.X R3, R8, UR7, R3, 0x1, P4 ;  /* 0x0000000708037c11 */ /* 0x000fca000a0f0c03 */
[----:B----4-:R1:W-:Y:S04]  /*7090*/  @!P1 STG.E.128 desc[UR16][R2.64], R28 ;  /* 0x0000001c02009986 */ /* 0x0103e8000c101d10 */
[----:B------:R1:W-:Y:S02]  /*70a0*/  @!P0 STG.E.128 desc[UR16][R2.64+0x80], R20 ;  /* 0x0000801402008986 */ /* 0x0003e4000c101d10 */
.L_x_42:
[----:B------:R-:W-:Y:S05]  /*70b0*/  BSYNC B0 ;  /* 0x0000000000007941 */ /* 0x000fea0003800000 */
.L_x_41:
[-C--:B-1----:R-:W-:Y:S01]  /*70c0*/  IMAD.WIDE.U32 R2, R5, R16.reuse, R6 ;  /* 0x0000001005027225 */ /* 0x082fe200078e0006 */
[----:B------:R-:W-:Y:S01]  /*70d0*/  ULDC.64 UR6, c[0x0][0x470] ;  /* 0x00011c0000067ab9 */ /* 0x000fe20000000a00 */
[----:B------:R-:W-:Y:S02]  /*70e0*/  BSSY B0, `(.L_x_43) ;  /* 0x0000018000007945 */ /* 0x000fe40003800000 */
[----:B--2---:R-:W-:Y:S01]  /*70f0*/  IMAD R4, R18, R16, RZ ;  /* 0x0000001012047224 */ /* 0x004fe200078e02ff */
[----:B------:R-:W-:-:S03]  /*7100*/  IADD3 R2, P0, R19, R2, RZ ;  /* 0x0000000213027210 */ /* 0x000fc60007f1e0ff */
[----:B------:R-:W-:-:S05]  /*7110*/  IMAD R4, R5, R17, R4 ;  /* 0x0000001105047224 */ /* 0x000fca00078e0204 */
[----:B------:R-:W-:Y:S01]  /*7120*/  IADD3.X R3, R32, R3, R4, P0, !PT ;  /* 0x0000000320037210 */ /* 0x000fe200007fe404 */
[----:B------:R-:W-:-:S04]  /*7130*/  IMAD R4, R34, UR6, RZ ;  /* 0x0000000622047c24 */ /* 0x000fc8000f8e02ff */
[C---:B------:R-:W-:Y:S02]  /*7140*/  IMAD R4, R35.reuse, UR7, R4 ;  /* 0x0000000723047c24 */ /* 0x040fe4000f8e0204 */
[----:B------:R-:W-:-:S05]  /*7150*/  IMAD.WIDE.U32 R2, R35, UR6, R2 ;  /* 0x0000000623027c25 */ /* 0x000fca000f8e0002 */
[----:B------:R-:W-:Y:S01]  /*7160*/  IADD3 R8, R4, R3, RZ ;  /* 0x0000000304087210 */ /* 0x000fe20007ffe0ff */
[----:B------:R-:W-:Y:S06]  /*7170*/  @P3 BRA `(.L_x_44) ;  /* 0x0000000000383947 */ /* 0x000fec0003800000 */
[----:B------:R-:W-:Y:S01]  /*7180*/  MOV R5, R8 ;  /* 0x0000000800057202 */ /* 0x000fe20000000f00 */
[----:B------:R-:W-:Y:S01]  /*7190*/  IMAD.MOV.U32 R4, RZ, RZ, R2 ;  /* 0x000000ffff047224 */ /* 0x000fe200078e0002 */
[----:B------:R-:W-:Y:S01]  /*71a0*/  ULDC UR4, c[0x0][0x2d0] ;  /* 0x0000b40000047ab9 */ /* 0x000fe20000000800 */
[-C--:B------:R-:W-:Y:S01]  /*71b0*/  IMAD R9, R33, R16.reuse, RZ ;  /* 0x0000001021097224 */ /* 0x080fe200078e02ff */
[----:B------:R-:W-:Y:S01]  /*71c0*/  ISETP.GE.AND P1, PT, R212, UR4, PT ;  /* 0x00000004d4007c0c */ /* 0x000fe2000bf26270 */
[C---:B------:R-:W-:Y:S01]  /*71d0*/  IMAD.WIDE.U32 R6, R0.reuse, R16, R4 ;  /* 0x0000001000067225 */ /* 0x040fe200078e0004 */
[----:B------:R-:W-:Y:S01]  /*71e0*/  ISETP.GE.AND P0, PT, R225, UR4, PT ;  /* 0x00000004e1007c0c */ /* 0x000fe2000bf06270 */
[----:B------:R-:W-:Y:S02]  /*71f0*/  ULDC.64 UR6, c[0x0][0x3f8] ;  /* 0x0000fe0000067ab9 */ /* 0x000fe40000000a00 */
[----:B------:R-:W-:-:S04]  /*7200*/  IMAD R4, R0, R17, R9 ;  /* 0x0000001100047224 */ /* 0x000fc800078e0209 */
[----:B------:R-:W-:Y:S01]  /*7210*/  IMAD.IADD R5, R4, 0x1, R7 ;  /* 0x0000000104057824 */ /* 0x000fe200078e0207 */
[----:B------:R-:W-:-:S04]  /*7220*/  LEA R4, P3, R6, UR6, 0x1 ;  /* 0x0000000606047c11 */ /* 0x000fc8000f8608ff */
[----:B------:R-:W-:-:S05]  /*7230*/  LEA.HI.X R5, R6, UR7, R5, 0x1, P3 ;  /* 0x0000000706057c11 */ /* 0x000fca00098f0c05 */
[----:B---3--:R1:W-:Y:S04]  /*7240*/  @!P1 STG.E.128 desc[UR16][R4.64], R40 ;  /* 0x0000002804009986 */ /* 0x0083e8000c101d10 */
[----:B------:R1:W-:Y:S02]  /*7250*/  @!P0 STG.E.128 desc[UR16][R4.64+0x80], R36 ;  /* 0x0000802404008986 */ /* 0x0003e4000c101d10 */
.L_x_44:
[----:B------:R-:W-:Y:S05]  /*7260*/  BSYNC B0 ;  /* 0x0000000000007941 */ /* 0x000fea0003800000 */
.L_x_43:
[----:B------:R-:W-:Y:S05]  /*7270*/  @P2 BRA `(.L_x_15) ;  /* 0x00000000003c2947 */ /* 0x000fea0003800000 */
[----:B------:R-:W-:Y:S01]  /*7280*/  IADD3 R0, P0, R0, 0x20, RZ ;  /* 0x0000002000007810 */ /* 0x000fe20007f1e0ff */
[----:B------:R-:W-:Y:S01]  /*7290*/  ULDC UR4, c[0x0][0x2d0] ;  /* 0x0000b40000047ab9 */ /* 0x000fe20000000800 */
[----:B------:R-:W-:Y:S01]  /*72a0*/  ULDC.64 UR6, c[0x0][0x3f8] ;  /* 0x0000fe0000067ab9 */ /* 0x000fe20000000a00 */
[----:B------:R-:W-:Y:S02]  /*72b0*/  ISETP.GE.AND P1, PT, R212, UR4, PT ;  /* 0x00000004d4007c0c */ /* 0x000fe4000bf26270 */
[----:B------:R-:W-:Y:S01]  /*72c0*/  IMAD.X R3, RZ, RZ, R33, P0 ;  /* 0x000000ffff037224 */ /* 0x000fe200000e0621 */
[----:B------:R-:W-:-:S03]  /*72d0*/  ISETP.GE.AND P0, PT, R225, UR4, PT ;  /* 0x00000004e1007c0c */ /* 0x000fc6000bf06270 */
[----:B------:R-:W-:Y:S01]  /*72e0*/  IMAD R6, R3, R16, RZ ;  /* 0x0000001003067224 */ /* 0x000fe200078e02ff */
[----:B------:R-:W-:-:S03]  /*72f0*/  MOV R3, R8 ;  /* 0x0000000800037202 */ /* 0x000fc60000000f00 */
[----:B-1----:R-:W-:-:S04]  /*7300*/  IMAD.WIDE.U32 R4, R0, R16, R2 ;  /* 0x0000001000047225 */ /* 0x002fc800078e0002 */
[----:B------:R-:W-:Y:S01]  /*7310*/  IMAD R0, R0, R17, R6 ;  /* 0x0000001100007224 */ /* 0x000fe200078e0206 */
[----:B------:R-:W-:-:S03]  /*7320*/  LEA R2, P2, R4, UR6, 0x1 ;  /* 0x0000000604027c11 */ /* 0x000fc6000f8408ff */
[----:B------:R-:W-:-:S05]  /*7330*/  IMAD.IADD R0, R0, 0x1, R5 ;  /* 0x0000000100007824 */ /* 0x000fca00078e0205 */
[----:B------:R-:W-:-:S05]  /*7340*/  LEA.HI.X R3, R4, UR7, R0, 0x1, P2 ;  /* 0x0000000704037c11 */ /* 0x000fca00090f0c00 */
[----:B------:R2:W-:Y:S04]  /*7350*/  @!P1 STG.E.128 desc[UR16][R2.64], R48 ;  /* 0x0000003002009986 */ /* 0x0005e8000c101d10 */
[----:B------:R2:W-:Y:S02]  /*7360*/  @!P0 STG.E.128 desc[UR16][R2.64+0x80], R44 ;  /* 0x0000802c02008986 */ /* 0x0005e4000c101d10 */
.L_x_15:
[----:B------:R-:W-:Y:S05]  /*7370*/  BSYNC B1 ;  /* 0x0000000000017941 */ /* 0x000fea0003800000 */
.L_x_1:
[----:B------:R-:W3:Y:S02]  /*7380*/  LDC R0, c[0x0][0xc] ;  /* 0x00000300ff007b82 */ /* 0x000ee40000000800 */
[----:B---3--:R-:W-:-:S04]  /*7390*/  IADD3 R245, R0, R245, RZ ;  /* 0x000000f500f57210 */ /* 0x008fc80007ffe0ff */
[----:B------:R-:W-:-:S13]  /*73a0*/  ISETP.GE.AND P0, PT, R245, UR14, PT ;  /* 0x0000000ef5007c0c */ /* 0x000fda000bf06270 */
[----:B------:R-:W-:Y:S05]  /*73b0*/  @P0 BRA `(.L_x_45) ;  /* 0x0000000000040947 */ /* 0x000fea0003800000 */
[----:B------:R-:W-:Y:S05]  /*73c0*/  BRA `(.L_x_46) ;  /* 0xffffff9400547947 */ /* 0x000fea000383ffff */
.L_x_45:
[----:B------:R-:W-:Y:S05]  /*73d0*/  EXIT ;  /* 0x000000000000794d */ /* 0x000fea0003800000 */
.L_x_47:
[----:B------:R-:W-:-:S00]  /*73e0*/  BRA `(.L_x_47) ;  /* 0xfffffffc00fc7947 */ /* 0x000fc0000383ffff */
[----:B------:R-:W-:-:S00]  /*73f0*/  NOP ;  /* 0x0000000000007918 */ /* 0x000fc00000000000 */
        /* <DEDUP_REMOVED lines=8> */
.L_x_1066:


//--------------------- .text._ZN5flash44flash_bwd_dq_dk_dv_loop_seqk_parallel_kernelI23Flash_bwd_kernel_traitsILi128ELi64ELi64ELi8ELi4ELi2ELi2ELb1ELb0EN7cutlass10bfloat16_tE19Flash_kernel_traitsILi128ELi64ELi64ELi8ES3_EELb0ELb1ELb0ELb0ELb1ELb1ELb0EEEvNS_16Flash_bwd_paramsE --------------------------
	.section	.text._ZN5flash44flash_bwd_dq_dk_dv_loop_seqk_parallel_kernelI23Flash_bwd_kernel_traitsILi128ELi64ELi64ELi8ELi4ELi2ELi2ELb1ELb0EN7cutlass10bfloat16_tE19Flash_kernel_traitsILi128ELi64ELi64ELi8ES3_EELb0ELb1ELb0ELb0ELb1ELb1ELb0EEEvNS_16Flash_bwd_paramsE,"ax",@progbits
	.align	128
        .global         _ZN5flash44flash_bwd_dq_dk_dv_loop_seqk_parallel_kernelI23Flash_bwd_kernel_traitsILi128ELi64ELi64ELi8ELi4ELi2ELi2ELb1ELb0EN7cutlass10bfloat16_tE19Flash_kernel_traitsILi128ELi64ELi64ELi8ES3_EELb0ELb1ELb0ELb0ELb1ELb1ELb0EEEvNS_16Flash_bwd_paramsE
        .type           _ZN5flash44flash_bwd_dq_dk_dv_loop_seqk_parallel_kernelI23Flash_bwd_kernel_traitsILi128ELi64ELi64ELi8ELi4ELi2ELi2ELb1ELb0EN7cutlass10bfloat16_tE19Flash_kernel_traitsILi128ELi64ELi64ELi8ES3_EELb0ELb1ELb0ELb0ELb1ELb1ELb0EEEvNS_16Flash_bwd_paramsE,@function
        .size           _ZN5flash44flash_bwd_dq_dk_dv_loop_seqk_parallel_kernelI23Flash_bwd_kernel_traitsILi128ELi64ELi64ELi8ELi4ELi2ELi2ELb1ELb0EN7cutlass10bfloat16_tE19Flash_kernel_traitsILi128ELi64ELi64ELi8ES3_EELb0ELb1ELb0ELb0ELb1ELb1ELb0EEEvNS_16Flash_bwd_paramsE,(.L_x_1067 - _ZN5flash44flash_bwd_dq_dk_dv_loop_seqk_parallel_kernelI23Flash_bwd_kernel_traitsILi128ELi64ELi64ELi8ELi4ELi2ELi2ELb1ELb0EN7cutlass10bfloat16_tE19Flash_kernel_traitsILi128ELi64ELi64ELi8ES3_EELb0ELb1ELb0ELb0ELb1ELb1ELb0EEEvNS_16Flash_bwd_paramsE)
        .other          _ZN5flash44flash_bwd_dq_dk_dv_loop_seqk_parallel_kernelI23Flash_bwd_kernel_traitsILi128ELi64ELi64ELi8ELi4ELi2ELi2ELb1ELb0EN7cutlass10bfloat16_tE19Flash_kernel_traitsILi128ELi64ELi64ELi8ES3_EELb0ELb1ELb0ELb0ELb1ELb1ELb0EEEvNS_16Flash_bwd_paramsE,@"STO_CUDA_ENTRY STV_DEFAULT"
_ZN5flash44flash_bwd_dq_dk_dv_loop_seqk_parallel_kernelI23Flash_bwd_kernel_traitsILi128ELi64ELi64ELi8ELi4ELi2ELi2ELb1ELb0EN7cutlass10bfloat16_tE19Flash_kernel_traitsILi128ELi64ELi64ELi8ES3_EELb0ELb1ELb0ELb0ELb1ELb1ELb0EEEvNS_16Flash_bwd_paramsE:
.text._ZN5flash44flash_bwd_dq_dk_dv_loop_seqk_parallel_kernelI23Flash_bwd_kernel_traitsILi128ELi64ELi64ELi8ELi4ELi2ELi2ELb1ELb0EN7cutlass10bfloat16_tE19Flash_kernel_traitsILi128ELi64ELi64ELi8ES3_EELb0ELb1ELb0ELb0ELb1ELb1ELb0EEEvNS_16Flash_bwd_paramsE:
[----:B------:R-:W-:Y:S08]  /*0000*/  LDC R1, c[0x0][0x28] ;  /* 0x00000a00ff017b82 */ /* 0x000ff00000000800 */
[----:B------:R-:W1:Y:S01]  /*0010*/  S2UR UR9, SR_CTAID.X ;  /* 0x00000000000979c3 */ /* 0x000e620000002500 */
[----:B------:R-:W-:Y:S02]  /*0020*/  ULDC UR5, c[0x0][0x2c8] ;  /* 0x0000b20000057ab9 */ /* 0x000fe40000000800 */
[----:B------:R-:W-:-:S04]  /*0030*/  UIADD3 UR5, UR5, 0x3f, URZ ;  /* 0x0000003f05057890 */ /* 0x000fc8000fffe03f */
[----:B------:R-:W-:-:S04]  /*0040*/  USHF.R.S32.HI UR4, URZ, 0x1f, UR5 ;  /* 0x0000001f3f047899 */ /* 0x000fc80008011405 */
[----:B------:R-:W-:-:S04]  /*0050*/  ULEA.HI UR4, UR4, UR5, URZ, 0x6 ;  /* 0x0000000504047291 */ /* 0x000fc8000f8f303f */
[----:B------:R-:W-:-:S04]  /*0060*/  USHF.R.S32.HI UR4, URZ, 0x6, UR4 ;  /* 0x000000063f047899 */ /* 0x000fc80008011404 */
[----:B-1----:R-:W-:-:S06]  /*0070*/  UISETP.GE.AND UP0, UPT, UR9, UR4, UPT ;  /* 0x000000040900728c */ /* 0x002fcc000bf06270 */
[----:B------:R-:W-:-:S13]  /*0080*/  PLOP3.LUT P0, PT, PT, PT, UP0, 0x80, 0x0 ;  /* 0x000000000000781c */ /* 0x000fda0003f0f008 */
[----:B------:R-:W-:Y:S05]  /*0090*/  @P0 EXIT ;  /* 0x000000000000094d */ /* 0x000fea0003800000 */
[----:B------:R-:W1:Y:S01]  /*00a0*/  S2R R218, SR_TID.X ;  /* 0x0000000000da7919 */ /* 0x000e620000002100 */
[----:B------:R-:W2:Y:S01]  /*00b0*/  S2UR UR5, SR_CgaCtaId ;  /* 0x00000000000579c3 */ /* 0x000ea20000008800 */
[----:B------:R-:W-:Y:S01]  /*00c0*/  UMOV UR4, 0x400 ;  /* 0x0000040000047882 */ /* 0x000fe20000000000 */
[----:B------:R-:W-:Y:S01]  /*00d0*/  IMAD.MOV.U32 R229, RZ, RZ, -0x10 ;  /* 0xfffffff0ffe57424 */ /* 0x000fe200078e00ff */
[----:B------:R-:W-:Y:S01]  /*00e0*/  ULDC.64 UR52, c[0x0][0x208] ;  /* 0x0000820000347ab9 */ /* 0x000fe20000000a00 */
[----:B------:R-:W-:-:S04]  /*00f0*/  UMOV UR26, 0xffffc000 ;  /* 0xffffc000001a7882 */ /* 0x000fc80000000000 */
[----:B------:R-:W3:Y:S08]  /*0100*/  LDC R221, c[0x0][0x2c4] ;  /* 0x0000b100ffdd7b82 */ /* 0x000ef00000000800 */
[----:B------:R-:W4:Y:S08]  /*0110*/  S2UR UR8, SR_CTAID.Z ;  /* 0x00000000000879c3 */ /* 0x000f300000002700 */
[----:B------:R-:W5:Y:S01]  /*0120*/  S2UR UR7, SR_CTAID.Y ;  /* 0x00000000000779c3 */ /* 0x000f620000002600 */
[----:B--2---:R-:W-:-:S04]  /*0130*/  ULEA UR5, UR5, UR4, 0x18 ;  /* 0x0000000405057291 */ /* 0x004fc8000f8ec03f */
[----:B------:R-:W-:Y:S01]  /*0140*/  UIADD3 UR13, UR5, 0xc000, URZ ;  /* 0x0000c000050d7890 */ /* 0x000fe2000fffe03f */
[----:B-1----:R-:W-:Y:S02]  /*0150*/  SHF.R.S32.HI R11, RZ, 0x1f, R218 ;  /* 0x0000001fff0b7819 */ /* 0x002fe400000114da */
[----:B------:R-:W1:Y:S01]  /*0160*/  S2UR UR6, SR_CTAID.Z ;  /* 0x00000000000679c3 */ /* 0x000e620000002700 */
[----:B------:R-:W-:Y:S01]  /*0170*/  UIADD3 UR4, UR5, 0x10000, URZ ;  /* 0x0001000005047890 */ /* 0x000fe2000fffe03f */
[CC--:B------:R-:W-:Y:S02]  /*0180*/  LEA.HI R7, R11.reuse, R218.reuse, RZ, 0x4 ;  /* 0x000000da0b077211 */ /* 0x0c0fe400078f20ff */
[----:B------:R-:W-:Y:S02]  /*0190*/  LEA.HI R13, R11, R218, RZ, 0x5 ;  /* 0x000000da0b0d7211 */ /* 0x000fe400078f28ff */
[----:B------:R-:W-:Y:S02]  /*01a0*/  SHF.R.S32.HI R0, RZ, 0x4, R7 ;  /* 0x00000004ff007819 */ /* 0x000fe40000011407 */
[----:B------:R-:W2:Y:S01]  /*01b0*/  S2UR UR10, SR_CTAID.Y ;  /* 0x00000000000a79c3 */ /* 0x000ea20000002600 */
[--C-:B------:R-:W-:Y:S01]  /*01c0*/  SHF.R.S32.HI R2, RZ, 0x5, R13.reuse ;  /* 0x00000005ff027819 */ /* 0x100fe2000001140d */
[----:B----4-:R-:W-:Y:S01]  /*01d0*/  USHF.R.S32.HI UR12, URZ, 0x1f, UR8 ;  /* 0x0000001f3f0c7899 */ /* 0x010fe20008011408 */
[----:B------:R-:W-:-:S02]  /*01e0*/  SHF.R.S32.HI R5, RZ, 0x1f, R13 ;  /* 0x0000001fff057819 */ /* 0x000fc4000001140d */
[CC--:B------:R-:W-:Y:S02]  /*01f0*/  LEA.HI R214, R11.reuse, R218.reuse, RZ, 0x3 ;  /* 0x000000da0bd67211 */ /* 0x0c0fe400078f18ff */
[----:B------:R-:W-:Y:S01]  /*0200*/  LEA.HI R15, R11, R218, RZ, 0x2 ;  /* 0x000000da0b0f7211 */ /* 0x000fe200078f10ff */
[----:B-----5:R-:W-:Y:S01]  /*0210*/  USHF.R.S32.HI UR11, URZ, 0x1f, UR7 ;  /* 0x0000001f3f0b7899 */ /* 0x020fe20008011407 */
[----:B------:R-:W-:Y:S02]  /*0220*/  LEA.HI R6, R7, R0, RZ, 0x1 ;  /* 0x0000000007067211 */ /* 0x000fe400078f08ff */
[-C--:B------:R-:W-:Y:S02]  /*0230*/  LEA.HI R5, R5, R2.reuse, RZ, 0x2 ;  /* 0x0000000205057211 */ /* 0x080fe400078f10ff */
[----:B------:R-:W-:Y:S02]  /*0240*/  LEA.HI R3, R13, R2, RZ, 0x1 ;  /* 0x000000020d037211 */ /* 0x000fe400078f08ff */
[----:B------:R-:W-:-:S02]  /*0250*/  LOP3.LUT R7, R7, 0xfffffff0, RZ, 0xc0, !PT ;  /* 0xfffffff007077812 */ /* 0x000fc400078ec0ff */
[----:B------:R-:W-:Y:S02]  /*0260*/  SHF.R.S32.HI R220, RZ, 0x3, R214 ;  /* 0x00000003ffdc7819 */ /* 0x000fe400000114d6 */
[----:B------:R-:W-:Y:S01]  /*0270*/  LOP3.LUT R19, R214, 0xfffffff8, RZ, 0xc0, !PT ;  /* 0xfffffff8d6137812 */ /* 0x000fe200078ec0ff */
[----:B------:R-:W-:Y:S01]  /*0280*/  IMAD.IADD R7, R218, 0x1, -R7 ;  /* 0x00000001da077824 */ /* 0x000fe200078e0a07 */
[--C-:B------:R-:W-:Y:S01]  /*0290*/  SHF.R.S32.HI R17, RZ, 0x2, R15.reuse ;  /* 0x00000002ff117819 */ /* 0x100fe2000001140f */
[----:B------:R-:W-:Y:S01]  /*02a0*/  IMAD.SHL.U32 R9, R220, 0x40, RZ ;  /* 0x00000040dc097824 */ /* 0x000fe200078e00ff */
[----:B------:R-:W-:Y:S01]  /*02b0*/  SHF.R.S32.HI R224, RZ, 0x1f, R15 ;  /* 0x0000001fffe07819 */ /* 0x000fe2000001140f */
[----:B------:R-:W-:Y:S01]  /*02c0*/  IMAD.IADD R4, R218, 0x1, -R19 ;  /* 0x00000001da047824 */ /* 0x000fe200078e0a13 */
[----:B------:R-:W-:Y:S02]  /*02d0*/  LOP3.LUT R5, R5, 0xfffffffc, RZ, 0xc0, !PT ;  /* 0xfffffffc05057812 */ /* 0x000fe400078ec0ff */
[----:B------:R-:W-:Y:S01]  /*02e0*/  LOP3.LUT R3, R3, 0xfffffffe, RZ, 0xc0, !PT ;  /* 0xfffffffe03037812 */ /* 0x000fe200078ec0ff */
[----:B------:R-:W-:Y:S01]  /*02f0*/  IMAD.SHL.U32 R222, R4, 0x8, RZ ;  /* 0x0000000804de7824 */ /* 0x000fe200078e00ff */
[----:B------:R-:W-:Y:S01]  /*0300*/  LOP3.LUT R13, R13, 0xffffffe0, RZ, 0xc0, !PT ;  /* 0xffffffe00d0d7812 */ /* 0x000fe200078ec0ff */
[----:B------:R-:W-:Y:S01]  /*0310*/  IMAD.IADD R5, R2, 0x1, -R5 ;  /* 0x0000000102057824 */ /* 0x000fe200078e0a05 */
[----:B------:R-:W-:Y:S01]  /*0320*/  LEA.HI R224, R224, R17, RZ, 0x3 ;  /* 0x00000011e0e07211 */ /* 0x000fe200078f18ff */
[----:B------:R-:W-:Y:S01]  /*0330*/  IMAD.IADD R3, R2, 0x1, -R3 ;  /* 0x0000000102037824 */ /* 0x000fe200078e0a03 */
[----:B------:R-:W-:Y:S01]  /*0340*/  LOP3.LUT R6, R6, 0xfffffffe, RZ, 0xc0, !PT ;  /* 0xfffffffe06067812 */ /* 0x000fe200078ec0ff */
[----:B------:R-:W-:Y:S01]  /*0350*/  IMAD.IADD R13, R218, 0x1, -R13 ;  /* 0x00000001da0d7824 */ /* 0x000fe200078e0a0d */
[----:B------:R-:W-:-:S02]  /*0360*/  LOP3.LUT R9, R9, 0x1c0, RZ, 0xc0, !PT ;  /* 0x000001c009097812 */ /* 0x000fc400078ec0ff */
[----:B------:R-:W-:Y:S01]  /*0370*/  LOP3.LUT R224, R224, 0xfffffff8, RZ, 0xc0, !PT ;  /* 0xfffffff8e0e07812 */ /* 0x000fe200078ec0ff */
[----:B------:R-:W-:Y:S01]  /*0380*/  IMAD.IADD R6, R0, 0x1, -R6 ;  /* 0x0000000100067824 */ /* 0x000fe200078e0a06 */
[----:B------:R-:W-:Y:S02]  /*0390*/  SHF.R.S32.HI R2, RZ, 0x1f, R7 ;  /* 0x0000001fff027819 */ /* 0x000fe40000011407 */
[----:B------:R-:W-:Y:S01]  /*03a0*/  SHF.R.U32.HI R8, RZ, 0x3, R9 ;  /* 0x00000003ff087819 */ /* 0x000fe20000011609 */
[----:B------:R-:W-:Y:S01]  /*03b0*/  IMAD.IADD R224, R17, 0x1, -R224 ;  /* 0x0000000111e07824 */ /* 0x000fe200078e0ae0 */
[----:B------:R-:W-:Y:S01]  /*03c0*/  LEA.HI R2, R2, R7, RZ, 0x3 ;  /* 0x0000000702027211 */ /* 0x000fe200078f18ff */
[----:B------:R-:W-:Y:S01]  /*03d0*/  IMAD.SHL.U32 R12, R6, 0x200, RZ ;  /* 0x00000200060c7824 */ /* 0x000fe200078e00ff */
[----:B------:R-:W-:Y:S02]  /*03e0*/  SHF.R.S32.HI R0, RZ, 0x1f, R13 ;  /* 0x0000001fff007819 */ /* 0x000fe4000001140d */
[----:B------:R-:W-:-:S02]  /*03f0*/  LOP3.LUT R9, R9, 0x38, R222, 0xf8, !PT ;  /* 0x0000003809097812 */ /* 0x000fc400078ef8de */
[C---:B------:R-:W-:Y:S01]  /*0400*/  LOP3.LUT R10, R2.reuse, 0xfffffff8, RZ, 0xc0, !PT ;  /* 0xfffffff8020a7812 */ /* 0x040fe200078ec0ff */
[----:B------:R-:W-:Y:S01]  /*0410*/  IMAD.SHL.U32 R2, R2, 0x40, RZ ;  /* 0x0000004002027824 */ /* 0x000fe200078e00ff */
[----:B------:R-:W-:Y:S01]  /*0420*/  LEA.HI R0, R0, R13, RZ, 0x2 ;  /* 0x0000000d00007211 */ /* 0x000fe200078f10ff */
[----:B------:R-:W-:Y:S01]  /*0430*/  IMAD.SHL.U32 R13, R4, 0x40, RZ ;  /* 0x00000040040d7824 */ /* 0x000fe200078e00ff */
[----:B------:R-:W-:Y:S01]  /*0440*/  LOP3.LUT R8, R9, R8, RZ, 0x3c, !PT ;  /* 0x0000000809087212 */ /* 0x000fe200078e3cff */
[----:B------:R-:W-:Y:S01]  /*0450*/  IMAD.IADD R7, R7, 0x1, -R10 ;  /* 0x0000000107077824 */ /* 0x000fe200078e0a0a */
[----:B------:R-:W-:Y:S01]  /*0460*/  LOP3.LUT R9, R224, 0x1, RZ, 0xc0, !PT ;  /* 0x00000001e0097812 */ /* 0x000fe200078ec0ff */
[----:B------:R-:W-:Y:S01]  /*0470*/  IMAD.SHL.U32 R10, R3, 0x10, RZ ;  /* 0x00000010030a7824 */ /* 0x000fe200078e00ff */
[----:B------:R-:W-:Y:S01]  /*0480*/  LOP3.LUT R15, R15, 0x7ffffffc, RZ, 0xc0, !PT ;  /* 0x7ffffffc0f0f7812 */ /* 0x000fe200078ec0ff */
[----:B------:R-:W-:Y:S01]  /*0490*/  IMAD.SHL.U32 R7, R7, 0x40, RZ ;  /* 0x0000004007077824 */ /* 0x000fe200078e00ff */
[----:B------:R-:W-:-:S02]  /*04a0*/  ISETP.NE.U32.AND P0, PT, R9, 0x1, PT ;  /* 0x000000010900780c */ /* 0x000fc40003f05070 */
[----:B------:R-:W-:Y:S02]  /*04b0*/  LOP3.LUT R13, R13, 0x1c0, RZ, 0xc0, !PT ;  /* 0x000001c00d0d7812 */ /* 0x000fe400078ec0ff */
[CC--:B------:R-:W-:Y:S02]  /*04c0*/  LEA.HI R9, R11.reuse, R218.reuse, RZ, 0x7 ;  /* 0x000000da0b097211 */ /* 0x0c0fe400078f38ff */
[----:B------:R-:W-:Y:S02]  /*04d0*/  LEA.HI R11, R11, R218, RZ, 0x6 ;  /* 0x000000da0b0b7211 */ /* 0x000fe400078f30ff */
[C---:B------:R-:W-:Y:S02]  /*04e0*/  LOP3.LUT P4, RZ, R4.reuse, 0x2, RZ, 0xc0, !PT ;  /* 0x0000000204ff7812 */ /* 0x040fe4000788c0ff */
[----:B------:R-:W-:Y:S01]  /*04f0*/  LOP3.LUT P3, RZ, R4, 0x4, RZ, 0xc0, !PT ;  /* 0x0000000404ff7812 */ /* 0x000fe2000786c0ff */
[C---:B------:R-:W-:Y:S01]  /*0500*/  IMAD.IADD R4, R218.reuse, 0x1, -R15 ;  /* 0x00000001da047824 */ /* 0x040fe200078e0a0f */
[----:B------:R-:W-:Y:S01]  /*0510*/  LOP3.LUT R15, R13, 0x10, R10, 0xf8, !PT ;  /* 0x000000100d0f7812 */ /* 0x000fe200078ef80a */
[----:B------:R-:W-:Y:S01]  /*0520*/  IMAD.SHL.U32 R218, R218, 0x2, RZ ;  /* 0x00000002dada7824 */ /* 0x000fe200078e00ff */
[----:B------:R-:W-:Y:S01]  /*0530*/  SHF.R.S32.HI R9, RZ, 0x7, R9 ;  /* 0x00000007ff097819 */ /* 0x000fe20000011409 */
[----:B------:R-:W-:Y:S01]  /*0540*/  IMAD.SHL.U32 R4, R4, 0x2, RZ ;  /* 0x0000000204047824 */ /* 0x000fe200078e00ff */
[----:B------:R-:W-:Y:S01]  /*0550*/  SHF.R.S32.HI R11, RZ, 0x6, R11 ;  /* 0x00000006ff0b7819 */ /* 0x000fe2000001140b */
[----:B------:R-:W-:Y:S01]  /*0560*/  IMAD.SHL.U32 R10, R6, 0x20, RZ ;  /* 0x00000020060a7824 */ /* 0x000fe200078e00ff */
[C---:B------:R-:W-:Y:S01]  /*0570*/  R2P PR, R224.reuse, 0x6 ;  /* 0x00000006e0007804 */ /* 0x040fe20000000000 */
[----:B------:R-:W-:Y:S01]  /*0580*/  IMAD.SHL.U32 R224, R224, 0x40, RZ ;  /* 0x00000040e0e07824 */ /* 0x000fe200078e00ff */
[----:B------:R-:W-:Y:S01]  /*0590*/  LOP3.LUT R212, R15, 0x8, R214, 0xf8, !PT ;  /* 0x000000080fd47812 */ /* 0x000fe200078ef8d6 */
[----:B------:R-:W-:Y:S01]  /*05a0*/  IMAD R15, R9, 0x800, R12 ;  /* 0x00000800090f7824 */ /* 0x000fe200078e020c */
[----:B------:R-:W-:Y:S01]  /*05b0*/  LOP3.LUT R7, R7, 0x1c0, RZ, 0xc0, !PT ;  /* 0x000001c007077812 */ /* 0x000fe200078ec0ff */
[----:B------:R-:W-:Y:S01]  /*05c0*/  IMAD R219, R11, 0x200, R8 ;  /* 0x000002000bdb7824 */ /* 0x000fe200078e0208 */
[----:B------:R-:W-:Y:S01]  /*05d0*/  LOP3.LUT R224, R224, 0x1c0, RZ, 0xc0, !PT ;  /* 0x000001c0e0e07812 */ /* 0x000fe200078ec0ff */
[----:B------:R-:W-:Y:S01]  /*05e0*/  IMAD.SHL.U32 R9, R9, 0x20, RZ ;  /* 0x0000002009097824 */ /* 0x000fe200078e00ff */
[----:B------:R-:W-:Y:S01]  /*05f0*/  LOP3.LUT R214, R13, 0x8, R214, 0xf8, !PT ;  /* 0x000000080dd67812 */ /* 0x000fe200078ef8d6 */
[----:B------:R-:W-:Y:S01]  /*0600*/  IMAD.SHL.U32 R11, R11, 0x8, RZ ;  /* 0x000000080b0b7824 */ /* 0x000fe200078e00ff */
[----:B------:R-:W-:-:S02]  /*0610*/  SHF.R.U32.HI R8, RZ, 0x3, R224 ;  /* 0x00000003ff087819 */ /* 0x000fc400000116e0 */
[----:B------:R-:W-:Y:S02]  /*0620*/  LOP3.LUT R218, R9, 0x6, R218, 0xf8, !PT ;  /* 0x0000000609da7812 */ /* 0x000fe400078ef8da */
[----:B------:R-:W-:Y:S02]  /*0630*/  LOP3.LUT R11, R11, 0x18, RZ, 0xc0, !PT ;  /* 0x000000180b0b7812 */ /* 0x000fe400078ec0ff */
[----:B------:R-:W-:Y:S02]  /*0640*/  LOP3.LUT R9, R224, 0x20, R9, 0xf8, !PT ;  /* 0x00000020e0097812 */ /* 0x000fe400078ef809 */
[----:B------:R-:W-:Y:S02]  /*0650*/  LOP3.LUT R224, R8, R224, R11, 0x1e, !PT ;  /* 0x000000e008e07212 */ /* 0x000fe400078e1e0b */
[----:B------:R-:W-:Y:S01]  /*0660*/  LOP3.LUT R9, R9, R8, RZ, 0x3c, !PT ;  /* 0x0000000809097212 */ /* 0x000fe200078e3cff */
[----:B------:R-:W-:Y:S01]  /*0670*/  IMAD R8, R5, 0x400, R4 ;  /* 0x0000040005087824 */ /* 0x000fe200078e0204 */
[----:B------:R-:W-:-:S02]  /*0680*/  SHF.R.U32.HI R13, RZ, 0x3, R13 ;  /* 0x00000003ff0d7819 */ /* 0x000fc4000001160d */
[----:B------:R-:W-:Y:S01]  /*0690*/  LOP3.LUT R215, R11, 0x20, R10, 0xf8, !PT ;  /* 0x000000200bd77812 */ /* 0x000fe200078ef80a */
[----:B------:R-:W-:Y:S01]  /*06a0*/  IMAD.SHL.U32 R10, R6, 0x8, RZ ;  /* 0x00000008060a7824 */ /* 0x000fe200078e00ff */
[----:B------:R-:W-:Y:S01]  /*06b0*/  SHF.R.U32.HI R6, RZ, 0x3, R7 ;  /* 0x00000003ff067819 */ /* 0x000fe20000011607 */
[----:B------:R-:W-:Y:S01]  /*06c0*/  IMAD.IADD R225, R8, 0x1, R9 ;  /* 0x0000000108e17824 */ /* 0x000fe200078e0209 */
[----:B------:R-:W-:Y:S02]  /*06d0*/  SHF.R.S32.HI R8, RZ, 0x2, R0 ;  /* 0x00000002ff087819 */ /* 0x000fe40000011400 */
[----:B------:R-:W-:Y:S02]  /*06e0*/  LOP3.LUT R0, R2, 0xfffffe00, RZ, 0xc0, !PT ;  /* 0xfffffe0002007812 */ /* 0x000fe400078ec0ff */
[----:B------:R-:W-:Y:S01]  /*06f0*/  LOP3.LUT R214, R214, R13, RZ, 0x3c, !PT ;  /* 0x0000000dd6d67212 */ /* 0x000fe200078e3cff */
[----:B------:R-:W-:Y:S01]  /*0700*/  IMAD R2, R5, 0x10, R8 ;  /* 0x0000001005027824 */ /* 0x000fe200078e0208 */
[----:B------:R-:W-:Y:S01]  /*0710*/  LOP3.LUT R211, R7, 0x8, R10, 0xf8, !PT ;  /* 0x0000000807d37812 */ /* 0x000fe200078ef80a */
[----:B------:R-:W-:Y:S01]  /*0720*/  IMAD R216, R5, 0x400, R0 ;  /* 0x0000040005d87824 */ /* 0x000fe200078e0200 */
[----:B------:R-:W-:Y:S01]  /*0730*/  LOP3.LUT R215, R6, R215, R7, 0x1e, !PT ;  /* 0x000000d706d77212 */ /* 0x000fe200078e1e07 */
[----:B------:R-:W-:Y:S01]  /*0740*/  IMAD R7, R3, 0x400, R4 ;  /* 0x0000040003077824 */ /* 0x000fe200078e0204 */
[----:B------:R-:W-:Y:S01]  /*0750*/  LOP3.LUT R211, R211, R6, RZ, 0x3c, !PT ;  /* 0x00000006d3d37212 */ /* 0x000fe200078e3cff */
[----:B------:R-:W-:Y:S01]  /*0760*/  IMAD R4, R3, 0x400, R0 ;  /* 0x0000040003047824 */ /* 0x000fe200078e0200 */
[----:B------:R-:W-:Y:S01]  /*0770*/  LEA R225, R225, UR5, 0x1 ;  /* 0x00000005e1e17c11 */ /* 0x000fe2000f8e08ff */
[----:B------:R-:W-:Y:S01]  /*0780*/  IMAD.IADD R214, R15, 0x1, R214 ;  /* 0x000000010fd67824 */ /* 0x000fe200078e02d6 */
[----:B------:R-:W-:Y:S01]  /*0790*/  LOP3.LUT R212, R12, R212, R13, 0xf6, !PT ;  /* 0x000000d40cd47212 */ /* 0x000fe200078ef60d */
[----:B------:R-:W-:Y:S01]  /*07a0*/  IMAD.MOV.U32 R3, RZ, RZ, 0x20 ;  /* 0x00000020ff037424 */ /* 0x000fe200078e00ff */
[----:B------:R-:W-:Y:S01]  /*07b0*/  LOP3.LUT R215, R215, R0, RZ, 0xfc, !PT ;  /* 0x00000000d7d77212 */ /* 0x000fe200078efcff */
[----:B------:R-:W-:Y:S01]  /*07c0*/  IMAD.IADD R224, R7, 0x1, R224 ;  /* 0x0000000107e07824 */ /* 0x000fe200078e02e0 */
[----:B---3--:R-:W-:Y:S01]  /*07d0*/  IADD3 R221, R2, 0x1, -R221 ;  /* 0x0000000102dd7810 */ /* 0x008fe20007ffe8dd */
[----:B------:R-:W-:Y:S01]  /*07e0*/  IMAD.MOV.U32 R5, RZ, RZ, 0x40 ;  /* 0x00000040ff057424 */ /* 0x000fe200078e00ff */
[----:B------:R-:W-:Y:S01]  /*07f0*/  SEL R3, R3, 0xffffffe0, !P4 ;  /* 0xffffffe003037807 */ /* 0x000fe20006000000 */
[----:B------:R-:W-:Y:S01]  /*0800*/  IMAD.SHL.U32 R214, R214, 0x2, RZ ;  /* 0x00000002d6d67824 */ /* 0x000fe200078e00ff */
[----:B------:R-:W-:Y:S01]  /*0810*/  SEL R229, R229, 0x10, !P0 ;  /* 0x00000010e5e57807 */ /* 0x000fe20004000000 */
[----:B------:R-:W-:Y:S01]  /*0820*/  IMAD.IADD R216, R216, 0x1, R211 ;  /* 0x00000001d8d87824 */ /* 0x000fe200078e02d3 */
[----:B------:R-:W-:Y:S01]  /*0830*/  SEL R5, R5, 0xffffffc0, !P3 ;  /* 0xffffffc005057807 */ /* 0x000fe20005800000 */
[----:B------:R-:W-:Y:S01]  /*0840*/  IMAD.IADD R211, R211, 0x1, R4 ;  /* 0x00000001d3d37824 */ /* 0x000fe200078e0204 */
[----:B------:R-:W-:Y:S01]  /*0850*/  IADD3 R0, R3, UR13, R214 ;  /* 0x0000000d03007c10 */ /* 0x000fe2000fffe0d6 */
[----:B------:R-:W-:Y:S01]  /*0860*/  VIADD R2, R214, UR5 ;  /* 0x00000005d6027c36 */ /* 0x000fe20008000000 */
[----:B------:R-:W-:Y:S01]  /*0870*/  LEA R224, R224, UR13, 0x1 ;  /* 0x0000000de0e07c11 */ /* 0x000fe2000f8e08ff */
[C---:B------:R-:W-:Y:S01]  /*0880*/  VIADD R226, R225.reuse, 0x20 ;  /* 0x00000020e1e27836 */ /* 0x040fe20000000000 */
[----:B------:R-:W-:Y:S01]  /*0890*/  LEA R212, R212, UR5, 0x1 ;  /* 0x00000005d4d47c11 */ /* 0x000fe2000f8e08ff */
[----:B------:R-:W-:Y:S01]  /*08a0*/  @P1 VIADD R226, R225, 0xffffffe0 ;  /* 0xffffffe0e1e21836 */ /* 0x000fe20000000000 */
[----:B------:R-:W-:Y:S01]  /*08b0*/  LEA R211, R211, UR4, 0x1 ;  /* 0x00000004d3d37c11 */ /* 0x000fe2000f8e08ff */
[----:B------:R-:W-:-:S02]  /*08c0*/  IMAD.IADD R3, R3, 0x1, R2 ;  /* 0x0000000103037824 */ /* 0x000fc400078e0202 */
[----:B------:R-:W-:Y:S02]  /*08d0*/  IMAD.IADD R213, R5, 0x1, R0 ;  /* 0x0000000105d57824 */ /* 0x000fe400078e0200 */
[C---:B------:R-:W-:Y:S02]  /*08e0*/  VIADD R227, R224.reuse, 0x40 ;  /* 0x00000040e0e37836 */ /* 0x040fe40000000000 */
[----:B------:R-:W-:Y:S02]  /*08f0*/  IMAD.IADD R228, R225, 0x1, R229 ;  /* 0x00000001e1e47824 */ /* 0x000fe400078e02e5 */
[C---:B------:R-:W-:Y:S02]  /*0900*/  IMAD.IADD R2, R5.reuse, 0x1, R2 ;  /* 0x0000000105027824 */ /* 0x040fe400078e0202 */
[----:B------:R-:W-:Y:S02]  /*0910*/  IMAD.IADD R0, R5, 0x1, R212 ;  /* 0x0000000105007824 */ /* 0x000fe400078e02d4 */
[----:B------:R-:W-:-:S02]  /*0920*/  @P2 VIADD R227, R224, 0xffffffc0 ;  /* 0xffffffc0e0e32836 */ /* 0x000fc40000000000 */
[----:B-12---:R-:W-:-:S07]  /*0930*/  IMAD.IADD R229, R229, 0x1, R226 ;  /* 0x00000001e5e57824 */ /* 0x006fce00078e02e2 */
.L_x_56:
[----:B------:R-:W-:Y:S02]  /*0940*/  ULDC.64 UR14, c[0x0][0x308] ;  /* 0x0000c200000e7ab9 */ /* 0x000fe40000000a00 */
[----:B------:R-:W-:-:S04]  /*0950*/  UISETP.NE.U32.AND UP1, UPT, UR14, URZ, UPT ;  /* 0x0000003f0e00728c */ /* 0x000fc8000bf25070 */
[----:B------:R-:W-:-:S03]  /*0960*/  UISETP.NE.AND.EX UP1, UPT, UR15, URZ, UPT, UP1 ;  /* 0x0000003f0f00728c */ /* 0x000fc6000bf25310 */
[----:B------:R-:W-:Y:S02]  /*0970*/  ULDC.64 UR14, c[0x0][0x300] ;  /* 0x0000c000000e7ab9 */ /* 0x000fe40000000a00 */
[----:B------:R-:W-:Y:S02]  /*0980*/  ISETP.NE.U32.AND P1, PT, RZ, UR14, PT ;  /* 0x0000000eff007c0c */ /* 0x000fe4000bf25070 */
[----:B------:R-:W-:Y:S02]  /*0990*/  PLOP3.LUT P0, PT, PT, PT, UP1, 0x80, 0x0 ;  /* 0x000000000000781c */ /* 0x000fe40003f0f018 */
[----:B------:R-:W-:Y:S02]  /*09a0*/  ISETP.NE.AND.EX P1, PT, RZ, UR15, PT, P1 ;  /* 0x0000000fff007c0c */ /* 0x000fe4000bf25310 */
[----:B------:R-:W-:-:S09]  /*09b0*/  @UP1 ULDC.64 UR14, c[0x0][0x308] ;  /* 0x0000c200000e1ab9 */ /* 0x000fd20000000a00 */
[----:B-1----:R-:W1:Y:S02]  /*09c0*/  @P0 S2R R4, SR_CTAID.Y ;  /* 0x0000000000040919 */ /* 0x002e640000002600 */
[----:B------:R-:W2:Y:S01]  /*09d0*/  @P1 LDC.64 R6, c[0x0][0x300] ;  /* 0x0000c000ff061b82 */ /* 0x000ea20000000a00 */
[----:B------:R-:W2:Y:S01]  /*09e0*/  @P1 S2R R5, SR_CTAID.Y ;  /* 0x0000000000051919 */ /* 0x000ea20000002600 */
[----:B-1----:R-:W-:Y:S01]  /*09f0*/  @P0 R2UR UR4, R4 ;  /* 0x00000000040402ca */ /* 0x002fe200000e0000 */
[----:B--2---:R-:W-:-:S05]  /*0a00*/  @P1 IMAD.WIDE R8, R5, 0x4, R6 ;  /* 0x0000000405081825 */ /* 0x004fca00078e0206 */
[----:B------:R-:W2:Y:S07]  /*0a10*/  @P1 LDG.E R5, desc[UR52][R8.64] ;  /* 0x0000003408051981 */ /* 0x000eae000c1e1900 */
[----:B------:R-:W-:-:S06]  /*0a20*/  @UP1 UIMAD.WIDE UR14, UR4, 0x4, UR14 ;  /* 0x00000004040e18a5 */ /* 0x000fcc000f8e020e */
[----:B------:R-:W-:Y:S02]  /*0a30*/  IMAD.U32 R6, RZ, RZ, UR14 ;  /* 0x0000000eff067e24 */ /* 0x000fe4000f8e00ff */
[----:B------:R-:W-:Y:S01]  /*0a40*/  IMAD.U32 R7, RZ, RZ, UR15 ;  /* 0x0000000fff077e24 */ /* 0x000fe2000f8e00ff */
[----:B------:R-:W-:Y:S01]  /*0a50*/  UMOV UR24, URZ ;  /* 0x0000003f00187c82 */ /* 0x000fe20008000000 */
[----:B------:R-:W-:-:S03]  /*0a60*/  @!UP1 ULDC.64 UR14, c[0x0][0x318] ;  /* 0x0000c600000e9ab9 */ /* 0x000fc60000000a00 */
[----:B------:R-:W3:Y:S01]  /*0a70*/  @P0 LDG.E R4, desc[UR52][R6.64] ;  /* 0x0000003406040981 */ /* 0x000ee2000c1e1900 */
[----:B------:R-:W-:-:S04]  /*0a80*/  @!UP1 UISETP.NE.U32.AND UP0, UPT, UR14, URZ, UPT ;  /* 0x0000003f0e00928c */ /* 0x000fc8000bf05070 */
[----:B------:R-:W-:-:S03]  /*0a90*/  @!UP1 UISETP.NE.AND.EX UP0, UPT, UR15, URZ, UPT, UP0 ;  /* 0x0000003f0f00928c */ /* 0x000fc6000bf05300 */
[----:B------:R-:W-:Y:S02]  /*0aa0*/  @!UP1 ULDC.64 UR14, c[0x0][0x2c8] ;  /* 0x0000b200000e9ab9 */ /* 0x000fe40000000a00 */
[----:B------:R-:W-:Y:S02]  /*0ab0*/  @!UP1 USEL UR15, UR15, URZ, UP0 ;  /* 0x0000003f0f0f9287 */ /* 0x000fe40008000000 */
[----:B------:R-:W-:Y:S01]  /*0ac0*/  USHF.L.U32 UR13, UR9, 0x6, URZ ;  /* 0x00000006090d7899 */ /* 0x000fe2000800063f */
[----:B--2---:R-:W-:Y:S02]  /*0ad0*/  @P1 R2UR UR24, R5 ;  /* 0x00000000051812ca */ /* 0x004fe400000e0000 */
[----:B---3--:R-:W-:-:S13]  /*0ae0*/  @P0 R2UR UR51, R4 ;  /* 0x00000000043302ca */ /* 0x008fda00000e0000 */
[----:B------:R-:W-:Y:S02]  /*0af0*/  @UP1 UIADD3 UR51, UR51, -UR24, URZ ;  /* 0x8000001833331290 */ /* 0x000fe4000fffe03f */
[----:B------:R-:W-:-:S04]  /*0b00*/  @!UP1 UIADD3 UR51, UR15, UR14, -UR24 ;  /* 0x0000000e0f339290 */ /* 0x000fc8000fffe818 */
[----:B------:R-:W-:-:S06]  /*0b10*/  UISETP.GE.AND UP0, UPT, UR13, UR51, UPT ;  /* 0x000000330d00728c */ /* 0x000fcc000bf06270 */
[----:B------:R-:W-:-:S13]  /*0b20*/  PLOP3.LUT P0, PT, PT, PT, UP0, 0x80, 0x0 ;  /* 0x000000000000781c */ /* 0x000fda0003f0f008 */
[----:B-----5:R-:W-:Y:S05]  /*0b30*/  @P0 BRA `(.L_x_48) ;  /* 0x0000004800240947 */ /* 0x020fea0003800000 */
[----:B------:R-:W-:Y:S01]  /*0b40*/  ULDC.U8 UR4, c[0x0][0x3d8] ;  /* 0x0000f60000047ab9 */ /* 0x000fe20000000000 */
[----:B------:R-:W-:Y:S01]  /*0b50*/  ULDC UR27, c[0x0][0x270] ;  /* 0x00009c00001b7ab9 */ /* 0x000fe20000000800 */
[----:B------:R-:W-:Y:S02]  /*0b60*/  UISETP.NE.AND UP0, UPT, UR4, URZ, UPT ;  /* 0x0000003f0400728c */ /* 0x000fe4000bf05270 */
[----:B------:R-:W-:Y:S01]  /*0b70*/  USHF.R.S32.HI UR30, URZ, 0x1f, UR27 ;  /* 0x0000001f3f1e7899 */ /* 0x000fe2000801141b */
[----:B------:R-:W-:Y:S01]  /*0b80*/  ULDC UR4, c[0x0][0x2c4] ;  /* 0x0000b10000047ab9 */ /* 0x000fe20000000800 */
[----:B------:R-:W-:Y:S01]  /*0b90*/  ULDC.U8 UR29, c[0x0][0x480] ;  /* 0x00012000001d7ab9 */ /* 0x000fe20000000000 */
[----:B------:R-:W-:Y:S01]  /*0ba0*/  UIADD3 UR15, UR4, 0x3f, URZ ;  /* 0x0000003f040f7890 */ /* 0x000fe2000fffe03f */
[----:B------:R-:W-:-:S03]  /*0bb0*/  PLOP3.LUT P0, PT, PT, PT, UP0, 0x80, 0x0 ;  /* 0x000000000000781c */ /* 0x000fc60003f0f008 */
[----:B------:R-:W-:Y:S02]  /*0bc0*/  USHF.R.S32.HI UR21, URZ, 0x1f, UR15 ;  /* 0x0000001f3f157899 */ /* 0x000fe4000801140f */
[----:B------:R-:W-:Y:S01]  /*0bd0*/  @UP0 UMOV UR22, UR10 ;  /* 0x0000000a00160c82 */ /* 0x000fe20008000000 */
[----:B------:R-:W-:Y:S01]  /*0be0*/  @UP0 UMOV UR31, UR6 ;  /* 0x00000006001f0c82 */ /* 0x000fe20008000000 */
[----:B------:R-:W-:Y:S01]  /*0bf0*/  @UP0 UIMAD UR14, UR22, UR4, URZ ;  /* 0x00000004160e02a4 */ /* 0x000fe2000f8e023f */
[----:B------:R-:W-:Y:S02]  /*0c00*/  @UP0 ULDC UR28, c[0x0][0x2e4] ;  /* 0x0000b900001c0ab9 */ /* 0x000fe40000000800 */
[----:B------:R-:W-:Y:S01]  /*0c10*/  @!UP0 UMOV UR22, UR10 ;  /* 0x0000000a00168c82 */ /* 0x000fe20008000000 */
[----:B------:R-:W-:Y:S02]  /*0c20*/  @UP0 UIMAD UR28, UR31, UR28, UR14 ;  /* 0x0000001c1f1c02a4 */ /* 0x000fe4000f8e020e */
[----:B------:R-:W-:Y:S01]  /*0c30*/  ULEA.HI UR21, UR21, UR15, URZ, 0x6 ;  /* 0x0000000f15157291 */ /* 0x000fe2000f8f303f */
[----:B------:R-:W-:-:S02]  /*0c40*/  @!UP0 UMOV UR31, UR6 ;  /* 0x00000006001f8c82 */ /* 0x000fc40008000000 */
[----:B------:R-:W-:Y:S02]  /*0c50*/  @!UP0 UIMAD UR14, UR22, UR27, UR31 ;  /* 0x0000001b160e82a4 */ /* 0x000fe4000f8e021f */
[----:B------:R-:W-:Y:S02]  /*0c60*/  USHF.R.S32.HI UR21, URZ, 0x6, UR21 ;  /* 0x000000063f157899 */ /* 0x000fe40008011415 */
[----:B------:R-:W-:Y:S01]  /*0c70*/  @!UP0 UIMAD UR28, UR14, UR4, URZ ;  /* 0x000000040e1c82a4 */ /* 0x000fe2000f8e023f */
[----:B------:R-:W-:Y:S11]  /*0c80*/  @!P0 BRA `(.L_x_49) ;  /* 0x0000000000208947 */ /* 0x000ff60003800000 */
[----:B------:R-:W-:Y:S01]  /*0c90*/  ULDC UR25, c[0x0][0x2d4] ;  /* 0x0000b50000197ab9 */ /* 0x000fe20000000800 */
[----:B------:R-:W-:Y:S01]  /*0ca0*/  ULDC UR15, c[0x0][0x2c0] ;  /* 0x0000b000000f7ab9 */ /* 0x000fe20000000800 */
[----:B------:R-:W-:Y:S01]  /*0cb0*/  UIADD3 UR16, UR25, 0x80, URZ ;  /* 0x0000008019107890 */ /* 0x000fe2000fffe03f */
[----:B------:R-:W-:Y:S02]  /*0cc0*/  ULDC UR14, c[0x0][0x2e4] ;  /* 0x0000b900000e7ab9 */ /* 0x000fe40000000800 */
[----:B------:R-:W-:Y:S02]  /*0cd0*/  ULEA UR14, UR15, UR14, 0x7 ;  /* 0x0000000e0f0e7291 */ /* 0x000fe4000f8e383f */
[----:B------:R-:W-:-:S04]  /*0ce0*/  UIMAD UR16, UR16, UR22, URZ ;  /* 0x00000016101072a4 */ /* 0x000fc8000f8e023f */
[----:B------:R-:W-:Y:S01]  /*0cf0*/  UIMAD UR20, UR14, UR31, UR16 ;  /* 0x0000001f0e1472a4 */ /* 0x000fe2000f8e0210 */
[----:B------:R-:W-:Y:S11]  /*0d00*/  BRA `(.L_x_50) ;  /* 0x00000000000c7947 */ /* 0x000ff60003800000 */
.L_x_49:
[----:B------:R-:W-:Y:S01]  /*0d10*/  UIMAD UR20, UR22, UR27, UR31 ;  /* 0x0000001b161472a4 */ /* 0x000fe2000f8e021f */
[----:B------:R-:W-:-:S03]  /*0d20*/  ULDC UR25, c[0x0][0x2d4] ;  /* 0x0000b50000197ab9 */ /* 0x000fc60000000800 */
[----:B------:R-:W-:-:S12]  /*0d30*/  UIMAD UR20, UR20, UR25, URZ ;  /* 0x00000019141472a4 */ /* 0x000fd8000f8e023f */
.L_x_50:
[----:B------:R-:W1:Y:S01]  /*0d40*/  LDC R16, c[0x0][0x278] ;  /* 0x00009e00ff107b82 */ /* 0x000e620000000800 */
[----:B------:R-:W2:Y:S01]  /*0d50*/  S2R R6, SR_TID.X ;  /* 0x0000000000067919 */ /* 0x000ea20000002100 */
[----:B------:R-:W-:Y:S01]  /*0d60*/  ULEA UR32, UR21, 0xffffffc0, 0x6 ;  /* 0xffffffc015207891 */ /* 0x000fe2000f8e303f */
[----:B------:R-:W-:Y:S01]  /*0d70*/  IMAD.U32 R7, RZ, RZ, UR31 ;  /* 0x0000001fff077e24 */ /* 0x000fe2000f8e00ff */
[----:B------:R-:W-:Y:S01]  /*0d80*/  SHF.R.S32.HI R17, RZ, 0x1f, R220 ;  /* 0x0000001fff117819 */ /* 0x000fe200000114dc */
[----:B------:R-:W-:Y:S01]  /*0d90*/  USHF.R.S32.HI UR34, URZ, 0x1f, UR22 ;  /* 0x0000001f3f227899 */ /* 0x000fe20008011416 */
[--C-:B------:R-:W-:Y:S01]  /*0da0*/  SHF.R.S32.HI R223, RZ, 0x1f, R222.reuse ;  /* 0x0000001fffdf7819 */ /* 0x100fe200000114de */
[----:B------:R-:W-:Y:S01]  /*0db0*/  USHF.R.S32.HI UR33, URZ, 0x1f, UR32 ;  /* 0x0000001f3f217899 */ /* 0x000fe20008011420 */
[----:B------:R-:W3:Y:S01]  /*0dc0*/  LDC.64 R14, c[0x0][0x240] ;  /* 0x00009000ff0e7b82 */ /* 0x000ee20000000a00 */
[----:B------:R-:W-:Y:S01]  /*0dd0*/  IABS R7, R7 ;  /* 0x0000000700077213 */ /* 0x000fe20000000000 */
[----:B------:R-:W-:Y:S01]  /*0de0*/  ULDC.64 UR14, c[0x0][0x418] ;  /* 0x00010600000e7ab9 */ /* 0x000fe20000000a00 */
[----:B------:R-:W-:Y:S01]  /*0df0*/  IADD3 R31, P0, R220, UR32, RZ ;  /* 0x00000020dc1f7c10 */ /* 0x000fe2000ff1e0ff */
[----:B------:R-:W-:Y:S01]  /*0e00*/  UIMAD UR16, UR34, UR14, URZ ;  /* 0x0000000e221072a4 */ /* 0x000fe2000f8e023f */
[----:B------:R-:W-:Y:S01]  /*0e10*/  IMAD.U32 R23, RZ, RZ, UR14 ;  /* 0x0000000eff177e24 */ /* 0x000fe2000f8e00ff */
[----:B------:R-:W-:Y:S01]  /*0e20*/  USHF.R.S32.HI UR23, URZ, 0x1f, UR24 ;  /* 0x0000001f3f177899 */ /* 0x000fe20008011418 */
[----:B------:R-:W-:Y:S01]  /*0e30*/  IADD3.X R21, R17, UR33, RZ, P0, !PT ;  /* 0x0000002111157c10 */ /* 0x000fe200087fe4ff */
[----:B------:R-:W-:Y:S01]  /*0e40*/  UIMAD UR15, UR22, UR15, UR16 ;  /* 0x0000000f160f72a4 */ /* 0x000fe2000f8e0210 */
[----:B------:R-:W-:Y:S01]  /*0e50*/  IMAD.WIDE.U32 R22, R23, UR22, R222 ;  /* 0x0000001617167c25 */ /* 0x000fe2000f8e00de */
[----:B------:R-:W-:Y:S01]  /*0e60*/  UIADD3 UR24, UP0, UR13, UR24, URZ ;  /* 0x000000180d187290 */ /* 0x000fe2000ff1e03f */
[----:B------:R-:W-:Y:S01]  /*0e70*/  ISETP.NE.AND P3, PT, RZ, UR29, PT ;  /* 0x0000001dff007c0c */ /* 0x000fe2000bf65270 */
[----:B------:R-:W-:Y:S01]  /*0e80*/  USHF.R.S32.HI UR18, URZ, 0x1f, UR31 ;  /* 0x0000001f3f127899 */ /* 0x000fe2000801141f */
[----:B------:R-:W-:Y:S01]  /*0e90*/  LEA R232, R219, UR5, 0x1 ;  /* 0x00000005dbe87c11 */ /* 0x000fe2000f8e08ff */
[----:B------:R-:W-:Y:S01]  /*0ea0*/  VIADD R23, R23, UR15 ;  /* 0x0000000f17177c36 */ /* 0x000fe20008000000 */
[----:B------:R-:W-:Y:S01]  /*0eb0*/  ULDC.64 UR14, c[0x0][0x228] ;  /* 0x00008a00000e7ab9 */ /* 0x000fe20000000a00 */
[----:B-1----:R-:W-:Y:S01]  /*0ec0*/  IABS R9, R16 ;  /* 0x0000001000097213 */ /* 0x002fe20000000000 */
[----:B------:R-:W-:Y:S01]  /*0ed0*/  UIMAD UR16, UR34, UR14, URZ ;  /* 0x0000000e221072a4 */ /* 0x000fe2000f8e023f */
[----:B------:R-:W-:Y:S01]  /*0ee0*/  IMAD.U32 R32, RZ, RZ, UR14 ;  /* 0x0000000eff207e24 */ /* 0x000fe2000f8e00ff */
[----:B------:R-:W-:Y:S01]  /*0ef0*/  USHF.R.S32.HI UR14, URZ, 0x1f, UR13 ;  /* 0x0000001f3f0e7899 */ /* 0x000fe2000801140d */
[----:B------:R-:W1:Y:S01]  /*0f00*/  I2F.RP R5, R9 ;  /* 0x0000000900057306 */ /* 0x000e620000209400 */
[----:B------:R-:W-:-:S02]  /*0f10*/  UIMAD UR15, UR22, UR15, UR16 ;  /* 0x0000000f160f72a4 */ /* 0x000fc4000f8e0210 */
[----:B------:R-:W-:Y:S01]  /*0f20*/  UIADD3.X UR23, UR23, UR14, URZ, UP0, !UPT ;  /* 0x0000000e17177290 */ /* 0x000fe200087fe43f */
[----:B---3--:R-:W-:Y:S01]  /*0f30*/  IMAD.WIDE.U32 R24, R31, R14, R222 ;  /* 0x0000000e1f187225 */ /* 0x008fe200078e00de */
[----:B------:R-:W-:Y:S01]  /*0f40*/  ULDC.64 UR16, c[0x0][0x258] ;  /* 0x0000960000107ab9 */ /* 0x000fe20000000a00 */
[----:B------:R-:W-:Y:S02]  /*0f50*/  UIADD3 UR28, UR32, UR28, URZ ;  /* 0x0000001c201c7290 */ /* 0x000fe4000fffe03f */
[----:B------:R-:W-:Y:S01]  /*0f60*/  IMAD.U32 R28, RZ, RZ, UR16 ;  /* 0x00000010ff1c7e24 */ /* 0x000fe2000f8e00ff */
[----:B-1----:R-:W1:Y:S02]  /*0f70*/  MUFU.RCP R10, R5 ;  /* 0x00000005000a7308 */ /* 0x002e640000001000 */
[----:B-1----:R-:W-:Y:S01]  /*0f80*/  VIADD R10, R10, 0xffffffe ;  /* 0x0ffffffe0a0a7836 */ /* 0x002fe20000000000 */
[----:B--2---:R-:W-:-:S05]  /*0f90*/  SHF.R.S32.HI R5, RZ, 0x1f, R6 ;  /* 0x0000001fff057819 */ /* 0x004fca0000011406 */
[----:B------:R-:W1:Y:S01]  /*0fa0*/  F2I.FTZ.U32.TRUNC.NTZ R11, R10 ;  /* 0x0000000a000b7305 */ /* 0x000e62000021f000 */
[----:B------:R-:W-:-:S04]  /*0fb0*/  LEA.HI R8, R5, R6, RZ, 0x5 ;  /* 0x0000000605087211 */ /* 0x000fc800078f28ff */
[----:B------:R-:W-:Y:S01]  /*0fc0*/  LOP3.LUT R13, R8, 0xffffffe0, RZ, 0xc0, !PT ;  /* 0xffffffe0080d7812 */ /* 0x000fe200078ec0ff */
[----:B-1----:R-:W-:Y:S02]  /*0fd0*/  IMAD.MOV R4, RZ, RZ, -R11 ;  /* 0x000000ffff047224 */ /* 0x002fe400078e0a0b */
[----:B------:R-:W-:Y:S02]  /*0fe0*/  IMAD.MOV.U32 R10, RZ, RZ, RZ ;  /* 0x000000ffff0a7224 */ /* 0x000fe400078e00ff */
[----:B------:R-:W-:-:S04]  /*0ff0*/  IMAD R4, R4, R9, RZ ;  /* 0x0000000904047224 */ /* 0x000fc800078e02ff */
[----:B------:R-:W-:Y:S02]  /*1000*/  IMAD.HI.U32 R4, R11, R4, R10 ;  /* 0x000000040b047227 */ /* 0x000fe400078e000a */
[----:B------:R-:W1:Y:S04]  /*1010*/  LDC.64 R10, c[0x0][0x250] ;  /* 0x00009400ff0a7b82 */ /* 0x000e680000000a00 */
[----:B------:R-:W-:-:S04]  /*1020*/  IMAD.HI.U32 R19, R4, R7, RZ ;  /* 0x0000000704137227 */ /* 0x000fc800078e00ff */
[----:B------:R-:W-:Y:S02]  /*1030*/  IMAD.MOV R12, RZ, RZ, -R19 ;  /* 0x000000ffff0c7224 */ /* 0x000fe400078e0a13 */
[----:B------:R-:W-:Y:S02]  /*1040*/  IMAD R4, R21, R14, RZ ;  /* 0x0000000e15047224 */ /* 0x000fe400078e02ff */
[----:B------:R-:W-:Y:S02]  /*1050*/  IMAD R12, R9, R12, R7 ;  /* 0x0000000c090c7224 */ /* 0x000fe400078e0207 */
[----:B------:R-:W-:Y:S02]  /*1060*/  IMAD R7, R31, R15, R4 ;  /* 0x0000000f1f077224 */ /* 0x000fe400078e0204 */
[----:B------:R-:W-:Y:S01]  /*1070*/  IMAD.IADD R4, R6, 0x1, -R13 ;  /* 0x0000000106047824 */ /* 0x000fe200078e0a0d */
[----:B------:R-:W-:Y:S01]  /*1080*/  ISETP.GT.U32.AND P1, PT, R9, R12, PT ;  /* 0x0000000c0900720c */ /* 0x000fe20003f24070 */
[----:B------:R-:W-:Y:S01]  /*1090*/  IMAD.IADD R25, R25, 0x1, R7 ;  /* 0x0000000119197824 */ /* 0x000fe200078e0207 */
[----:B------:R-:W-:-:S02]  /*10a0*/  SHF.R.S32.HI R7, RZ, 0x5, R8 ;  /* 0x00000005ff077819 */ /* 0x000fc40000011408 */
[----:B------:R-:W-:Y:S01]  /*10b0*/  SHF.R.S32.HI R8, RZ, 0x1f, R8 ;  /* 0x0000001fff087819 */ /* 0x000fe20000011408 */
[----:B------:R-:W-:Y:S01]  /*10c0*/  IMAD.WIDE.U32 R32, R32, UR22, R24 ;  /* 0x0000001620207c25 */ /* 0x000fe2000f8e0018 */
[----:B------:R-:W-:Y:S02]  /*10d0*/  SHF.R.S32.HI R231, RZ, 0x1f, R4 ;  /* 0x0000001fffe77819 */ /* 0x000fe40000011404 */
[----:B------:R-:W-:Y:S01]  /*10e0*/  LEA.HI R8, R8, R7, RZ, 0x2 ;  /* 0x0000000708087211 */ /* 0x000fe200078f10ff */
[----:B-1----:R-:W-:Y:S01]  /*10f0*/  IMAD R18, R10, UR23, RZ ;  /* 0x000000170a127c24 */ /* 0x002fe2000f8e02ff */
[----:B------:R-:W-:Y:S01]  /*1100*/  LEA.HI R231, R231, R4, RZ, 0x2 ;  /* 0x00000004e7e77211 */ /* 0x000fe200078f10ff */
[----:B------:R-:W-:Y:S01]  /*1110*/  VIADD R33, R33, UR15 ;  /* 0x0000000f21217c36 */ /* 0x000fe20008000000 */
[----:B------:R-:W-:Y:S01]  /*1120*/  LOP3.LUT R8, R8, 0xfffffffc, RZ, 0xc0, !PT ;  /* 0xfffffffc08087812 */ /* 0x000fe200078ec0ff */
[----:B------:R-:W-:Y:S01]  /*1130*/  @!P1 IMAD.IADD R12, R12, 0x1, -R9 ;  /* 0x000000010c0c9824 */ /* 0x000fe200078e0a09 */
[----:B------:R-:W-:Y:S01]  /*1140*/  SHF.R.S32.HI R231, RZ, 0x2, R231 ;  /* 0x00000002ffe77819 */ /* 0x000fe200000114e7 */
[----:B------:R-:W-:Y:S01]  /*1150*/  @!P1 VIADD R19, R19, 0x1 ;  /* 0x0000000113139836 */ /* 0x000fe20000000000 */
[----:B------:R-:W-:Y:S01]  /*1160*/  ISETP.NE.AND P1, PT, R16, RZ, PT ;  /* 0x000000ff1000720c */ /* 0x000fe20003f25270 */
[----:B------:R-:W-:Y:S01]  /*1170*/  IMAD.IADD R8, R7, 0x1, -R8 ;  /* 0x0000000107087824 */ /* 0x000fe200078e0a08 */
[----:B------:R-:W-:Y:S01]  /*1180*/  ISETP.GE.U32.AND P2, PT, R12, R9, PT ;  /* 0x000000090c00720c */ /* 0x000fe20003f46070 */
[----:B------:R-:W-:Y:S01]  /*1190*/  IMAD.WIDE.U32 R26, R10, UR24, R222 ;  /* 0x000000180a1a7c25 */ /* 0x000fe2000f8e00de */
[----:B------:R-:W1:Y:S01]  /*11a0*/  LDC.64 R12, c[0x0][0x420] ;  /* 0x00010800ff0c7b82 */ /* 0x000e620000000a00 */
[----:B------:R-:W-:-:S02]  /*11b0*/  ULDC.64 UR14, c[0x0][0x238] ;  /* 0x00008e00000e7ab9 */ /* 0x000fc40000000a00 */
[----:B------:R-:W-:Y:S01]  /*11c0*/  IMAD R231, R8, 0x10, R231 ;  /* 0x0000001008e77824 */ /* 0x000fe200078e02e7 */
[----:B------:R-:W-:Y:S01]  /*11d0*/  LOP3.LUT R8, R16, UR31, RZ, 0x3c, !PT ;  /* 0x0000001f10087c12 */ /* 0x000fe2000f8e3cff */
[----:B------:R-:W-:Y:S01]  /*11e0*/  IMAD R18, R11, UR24, R18 ;  /* 0x000000180b127c24 */ /* 0x000fe2000f8e0212 */
[----:B------:R-:W-:Y:S01]  /*11f0*/  UIMAD UR19, UR34, UR14, URZ ;  /* 0x0000000e221372a4 */ /* 0x000fe2000f8e023f */
[----:B------:R-:W-:Y:S01]  /*1200*/  IMAD.U32 R24, RZ, RZ, UR14 ;  /* 0x0000000eff187e24 */ /* 0x000fe2000f8e00ff */
[----:B------:R-:W-:Y:S01]  /*1210*/  ISETP.GE.AND P0, PT, R8, RZ, PT ;  /* 0x000000ff0800720c */ /* 0x000fe20003f06270 */
[----:B------:R-:W-:Y:S01]  /*1220*/  IMAD.IADD R27, R27, 0x1, R18 ;  /* 0x000000011b1b7824 */ /* 0x000fe200078e0212 */
[----:B------:R-:W2:Y:S01]  /*1230*/  LDC.64 R8, c[0x0][0x248] ;  /* 0x00009200ff087b82 */ /* 0x000ea20000000a00 */
[----:B------:R-:W-:Y:S01]  /*1240*/  @P2 VIADD R19, R19, 0x1 ;  /* 0x0000000113132836 */ /* 0x000fe20000000000 */
[----:B------:R-:W-:Y:S01]  /*1250*/  UIMAD UR19, UR22, UR15, UR19 ;  /* 0x0000000f161372a4 */ /* 0x000fe2000f8e0213 */
[----:B------:R-:W-:Y:S01]  /*1260*/  IMAD.WIDE.U32 R24, R24, UR22, R26 ;  /* 0x0000001618187c25 */ /* 0x000fe2000f8e001a */
[----:B------:R-:W-:Y:S01]  /*1270*/  SHF.R.S32.HI R230, RZ, 0x1f, R231 ;  /* 0x0000001fffe67819 */ /* 0x000fe200000114e7 */
[----:B------:R-:W-:-:S02]  /*1280*/  ULDC.64 UR14, c[0x0][0x268] ;  /* 0x00009a00000e7ab9 */ /* 0x000fc40000000a00 */
[----:B------:R-:W-:Y:S01]  /*1290*/  IMAD.WIDE.U32 R28, R28, UR31, R32 ;  /* 0x0000001f1c1c7c25 */ /* 0x000fe2000f8e0020 */
[----:B------:R-:W-:-:S03]  /*12a0*/  SHF.L.U64.HI R230, R231, 0x2, R230 ;  /* 0x00000002e7e67819 */ /* 0x000fc600000102e6 */
[----:B------:R-:W-:Y:S01]  /*12b0*/  @!P0 IMAD.MOV R19, RZ, RZ, -R19 ;  /* 0x000000ffff138224 */ /* 0x000fe200078e0a13 */
[----:B------:R-:W-:Y:S01]  /*12c0*/  @!P1 LOP3.LUT R19, RZ, R16, RZ, 0x33, !PT ;  /* 0x00000010ff139212 */ /* 0x000fe200078e33ff */
[----:B------:R-:W-:Y:S01]  /*12d0*/  VIADD R25, R25, UR19 ;  /* 0x0000001319197c36 */ /* 0x000fe20008000000 */
[----:B------:R-:W-:Y:S01]  /*12e0*/  UIMAD UR19, UR18, UR16, URZ ;  /* 0x00000010121372a4 */ /* 0x000fe2000f8e023f */
[----:B-1----:R-:W-:Y:S01]  /*12f0*/  IMAD R20, R21, R12, RZ ;  /* 0x0000000c15147224 */ /* 0x002fe200078e02ff */
[----:B------:R-:W-:Y:S01]  /*1300*/  SHF.R.S32.HI R18, RZ, 0x1f, R19 ;  /* 0x0000001fff127819 */ /* 0x000fe20000011413 */
[----:B------:R-:W-:Y:S01]  /*1310*/  IMAD.WIDE.U32 R24, R19, UR14, R24 ;  /* 0x0000000e13187c25 */ /* 0x000fe2000f8e0018 */
[----:B------:R-:W-:-:S03]  /*1320*/  UIMAD UR19, UR31, UR17, UR19 ;  /* 0x000000111f1372a4 */ /* 0x000fc6000f8e0213 */
[----:B------:R-:W-:Y:S01]  /*1330*/  IMAD R16, R18, UR14, RZ ;  /* 0x0000000e12107c24 */ /* 0x000fe2000f8e02ff */
[----:B------:R-:W-:Y:S01]  /*1340*/  ULDC.64 UR16, c[0x0][0x210] ;  /* 0x0000840000107ab9 */ /* 0x000fe20000000a00 */
[----:B------:R-:W-:Y:S01]  /*1350*/  IMAD R20, R31, R13, R20 ;  /* 0x0000000d1f147224 */ /* 0x000fe200078e0214 */
[C---:B------:R-:W-:Y:S01]  /*1360*/  LEA R240, P0, R28.reuse, UR16, 0x1 ;  /* 0x000000101cf07c11 */ /* 0x040fe2000f8008ff */
[----:B------:R-:W-:Y:S02]  /*1370*/  VIADD R21, R29, UR19 ;  /* 0x000000131d157c36 */ /* 0x000fe40008000000 */
[----:B------:R-:W-:Y:S01]  /*1380*/  IMAD R16, R19, UR15, R16 ;  /* 0x0000000f13107c24 */ /* 0x000fe2000f8e0210 */
[----:B------:R-:W-:Y:S01]  /*1390*/  ULDC.64 UR14, c[0x0][0x428] ;  /* 0x00010a00000e7ab9 */ /* 0x000fe20000000a00 */
[----:B------:R-:W-:Y:S01]  /*13a0*/  IMAD.WIDE.U32 R30, R31, R12, R22 ;  /* 0x0000000c1f1e7225 */ /* 0x000fe200078e0016 */
[----:B------:R-:W-:Y:S01]  /*13b0*/  UIMAD UR35, UR18, UR14, URZ ;  /* 0x0000000e122372a4 */ /* 0x000fe2000f8e023f */
[----:B------:R-:W-:Y:S01]  /*13c0*/  LEA.HI.X R241, R28, UR17, R21, 0x1, P0 ;  /* 0x000000111cf17c11 */ /* 0x000fe200080f0c15 */
[----:B------:R-:W-:Y:S01]  /*13d0*/  ULDC.64 UR16, c[0x0][0x220] ;  /* 0x0000880000107ab9 */ /* 0x000fe20000000a00 */
[----:B--2---:R-:W-:Y:S01]  /*13e0*/  IMAD R26, R8, UR23, RZ ;  /* 0x00000017081a7c24 */ /* 0x004fe2000f8e02ff */
[----:B------:R-:W-:Y:S01]  /*13f0*/  UIMAD UR35, UR31, UR15, UR35 ;  /* 0x0000000f1f2372a4 */ /* 0x000fe2000f8e0223 */
[----:B------:R-:W-:Y:S01]  /*1400*/  IMAD.IADD R31, R31, 0x1, R20 ;  /* 0x000000011f1f7824 */ /* 0x000fe200078e0214 */
[----:B------:R-:W-:Y:S01]  /*1410*/  ULDC.64 UR18, c[0x0][0x3e0] ;  /* 0x0000f80000127ab9 */ /* 0x000fe20000000a00 */
[----:B------:R-:W-:Y:S01]  /*1420*/  IMAD.U32 R28, RZ, RZ, UR14 ;  /* 0x0000000eff1c7e24 */ /* 0x000fe2000f8e00ff */
[----:B------:R-:W-:Y:S01]  /*1430*/  ULDC.64 UR14, c[0x0][0x230] ;  /* 0x00008c00000e7ab9 */ /* 0x000fe20000000a00 */
[----:B------:R-:W-:Y:S01]  /*1440*/  IMAD.IADD R25, R25, 0x1, R16 ;  /* 0x0000000119197824 */ /* 0x000fe200078e0210 */
[----:B------:R-:W-:Y:S01]  /*1450*/  UIMAD UR34, UR34, UR14, URZ ;  /* 0x0000000e222272a4 */ /* 0x000fe2000f8e023f */
[----:B------:R-:W-:-:S02]  /*1460*/  IMAD R21, R17, R10, RZ ;  /* 0x0000000a11157224 */ /* 0x000fc400078e02ff */
[----:B------:R-:W-:Y:S01]  /*1470*/  IMAD.WIDE.U32 R22, R8, UR24, R222 ;  /* 0x0000001808167c25 */ /* 0x000fe2000f8e00de */
[----:B------:R-:W-:-:S03]  /*1480*/  UIMAD UR34, UR22, UR15, UR34 ;  /* 0x0000000f162272a4 */ /* 0x000fc6000f8e0222 */
[----:B------:R-:W-:Y:S02]  /*1490*/  IMAD R26, R9, UR24, R26 ;  /* 0x00000018091a7c24 */ /* 0x000fe4000f8e021a */
[----:B------:R-:W-:-:S04]  /*14a0*/  IMAD.WIDE.U32 R28, R28, UR31, R30 ;  /* 0x0000001f1c1c7c25 */ /* 0x000fc8000f8e001e */
[----:B------:R-:W-:Y:S01]  /*14b0*/  IMAD R21, R220, R11, R21 ;  /* 0x0000000bdc157224 */ /* 0x000fe200078e0215 */
[----:B------:R-:W-:Y:S01]  /*14c0*/  LEA R238, P1, R28, UR18, 0x1 ;  /* 0x000000121cee7c11 */ /* 0x000fe2000f8208ff */
[----:B------:R-:W-:-:S04]  /*14d0*/  IMAD.WIDE.U32 R24, R220, R10, R24 ;  /* 0x0000000adc187225 */ /* 0x000fc800078e0018 */
[----:B------:R-:W-:Y:S02]  /*14e0*/  IMAD.IADD R27, R23, 0x1, R26 ;  /* 0x00000001171b7824 */ /* 0x000fe400078e021a */
[----:B------:R-:W-:Y:S01]  /*14f0*/  IMAD.MOV.U32 R26, RZ, RZ, R22 ;  /* 0x000000ffff1a7224 */ /* 0x000fe200078e0016 */
[----:B------:R-:W-:Y:S01]  /*1500*/  LEA R22, P0, R24, UR16, 0x1 ;  /* 0x0000001018167c11 */ /* 0x000fe2000f8008ff */
[----:B------:R-:W-:Y:S01]  /*1510*/  IMAD.U32 R16, RZ, RZ, UR14 ;  /* 0x0000000eff107e24 */ /* 0x000fe2000f8e00ff */
[----:B------:R-:W-:Y:S01]  /*1520*/  ULDC.64 UR14, c[0x0][0x260] ;  /* 0x00009800000e7ab9 */ /* 0x000fe20000000a00 */
[----:B------:R-:W-:Y:S02]  /*1530*/  VIADD R20, R29, UR35 ;  /* 0x000000231d147c36 */ /* 0x000fe40008000000 */
[----:B------:R-:W-:Y:S02]  /*1540*/  IMAD.IADD R21, R25, 0x1, R21 ;  /* 0x0000000119157824 */ /* 0x000fe400078e0215 */
[----:B------:R-:W-:Y:S01]  /*1550*/  IMAD.WIDE.U32 R26, R16, UR22, R26 ;  /* 0x00000016101a7c25 */ /* 0x000fe2000f8e001a */
[----:B------:R-:W-:-:S02]  /*1560*/  LEA.HI.X R239, R28, UR19, R20, 0x1, P1 ;  /* 0x000000131cef7c11 */ /* 0x000fc400088f0c14 */
[----:B------:R-:W-:Y:S01]  /*1570*/  LEA.HI.X R23, R24, UR17, R21, 0x1, P0 ;  /* 0x0000001118177c11 */ /* 0x000fe200080f0c15 */
[----:B------:R-:W-:Y:S01]  /*1580*/  VIADD R27, R27, UR34 ;  /* 0x000000221b1b7c36 */ /* 0x000fe20008000000 */
[----:B------:R-:W-:Y:S01]  /*1590*/  LEA R24, P1, R12, R238, 0x6 ;  /* 0x000000ee0c187211 */ /* 0x000fe200078230ff */
[----:B------:R-:W-:Y:S01]  /*15a0*/  UIADD3 UR34, UR21, -0x1, URZ ;  /* 0xffffffff15227890 */ /* 0x000fe2000fffe03f */
[----:B------:R-:W-:Y:S01]  /*15b0*/  IMAD R18, R18, UR14, RZ ;  /* 0x0000000e12127c24 */ /* 0x000fe2000f8e02ff */
[----:B------:R-:W-:Y:S01]  /*15c0*/  LEA R28, P2, R10, R22, 0x6 ;  /* 0x000000160a1c7211 */ /* 0x000fe200078430ff */
[----:B------:R-:W-:Y:S01]  /*15d0*/  @P3 BAR.SYNC.DEFER_BLOCKING 0x0 ;  /* 0x0000000000003b1d */ /* 0x000fe20000010000 */
[----:B------:R-:W-:Y:S01]  /*15e0*/  LEA.HI.X R25, R12, R239, R13, 0x6, P1 ;  /* 0x000000ef0c197211 */ /* 0x000fe200008f340d */
[----:B------:R-:W-:Y:S01]  /*15f0*/  IMAD.WIDE.U32 R12, R19, UR14, R26 ;  /* 0x0000000e130c7c25 */ /* 0x000fe2000f8e001a */
[----:B------:R-:W-:Y:S01]  /*1600*/  ULEA.HI UR14, UR34, UR34, URZ, 0x1 ;  /* 0x00000022220e7291 */ /* 0x000fe2000f8f083f */
[----:B------:R-:W-:-:S02]  /*1610*/  LEA R20, P0, R14, R240, 0x6 ;  /* 0x000000f00e147211 */ /* 0x000fc400078030ff */
[----:B------:R-:W-:Y:S01]  /*1620*/  IMAD R18, R19, UR15, R18 ;  /* 0x0000000f13127c24 */ /* 0x000fe2000f8e0212 */
[----:B------:R-:W-:Y:S01]  /*1630*/  ULOP3.LUT UR14, UR14, 0xfffffffe, URZ, 0xc0, !UPT ;  /* 0xfffffffe0e0e7892 */ /* 0x000fe2000f8ec03f */
[----:B------:R-:W-:Y:S01]  /*1640*/  LEA.HI.X R29, R10, R23, R11, 0x6, P2 ;  /* 0x000000170a1d7211 */ /* 0x000fe200010f340b */
[-C--:B------:R-:W-:Y:S01]  /*1650*/  IMAD R11, R17, R8.reuse, RZ ;  /* 0x00000008110b7224 */ /* 0x080fe200078e02ff */
[----:B------:R-:W-:Y:S01]  /*1660*/  LEA.HI.X R21, R14, R241, R15, 0x6, P0 ;  /* 0x000000f10e157211 */ /* 0x000fe200000f340f */
[----:B------:R-:W-:Y:S01]  /*1670*/  UIADD3 UR14, UR34, -UR14, URZ ;  /* 0x8000000e220e7290 */ /* 0x000fe2000fffe03f */
[----:B------:R-:W-:Y:S01]  /*1680*/  IMAD.IADD R13, R13, 0x1, R18 ;  /* 0x000000010d0d7824 */ /* 0x000fe200078e0212 */
[----:B------:R-:W-:Y:S01]  /*1690*/  ULDC.64 UR16, c[0x0][0x2b0] ;  /* 0x0000ac0000107ab9 */ /* 0x000fe20000000a00 */
[----:B------:R-:W-:Y:S01]  /*16a0*/  VIADD R10, R219, 0x2000 ;  /* 0x00002000db0a7836 */ /* 0x000fe20000000000 */
[----:B------:R-:W-:Y:S01]  /*16b0*/  UISETP.NE.AND UP0, UPT, UR14, 0x1, UPT ;  /* 0x000000010e00788c */ /* 0x000fe2000bf05270 */
[C---:B------:R-:W-:Y:S01]  /*16c0*/  IMAD R11, R220.reuse, R9, R11 ;  /* 0x00000009dc0b7224 */ /* 0x040fe200078e020b */
[----:B------:R-:W-:Y:S01]  /*16d0*/  UIMAD.WIDE UR28, UR28, 0x4, UR16 ;  /* 0x000000041c1c78a5 */ /* 0x000fe2000f8e0210 */
[----:B------:R-:W-:Y:S01]  /*16e0*/  IMAD.WIDE.U32 R12, R220, R8, R12 ;  /* 0x00000008dc0c7225 */ /* 0x000fe200078e000c */
[----:B------:R-:W-:-:S02]  /*16f0*/  ULDC.64 UR14, c[0x0][0x218] ;  /* 0x00008600000e7ab9 */ /* 0x000fc40000000a00 */
[----:B------:R-:W-:Y:S01]  /*1700*/  PLOP3.LUT P0, PT, PT, PT, UP0, 0x80, 0x0 ;  /* 0x000000000000781c */ /* 0x000fe20003f0f008 */
[----:B------:R-:W-:Y:S01]  /*1710*/  IMAD.IADD R11, R13, 0x1, R11 ;  /* 0x000000010d0b7824 */ /* 0x000fe200078e020b */
[----:B------:R-:W-:Y:S01]  /*1720*/  LEA R14, P1, R12, UR14, 0x1 ;  /* 0x0000000e0c0e7c11 */ /* 0x000fe2000f8208ff */
[----:B------:R-:W-:Y:S01]  /*1730*/  @!PT LDS RZ, [RZ] ;  /* 0x00000000fffff984 */ /* 0x000fe20000000800 */
[----:B------:R-:W-:Y:S01]  /*1740*/  @!PT LDS RZ, [RZ] ;  /* 0x00000000fffff984 */ /* 0x000fe20000000800 */
[----:B------:R-:W-:Y:S01]  /*1750*/  @!PT LDS RZ, [RZ] ;  /* 0x00000000fffff984 */ /* 0x000fe20000000800 */
[----:B------:R-:W-:Y:S01]  /*1760*/  LDGSTS.E.BYPASS.LTC128B.128 [R232+0x10000], desc[UR52][R22.64] ;  /* 0x1000000016e87fae */ /* 0x000fe2000b901d74 */
[----:B------:R-:W-:Y:S01]  /*1770*/  SEL R10, R10, R219, !P0 ;  /* 0x000000db0a0a7207 */ /* 0x000fe20004000000 */
[----:B------:R-:W-:Y:S01]  /*1780*/  IMAD.SHL.U32 R231, R231, 0x4, RZ ;  /* 0x00000004e7e77824 */ /* 0x000fe200078e00ff */
[----:B------:R-:W-:Y:S01]  /*1790*/  LEA.HI.X R15, R12, UR15, R11, 0x1, P1 ;  /* 0x0000000f0c0f7c11 */ /* 0x000fe200088f0c0b */
[----:B------:R-:W-:Y:S01]  /*17a0*/  LDGSTS.E.BYPASS.LTC128B.128 [R232+0x12000], desc[UR52][R22.64+0x80] ;  /* 0x1200008016e87fae */ /* 0x000fe2000b901d74 */
[----:B------:R-:W-:Y:S01]  /*17b0*/  LEA R237, R10, UR5, 0x1 ;  /* 0x000000050aed7c11 */ /* 0x000fe2000f8e08ff */
[----:B------:R-:W-:Y:S01]  /*17c0*/  ULDC.64 UR14, c[0x0][0x2f0] ;  /* 0x0000bc00000e7ab9 */ /* 0x000fe20000000a00 */
[----:B------:R-:W-:Y:S01]  /*17d0*/  LEA R12, P1, R8, R14, 0x6 ;  /* 0x0000000e080c7211 */ /* 0x000fe200078230ff */
[----:B------:R-:W1:Y:S01]  /*17e0*/  S2R R10, SR_CTAID.X ;  /* 0x00000000000a7919 */ /* 0x000e620000002500 */
[----:B------:R-:W-:-:S02]  /*17f0*/  IADD3 R16, P2, R231, UR28, RZ ;  /* 0x0000001ce7107c10 */ /* 0x000fc4000ff5e0ff */
[----:B------:R-:W-:Y:S01]  /*1800*/  LEA.HI.X R13, R8, R15, R9, 0x6, P1 ;  /* 0x0000000f080d7211 */ /* 0x000fe200008f3409 */
[----:B------:R-:W-:Y:S01]  /*1810*/  LDGSTS.E.BYPASS.LTC128B.128 [R232+0x11000], desc[UR52][R28.64] ;  /* 0x110000001ce87fae */ /* 0x000fe2000b901d74 */
[----:B------:R-:W1:Y:S01]  /*1820*/  LDC.64 R8, c[0x0][0x488] ;  /* 0x00012200ff087b82 */ /* 0x000e620000000a00 */
[----:B------:R-:W-:Y:S01]  /*1830*/  UISETP.NE.U32.AND UP0, UPT, UR14, URZ, UPT ;  /* 0x0000003f0e00728c */ /* 0x000fe2000bf05070 */
[----:B------:R-:W-:Y:S01]  /*1840*/  IADD3.X R17, R230, UR29, RZ, P2, !PT ;  /* 0x0000001de6117c10 */ /* 0x000fe200097fe4ff */
[----:B------:R-:W-:Y:S01]  /*1850*/  LDGSTS.E.BYPASS.LTC128B.128 [R232+0x13000], desc[UR52][R28.64+0x80] ;  /* 0x130000801ce87fae */ /* 0x000fe2000b901d74 */
[----:B------:R-:W-:-:S03]  /*1860*/  ULDC UR14, c[0x0][0x2dc] ;  /* 0x0000b700000e7ab9 */ /* 0x000fc60000000800 */
[----:B------:R-:W0:Y:S04]  /*1870*/  LDGDEPBAR ;  /* 0x00000000000079af */ /* 0x000e280000000000 */
[----:B------:R-:W-:Y:S04]  /*1880*/  LDGSTS.E.BYPASS.LTC128B.128 [R232+0x8000], desc[UR52][R238.64] ;  /* 0x08000000eee87fae */ /* 0x000fe8000b901d74 */
[----:B------:R-:W-:Y:S04]  /*1890*/  LDGSTS.E.BYPASS.LTC128B.128 [R232+0xa000], desc[UR52][R238.64+0x80] ;  /* 0x0a000080eee87fae */ /* 0x000fe8000b901d74 */
[----:B------:R-:W-:Y:S04]  /*18a0*/  LDGSTS.E.BYPASS.LTC128B.128 [R232+0x9000], desc[UR52][R24.64] ;  /* 0x0900000018e87fae */ /* 0x000fe8000b901d74 */
[----:B------:R-:W-:Y:S04]  /*18b0*/  LDGSTS.E.BYPASS.LTC128B.128 [R232+0xb000], desc[UR52][R24.64+0x80] ;  /* 0x0b00008018e87fae */ /* 0x000fe8000b901d74 */
[----:B------:R-:W-:Y:S04]  /*18c0*/  LDGSTS.E.BYPASS.LTC128B.128 [R237], desc[UR52][R240.64] ;  /* 0x00000000f0ed7fae */ /* 0x000fe8000b901d74 */
[----:B------:R-:W-:Y:S04]  /*18d0*/  LDGSTS.E.BYPASS.LTC128B.128 [R237+0x2000], desc[UR52][R240.64+0x80] ;  /* 0x02000080f0ed7fae */ /* 0x000fe8000b901d74 */
[----:B------:R-:W-:Y:S04]  /*18e0*/  LDGSTS.E.BYPASS.LTC128B.128 [R237+0x1000], desc[UR52][R20.64] ;  /* 0x0100000014ed7fae */ /* 0x000fe8000b901d74 */
[----:B------:R-:W-:Y:S01]  /*18f0*/  LDGSTS.E.BYPASS.LTC128B.128 [R237+0x3000], desc[UR52][R20.64+0x80] ;  /* 0x0300008014ed7fae */ /* 0x000fe2000b901d74 */
[----:B------:R-:W-:-:S03]  /*1900*/  UIMAD UR44, UR27, UR14, URZ ;  /* 0x0000000e1b2c72a4 */ /* 0x000fc6000f8e023f */
[----:B------:R-:W-:Y:S01]  /*1910*/  LDGSTS.E.BYPASS.LTC128B.128 [R232+0xc000], desc[UR52][R14.64] ;  /* 0x0c0000000ee87fae */ /* 0x000fe2000b901d74 */
[----:B------:R-:W-:-:S03]  /*1920*/  UIMAD UR17, UR31, UR14, URZ ;  /* 0x0000000e1f1172a4 */ /* 0x000fc6000f8e023f */
[----:B------:R-:W-:Y:S04]  /*1930*/  LDGSTS.E.BYPASS.LTC128B.128 [R232+0xe000], desc[UR52][R14.64+0x80] ;  /* 0x0e0000800ee87fae */ /* 0x000fe8000b901d74 */
[----:B------:R-:W-:Y:S04]  /*1940*/  LDGSTS.E.BYPASS.LTC128B.128 [R232+0xd000], desc[UR52][R12.64] ;  /* 0x0d0000000ce87fae */ /* 0x000fe8000b901d74 */
[----:B------:R1:W-:Y:S01]  /*1950*/  LDGSTS.E.BYPASS.LTC128B.128 [R232+0xf000], desc[UR52][R12.64+0x80] ;  /* 0x0f0000800ce87fae */ /* 0x0003e2000b901d74 */
[----:B------:R-:W-:Y:S01]  /*1960*/  USHF.R.S32.HI UR16, URZ, 0x1f, UR17 ;  /* 0x0000001f3f107899 */ /* 0x000fe20008011411 */
[----:B------:R-:W-:Y:S01]  /*1970*/  IMAD R4, R7, UR44, R4 ;  /* 0x0000002c07047c24 */ /* 0x000fe2000f8e0204 */
[----:B------:R-:W-:Y:S01]  /*1980*/  USHF.L.U32 UR18, UR44, 0x6, URZ ;  /* 0x000000062c127899 */ /* 0x000fe2000800063f */
[----:B------:R-:W0:Y:S01]  /*1990*/  LDGDEPBAR ;  /* 0x00000000000079af */ /* 0x000e220000000000 */
[----:B------:R-:W-:-:S02]  /*19a0*/  UISETP.NE.AND.EX UP0, UPT, UR15, URZ, UPT, UP0 ;  /* 0x0000003f0f00728c */ /* 0x000fc4000bf05300 */
[----:B------:R-:W-:Y:S01]  /*19b0*/  USHF.R.S32.HI UR15, URZ, 0x1f, UR14 ;  /* 0x0000001f3f0f7899 */ /* 0x000fe2000801140e */
[----:B------:R-:W-:Y:S01]  /*19c0*/  IMAD.U32 R7, RZ, RZ, UR16 ;  /* 0x00000010ff077e24 */ /* 0x000fe2000f8e00ff */
[----:B------:R-:W-:Y:S01]  /*19d0*/  UIMAD.WIDE UR36, UR22, 0x80, URZ ;  /* 0x00000080162478a5 */ /* 0x000fe2000f8e023f */
[----:B------:R2:W5:Y:S01]  /*19e0*/  LDG.E R236, desc[UR52][R16.64] ;  /* 0x0000003410ec7981 */ /* 0x000562000c1e1900 */
[----:B------:R-:W-:Y:S02]  /*19f0*/  UIMAD UR15, UR15, UR27, URZ ;  /* 0x0000001b0f0f72a4 */ /* 0x000fe4000f8e023f */
[----:B------:R-:W-:Y:S01]  /*1a00*/  UIMAD.WIDE.U32 UR38, UR14, UR27, URZ ;  /* 0x0000001b0e2672a5 */ /* 0x000fe2000f8e003f */
[----:B------:R2:W5:Y:S01]  /*1a10*/  LDG.E R235, desc[UR52][R16.64+0x20] ;  /* 0x0000203410eb7981 */ /* 0x000562000c1e1900 */
[----:B------:R-:W-:Y:S01]  /*1a20*/  UIMAD UR15, UR30, UR14, UR15 ;  /* 0x0000000e1e0f72a4 */ /* 0x000fe2000f8e020f */
[----:B------:R-:W-:Y:S01]  /*1a30*/  CS2R R94, SRZ ;  /* 0x00000000005e7805 */ /* 0x000fe2000001ff00 */
[----:B------:R-:W-:Y:S01]  /*1a40*/  USEL UR14, UR36, URZ, UP0 ;  /* 0x0000003f240e7287 */ /* 0x000fe20008000000 */
[----:B------:R-:W-:Y:S01]  /*1a50*/  CS2R R92, SRZ ;  /* 0x00000000005c7805 */ /* 0x000fe2000001ff00 */
[----:B------:R-:W-:Y:S01]  /*1a60*/  USEL UR36, UR37, URZ, UP0 ;  /* 0x0000003f25247287 */ /* 0x000fe20008000000 */
[----:B------:R-:W-:Y:S01]  /*1a70*/  IMAD.U32 R11, RZ, RZ, UR39 ;  /* 0x00000027ff0b7e24 */ /* 0x000fe2000f8e00ff */
[----:B------:R-:W-:Y:S01]  /*1a80*/  UIADD3 UR15, UR39, UR15, URZ ;  /* 0x0000000f270f7290 */ /* 0x000fe2000fffe03f */
[----:B------:R-:W-:Y:S01]  /*1a90*/  CS2R R98, SRZ ;  /* 0x0000000000627805 */ /* 0x000fe2000001ff00 */
[----:B------:R-:W-:Y:S01]  /*1aa0*/  UIADD3 UR20, UR32, UR20, URZ ;  /* 0x0000001420147290 */ /* 0x000fe2000fffe03f */
[----:B------:R-:W-:-:S02]  /*1ab0*/  CS2R R96, SRZ ;  /* 0x0000000000607805 */ /* 0x000fc4000001ff00 */
[----:B------:R-:W-:Y:S02]  /*1ac0*/  CS2R R90, SRZ ;  /* 0x00000000005a7805 */ /* 0x000fe4000001ff00 */
[----:B------:R-:W-:Y:S01]  /*1ad0*/  CS2R R88, SRZ ;  /* 0x0000000000587805 */ /* 0x000fe2000001ff00 */
[----:B-1----:R-:W-:Y:S01]  /*1ae0*/  IMAD.WIDE.U32 R12, R10, R8, RZ ;  /* 0x000000080a0c7225 */ /* 0x002fe200078e00ff */
[----:B------:R-:W-:-:S04]  /*1af0*/  DEPBAR.LE SB0, 0x1 ;  /* 0x000080400000791a */ /* 0x000fc80000000000 */
[----:B------:R-:W-:Y:S01]  /*1b00*/  IMAD R10, R10, R9, R13 ;  /* 0x000000090a0a7224 */ /* 0x000fe200078e020d */
[----:B------:R-:W-:Y:S01]  /*1b10*/  SEL R12, R12, RZ, P3 ;  /* 0x000000ff0c0c7207 */ /* 0x000fe20001800000 */
[----:B------:R-:W-:Y:S01]  /*1b20*/  IMAD.U32 R9, RZ, RZ, UR17 ;  /* 0x00000011ff097e24 */ /* 0x000fe2000f8e00ff */
[----:B------:R-:W-:Y:S01]  /*1b30*/  USHF.R.S32.HI UR17, URZ, 0x1f, UR18 ;  /* 0x0000001f3f117899 */ /* 0x000fe20008011412 */
[----:B------:R-:W-:Y:S01]  /*1b40*/  BAR.SYNC.DEFER_BLOCKING 0x0 ;  /* 0x0000000000007b1d */ /* 0x000fe20000010000 */
[----:B------:R-:W-:Y:S02]  /*1b50*/  CS2R R86, SRZ ;  /* 0x0000000000567805 */ /* 0x000fe4000001ff00 */
[----:B------:R-:W-:Y:S02]  /*1b60*/  CS2R R84, SRZ ;  /* 0x0000000000547805 */ /* 0x000fe4000001ff00 */
[----:B------:R-:W-:Y:S01]  /*1b70*/  IADD3 R9, P2, P1, R4, UR18, R9 ;  /* 0x0000001204097c10 */ /* 0x000fe2000f95e009 */
[----:B------:R-:W-:Y:S01]  /*1b80*/  UIMAD.WIDE UR18, UR22, UR25, UR32 ;  /* 0x00000019161272a5 */ /* 0x000fe2000f8e0220 */
[----:B------:R-:W-:-:S02]  /*1b90*/  SHF.R.S32.HI R4, RZ, 0x1f, R4 ;  /* 0x0000001fff047819 */ /* 0x000fc40000011404 */
[----:B------:R-:W-:Y:S02]  /*1ba0*/  CS2R R78, SRZ ;  /* 0x00000000004e7805 */ /* 0x000fe4000001ff00 */
[----:B------:R-:W-:Y:S01]  /*1bb0*/  CS2R R76, SRZ ;  /* 0x00000000004c7805 */ /* 0x000fe2000001ff00 */
[----:B------:R-:W-:Y:S01]  /*1bc0*/  UIADD3 UR14, UP0, UR18, UR14, URZ ;  /* 0x0000000e120e7290 */ /* 0x000fe2000ff1e03f */
[----:B------:R-:W-:Y:S01]  /*1bd0*/  IADD3.X R4, R4, UR17, R7, P2, P1 ;  /* 0x0000001104047c10 */ /* 0x000fe200097e2407 */
[----:B------:R-:W-:Y:S01]  /*1be0*/  ULDC.64 UR16, c[0x0][0x478] ;  /* 0x00011e0000107ab9 */ /* 0x000fe20000000a00 */
[----:B------:R-:W-:Y:S01]  /*1bf0*/  IADD3 R8, P1, R12, R9, RZ ;  /* 0x000000090c087210 */ /* 0x000fe20007f3e0ff */
[----:B------:R-:W-:Y:S01]  /*1c00*/  UIADD3.X UR36, UR19, UR36, URZ, UP0, !UPT ;  /* 0x0000002413247290 */ /* 0x000fe200087fe43f */
[----:B------:R-:W-:Y:S01]  /*1c10*/  SEL R7, R10, RZ, P3 ;  /* 0x000000ff0a077207 */ /* 0x000fe20001800000 */
[----:B------:R-:W-:Y:S01]  /*1c20*/  UIMAD UR15, UR15, UR14, URZ ;  /* 0x0000000e0f0f72a4 */ /* 0x000fe2000f8e023f */
[----:B------:R-:W-:Y:S01]  /*1c30*/  IMAD.U32 R10, RZ, RZ, UR38 ;  /* 0x00000026ff0a7e24 */ /* 0x000fe2000f8e00ff */
[----:B------:R-:W-:Y:S01]  /*1c40*/  UIMAD.WIDE UR30, UR20, 0x4, UR16 ;  /* 0x00000004141e78a5 */ /* 0x000fe2000f8e0210 */
[----:B------:R-:W-:Y:S01]  /*1c50*/  CS2R R82, SRZ ;  /* 0x0000000000527805 */ /* 0x000fe2000001ff00 */
[----:B------:R-:W-:Y:S01]  /*1c60*/  IMAD.X R9, R7, 0x1, R4, P1 ;  /* 0x0000000107097824 */ /* 0x000fe200008e0604 */
[----:B------:R-:W-:Y:S01]  /*1c70*/  LEA.HI R7, R5, R6, RZ, 0x3 ;  /* 0x0000000605077211 */ /* 0x000fe200078f18ff */
[----:B------:R-:W-:Y:S01]  /*1c80*/  UIMAD UR36, UR36, UR38, UR15 ;  /* 0x00000026242472a4 */ /* 0x000fe2000f8e020f */
[----:B------:R-:W-:Y:S01]  /*1c90*/  CS2R R80, SRZ ;  /* 0x0000000000507805 */ /* 0x000fe2000001ff00 */
[----:B------:R-:W-:Y:S01]  /*1ca0*/  IMAD.WIDE.U32 R8, R10, UR14, R8 ;  /* 0x0000000e0a087c25 */ /* 0x000fe2000f8e0008 */
[----:B------:R-:W-:Y:S01]  /*1cb0*/  LOP3.LUT R7, R7, 0xfffffff8, RZ, 0xc0, !PT ;  /* 0xfffffff807077812 */ /* 0x000fe200078ec0ff */
[----:B------:R-:W-:Y:S01]  /*1cc0*/  ULDC.64 UR14, c[0x0][0x400] ;  /* 0x00010000000e7ab9 */ /* 0x000fe20000000a00 */
[----:B------:R2:W1:Y:S01]  /*1cd0*/  LDSM.16.M88.4 R116, [R214+UR5+0x10000] ;  /* 0x01000005d674783b */ /* 0x0004620008000200 */
[----:B------:R-:W-:-:S02]  /*1ce0*/  CS2R R74, SRZ ;  /* 0x00000000004a7805 */ /* 0x000fc4000001ff00 */
[----:B------:R-:W-:Y:S01]  /*1cf0*/  LEA R242, P2, R8, UR14, 0x2 ;  /* 0x0000000e08f27c11 */ /* 0x000fe2000f8410ff */
[----:B------:R-:W-:Y:S01]  /*1d00*/  IMAD.IADD R4, R6, 0x1, -R7 ;  /* 0x0000000106047824 */ /* 0x000fe200078e0a07 */
[----:B------:R-:W-:Y:S01]  /*1d10*/  UIADD3 UR14, -UR51, UR4, UR13 ;  /* 0x00000004330e7290 */ /* 0x000fe2000fffe10d */
[----:B------:R-:W-:Y:S01]  /*1d20*/  VIADD R7, R9, UR36 ;  /* 0x0000002409077c36 */ /* 0x000fe20008000000 */
[----:B------:R2:W3:Y:S01]  /*1d30*/  LDSM.16.M88.4 R120, [R214+UR5+0x10800] ;  /* 0x01080005d678783b */ /* 0x0004e20008000200 */
[----:B------:R-:W-:Y:S02]  /*1d40*/  CS2R R72, SRZ ;  /* 0x0000000000487805 */ /* 0x000fe4000001ff00 */
[----:B------:R-:W-:Y:S02]  /*1d50*/  LOP3.LUT P1, RZ, R4, 0x2, RZ, 0xc0, !PT ;  /* 0x0000000204ff7812 */ /* 0x000fe4000782c0ff */
[----:B------:R-:W-:Y:S02]  /*1d60*/  CS2R R70, SRZ ;  /* 0x0000000000467805 */ /* 0x000fe4000001ff00 */
[----:B------:R-:W-:Y:S01]  /*1d70*/  LEA.HI.X R243, R8, UR15, R7, 0x2, P2 ;  /* 0x0000000f08f37c11 */ /* 0x000fe200090f1407 */
[----:B------:R-:W-:Y:S01]  /*1d80*/  ULDC UR15, c[0x0][0x398] ;  /* 0x0000e600000f7ab9 */ /* 0x000fe20000000800 */
[----:B------:R-:W-:Y:S01]  /*1d90*/  IMAD.MOV.U32 R7, RZ, RZ, 0x20 ;  /* 0x00000020ff077424 */ /* 0x000fe200078e00ff */
[----:B------:R-:W-:Y:S01]  /*1da0*/  UIADD3 UR15, UR14, -UR15, URZ ;  /* 0x8000000f0e0f7290 */ /* 0x000fe2000fffe03f */
[----:B------:R2:W4:Y:S01]  /*1db0*/  LDSM.16.M88.4 R124, [R3+0x10000] ;  /* 0x01000000037c783b */ /* 0x0005220000000200 */
[----:B------:R-:W-:-:S02]  /*1dc0*/  CS2R R68, SRZ ;  /* 0x0000000000447805 */ /* 0x000fc4000001ff00 */
[----:B------:R-:W-:Y:S01]  /*1dd0*/  CS2R R46, SRZ ;  /* 0x00000000002e7805 */ /* 0x000fe2000001ff00 */
[----:B------:R-:W-:Y:S01]  /*1de0*/  USHF.R.S32.HI UR14, URZ, 0x1f, UR15 ;  /* 0x0000001f3f0e7899 */ /* 0x000fe2000801140f */
[----:B------:R-:W-:Y:S01]  /*1df0*/  SEL R7, R7, 0xffffffe0, !P1 ;  /* 0xffffffe007077807 */ /* 0x000fe20004800000 */
[----:B------:R2:W1:Y:S01]  /*1e00*/  LDSM.16.M88.4 R128, [R3+0x10800] ;  /* 0x010800000380783b */ /* 0x0004620000000200 */
[----:B------:R-:W-:Y:S01]  /*1e10*/  CS2R R44, SRZ ;  /* 0x00000000002c7805 */ /* 0x000fe2000001ff00 */
[----:B------:R-:W-:Y:S01]  /*1e20*/  ULEA.HI UR14, UR14, UR15, URZ, 0x6 ;  /* 0x0000000f0e0e7291 */ /* 0x000fe2000f8f303f */
[----:B------:R-:W-:Y:S01]  /*1e30*/  CS2R R50, SRZ ;  /* 0x0000000000327805 */ /* 0x000fe2000001ff00 */
[----:B------:R-:W-:Y:S01]  /*1e40*/  IMAD.IADD R4, R7, 0x1, R2 ;  /* 0x0000000107047824 */ /* 0x000fe200078e0202 */
[----:B------:R2:W1:Y:S01]  /*1e50*/  LDSM.16.M88.4 R132, [R2+0x10000] ;  /* 0x010000000284783b */ /* 0x0004620000000200 */
[----:B------:R-:W-:Y:S01]  /*1e60*/  USHF.R.S32.HI UR25, URZ, 0x6, UR14 ;  /* 0x000000063f197899 */ /* 0x000fe2000801140e */
[----:B------:R-:W-:-:S02]  /*1e70*/  CS2R R48, SRZ ;  /* 0x0000000000307805 */ /* 0x000fc4000001ff00 */
[----:B------:R-:W-:Y:S01]  /*1e80*/  CS2R R42, SRZ ;  /* 0x00000000002a7805 */ /* 0x000fe2000001ff00 */
[----:B------:R2:W1:Y:S01]  /*1e90*/  LDSM.16.M88.4 R140, [R4+0x10000] ;  /* 0x01000000048c783b */ /* 0x0004620000000200 */
[----:B------:R-:W-:Y:S01]  /*1ea0*/  UISETP.LT.AND UP0, UPT, URZ, UR25, UPT ;  /* 0x000000193f00728c */ /* 0x000fe2000bf01270 */
[----:B------:R-:W-:Y:S02]  /*1eb0*/  CS2R R40, SRZ ;  /* 0x0000000000287805 */ /* 0x000fe4000001ff00 */
[----:B------:R-:W-:Y:S01]  /*1ec0*/  CS2R R38, SRZ ;  /* 0x0000000000267805 */ /* 0x000fe2000001ff00 */
[----:B------:R2:W1:Y:S01]  /*1ed0*/  LDSM.16.M88.4 R144, [R4+0x10800] ;  /* 0x010800000490783b */ /* 0x0004620000000200 */
[----:B------:R-:W-:Y:S01]  /*1ee0*/  USEL UR25, URZ, UR25, !UP0 ;  /* 0x000000193f197287 */ /* 0x000fe2000c000000 */
[----:B------:R-:W-:Y:S02]  /*1ef0*/  CS2R R36, SRZ ;  /* 0x0000000000247805 */ /* 0x000fe4000001ff00 */
[----:B------:R-:W-:Y:S01]  /*1f00*/  CS2R R30, SRZ ;  /* 0x00000000001e7805 */ /* 0x000fe2000001ff00 */
[----:B------:R2:W1:Y:S01]  /*1f10*/  LDSM.16.M88.4 R172, [R4+0x12000] ;  /* 0x0120000004ac783b */ /* 0x0004620000000200 */
[----:B------:R-:W-:Y:S01]  /*1f20*/  UISETP.GT.AND UP0, UPT, UR21, UR25, UPT ;  /* 0x000000191500728c */ /* 0x000fe2000bf04270 */
[----:B------:R-:W-:-:S02]  /*1f30*/  CS2R R28, SRZ ;  /* 0x00000000001c7805 */ /* 0x000fc4000001ff00 */
[----:B------:R-:W-:Y:S01]  /*1f40*/  CS2R R34, SRZ ;  /* 0x0000000000227805 */ /* 0x000fe2000001ff00 */
[----:B------:R2:W1:Y:S01]  /*1f50*/  LDSM.16.M88.4 R176, [R4+0x12800] ;  /* 0x0128000004b0783b */ /* 0x0004620000000200 */
[----:B------:R-:W-:Y:S02]  /*1f60*/  CS2R R32, SRZ ;  /* 0x0000000000207805 */ /* 0x000fe4000001ff00 */
[----:B------:R-:W-:Y:S02]  /*1f70*/  CS2R R26, SRZ ;  /* 0x00000000001a7805 */ /* 0x000fe4000001ff00 */
[----:B------:R-:W-:Y:S01]  /*1f80*/  PLOP3.LUT P1, PT, PT, PT, UP0, 0x80, 0x0 ;  /* 0x000000000000781c */ /* 0x000fe20003f2f008 */
[----:B------:R2:W1:Y:S01]  /*1f90*/  LDSM.16.M88.4 R136, [R2+0x10800] ;  /* 0x010800000288783b */ /* 0x0004620000000200 */
[----:B------:R-:W-:Y:S02]  /*1fa0*/  CS2R R24, SRZ ;  /* 0x0000000000187805 */ /* 0x000fe4000001ff00 */
[----:B------:R-:W-:-:S02]  /*1fb0*/  CS2R R22, SRZ ;  /* 0x0000000000167805 */ /* 0x000fc4000001ff00 */
[----:B------:R-:W-:Y:S01]  /*1fc0*/  CS2R R20, SRZ ;  /* 0x0000000000147805 */ /* 0x000fe2000001ff00 */
[----:B------:R2:W1:Y:S04]  /*1fd0*/  LDSM.16.M88.4 R148, [R214+UR5+0x12000] ;  /* 0x01200005d694783b */ /* 0x0004680008000200 */
[----:B------:R2:W1:Y:S04]  /*1fe0*/  LDSM.16.M88.4 R152, [R214+UR5+0x12800] ;  /* 0x01280005d698783b */ /* 0x0004680008000200 */
[----:B------:R2:W1:Y:S04]  /*1ff0*/  LDSM.16.M88.4 R156, [R3+0x12000] ;  /* 0x01200000039c783b */ /* 0x0004680000000200 */
[----:B------:R2:W1:Y:S04]  /*2000*/  LDSM.16.M88.4 R160, [R3+0x12800] ;  /* 0x0128000003a0783b */ /* 0x0004680000000200 */
[----:B------:R2:W1:Y:S04]  /*2010*/  LDSM.16.M88.4 R164, [R2+0x12000] ;  /* 0x0120000002a4783b */ /* 0x0004680000000200 */
[----:B------:R2:W1:Y:S01]  /*2020*/  LDSM.16.M88.4 R168, [R2+0x12800] ;  /* 0x0128000002a8783b */ /* 0x0004620000000200 */
[----:B---34-:R-:W-:Y:S05]  /*2030*/  @!P1 BRA `(.L_x_51) ;  /* 0x0000002800489947 */ /* 0x018fea0003800000 */
[----:B------:R-:W-:Y:S01]  /*2040*/  LEA.HI R5, R5, R6, RZ, 0x4 ;  /* 0x0000000605057211 */ /* 0x000fe200078f20ff */
[----:B------:R-:W-:Y:S01]  /*2050*/  USHF.L.U32 UR49, UR44, 0x4, URZ ;  /* 0x000000042c317899 */ /* 0x000fe2000800063f */
[----:B------:R-:W3:Y:S01]  /*2060*/  LDC R234, c[0x0][0x2dc] ;  /* 0x0000b700ffea7b82 */ /* 0x000ee20000000800 */
[----:B------:R-:W-:Y:S01]  /*2070*/  USHF.L.U32 UR50, UR44, 0x3, URZ ;  /* 0x000000032c327899 */ /* 0x000fe2000800063f */
[----:B------:R-:W-:Y:S01]  /*2080*/  LOP3.LUT R5, R5, 0xfffffff0, RZ, 0xc0, !PT ;  /* 0xfffffff005057812 */ /* 0x000fe200078ec0ff */
[----:B------:R-:W-:Y:S01]  /*2090*/  UIADD3 UR43, UR49, 0x40, URZ ;  /* 0x00000040312b7890 */ /* 0x000fe2000fffe03f */
[----:B------:R-:W-:Y:S01]  /*20a0*/  IMAD.MOV.U32 R208, RZ, RZ, 0x20 ;  /* 0x00000020ffd07424 */ /* 0x000fe200078e00ff */
[----:B------:R-:W-:Y:S01]  /*20b0*/  UIADD3 UR40, UR49, 0x60, URZ ;  /* 0x0000006031287890 */ /* 0x000fe2000fffe03f */
[----:B------:R-:W-:Y:S01]  /*20c0*/  VIADD R210, R215, 0x2000 ;  /* 0x00002000d7d27836 */ /* 0x000fe20000000000 */
[----:B------:R-:W-:Y:S01]  /*20d0*/  UIADD3 UR19, UR49, 0x20, URZ ;  /* 0x0000002031137890 */ /* 0x000fe2000fffe03f */
[----:B------:R-:W-:Y:S01]  /*20e0*/  IMAD.IADD R5, R6, 0x1, -R5 ;  /* 0x0000000106057824 */ /* 0x000fe200078e0a05 */
[----:B------:R-:W-:Y:S01]  /*20f0*/  UIADD3 UR42, UR50, UR43, URZ ;  /* 0x0000002b322a7290 */ /* 0x000fe2000fffe03f */
[----:B------:R-:W-:Y:S01]  /*2100*/  VIADD R209, R216, 0x2000 ;  /* 0x00002000d8d17836 */ /* 0x000fe20000000000 */
[----:B------:R-:W-:Y:S01]  /*2110*/  UIADD3 UR39, UR50, UR40, URZ ;  /* 0x0000002832277290 */ /* 0x000fe2000fffe03f */
[----:B------:R-:W-:Y:S01]  /*2120*/  IMAD.MOV.U32 R207, RZ, RZ, 0x40 ;  /* 0x00000040ffcf7424 */ /* 0x000fe200078e00ff */
[----:B--2---:R-:W-:Y:S01]  /*2130*/  SHF.R.S32.HI R4, RZ, 0x1f, R5 ;  /* 0x0000001fff047819 */ /* 0x004fe20000011405 */
[----:B------:R-:W-:Y:S01]  /*2140*/  UIADD3 UR18, UR50, UR19, URZ ;  /* 0x0000001332127290 */ /* 0x000fe2000fffe03f */
[----:B------:R-:W-:Y:S01]  /*2150*/  SEL R210, R210, R215, !P0 ;  /* 0x000000d7d2d27207 */ /* 0x000fe20004000000 */
[----:B------:R-:W-:Y:S01]  /*2160*/  UIADD3 UR41, UR50, UR42, URZ ;  /* 0x0000002a32297290 */ /* 0x000fe2000fffe03f */
[----:B------:R-:W-:Y:S01]  /*2170*/  LEA.HI R4, R4, R5, RZ, 0x3 ;  /* 0x0000000504047211 */ /* 0x000fe200078f18ff */
[----:B------:R-:W-:Y:S01]  /*2180*/  UIADD3 UR38, UR50, UR39, URZ ;  /* 0x0000002732267290 */ /* 0x000fe2000fffe03f */
[----:B------:R-:W-:Y:S01]  /*2190*/  SEL R209, R209, R216, !P0 ;  /* 0x000000d8d1d17207 */ /* 0x000fe20004000000 */
[----:B------:R-:W-:Y:S01]  /*21a0*/  UIADD3 UR17, UR50, UR18, URZ ;  /* 0x0000001232117290 */ /* 0x000fe2000fffe03f */
[----:B------:R-:W-:Y:S01]  /*21b0*/  LOP3.LUT R4, R4, 0xfffffff8, RZ, 0xc0, !PT ;  /* 0xfffffff804047812 */ /* 0x000fe200078ec0ff */
[----:B------:R-:W-:Y:S01]  /*21c0*/  UIADD3 UR37, UR50, UR38, URZ ;  /* 0x0000002632257290 */ /* 0x000fe2000fffe03f */
[----:B------:R-:W-:Y:S01]  /*21d0*/  IMAD.MOV.U32 R233, RZ, RZ, 0x8 ;  /* 0x00000008ffe97424 */ /* 0x000fe200078e00ff */
[----:B------:R-:W-:Y:S01]  /*21e0*/  UIADD3 UR20, UR50, UR41, URZ ;  /* 0x0000002932147290 */ /* 0x000fe2000fffe03f */
[----:B------:R-:W-:Y:S01]  /*21f0*/  IMAD.MOV.U32 R95, RZ, RZ, RZ ;  /* 0x000000ffff5f7224 */ /* 0x000fe200078e00ff */
[----:B------:R-:W-:Y:S01]  /*2200*/  UIADD3 UR16, UR50, UR17, URZ ;  /* 0x0000001132107290 */ /* 0x000fe2000fffe03f */
[----:B------:R-:W-:Y:S01]  /*2210*/  IMAD.IADD R4, R5, 0x1, -R4 ;  /* 0x0000000105047824 */ /* 0x000fe200078e0a04 */
[----:B------:R-:W-:Y:S01]  /*2220*/  UIADD3 UR22, UR13, UR4, URZ ;  /* 0x000000040d167290 */ /* 0x000fe2000fffe03f */
[----:B------:R-:W-:Y:S01]  /*2230*/  LEA R210, R210, UR5, 0x1 ;  /* 0x00000005d2d27c11 */ /* 0x000fe2000f8e08ff */
[----:B------:R-:W-:Y:S01]  /*2240*/  UIADD3 UR36, UR50, UR37, URZ ;  /* 0x0000002532247290 */ /* 0x000fe2000fffe03f */
[----:B------:R-:W-:Y:S01]  /*2250*/  LEA R209, R209, UR5, 0x1 ;  /* 0x00000005d1d17c11 */ /* 0x000fe2000f8e08ff */
[----:B------:R-:W-:Y:S01]  /*2260*/  UIADD3 UR15, UR50, UR16, URZ ;  /* 0x00000010320f7290 */ /* 0x000fe2000fffe03f */
[----:B------:R-:W-:Y:S01]  /*2270*/  R2P PR, R4, 0x6 ;  /* 0x0000000604007804 */ /* 0x000fe20000000000 */
[----:B------:R-:W-:-:S02]  /*2280*/  UIADD3 UR13, UR50, UR20, URZ ;  /* 0x00000014320d7290 */ /* 0x000fc4000fffe03f */
[----:B------:R-:W-:Y:S02]  /*2290*/  UIMAD UR48, UR44, 0x18, URZ ;  /* 0x000000182c3078a4 */ /* 0x000fe4000f8e023f */
[----:B------:R-:W-:Y:S01]  /*22a0*/  SEL R208, R208, 0xffffffe0, !P1 ;  /* 0xffffffe0d0d07807 */ /* 0x000fe20004800000 */
[----:B------:R-:W-:Y:S01]  /*22b0*/  USHF.L.U32 UR47, UR44, 0x5, URZ ;  /* 0x000000052c2f7899 */ /* 0x000fe2000800063f */
[----:B------:R-:W-:Y:S01]  /*22c0*/  SEL R207, R207, 0xffffffc0, !P2 ;  /* 0xffffffc0cfcf7807 */ /* 0x000fe20005000000 */
[----:B------:R-:W-:Y:S02]  /*22d0*/  UIMAD UR46, UR44, 0x28, URZ ;  /* 0x000000282c2e78a4 */ /* 0x000fe4000f8e023f */
[----:B------:R-:W-:Y:S01]  /*22e0*/  IMAD.IADD R206, R211, 0x1, R208 ;  /* 0x00000001d3ce7824 */ /* 0x000fe200078e02d0 */
[----:B------:R-:W-:Y:S02]  /*22f0*/  UIMAD UR45, UR44, 0x30, URZ ;  /* 0x000000302c2d78a4 */ /* 0x000fe4000f8e023f */
[----:B------:R-:W-:-:S02]  /*2300*/  UIMAD UR44, UR44, 0x38, URZ ;  /* 0x000000382c2c78a4 */ /* 0x000fc4000f8e023f */
[----:B------:R-:W-:Y:S02]  /*2310*/  UIADD3 UR22, -UR51, 0x40, UR22 ;  /* 0x0000004033167890 */ /* 0x000fe4000fffe116 */
[----:B------:R-:W-:Y:S02]  /*2320*/  UIADD3 UR35, UR50, UR36, URZ ;  /* 0x0000002432237290 */ /* 0x000fe4000fffe03f */
[----:B------:R-:W-:Y:S02]  /*2330*/  UIADD3 UR14, UR50, UR15, URZ ;  /* 0x0000000f320e7290 */ /* 0x000fe4000fffe03f */
[----:B------:R-:W-:Y:S01]  /*2340*/  UIADD3 UR4, UR50, UR13, URZ ;  /* 0x0000000d32047290 */ /* 0x000fe2000fffe03f */
[----:B------:R-:W-:Y:S01]  /*2350*/  IADD3 R204, R211, R207, RZ ;  /* 0x000000cfd3cc7210 */ /* 0x000fe20007ffe0ff */
[----:B------:R-:W-:Y:S01]  /*2360*/  ULDC UR21, c[0x0][0x270] ;  /* 0x00009c0000157ab9 */ /* 0x000fe20000000800 */
[----:B------:R-:W-:Y:S01]  /*2370*/  IADD3 R205, R207, R206, RZ ;  /* 0x000000cecfcd7210 */ /* 0x000fe20007ffe0ff */
[----:B---3--:R-:W-:-:S08]  /*2380*/  ULDC UR27, c[0x0][0x2ec] ;  /* 0x0000bb00001b7ab9 */ /* 0x008fd00000000800 */
.L_x_54:
[----:B------:R-:W0:Y:S01]  /*2390*/  LDGDEPBAR ;  /* 0x00000000000079af */ /* 0x000e220000000000 */
[C---:B------:R-:W-:Y:S01]  /*23a0*/  IMAD.IADD R182, R209.reuse, 0x1, R208 ;  /* 0x00000001d1b67824 */ /* 0x040fe200078e02d0 */
[----:B------:R-:W-:Y:S01]  /*23b0*/  USHF.L.U32 UR32, UR34, 0x6, URZ ;  /* 0x0000000622207899 */ /* 0x000fe2000800063f */
[----:B------:R-:W-:Y:S02]  /*23c0*/  IMAD.IADD R181, R209, 0x1, R207 ;  /* 0x00000001d1b57824 */ /* 0x000fe400078e02cf */
[----:B-----5:R-:W-:Y:S01]  /*23d0*/  FMUL.FTZ R198, R236, 1.4426950216293334961 ;  /* 0x3fb8aa3becc67820 */ /* 0x020fe20000410000 */
[----:B------:R-:W-:Y:S01]  /*23e0*/  IMAD.U32 R195, RZ, RZ, UR9 ;  /* 0x00000009ffc37e24 */ /* 0x000fe2000f8e00ff */
[----:B------:R-:W-:Y:S01]  /*23f0*/  IADD3 R180, R182, R207, RZ ;  /* 0x000000cfb6b47210 */ /* 0x000fe20007ffe0ff */
[----:B------:R-:W-:Y:S01]  /*2400*/  UISETP.GE.AND UP0, UPT, UR32, UR22, UPT ;  /* 0x000000162000728c */ /* 0x000fe2000bf06270 */
[----:B------:R-:W-:Y:S01]  /*2410*/  IMAD.U32 R202, RZ, RZ, UR32 ;  /* 0x00000020ffca7e24 */ /* 0x000fe2000f8e00ff */
[----:B------:R-:W-:Y:S01]  /*2420*/  FSETP.NEU.FTZ.AND P1, PT, R236, -INF , PT ;  /* 0xff800000ec00780b */ /* 0x000fe20003f3d000 */
[----:B------:R-:W-:Y:S01]  /*2430*/  FMUL.FTZ R200, R235, 1.4426950216293334961 ;  /* 0x3fb8aa3bebc87820 */ /* 0x000fe20000410000 */
[----:B------:R-:W-:Y:S02]  /*2440*/  UISETP.GT.AND UP3, UPT, UR34, UR25, UPT ;  /* 0x000000192200728c */ /* 0x000fe4000bf64270 */
[----:B------:R-:W-:Y:S02]  /*2450*/  PLOP3.LUT P0, PT, PT, PT, UP0, 0x80, 0x0 ;  /* 0x000000000000781c */ /* 0x000fe40003f0f008 */
[----:B------:R-:W-:Y:S01]  /*2460*/  FSEL R198, R198, RZ, P1 ;  /* 0x000000ffc6c67208 */ /* 0x000fe20000800000 */
[----:B------:R-:W-:Y:S04]  /*2470*/  DEPBAR.LE SB0, 0x0 ;  /* 0x000080000000791a */ /* 0x000fe80000000000 */
[----:B------:R-:W-:Y:S06]  /*2480*/  BAR.SYNC.DEFER_BLOCKING 0x0 ;  /* 0x0000000000007b1d */ /* 0x000fec0000010000 */
[----:B------:R-:W-:Y:S02]  /*2490*/  @!P0 LEA R195, R195, R218, 0x6 ;  /* 0x000000dac3c38211 */ /* 0x000fe400078e30ff */
[----:B------:R-:W-:Y:S02]  /*24a0*/  @!P0 IADD3 R202, R202, UR51, R221 ;  /* 0x00000033caca8c10 */ /* 0x000fe4000fffe0dd */
[C---:B------:R-:W-:Y:S01]  /*24b0*/  @!P0 IADD3 R191, R195.reuse, 0x9, RZ ;  /* 0x00000009c3bf8810 */ /* 0x040fe20007ffe0ff */
[C---:B------:R-:W-:Y:S01]  /*24c0*/  @!P0 VIADD R185, R195.reuse, 0x1 ;  /* 0x00000001c3b98836 */ /* 0x040fe20000000000 */
[C---:B------:R-:W-:Y:S01]  /*24d0*/  @!P0 VIMNMX R196, R202.reuse, UR51, PT ;  /* 0x00000033cac48c48 */ /* 0x040fe2000bfe0100 */
[C---:B------:R-:W-:Y:S01]  /*24e0*/  @!P0 VIADD R189, R195.reuse, 0x8 ;  /* 0x00000008c3bd8836 */ /* 0x040fe20000000000 */
[C---:B------:R-:W-:Y:S01]  /*24f0*/  @!P0 IADD3 R199, R195.reuse, 0x18, RZ ;  /* 0x00000018c3c78810 */ /* 0x040fe20007ffe0ff */
[C---:B------:R-:W-:Y:S01]  /*2500*/  @!P0 VIADD R197, R195.reuse, 0x11 ;  /* 0x00000011c3c58836 */ /* 0x040fe20000000000 */
[CC--:B------:R-:W-:Y:S01]  /*2510*/  @!P0 ISETP.GE.AND P2, PT, R195.reuse, R196.reuse, PT ;  /* 0x000000c4c300820c */ /* 0x0c0fe20003f46270 */
[----:B------:R-:W-:Y:S01]  /*2520*/  @!P0 VIADD R201, R195, 0x19 ;  /* 0x00000019c3c98836 */ /* 0x000fe20000000000 */
[----:B------:R-:W-:Y:S02]  /*2530*/  @!P0 VIADDMNMX R202, R202, R233, UR51, PT ;  /* 0x00000033caca8e46 */ /* 0x000fe4000b8001e9 */
[----:B------:R-:W-:Y:S01]  /*2540*/  @!P0 ISETP.GE.AND P1, PT, R185, R196, PT ;  /* 0x000000c4b900820c */ /* 0x000fe20003f26270 */
[----:B------:R-:W-:Y:S06]  /*2550*/  LDSM.16.M88.4 R52, [R209] ;  /* 0x00000000d134783b */ /* 0x000fec0000000200 */
[----:B------:R-:W2:Y:S06]  /*2560*/  LDSM.16.M88.4 R56, [R214+UR5+0xc000] ;  /* 0x00c00005d638783b */ /* 0x000eac0008000200 */
[----:B------:R-:W3:Y:S06]  /*2570*/  LDSM.16.M88.4 R60, [R214+UR5+0xc800] ;  /* 0x00c80005d63c783b */ /* 0x000eec0008000200 */
[----:B------:R-:W-:Y:S06]  /*2580*/  LDSM.16.M88.4 R64, [R182] ;  /* 0x00000000b640783b */ /* 0x000fec0000000200 */
[----:B------:R-:W4:Y:S06]  /*2590*/  LDSM.16.M88.4 R100, [R3+0xc000] ;  /* 0x00c000000364783b */ /* 0x000f2c0000000200 */
[----:B------:R-:W1:Y:S06]  /*25a0*/  LDSM.16.M88.4 R104, [R3+0xc800] ;  /* 0x00c800000368783b */ /* 0x000e6c0000000200 */
[----:B------:R-:W-:Y:S06]  /*25b0*/  LDSM.16.M88.4 R108, [R181] ;  /* 0x00000000b56c783b */ /* 0x000fec0000000200 */
[----:B------:R-:W1:Y:S01]  /*25c0*/  LDSM.16.M88.4 R112, [R2+0xc000] ;  /* 0x00c000000270783b */ /* 0x000e620000000200 */
[C---:B--2---:R-:W-:Y:S06]  /*25d0*/  HMMA.16816.F32.BF16 R4, R52.reuse, R56, RZ ;  /* 0x000000383404723c */ /* 0x044fec00000418ff */
[C---:B------:R-:W-:Y:S01]  /*25e0*/  HMMA.16816.F32.BF16 R8, R52.reuse, R58, RZ ;  /* 0x0000003a3408723c */ /* 0x040fe200000418ff */
[----:B------:R-:W-:Y:S05]  /*25f0*/  LDSM.16.M88.4 R56, [R180] ;  /* 0x00000000b438783b */ /* 0x000fea0000000200 */
[C---:B---3--:R-:W-:Y:S06]  /*2600*/  HMMA.16816.F32.BF16 R12, R52.reuse, R60, RZ ;  /* 0x0000003c340c723c */ /* 0x048fec00000418ff */
[----:B------:R-:W-:Y:S01]  /*2610*/  HMMA.16816.F32.BF16 R16, R52, R62, RZ ;  /* 0x0000003e3410723c */ /* 0x000fe200000418ff */
[----:B------:R-:W2:Y:S05]  /*2620*/  LDSM.16.M88.4 R52, [R2+0xc800] ;  /* 0x00c800000234783b */ /* 0x000eaa0000000200 */
[C---:B----4-:R-:W-:Y:S01]  /*2630*/  HMMA.16816.F32.BF16 R4, R64.reuse, R100, R4 ;  /* 0x000000644004723c */ /* 0x050fe20000041804 */
[----:B------:R-:W3:Y:S05]  /*2640*/  LDSM.16.M88.4 R60, [R213] ;  /* 0x00000000d53c783b */ /* 0x000eea0000000200 */
[C---:B------:R-:W-:Y:S01]  /*2650*/  HMMA.16816.F32.BF16 R8, R64.reuse, R102, R8 ;  /* 0x000000664008723c */ /* 0x040fe20000041808 */
[----:B------:R-:W-:Y:S05]  /*2660*/  LDSM.16.M88.4 R100, [R209+0x2000] ;  /* 0x00200000d164783b */ /* 0x000fea0000000200 */
[C---:B-1----:R-:W-:Y:S06]  /*2670*/  HMMA.16816.F32.BF16 R12, R64.reuse, R104, R12 ;  /* 0x00000068400c723c */ /* 0x042fec000004180c */
[----:B------:R-:W-:Y:S01]  /*2680*/  HMMA.16816.F32.BF16 R16, R64, R106, R16 ;  /* 0x0000006a4010723c */ /* 0x000fe20000041810 */
[----:B------:R-:W1:Y:S05]  /*2690*/  LDSM.16.M88.4 R64, [R213+0x800] ;  /* 0x00080000d540783b */ /* 0x000e6a0000000200 */
[C---:B------:R-:W-:Y:S01]  /*26a0*/  HMMA.16816.F32.BF16 R4, R108.reuse, R112, R4 ;  /* 0x000000706c04723c */ /* 0x040fe20000041804 */
[----:B------:R-:W4:Y:S05]  /*26b0*/  LDSM.16.M88.4 R104, [R214+UR5+0xe000] ;  /* 0x00e00005d668783b */ /* 0x000f2a0008000200 */
[C---:B------:R-:W-:Y:S01]  /*26c0*/  HMMA.16816.F32.BF16 R8, R108.reuse, R114, R8 ;  /* 0x000000726c08723c */ /* 0x040fe20000041808 */
[----:B------:R-:W-:Y:S05]  /*26d0*/  LDSM.16.M88.4 R112, [R3+0xe000] ;  /* 0x00e000000370783b */ /* 0x000fea0000000200 */
[C---:B--2---:R-:W-:Y:S06]  /*26e0*/  HMMA.16816.F32.BF16 R12, R108.reuse, R52, R12 ;  /* 0x000000346c0c723c */ /* 0x044fec000004180c */
[----:B------:R-:W-:Y:S01]  /*26f0*/  HMMA.16816.F32.BF16 R16, R108, R54, R16 ;  /* 0x000000366c10723c */ /* 0x000fe20000041810 */
[----:B------:R-:W2:Y:S05]  /*2700*/  LDSM.16.M88.4 R52, [R214+UR5+0xe800] ;  /* 0x00e80005d634783b */ /* 0x000eaa0008000200 */
[C---:B---3--:R-:W-:Y:S01]  /*2710*/  HMMA.16816.F32.BF16 R4, R56.reuse, R60, R4 ;  /* 0x0000003c3804723c */ /* 0x048fe20000041804 */
[----:B------:R-:W3:Y:S05]  /*2720*/  LDSM.16.M88.4 R108, [R182+0x2000] ;  /* 0x00200000b66c783b */ /* 0x000eea0000000200 */
[C---:B------:R-:W-:Y:S01]  /*2730*/  HMMA.16816.F32.BF16 R8, R56.reuse, R62, R8 ;  /* 0x0000003e3808723c */ /* 0x040fe20000041808 */
[----:B------:R-:W-:Y:S05]  /*2740*/  LDSM.16.M88.4 R60, [R181+0x2000] ;  /* 0x00200000b53c783b */ /* 0x000fea0000000200 */
[C---:B-1----:R-:W-:Y:S06]  /*2750*/  HMMA.16816.F32.BF16 R12, R56.reuse, R64, R12 ;  /* 0x00000040380c723c */ /* 0x042fec000004180c */
[----:B------:R-:W-:Y:S01]  /*2760*/  HMMA.16816.F32.BF16 R16, R56, R66, R16 ;  /* 0x000000423810723c */ /* 0x000fe20000041810 */
[----:B------:R-:W1:Y:S05]  /*2770*/  LDSM.16.M88.4 R56, [R3+0xe800] ;  /* 0x00e800000338783b */ /* 0x000e6a0000000200 */
[C---:B----4-:R-:W-:Y:S01]  /*2780*/  HMMA.16816.F32.BF16 R4, R100.reuse, R104, R4 ;  /* 0x000000686404723c */ /* 0x050fe20000041804 */
[----:B------:R-:W4:Y:S05]  /*2790*/  LDSM.16.M88.4 R64, [R2+0xe000] ;  /* 0x00e000000240783b */ /* 0x000f2a0000000200 */
[C---:B------:R-:W-:Y:S01]  /*27a0*/  HMMA.16816.F32.BF16 R8, R100.reuse, R106, R8 ;  /* 0x0000006a6408723c */ /* 0x040fe20000041808 */
[----:B------:R-:W-:Y:S05]  /*27b0*/  LDSM.16.M88.4 R104, [R213+0x2000] ;  /* 0x00200000d568783b */ /* 0x000fea0000000200 */
[C---:B--2---:R-:W-:Y:S06]  /*27c0*/  HMMA.16816.F32.BF16 R12, R100.reuse, R52, R12 ;  /* 0x00000034640c723c */ /* 0x044fec000004180c */
[----:B------:R-:W-:Y:S01]  /*27d0*/  HMMA.16816.F32.BF16 R16, R100, R54, R16 ;  /* 0x000000366410723c */ /* 0x000fe20000041810 */
[----:B------:R-:W2:Y:S05]  /*27e0*/  LDSM.16.M88.4 R52, [R2+0xe800] ;  /* 0x00e800000234783b */ /* 0x000eaa0000000200 */
[C---:B---3--:R-:W-:Y:S01]  /*27f0*/  HMMA.16816.F32.BF16 R4, R108.reuse, R112, R4 ;  /* 0x000000706c04723c */ /* 0x048fe20000041804 */
[----:B------:R-:W3:Y:S05]  /*2800*/  LDSM.16.M88.4 R100, [R180+0x2000] ;  /* 0x00200000b464783b */ /* 0x000eea0000000200 */
[C---:B------:R-:W-:Y:S06]  /*2810*/  HMMA.16816.F32.BF16 R8, R108.reuse, R114, R8 ;  /* 0x000000726c08723c */ /* 0x040fec0000041808 */
[C---:B-1----:R-:W-:Y:S06]  /*2820*/  HMMA.16816.F32.BF16 R12, R108.reuse, R56, R12 ;  /* 0x000000386c0c723c */ /* 0x042fec000004180c */
[----:B------:R-:W-:Y:S06]  /*2830*/  HMMA.16816.F32.BF16 R16, R108, R58, R16 ;  /* 0x0000003a6c10723c */ /* 0x000fec0000041810 */
[C---:B----4-:R-:W-:Y:S06]  /*2840*/  HMMA.16816.F32.BF16 R4, R60.reuse, R64, R4 ;  /* 0x000000403c04723c */ /* 0x050fec0000041804 */
[C---:B------:R-:W-:Y:S06]  /*2850*/  HMMA.16816.F32.BF16 R8, R60.reuse, R66, R8 ;  /* 0x000000423c08723c */ /* 0x040fec0000041808 */
[C---:B--2---:R-:W-:Y:S05]  /*2860*/  HMMA.16816.F32.BF16 R12, R60.reuse, R52, R12 ;  /* 0x000000343c0c723c */ /* 0x044fea000004180c */
[----:B------:R-:W-:Y:S01]  /*2870*/  LEA R67, R216, UR5, 0x1 ;  /* 0x00000005d8437c11 */ /* 0x000fe2000f8e08ff */
[----:B------:R-:W-:Y:S01]  /*2880*/  HMMA.16816.F32.BF16 R16, R60, R54, R16 ;  /* 0x000000363c10723c */ /* 0x000fe20000041810 */
[----:B------:R-:W1:Y:S04]  /*2890*/  LDSM.16.M88.4 R52, [R213+0x2800] ;  /* 0x00280000d534783b */ /* 0x000e680000000200 */
[C---:B------:R-:W-:Y:S01]  /*28a0*/  IMAD.IADD R65, R207.reuse, 0x1, R67 ;  /* 0x00000001cf417824 */ /* 0x040fe200078e0243 */
[C---:B---3--:R-:W-:Y:S05]  /*28b0*/  HMMA.16816.F32.BF16 R4, R100.reuse, R104, R4 ;  /* 0x000000686404723c */ /* 0x048fea0000041804 */
[----:B------:R-:W-:Y:S01]  /*28c0*/  IADD3 R66, R208, R67, RZ ;  /* 0x00000043d0427210 */ /* 0x000fe20007ffe0ff */
[C---:B------:R-:W-:Y:S05]  /*28d0*/  HMMA.16816.F32.BF16 R8, R100.reuse, R106, R8 ;  /* 0x0000006a6408723c */ /* 0x040fea0000041808 */
[----:B------:R-:W-:Y:S11]  /*28e0*/  IADD3 R64, R207, R66, RZ ;  /* 0x00000042cf407210 */ /* 0x000ff60007ffe0ff */
[----:B------:R-:W-:Y:S02]  /*28f0*/  @!UPT UIADD3 URZ, URZ, URZ, URZ ;  /* 0x0000003f3f3ff290 */ /* 0x000fe4000fffe03f */
[----:B------:R-:W-:Y:S02]  /*2900*/  @!P0 FSEL R5, R5, -INF , !P1 ;  /* 0xff80000005058808 */ /* 0x000fe40004800000 */
[----:B------:R-:W-:Y:S02]  /*2910*/  FSETP.NEU.FTZ.AND P1, PT, R235, -INF , PT ;  /* 0xff800000eb00780b */ /* 0x000fe40003f3d000 */
[----:B------:R-:W-:Y:S01]  /*2920*/  @!P0 FSEL R4, R4, -INF , !P2 ;  /* 0xff80000004048808 */ /* 0x000fe20005000000 */
[--C-:B------:R-:W-:Y:S01]  /*2930*/  FFMA.FTZ R184, R5, UR27, -R198.reuse ;  /* 0x0000001b05b87c23 */ /* 0x100fe200080108c6 */
[----:B------:R-:W-:Y:S02]  /*2940*/  FSEL R200, R200, RZ, P1 ;  /* 0x000000ffc8c87208 */ /* 0x000fe40000800000 */
[-C--:B------:R-:W-:Y:S01]  /*2950*/  @!P0 ISETP.GE.AND P1, PT, R185, R202.reuse, PT ;  /* 0x000000cab900820c */ /* 0x080fe20003f26270 */
[----:B------:R-:W-:Y:S01]  /*2960*/  FFMA.FTZ R183, R4, UR27, -R198 ;  /* 0x0000001b04b77c23 */ /* 0x000fe200080108c6 */
[----:B------:R-:W-:Y:S01]  /*2970*/  @!P0 ISETP.GE.AND P2, PT, R195, R202, PT ;  /* 0x000000cac300820c */ /* 0x000fe20003f46270 */
[C---:B-1----:R-:W-:Y:S01]  /*2980*/  HMMA.16816.F32.BF16 R12, R100.reuse, R52, R12 ;  /* 0x00000034640c723c */ /* 0x042fe2000004180c */
[----:B------:R-:W-:Y:S02]  /*2990*/  MUFU.EX2 R184, R184 ;  /* 0x000000b800b87308 */ /* 0x000fe40000000800 */
[----:B------:R-:W-:Y:S02]  /*29a0*/  @!P0 FSEL R7, R7, -INF , !P1 ;  /* 0xff80000007078808 */ /* 0x000fe40004800000 */
[-C--:B------:R-:W-:Y:S01]  /*29b0*/  @!P0 ISETP.GE.AND P1, PT, R189, R196.reuse, PT ;  /* 0x000000c4bd00820c */ /* 0x080fe20003f26270 */
[----:B------:R-:W-:Y:S05]  /*29c0*/  HMMA.16816.F32.BF16 R16, R100, R54, R16 ;  /* 0x000000366410723c */ /* 0x000fea0000041810 */
[----:B------:R-:W1:Y:S01]  /*29d0*/  MUFU.EX2 R183, R183 ;  /* 0x000000b700b77308 */ /* 0x000e620000000800 */
[----:B------:R-:W-:Y:S01]  /*29e0*/  @!P0 FSEL R8, R8, -INF , !P1 ;  /* 0xff80000008088808 */ /* 0x000fe20004800000 */
[----:B------:R-:W-:Y:S01]  /*29f0*/  FFMA.FTZ R186, R7, UR27, -R200 ;  /* 0x0000001b07ba7c23 */ /* 0x000fe200080108c8 */
[----:B------:R-:W-:Y:S04]  /*2a00*/  @!P0 ISETP.GE.AND P1, PT, R191, R196, PT ;  /* 0x000000c4bf00820c */ /* 0x000fe80003f26270 */
[----:B------:R-:W-:Y:S01]  /*2a10*/  @!P0 FSEL R9, R9, -INF , !P1 ;  /* 0xff80000009098808 */ /* 0x000fe20004800000 */
[--C-:B------:R-:W-:Y:S01]  /*2a20*/  FFMA.FTZ R187, R8, UR27, -R198.reuse ;  /* 0x0000001b08bb7c23 */ /* 0x100fe200080108c6 */
[-C--:B------:R-:W-:Y:S01]  /*2a30*/  @!P0 ISETP.GE.AND P1, PT, R189, R202.reuse, PT ;  /* 0x000000cabd00820c */ /* 0x080fe20003f26270 */
[----:B------:R-:W-:Y:S01]  /*2a40*/  MUFU.EX2 R186, R186 ;  /* 0x000000ba00ba7308 */ /* 0x000fe20000000800 */
[----:B------:R-:W-:Y:S01]  /*2a50*/  @!P0 FSEL R6, R6, -INF , !P2 ;  /* 0xff80000006068808 */ /* 0x000fe20005000000 */
[----:B------:R-:W-:Y:S01]  /*2a60*/  FFMA.FTZ R188, R9, UR27, -R198 ;  /* 0x0000001b09bc7c23 */ /* 0x000fe200080108c6 */
[----:B------:R-:W-:Y:S02]  /*2a70*/  @!P0 FSEL R10, R10, -INF , !P1 ;  /* 0xff8000000a0a8808 */ /* 0x000fe40004800000 */
[----:B------:R-:W-:Y:S01]  /*2a80*/  @!P0 ISETP.GE.AND P1, PT, R191, R202, PT ;  /* 0x000000cabf00820c */ /* 0x000fe20003f26270 */
[----:B------:R-:W-:Y:S01]  /*2a90*/  @!P0 VIADD R191, R195, 0x10 ;  /* 0x00000010c3bf8836 */ /* 0x000fe20000000000 */
[-C--:B------:R-:W-:Y:S01]  /*2aa0*/  @!P0 ISETP.GE.AND P2, PT, R197, R196.reuse, PT ;  /* 0x000000c4c500820c */ /* 0x080fe20003f46270 */
[--C-:B------:R-:W-:Y:S01]  /*2ab0*/  FFMA.FTZ R185, R6, UR27, -R200.reuse ;  /* 0x0000001b06b97c23 */ /* 0x100fe200080108c8 */
[----:B------:R-:W-:Y:S01]  /*2ac0*/  @!P0 FSEL R11, R11, -INF , !P1 ;  /* 0xff8000000b0b8808 */ /* 0x000fe20004800000 */
[--C-:B------:R-:W-:Y:S01]  /*2ad0*/  FFMA.FTZ R189, R10, UR27, -R200.reuse ;  /* 0x0000001b0abd7c23 */ /* 0x100fe200080108c8 */
[----:B------:R-:W-:Y:S01]  /*2ae0*/  @!P0 ISETP.GE.AND P1, PT, R191, R196, PT ;  /* 0x000000c4bf00820c */ /* 0x000fe20003f26270 */
[----:B------:R-:W-:Y:S01]  /*2af0*/  MUFU.EX2 R187, R187 ;  /* 0x000000bb00bb7308 */ /* 0x000fe20000000800 */
[----:B------:R-:W-:Y:S01]  /*2b00*/  @!P0 FSEL R13, R13, -INF , !P2 ;  /* 0xff8000000d0d8808 */ /* 0x000fe20005000000 */
[----:B------:R-:W-:Y:S01]  /*2b10*/  FFMA.FTZ R190, R11, UR27, -R200 ;  /* 0x0000001b0bbe7c23 */ /* 0x000fe200080108c8 */
[----:B------:R-:W-:Y:S02]  /*2b20*/  @!P0 FSEL R12, R12, -INF , !P1 ;  /* 0xff8000000c0c8808 */ /* 0x000fe40004800000 */
[----:B------:R-:W-:Y:S01]  /*2b30*/  IADD3 R244, P1, R231, UR30, RZ ;  /* 0x0000001ee7f47c10 */ /* 0x000fe2000ff3e0ff */
[--C-:B------:R-:W-:Y:S01]  /*2b40*/  FFMA.FTZ R193, R13, UR27, -R198.reuse ;  /* 0x0000001b0dc17c23 */ /* 0x100fe200080108c6 */
[-C--:B------:R-:W-:Y:S03]  /*2b50*/  @!P0 ISETP.GE.AND P2, PT, R199, R202.reuse, PT ;  /* 0x000000cac700820c */ /* 0x080fe60003f46270 */
[----:B------:R-:W-:Y:S01]  /*2b60*/  MUFU.EX2 R185, R185 ;  /* 0x000000b900b97308 */ /* 0x000fe20000000800 */
[----:B------:R-:W-:Y:S01]  /*2b70*/  IADD3.X R245, R230, UR31, RZ, P1, !PT ;  /* 0x0000001fe6f57c10 */ /* 0x000fe20008ffe4ff */
[----:B------:R-:W-:Y:S01]  /*2b80*/  FFMA.FTZ R192, R12, UR27, -R198 ;  /* 0x0000001b0cc07c23 */ /* 0x000fe200080108c6 */
[-C--:B------:R-:W-:Y:S02]  /*2b90*/  @!P0 ISETP.GE.AND P1, PT, R191, R202.reuse, PT ;  /* 0x000000cabf00820c */ /* 0x080fe40003f26270 */
[----:B------:R-:W-:Y:S01]  /*2ba0*/  @!P0 FSEL R18, R18, -INF , !P2 ;  /* 0xff80000012128808 */ /* 0x000fe20005000000 */
[----:B------:R-:W2:Y:S01]  /*2bb0*/  LDG.E R191, desc[UR52][R244.64] ;  /* 0x00000034f4bf7981 */ /* 0x000ea2000c1e1900 */
[----:B------:R-:W-:Y:S03]  /*2bc0*/  @!P0 FSEL R14, R14, -INF , !P1 ;  /* 0xff8000000e0e8808 */ /* 0x000fe60004800000 */
[----:B------:R-:W3:Y:S01]  /*2bd0*/  MUFU.EX2 R188, R188 ;  /* 0x000000bc00bc7308 */ /* 0x000ee20000000800 */
[----:B------:R-:W-:Y:S01]  /*2be0*/  @!P0 ISETP.GE.AND P1, PT, R197, R202, PT ;  /* 0x000000cac500820c */ /* 0x000fe20003f26270 */
[----:B------:R4:W2:Y:S01]  /*2bf0*/  LDG.E R195, desc[UR52][R244.64+0x20] ;  /* 0x00002034f4c37981 */ /* 0x0008a2000c1e1900 */
[----:B-1----:R-:W-:Y:S01]  /*2c00*/  F2FP.BF16.F32.PACK_AB R246, R184, R183 ;  /* 0x000000b7b8f6723e */ /* 0x002fe200000010ff */
[--C-:B------:R-:W-:Y:S01]  /*2c10*/  FFMA.FTZ R194, R14, UR27, -R200.reuse ;  /* 0x0000001b0ec27c23 */ /* 0x100fe200080108c8 */
[----:B------:R-:W-:Y:S02]  /*2c20*/  @!P0 FSEL R15, R15, -INF , !P1 ;  /* 0xff8000000f0f8808 */ /* 0x000fe40004800000 */
[-C--:B------:R-:W-:Y:S03]  /*2c30*/  @!P0 ISETP.GE.AND P1, PT, R199, R196.reuse, PT ;  /* 0x000000c4c700820c */ /* 0x080fe60003f26270 */
[----:B------:R-:W-:Y:S01]  /*2c40*/  MUFU.EX2 R189, R189 ;  /* 0x000000bd00bd7308 */ /* 0x000fe20000000800 */
[----:B------:R-:W-:Y:S01]  /*2c50*/  STS [R225+0x12000], R246 ;  /* 0x012000f6e1007388 */ /* 0x000fe20000000800 */
[----:B------:R-:W-:Y:S01]  /*2c60*/  FFMA.FTZ R197, R15, UR27, -R200 ;  /* 0x0000001b0fc57c23 */ /* 0x000fe200080108c8 */
[----:B------:R-:W-:Y:S02]  /*2c70*/  @!P0 FSEL R16, R16, -INF , !P1 ;  /* 0xff80000010108808 */ /* 0x000fe40004800000 */
[----:B------:R-:W-:Y:S05]  /*2c80*/  @!P0 ISETP.GE.AND P1, PT, R201, R196, PT ;  /* 0x000000c4c900820c */ /* 0x000fea0003f26270 */
[----:B------:R-:W1:Y:S01]  /*2c90*/  MUFU.EX2 R190, R190 ;  /* 0x000000be00be7308 */ /* 0x000e620000000800 */
[----:B------:R-:W-:Y:S01]  /*2ca0*/  @!P0 FSEL R17, R17, -INF , !P1 ;  /* 0xff80000011118808 */ /* 0x000fe20004800000 */
[----:B------:R-:W-:Y:S01]  /*2cb0*/  FFMA.FTZ R196, R16, UR27, -R198 ;  /* 0x0000001b10c47c23 */ /* 0x000fe200080108c6 */
[----:B------:R-:W-:Y:S01]  /*2cc0*/  @!P0 ISETP.GE.AND P1, PT, R201, R202, PT ;  /* 0x000000cac900820c */ /* 0x000fe20003f26270 */
[----:B------:R-:W-:Y:S01]  /*2cd0*/  FFMA.FTZ R202, R18, UR27, -R200 ;  /* 0x0000001b12ca7c23 */ /* 0x000fe200080108c8 */
[----:B---3--:R-:W-:Y:S01]  /*2ce0*/  F2FP.BF16.F32.PACK_AB R247, R188, R187 ;  /* 0x000000bbbcf7723e */ /* 0x008fe200000010ff */
[----:B------:R-:W-:Y:S01]  /*2cf0*/  FFMA.FTZ R198, R17, UR27, -R198 ;  /* 0x0000001b11c67c23 */ /* 0x000fe200080108c6 */
[----:B------:R-:W-:Y:S03]  /*2d00*/  @!P0 FSEL R19, R19, -INF , !P1 ;  /* 0xff80000013138808 */ /* 0x000fe60004800000 */
[----:B------:R-:W-:Y:S01]  /*2d10*/  MUFU.EX2 R192, R192 ;  /* 0x000000c000c07308 */ /* 0x000fe20000000800 */
[----:B------:R-:W-:Y:S02]  /*2d20*/  PLOP3.LUT P1, PT, PT, PT, UP3, 0x80, 0x0 ;  /* 0x000000000000781c */ /* 0x000fe40003f2f038 */
[----:B----4-:R-:W-:Y:S01]  /*2d30*/  F2FP.BF16.F32.PACK_AB R244, R186, R185 ;  /* 0x000000b9baf4723e */ /* 0x010fe200000010ff */
[----:B------:R-:W-:Y:S06]  /*2d40*/  FFMA.FTZ R200, R19, UR27, -R200 ;  /* 0x0000001b13c87c23 */ /* 0x000fec00080108c8 */
[----:B------:R-:W3:Y:S01]  /*2d50*/  MUFU.EX2 R193, R193 ;  /* 0x000000c100c17308 */ /* 0x000ee20000000800 */
[----:B-1----:R-:W-:Y:S01]  /*2d60*/  F2FP.BF16.F32.PACK_AB R245, R190, R189 ;  /* 0x000000bdbef5723e */ /* 0x002fe200000010ff */
[----:B------:R-:W-:Y:S06]  /*2d70*/  STS [R225+0x12400], R244 ;  /* 0x012400f4e1007388 */ /* 0x000fec0000000800 */
[----:B------:R-:W-:Y:S02]  /*2d80*/  STS [R228+0x12000], R247 ;  /* 0x012000f7e4007388 */ /* 0x000fe40000000800 */
[----:B------:R-:W-:Y:S04]  /*2d90*/  MUFU.EX2 R194, R194 ;  /* 0x000000c200c27308 */ /* 0x000fe80000000800 */
[----:B------:R-:W-:Y:S06]  /*2da0*/  STS [R228+0x12400], R245 ;  /* 0x012400f5e4007388 */ /* 0x000fec0000000800 */
[----:B------:R-:W1:Y:S01]  /*2db0*/  MUFU.EX2 R197, R197 ;  /* 0x000000c500c57308 */ /* 0x000e620000000800 */
[----:B---3--:R-:W-:Y:S05]  /*2dc0*/  F2FP.BF16.F32.PACK_AB R217, R193, R192 ;  /* 0x000000c0c1d9723e */ /* 0x008fea00000010ff */
[----:B------:R-:W-:Y:S04]  /*2dd0*/  STS [R226+0x12000], R217 ;  /* 0x012000d9e2007388 */ /* 0x000fe80000000800 */
[----:B------:R-:W-:Y:S10]  /*2de0*/  MUFU.EX2 R199, R198 ;  /* 0x000000c600c77308 */ /* 0x000ff40000000800 */
[----:B------:R-:W3:Y:S01]  /*2df0*/  MUFU.EX2 R196, R196 ;  /* 0x000000c400c47308 */ /* 0x000ee20000000800 */
[----:B-1----:R-:W-:Y:S05]  /*2e00*/  F2FP.BF16.F32.PACK_AB R203, R197, R194 ;  /* 0x000000c2c5cb723e */ /* 0x002fea00000010ff */
[----:B------:R-:W-:Y:S04]  /*2e10*/  STS [R226+0x12400], R203 ;  /* 0x012400cbe2007388 */ /* 0x000fe80000000800 */
[----:B------:R3:W-:Y:S10]  /*2e20*/  MUFU.EX2 R198, R202 ;  /* 0x000000ca00c67308 */ /* 0x0007f40000000800 */
[----:B------:R-:W1:Y:S01]  /*2e30*/  MUFU.EX2 R201, R200 ;  /* 0x000000c800c97308 */ /* 0x000e620000000800 */
[----:B---3--:R-:W-:Y:S05]  /*2e40*/  F2FP.BF16.F32.PACK_AB R202, R199, R196 ;  /* 0x000000c4c7ca723e */ /* 0x008fea00000010ff */
[----:B------:R-:W-:Y:S01]  /*2e50*/  STS [R229+0x12000], R202 ;  /* 0x012000cae5007388 */ /* 0x000fe20000000800 */
[----:B-1----:R-:W-:Y:S05]  /*2e60*/  F2FP.BF16.F32.PACK_AB R200, R201, R198 ;  /* 0x000000c6c9c8723e */ /* 0x002fea00000010ff */
[----:B------:R-:W-:Y:S06]  /*2e70*/  STS [R229+0x12400], R200 ;  /* 0x012400c8e5007388 */ /* 0x000fec0000000800 */
[----:B------:R-:W1:Y:S06]  /*2e80*/  LDSM.16.M88.4 R52, [R67+0x8000] ;  /* 0x008000004334783b */ /* 0x000e6c0000000200 */
[----:B------:R-:W3:Y:S06]  /*2e90*/  LDSM.16.M88.4 R56, [R66+0x8000] ;  /* 0x008000004238783b */ /* 0x000eec0000000200 */
[----:B------:R-:W4:Y:S01]  /*2ea0*/  LDSM.16.M88.4 R60, [R65+0x8000] ;  /* 0x00800000413c783b */ /* 0x000f220000000200 */
[C---:B-1----:R-:W-:Y:S06]  /*2eb0*/  HMMA.16816.F32.BF16 R4, R52.reuse, R116, RZ ;  /* 0x000000743404723c */ /* 0x042fec00000418ff */
[C---:B------:R-:W-:Y:S06]  /*2ec0*/  HMMA.16816.F32.BF16 R8, R52.reuse, R118, RZ ;  /* 0x000000763408723c */ /* 0x040fec00000418ff */
[C---:B------:R-:W-:Y:S06]  /*2ed0*/  HMMA.16816.F32.BF16 R12, R52.reuse, R120, RZ ;  /* 0x00000078340c723c */ /* 0x040fec00000418ff */
[----:B------:R-:W-:Y:S01]  /*2ee0*/  HMMA.16816.F32.BF16 R16, R52, R122, RZ ;  /* 0x0000007a3410723c */ /* 0x000fe200000418ff */
[----:B------:R-:W1:Y:S05]  /*2ef0*/  LDSM.16.M88.4 R52, [R64+0x8000] ;  /* 0x008000004034783b */ /* 0x000e6a0000000200 */
[C---:B---3--:R-:W-:Y:S06]  /*2f00*/  HMMA.16816.F32.BF16 R4, R56.reuse, R124, R4 ;  /* 0x0000007c3804723c */ /* 0x048fec0000041804 */
[C---:B------:R-:W-:Y:S06]  /*2f10*/  HMMA.16816.F32.BF16 R8, R56.reuse, R126, R8 ;  /* 0x0000007e3808723c */ /* 0x040fec0000041808 */
[C---:B------:R-:W-:Y:S06]  /*2f20*/  HMMA.16816.F32.BF16 R12, R56.reuse, R128, R12 ;  /* 0x00000080380c723c */ /* 0x040fec000004180c */
[----:B------:R-:W-:Y:S01]  /*2f30*/  HMMA.16816.F32.BF16 R16, R56, R130, R16 ;  /* 0x000000823810723c */ /* 0x000fe20000041810 */
[----:B------:R-:W3:Y:S05]  /*2f40*/  LDSM.16.M88.4 R56, [R67+0xa000] ;  /* 0x00a000004338783b */ /* 0x000eea0000000200 */
[C---:B----4-:R-:W-:Y:S06]  /*2f50*/  HMMA.16816.F32.BF16 R4, R60.reuse, R132, R4 ;  /* 0x000000843c04723c */ /* 0x050fec0000041804 */
[C---:B------:R-:W-:Y:S06]  /*2f60*/  HMMA.16816.F32.BF16 R8, R60.reuse, R134, R8 ;  /* 0x000000863c08723c */ /* 0x040fec0000041808 */
[C---:B------:R-:W-:Y:S06]  /*2f70*/  HMMA.16816.F32.BF16 R12, R60.reuse, R136, R12 ;  /* 0x000000883c0c723c */ /* 0x040fec000004180c */
[----:B------:R-:W-:Y:S01]  /*2f80*/  HMMA.16816.F32.BF16 R16, R60, R138, R16 ;  /* 0x0000008a3c10723c */ /* 0x000fe20000041810 */
[----:B------:R-:W4:Y:S05]  /*2f90*/  LDSM.16.M88.4 R60, [R66+0xa000] ;  /* 0x00a00000423c783b */ /* 0x000f2a0000000200 */
[C---:B-1----:R-:W-:Y:S06]  /*2fa0*/  HMMA.16816.F32.BF16 R4, R52.reuse, R140, R4 ;  /* 0x0000008c3404723c */ /* 0x042fec0000041804 */
[C---:B------:R-:W-:Y:S06]  /*2fb0*/  HMMA.16816.F32.BF16 R8, R52.reuse, R142, R8 ;  /* 0x0000008e3408723c */ /* 0x040fec0000041808 */
[C---:B------:R-:W-:Y:S06]  /*2fc0*/  HMMA.16816.F32.BF16 R12, R52.reuse, R144, R12 ;  /* 0x00000090340c723c */ /* 0x040fec000004180c */
[----:B------:R-:W-:Y:S01]  /*2fd0*/  HMMA.16816.F32.BF16 R16, R52, R146, R16 ;  /* 0x000000923410723c */ /* 0x000fe20000041810 */
        /* <DEDUP_REMOVED lines=9> */
[----:B------:R-:W-:Y:S06]  /*3070*/  HMMA.16816.F32.BF16 R16, R60, R162, R16 ;  /* 0x000000a23c10723c */ /* 0x000fec0000041810 */
[C---:B-1----:R-:W-:Y:S06]  /*3080*/  HMMA.16816.F32.BF16 R4, R52.reuse, R164, R4 ;  /* 0x000000a43404723c */ /* 0x042fec0000041804 */
[C---:B------:R-:W-:Y:S06]  /*3090*/  HMMA.16816.F32.BF16 R8, R52.reuse, R166, R8 ;  /* 0x000000a63408723c */ /* 0x040fec0000041808 */
[C---:B------:R-:W-:Y:S06]  /*30a0*/  HMMA.16816.F32.BF16 R12, R52.reuse, R168, R12 ;  /* 0x000000a8340c723c */ /* 0x040fec000004180c */
[----:B------:R-:W-:Y:S06]  /*30b0*/  HMMA.16816.F32.BF16 R16, R52, R170, R16 ;  /* 0x000000aa3410723c */ /* 0x000fec0000041810 */
[C---:B---3--:R-:W-:Y:S06]  /*30c0*/  HMMA.16816.F32.BF16 R4, R56.reuse, R172, R4 ;  /* 0x000000ac3804723c */ /* 0x048fec0000041804 */
[C---:B------:R-:W-:Y:S06]  /*30d0*/  HMMA.16816.F32.BF16 R8, R56.reuse, R174, R8 ;  /* 0x000000ae3808723c */ /* 0x040fec0000041808 */
[C---:B------:R-:W-:Y:S06]  /*30e0*/  HMMA.16816.F32.BF16 R12, R56.reuse, R176, R12 ;  /* 0x000000b0380c723c */ /* 0x040fec000004180c */
[----:B------:R-:W-:Y:S06]  /*30f0*/  HMMA.16816.F32.BF16 R16, R56, R178, R16 ;  /* 0x000000b23810723c */ /* 0x000fec0000041810 */
[C---:B--2---:R-:W-:Y:S01]  /*3100*/  FADD.FTZ R200, -R191.reuse, R4 ;  /* 0x00000004bfc87221 */ /* 0x044fe20000010100 */
[----:B------:R-:W-:Y:S04]  /*3110*/  FADD.FTZ R203, -R191, R5 ;  /* 0x00000005bfcb7221 */ /* 0x000fe80000010100 */
[----:B------:R-:W-:Y:S01]  /*3120*/  FMUL.FTZ R200, R183, R200 ;  /* 0x000000c8b7c87220 */ /* 0x000fe20000410000 */
[----:B------:R-:W-:Y:S01]  /*3130*/  FMUL.FTZ R203, R184, R203 ;  /* 0x000000cbb8cb7220 */ /* 0x000fe20000410000 */
[C---:B------:R-:W-:Y:S01]  /*3140*/  FADD.FTZ R184, -R191.reuse, R8 ;  /* 0x00000008bfb87221 */ /* 0x040fe20000010100 */
[----:B------:R-:W-:Y:S03]  /*3150*/  FADD.FTZ R183, -R191, R9 ;  /* 0x00000009bfb77221 */ /* 0x000fe60000010100 */
[----:B------:R-:W-:Y:S01]  /*3160*/  F2FP.BF16.F32.PACK_AB R200, R203, R200 ;  /* 0x000000c8cbc8723e */ /* 0x000fe200000010ff */
[----:B------:R-:W-:Y:S01]  /*3170*/  FMUL.FTZ R184, R187, R184 ;  /* 0x000000b8bbb87220 */ /* 0x000fe20000410000 */
[----:B------:R-:W-:Y:S01]  /*3180*/  FMUL.FTZ R183, R188, R183 ;  /* 0x000000b7bcb77220 */ /* 0x000fe20000410000 */
[C---:B------:R-:W-:Y:S01]  /*3190*/  FADD.FTZ R187, -R191.reuse, R12 ;  /* 0x0000000cbfbb7221 */ /* 0x040fe20000010100 */
[C---:B------:R-:W-:Y:S03]  /*31a0*/  FADD.FTZ R188, -R191.reuse, R13 ;  /* 0x0000000dbfbc7221 */ /* 0x040fe60000010100 */
[C---:B------:R-:W-:Y:S01]  /*31b0*/  FADD.FTZ R203, -R191.reuse, R16 ;  /* 0x00000010bfcb7221 */ /* 0x040fe20000010100 */
[----:B------:R-:W-:Y:S01]  /*31c0*/  FADD.FTZ R202, -R191, R17 ;  /* 0x00000011bfca7221 */ /* 0x000fe20000010100 */
[----:B------:R-:W-:Y:S01]  /*31d0*/  F2FP.BF16.F32.PACK_AB R183, R183, R184 ;  /* 0x000000b8b7b7723e */ /* 0x000fe200000010ff */
[C---:B------:R-:W-:Y:S01]  /*31e0*/  FADD.FTZ R184, -R195.reuse, R6 ;  /* 0x00000006c3b87221 */ /* 0x040fe20000010100 */
[----:B------:R-:W-:Y:S01]  /*31f0*/  FADD.FTZ R191, -R195, R7 ;  /* 0x00000007c3bf7221 */ /* 0x000fe20000010100 */
[----:B------:R-:W-:Y:S01]  /*3200*/  FMUL.FTZ R187, R192, R187 ;  /* 0x000000bbc0bb7220 */ /* 0x000fe20000410000 */
[----:B------:R-:W-:Y:S01]  /*3210*/  FMUL.FTZ R188, R193, R188 ;  /* 0x000000bcc1bc7220 */ /* 0x000fe20000410000 */
[----:B------:R-:W-:Y:S01]  /*3220*/  FMUL.FTZ R184, R185, R184 ;  /* 0x000000b8b9b87220 */ /* 0x000fe20000410000 */
[----:B------:R-:W-:Y:S01]  /*3230*/  FMUL.FTZ R191, R186, R191 ;  /* 0x000000bfbabf7220 */ /* 0x000fe20000410000 */
[C---:B------:R-:W-:Y:S01]  /*3240*/  FADD.FTZ R186, -R195.reuse, R10 ;  /* 0x0000000ac3ba7221 */ /* 0x040fe20000010100 */
[----:B------:R-:W-:Y:S01]  /*3250*/  FADD.FTZ R185, -R195, R11 ;  /* 0x0000000bc3b97221 */ /* 0x000fe20000010100 */
[----:B------:R-:W-:Y:S01]  /*3260*/  FMUL.FTZ R203, R196, R203 ;  /* 0x000000cbc4cb7220 */ /* 0x000fe20000410000 */
[----:B------:R-:W-:Y:S01]  /*3270*/  FMUL.FTZ R202, R199, R202 ;  /* 0x000000cac7ca7220 */ /* 0x000fe20000410000 */
[----:B------:R-:W-:Y:S01]  /*3280*/  F2FP.BF16.F32.PACK_AB R187, R188, R187 ;  /* 0x000000bbbcbb723e */ /* 0x000fe200000010ff */
[----:B------:R-:W-:Y:S01]  /*3290*/  FMUL.FTZ R186, R189, R186 ;  /* 0x000000babdba7220 */ /* 0x000fe20000410000 */
[----:B------:R-:W-:Y:S01]  /*32a0*/  FMUL.FTZ R185, R190, R185 ;  /* 0x000000b9beb97220 */ /* 0x000fe20000410000 */
[----:B------:R-:W-:Y:S01]  /*32b0*/  F2FP.BF16.F32.PACK_AB R184, R191, R184 ;  /* 0x000000b8bfb8723e */ /* 0x000fe200000010ff */
[C---:B------:R-:W-:Y:S01]  /*32c0*/  FADD.FTZ R189, -R195.reuse, R14 ;  /* 0x0000000ec3bd7221 */ /* 0x040fe20000010100 */
[C---:B------:R-:W-:Y:S01]  /*32d0*/  FADD.FTZ R188, -R195.reuse, R15 ;  /* 0x0000000fc3bc7221 */ /* 0x040fe20000010100 */
[C---:B------:R-:W-:Y:S01]  /*32e0*/  FADD.FTZ R191, -R195.reuse, R18 ;  /* 0x00000012c3bf7221 */ /* 0x040fe20000010100 */
[----:B------:R-:W-:Y:S01]  /*32f0*/  FADD.FTZ R190, -R195, R19 ;  /* 0x00000013c3be7221 */ /* 0x000fe20000010100 */
[----:B------:R-:W-:Y:S01]  /*3300*/  F2FP.BF16.F32.PACK_AB R202, R202, R203 ;  /* 0x000000cbcaca723e */ /* 0x000fe200000010ff */
[----:B------:R-:W-:Y:S01]  /*3310*/  FMUL.FTZ R189, R194, R189 ;  /* 0x000000bdc2bd7220 */ /* 0x000fe20000410000 */
[----:B------:R-:W-:Y:S01]  /*3320*/  FMUL.FTZ R188, R197, R188 ;  /* 0x000000bcc5bc7220 */ /* 0x000fe20000410000 */
[----:B------:R-:W-:Y:S01]  /*3330*/  FMUL.FTZ R191, R198, R191 ;  /* 0x000000bfc6bf7220 */ /* 0x000fe20000410000 */
[----:B------:R-:W-:Y:S01]  /*3340*/  FMUL.FTZ R190, R201, R190 ;  /* 0x000000bec9be7220 */ /* 0x000fe20000410000 */
[----:B------:R-:W-:Y:S06]  /*3350*/  @!P1 BRA `(.L_x_52) ;  /* 0x0000000000509947 */ /* 0x000fec0003800000 */
[----:B------:R-:W1:Y:S01]  /*3360*/  LDC R7, c[0x0][0x240] ;  /* 0x00009000ff077b82 */ /* 0x000e620000000800 */
[----:B------:R-:W-:Y:S04]  /*3370*/  ULOP3.LUT UR32, UR34, 0x1, URZ, 0xc0, !UPT ;  /* 0x0000000122207892 */ /* 0x000fe8000f8ec03f */
[----:B------:R-:W-:Y:S03]  /*3380*/  UISETP.NE.U32.AND UP0, UPT, UR32, 0x1, UPT ;  /* 0x000000012000788c */ /* 0x000fe6000bf05070 */
[----:B------:R-:W2:Y:S01]  /*3390*/  LDC R5, c[0x0][0x244] ;  /* 0x00009100ff057b82 */ /* 0x000ea20000000800 */
[----:B------:R-:W-:Y:S06]  /*33a0*/  USEL UR32, UR26, 0x4000, !UP0 ;  /* 0x000040001a207887 */ /* 0x000fec000c000000 */
[----:B------:R-:W-:Y:S02]  /*33b0*/  VIADD R237, R237, UR32 ;  /* 0x00000020eded7c36 */ /* 0x000fe40008000000 */
[----:B------:R-:W-:Y:S02]  /*33c0*/  VIADD R209, R209, UR32 ;  /* 0x00000020d1d17c36 */ /* 0x000fe40008000000 */
[----:B-1----:R-:W-:Y:S05]  /*33d0*/  IMAD.U32 R9, R7, -0x40, RZ ;  /* 0xffffffc007097824 */ /* 0x002fea00078e00ff */
[C---:B------:R-:W-:Y:S04]  /*33e0*/  LEA R240, P0, R9.reuse, R240, 0x1 ;  /* 0x000000f009f07211 */ /* 0x040fe800078008ff */
[----:B------:R-:W-:Y:S02]  /*33f0*/  LEA.HI.X.SX32 R241, R9, R241, 0x1, P0 ;  /* 0x000000f109f17211 */ /* 0x000fe400000f0eff */
[C---:B------:R-:W-:Y:S03]  /*3400*/  LEA R4, P0, R7.reuse, R240, 0x6 ;  /* 0x000000f007047211 */ /* 0x040fe600078030ff */
[----:B------:R-:W-:Y:S01]  /*3410*/  @!PT LDS RZ, [RZ] ;  /* 0x00000000fffff984 */ /* 0x000fe20000000800 */
[----:B------:R-:W-:Y:S01]  /*3420*/  @!PT LDS RZ, [RZ] ;  /* 0x00000000fffff984 */ /* 0x000fe20000000800 */
[----:B------:R-:W-:Y:S01]  /*3430*/  @!PT LDS RZ, [RZ] ;  /* 0x00000000fffff984 */ /* 0x000fe20000000800 */
[----:B------:R1:W-:Y:S01]  /*3440*/  LDGSTS.E.BYPASS.LTC128B.128 [R237], desc[UR52][R240.64] ;  /* 0x00000000f0ed7fae */ /* 0x0003e2000b901d74 */
[----:B--2---:R-:W-:Y:S03]  /*3450*/  LEA.HI.X R5, R7, R241, R5, 0x6, P0 ;  /* 0x000000f107057211 */ /* 0x004fe600000f3405 */
[----:B------:R1:W-:Y:S04]  /*3460*/  LDGSTS.E.BYPASS.LTC128B.128 [R237+0x2000], desc[UR52][R240.64+0x80] ;  /* 0x02000080f0ed7fae */ /* 0x0003e8000b901d74 */
[----:B------:R1:W-:Y:S04]  /*3470*/  LDGSTS.E.BYPASS.LTC128B.128 [R237+0x1000], desc[UR52][R4.64] ;  /* 0x0100000004ed7fae */ /* 0x0003e8000b901d74 */
[----:B------:R1:W-:Y:S04]  /*3480*/  LDGSTS.E.BYPASS.LTC128B.128 [R237+0x3000], desc[UR52][R4.64+0x80] ;  /* 0x0300008004ed7fae */ /* 0x0003e8000b901d74 */
[----:B------:R-:W0:Y:S02]  /*3490*/  LDGDEPBAR ;  /* 0x00000000000079af */ /* 0x000e240000000000 */
.L_x_52:
[----:B------:R-:W-:Y:S01]  /*34a0*/  F2FP.BF16.F32.PACK_AB R185, R185, R186 ;  /* 0x000000bab9b9723e */ /* 0x000fe200000010ff */
[----:B------:R-:W-:Y:S01]  /*34b0*/  STS [R225+0x10000], R200 ;  /* 0x010000c8e1007388 */ /* 0x000fe20000000800 */
[----:B------:R-:W-:Y:S02]  /*34c0*/  F2FP.BF16.F32.PACK_AB R189, R188, R189 ;  /* 0x000000bdbcbd723e */ /* 0x000fe400000010ff */
[----:B------:R-:W-:Y:S01]  /*34d0*/  F2FP.BF16.F32.PACK_AB R190, R190, R191 ;  /* 0x000000bfbebe723e */ /* 0x000fe200000010ff */
[----:B------:R-:W-:Y:S01]  /*34e0*/  STS [R225+0x10400], R184 ;  /* 0x010400b8e1007388 */ /* 0x000fe20000000800 */
[----:B------:R-:W-:Y:S03]  /*34f0*/  LEA R217, R215, UR5, 0x1 ;  /* 0x00000005d7d97c11 */ /* 0x000fe6000f8e08ff */
[----:B------:R-:W-:Y:S04]  /*3500*/  STS [R228+0x10000], R183 ;  /* 0x010000b7e4007388 */ /* 0x000fe80000000800 */
[----:B------:R-:W-:Y:S04]  /*3510*/  STS [R228+0x10400], R185 ;  /* 0x010400b9e4007388 */ /* 0x000fe80000000800 */
[----:B------:R-:W-:Y:S04]  /*3520*/  STS [R226+0x10000], R187 ;  /* 0x010000bbe2007388 */ /* 0x000fe80000000800 */
[----:B------:R-:W-:Y:S04]  /*3530*/  STS [R226+0x10400], R189 ;  /* 0x010400bde2007388 */ /* 0x000fe80000000800 */
[----:B------:R-:W-:Y:S04]  /*3540*/  STS [R229+0x10000], R202 ;  /* 0x010000cae5007388 */ /* 0x000fe80000000800 */
[----:B------:R-:W-:Y:S01]  /*3550*/  STS [R229+0x10400], R190 ;  /* 0x010400bee5007388 */ /* 0x000fe20000000800 */
[----:B------:R-:W-:Y:S06]  /*3560*/  BAR.SYNC.DEFER_BLOCKING 0x0 ;  /* 0x0000000000007b1d */ /* 0x000fec0000010000 */
[----:B-1----:R-:W-:Y:S04]  /*3570*/  LDSM.16.MT88.4 R4, [R212+0x12000] ;  /* 0x01200000d404783b */ /* 0x002fe80000004200 */
        /* <DEDUP_REMOVED lines=40> */
[-C--:B---3--:R-:W-:Y:S05]  /*3800*/  HMMA.16816.F32.BF16 R20, R52, R56.reuse, R20 ;  /* 0x000000383414723c */ /* 0x088fea0000041814 */
[----:B------:R-:W-:Y:S01]  /*3810*/  IMAD R5, R234, UR21, RZ ;  /* 0x00000015ea057c24 */ /* 0x000fe2000f8e02ff */
[C---:B------:R-:W-:Y:S05]  /*3820*/  HMMA.16816.F32.BF16 R24, R60.reuse, R56, R24 ;  /* 0x000000383c18723c */ /* 0x040fea0000041818 */
[----:B------:R-:W-:Y:S01]  /*3830*/  IMAD.U32 R5, R5, -0x40, RZ ;  /* 0xffffffc005057824 */ /* 0x000fe200078e00ff */
[-C--:B------:R-:W-:Y:S05]  /*3840*/  HMMA.16816.F32.BF16 R28, R60, R58.reuse, R28 ;  /* 0x0000003a3c1c723c */ /* 0x080fea000004181c */
[C---:B------:R-:W-:Y:S01]  /*3850*/  LEA R242, P0, R5.reuse, R242, 0x2 ;  /* 0x000000f205f27211 */ /* 0x040fe200078010ff */
[C---:B------:R-:W-:Y:S05]  /*3860*/  HMMA.16816.F32.BF16 R32, R52.reuse, R58, R32 ;  /* 0x0000003a3420723c */ /* 0x040fea0000041820 */
[----:B------:R-:W-:Y:S01]  /*3870*/  LEA.HI.X.SX32 R243, R5, R243, 0x2, P0 ;  /* 0x000000f305f37211 */ /* 0x000fe200000f16ff */
[-C--:B----4-:R-:W-:Y:S06]  /*3880*/  HMMA.16816.F32.BF16 R36, R52, R64.reuse, R36 ;  /* 0x000000403424723c */ /* 0x090fec0000041824 */
[C---:B------:R-:W-:Y:S06]  /*3890*/  HMMA.16816.F32.BF16 R40, R60.reuse, R64, R40 ;  /* 0x000000403c28723c */ /* 0x040fec0000041828 */
[-C--:B------:R-:W-:Y:S06]  /*38a0*/  HMMA.16816.F32.BF16 R44, R60, R66.reuse, R44 ;  /* 0x000000423c2c723c */ /* 0x080fec000004182c */
[----:B------:R-:W-:Y:S01]  /*38b0*/  HMMA.16816.F32.BF16 R48, R52, R66, R48 ;  /* 0x000000423430723c */ /* 0x000fe20000041830 */
[----:B------:R-:W-:Y:S11]  /*38c0*/  @!UPT UIADD3 URZ, URZ, URZ, URZ ;  /* 0x0000003f3f3ff290 */ /* 0x000ff6000fffe03f */
[----:B------:R-:W-:Y:S01]  /*38d0*/  @!UPT UIADD3 URZ, URZ, URZ, URZ ;  /* 0x0000003f3f3ff290 */ /* 0x000fe2000fffe03f */
[----:B------:R-:W-:Y:S11]  /*38e0*/  @!P1 BRA `(.L_x_53) ;  /* 0x00000000003c9947 */ /* 0x000ff60003800000 */
[----:B------:R-:W1:Y:S08]  /*38f0*/  LDC R7, c[0x0][0x420] ;  /* 0x00010800ff077b82 */ /* 0x000e700000000800 */
[----:B------:R-:W2:Y:S01]  /*3900*/  LDC R5, c[0x0][0x424] ;  /* 0x00010900ff057b82 */ /* 0x000ea20000000800 */
[----:B-1----:R-:W-:Y:S05]  /*3910*/  IMAD.U32 R9, R7, -0x40, RZ ;  /* 0xffffffc007097824 */ /* 0x002fea00078e00ff */
[C---:B------:R-:W-:Y:S04]  /*3920*/  LEA R238, P0, R9.reuse, R238, 0x1 ;  /* 0x000000ee09ee7211 */ /* 0x040fe800078008ff */
[----:B------:R-:W-:Y:S02]  /*3930*/  LEA.HI.X.SX32 R239, R9, R239, 0x1, P0 ;  /* 0x000000ef09ef7211 */ /* 0x000fe400000f0eff */
[C---:B------:R-:W-:Y:S03]  /*3940*/  LEA R10, P0, R7.reuse, R238, 0x6 ;  /* 0x000000ee070a7211 */ /* 0x040fe600078030ff */
[----:B------:R-:W-:Y:S01]  /*3950*/  @!PT LDS RZ, [RZ] ;  /* 0x00000000fffff984 */ /* 0x000fe20000000800 */
[----:B------:R-:W-:Y:S01]  /*3960*/  @!PT LDS RZ, [RZ] ;  /* 0x00000000fffff984 */ /* 0x000fe20000000800 */
[----:B------:R-:W-:Y:S01]  /*3970*/  @!PT LDS RZ, [RZ] ;  /* 0x00000000fffff984 */ /* 0x000fe20000000800 */
[----:B------:R1:W-:Y:S01]  /*3980*/  LDGSTS.E.BYPASS.LTC128B.128 [R232+0x8000], desc[UR52][R238.64] ;  /* 0x08000000eee87fae */ /* 0x0003e2000b901d74 */
[----:B--2---:R-:W-:Y:S03]  /*3990*/  LEA.HI.X R11, R7, R239, R5, 0x6, P0 ;  /* 0x000000ef070b7211 */ /* 0x004fe600000f3405 */
[----:B------:R1:W-:Y:S04]  /*39a0*/  LDGSTS.E.BYPASS.LTC128B.128 [R232+0xa000], desc[UR52][R238.64+0x80] ;  /* 0x0a000080eee87fae */ /* 0x0003e8000b901d74 */
[----:B------:R1:W-:Y:S04]  /*39b0*/  LDGSTS.E.BYPASS.LTC128B.128 [R232+0x9000], desc[UR52][R10.64] ;  /* 0x090000000ae87fae */ /* 0x0003e8000b901d74 */
[----:B------:R1:W-:Y:S04]  /*39c0*/  LDGSTS.E.BYPASS.LTC128B.128 [R232+0xb000], desc[UR52][R10.64+0x80] ;  /* 0x0b0000800ae87fae */ /* 0x0003e8000b901d74 */
[----:B------:R-:W0:Y:S02]  /*39d0*/  LDGDEPBAR ;  /* 0x00000000000079af */ /* 0x000e240000000000 */
.L_x_53:
[----:B------:R-:W-:Y:S01]  /*39e0*/  LDSM.16.M88.4 R100, [R211] ;  /* 0x00000000d364783b */ /* 0x000fe20000000200 */
[----:B------:R-:W-:Y:S02]  /*39f0*/  ULOP3.LUT UR32, UR34, 0x1, URZ, 0xc0, !UPT ;  /* 0x0000000122207892 */ /* 0x000fe4000f8ec03f */
[----:B------:R-:W-:Y:S01]  /*3a00*/  UISETP.GT.AND UP2, UPT, UR34, UR25, UPT ;  /* 0x000000192200728c */ /* 0x000fe2000bf44270 */
[----:B------:R-:W2:Y:S01]  /*3a10*/  LDSM.16.MT88.4 R16, [R217+0xc000] ;  /* 0x00c00000d910783b */ /* 0x000ea20000004200 */
[----:B------:R-:W-:Y:S02]  /*3a20*/  UISETP.NE.U32.AND UP0, UPT, UR32, 0x1, UPT ;  /* 0x000000012000788c */ /* 0x000fe4000bf05070 */
[----:B------:R-:W-:Y:S01]  /*3a30*/  @UP3 UIADD3 UR33, UP1, UR28, -0x100, URZ ;  /* 0xffffff001c213890 */ /* 0x000fe2000ff3e03f */
[----:B------:R-:W1:Y:S01]  /*3a40*/  LDSM.16.M88.4 R60, [R211+0x1000] ;  /* 0x00100000d33c783b */ /* 0x000e620000000200 */
[----:B------:R-:W-:Y:S02]  /*3a50*/  UIADD3 UR34, UR34, -0x1, URZ ;  /* 0xffffffff22227890 */ /* 0x000fe4000fffe03f */
[----:B------:R-:W-:Y:S01]  /*3a60*/  @UP3 UIADD3.X UR32, UR29, -0x1, URZ, UP1, !UPT ;  /* 0xffffffff1d203890 */ /* 0x000fe20008ffe43f */
[----:B------:R-:W3:Y:S04]  /*3a70*/  LDSM.16.MT88.4 R64, [R217+0xe000] ;  /* 0x00e00000d940783b */ /* 0x000ee80000004200 */
[----:B------:R-:W-:Y:S04]  /*3a80*/  LDSM.16.M88.4 R104, [R206] ;  /* 0x00000000ce68783b */ /* 0x000fe80000000200 */
[----:B------:R-:W4:Y:S04]  /*3a90*/  LDSM.16.MT88.4 R108, [R217+0xc800] ;  /* 0x00c80000d96c783b */ /* 0x000f280000004200 */
[----:B------:R-:W4:Y:S04]  /*3aa0*/  LDSM.16.M88.4 R112, [R206+0x1000] ;  /* 0x00100000ce70783b */ /* 0x000f280000000200 */
[----:B------:R-:W4:Y:S04]  /*3ab0*/  LDSM.16.MT88.4 R180, [R217+0xe800] ;  /* 0x00e80000d9b4783b */ /* 0x000f280000004200 */
[----:B------:R-:W-:Y:S04]  /*3ac0*/  LDSM.16.M88.4 R184, [R204] ;  /* 0x00000000ccb8783b */ /* 0x000fe80000000200 */
[----:B------:R-:W4:Y:S04]  /*3ad0*/  LDSM.16.MT88.4 R188, [R217+0xd000] ;  /* 0x00d00000d9bc783b */ /* 0x000f280000004200 */
[----:B------:R-:W4:Y:S01]  /*3ae0*/  LDSM.16.M88.4 R192, [R204+0x1000] ;  /* 0x00100000ccc0783b */ /* 0x000f220000000200 */
[-C--:B--2---:R-:W-:Y:S03]  /*3af0*/  HMMA.16816.F32.BF16 R4, R100, R16.reuse, RZ ;  /* 0x000000106404723c */ /* 0x084fe600000418ff */
[----:B------:R-:W-:Y:S04]  /*3b00*/  LDSM.16.M88.4 R196, [R205] ;  /* 0x00000000cdc4783b */ /* 0x000fe80000000200 */
[----:B------:R-:W-:Y:S01]  /*3b10*/  LDSM.16.MT88.4 R200, [R217+0xd800] ;  /* 0x00d80000d9c8783b */ /* 0x000fe20000004200 */
[C---:B-1----:R-:W-:Y:S06]  /*3b20*/  HMMA.16816.F32.BF16 R8, R60.reuse, R16, RZ ;  /* 0x000000103c08723c */ /* 0x042fec00000418ff */
[-C--:B------:R-:W-:Y:S06]  /*3b30*/  HMMA.16816.F32.BF16 R12, R60, R18.reuse, RZ ;  /* 0x000000123c0c723c */ /* 0x080fec00000418ff */
[C---:B------:R-:W-:Y:S06]  /*3b40*/  HMMA.16816.F32.BF16 R16, R100.reuse, R18, RZ ;  /* 0x000000126410723c */ /* 0x040fec00000418ff */
[-C--:B---3--:R-:W-:Y:S06]  /*3b50*/  HMMA.16816.F32.BF16 R52, R100, R64.reuse, RZ ;  /* 0x000000406434723c */ /* 0x088fec00000418ff */
[C---:B------:R-:W-:Y:S06]  /*3b60*/  HMMA.16816.F32.BF16 R56, R60.reuse, R64, RZ ;  /* 0x000000403c38723c */ /* 0x040fec00000418ff */
[-C--:B------:R-:W-:Y:S06]  /*3b70*/  HMMA.16816.F32.BF16 R60, R60, R66.reuse, RZ ;  /* 0x000000423c3c723c */ /* 0x080fec00000418ff */
[----:B------:R-:W-:Y:S01]  /*3b80*/  HMMA.16816.F32.BF16 R64, R100, R66, RZ ;  /* 0x000000426440723c */ /* 0x000fe200000418ff */
[----:B------:R-:W1:Y:S05]  /*3b90*/  LDSM.16.MT88.4 R100, [R217+0xf000] ;  /* 0x00f00000d964783b */ /* 0x000e6a0000004200 */
[-C--:B----4-:R-:W-:Y:S06]  /*3ba0*/  HMMA.16816.F32.BF16 R4, R104, R108.reuse, R4 ;  /* 0x0000006c6804723c */ /* 0x090fec0000041804 */
[C---:B------:R-:W-:Y:S06]  /*3bb0*/  HMMA.16816.F32.BF16 R8, R112.reuse, R108, R8 ;  /* 0x0000006c7008723c */ /* 0x040fec0000041808 */
[-C--:B------:R-:W-:Y:S06]  /*3bc0*/  HMMA.16816.F32.BF16 R12, R112, R110.reuse, R12 ;  /* 0x0000006e700c723c */ /* 0x080fec000004180c */
[C---:B------:R-:W-:Y:S01]  /*3bd0*/  HMMA.16816.F32.BF16 R16, R104.reuse, R110, R16 ;  /* 0x0000006e6810723c */ /* 0x040fe20000041810 */
[----:B------:R-:W2:Y:S05]  /*3be0*/  LDSM.16.M88.4 R108, [R205+0x1000] ;  /* 0x00100000cd6c783b */ /* 0x000eaa0000000200 */
[-C--:B------:R-:W-:Y:S06]  /*3bf0*/  HMMA.16816.F32.BF16 R52, R104, R180.reuse, R52 ;  /* 0x000000b46834723c */ /* 0x080fec0000041834 */
[C---:B------:R-:W-:Y:S06]  /*3c00*/  HMMA.16816.F32.BF16 R56, R112.reuse, R180, R56 ;  /* 0x000000b47038723c */ /* 0x040fec0000041838 */
[-C--:B------:R-:W-:Y:S01]  /*3c10*/  HMMA.16816.F32.BF16 R60, R112, R182.reuse, R60 ;  /* 0x000000b6703c723c */ /* 0x080fe2000004183c */
[----:B------:R-:W-:Y:S05]  /*3c20*/  IMAD.U32 R181, RZ, RZ, UR50 ;  /* 0x00000032ffb57e24 */ /* 0x000fea000f8e00ff */
[----:B------:R-:W-:Y:S01]  /*3c30*/  HMMA.16816.F32.BF16 R64, R104, R182, R64 ;  /* 0x000000b66840723c */ /* 0x000fe20000041840 */
[----:B------:R-:W3:Y:S01]  /*3c40*/  LDSM.16.MT88.4 R104, [R217+0xf800] ;  /* 0x00f80000d968783b */ /* 0x000ee20000004200 */
[----:B------:R-:W-:Y:S03]  /*3c50*/  IMAD.U32 R113, RZ, RZ, UR50 ;  /* 0x00000032ff717e24 */ /* 0x000fe6000f8e00ff */
[----:B------:R-:W-:Y:S01]  /*3c60*/  @P1 IADD3 R114, P0, R231, UR28, RZ ;  /* 0x0000001ce7721c10 */ /* 0x000fe2000ff1e0ff */
[-C--:B------:R-:W-:Y:S01]  /*3c70*/  HMMA.16816.F32.BF16 R4, R184, R188.reuse, R4 ;  /* 0x000000bcb804723c */ /* 0x080fe20000041804 */
[----:B------:R-:W-:Y:S01]  /*3c80*/  IMAD.U32 R183, RZ, RZ, UR48 ;  /* 0x00000030ffb77e24 */ /* 0x000fe2000f8e00ff */
[----:B------:R-:W-:Y:S03]  /*3c90*/  @UP3 UMOV UR28, UR33 ;  /* 0x00000021001c3c82 */ /* 0x000fe60008000000 */
[----:B------:R-:W-:Y:S01]  /*3ca0*/  @P1 IADD3.X R115, R230, UR29, RZ, P0, !PT ;  /* 0x0000001de6731c10 */ /* 0x000fe200087fe4ff */
[C---:B------:R-:W-:Y:S01]  /*3cb0*/  HMMA.16816.F32.BF16 R8, R192.reuse, R188, R8 ;  /* 0x000000bcc008723c */ /* 0x040fe20000041808 */
[----:B------:R-:W-:Y:S03]  /*3cc0*/  @UP3 UMOV UR29, UR32 ;  /* 0x00000020001d3c82 */ /* 0x000fe60008000000 */
[----:B------:R-:W5:Y:S01]  /*3cd0*/  @P1 LDG.E R236, desc[UR52][R114.64+-0x100] ;  /* 0xffff003472ec1981 */ /* 0x000f62000c1e1900 */
[-C--:B------:R-:W-:Y:S01]  /*3ce0*/  LEA R112, P0, R113, R242.reuse, 0x2 ;  /* 0x000000f271707211 */ /* 0x080fe200078010ff */
[-C--:B------:R-:W-:Y:S02]  /*3cf0*/  HMMA.16816.F32.BF16 R12, R192, R190.reuse, R12 ;  /* 0x000000bec00c723c */ /* 0x080fe4000004180c */
[----:B------:R4:W5:Y:S03]  /*3d00*/  @P1 LDG.E R235, desc[UR52][R114.64+-0xe0] ;  /* 0xffff203472eb1981 */ /* 0x000966000c1e1900 */
[-C--:B------:R-:W-:Y:S01]  /*3d10*/  LEA.HI.X.SX32 R113, R181, R243.reuse, 0x2, P0 ;  /* 0x000000f3b5717211 */ /* 0x080fe200000f16ff */
[C---:B------:R-:W-:Y:S01]  /*3d20*/  HMMA.16816.F32.BF16 R16, R184.reuse, R190, R16 ;  /* 0x000000beb810723c */ /* 0x040fe20000041810 */
[----:B------:R-:W-:Y:S05]  /*3d30*/  IMAD.U32 R181, RZ, RZ, UR48 ;  /* 0x00000030ffb57e24 */ /* 0x000fea000f8e00ff */
[-C--:B-1----:R-:W-:Y:S06]  /*3d40*/  HMMA.16816.F32.BF16 R52, R184, R100.reuse, R52 ;  /* 0x00000064b834723c */ /* 0x082fec0000041834 */
[C---:B------:R-:W-:Y:S06]  /*3d50*/  HMMA.16816.F32.BF16 R56, R192.reuse, R100, R56 ;  /* 0x00000064c038723c */ /* 0x040fec0000041838 */
[-C--:B------:R-:W-:Y:S06]  /*3d60*/  HMMA.16816.F32.BF16 R60, R192, R102.reuse, R60 ;  /* 0x00000066c03c723c */ /* 0x080fec000004183c */
[----:B------:R-:W-:Y:S01]  /*3d70*/  HMMA.16816.F32.BF16 R64, R184, R102, R64 ;  /* 0x00000066b840723c */ /* 0x000fe20000041840 */
[----:B------:R-:W-:Y:S05]  /*3d80*/  LDSM.16.MT88.4 R100, [R210+0x2800] ;  /* 0x00280000d264783b */ /* 0x000fea0000004200 */
[-C--:B------:R-:W-:Y:S01]  /*3d90*/  HMMA.16816.F32.BF16 R4, R196, R200.reuse, R4 ;  /* 0x000000c8c404723c */ /* 0x080fe20000041804 */
[----:B------:R-:W-:Y:S05]  /*3da0*/  IMAD.U32 R185, RZ, RZ, UR49 ;  /* 0x00000031ffb97e24 */ /* 0x000fea000f8e00ff */
[C---:B--2---:R-:W-:Y:S06]  /*3db0*/  HMMA.16816.F32.BF16 R8, R108.reuse, R200, R8 ;  /* 0x000000c86c08723c */ /* 0x044fec0000041808 */
[-C--:B------:R-:W-:Y:S06]  /*3dc0*/  HMMA.16816.F32.BF16 R12, R108, R202.reuse, R12 ;  /* 0x000000ca6c0c723c */ /* 0x080fec000004180c */
[C---:B------:R-:W-:Y:S05]  /*3dd0*/  HMMA.16816.F32.BF16 R16, R196.reuse, R202, R16 ;  /* 0x000000cac410723c */ /* 0x040fea0000041810 */
[----:B------:R-:W-:Y:S01]  /*3de0*/  REDG.E.ADD.F32.FTZ.RN.STRONG.GPU desc[UR52][R242.64], R4 ;  /* 0x00000004f20079a6 */ /* 0x000fe2000c10f3b4 */
[-C--:B---3--:R-:W-:Y:S03]  /*3df0*/  HMMA.16816.F32.BF16 R52, R196, R104.reuse, R52 ;  /* 0x00000068c434723c */ /* 0x088fe60000041834 */
[----:B------:R1:W-:Y:S03]  /*3e00*/  REDG.E.ADD.F32.FTZ.RN.STRONG.GPU desc[UR52][R112.64], R5 ;  /* 0x00000005700079a6 */ /* 0x0003e6000c10f3b4 */
[C---:B------:R-:W-:Y:S06]  /*3e10*/  HMMA.16816.F32.BF16 R56, R108.reuse, R104, R56 ;  /* 0x000000686c38723c */ /* 0x040fec0000041838 */
[-C--:B------:R-:W-:Y:S01]  /*3e20*/  HMMA.16816.F32.BF16 R60, R108, R106.reuse, R60 ;  /* 0x0000006a6c3c723c */ /* 0x080fe2000004183c */
[----:B------:R-:W-:Y:S05]  /*3e30*/  IMAD.U32 R105, RZ, RZ, UR49 ;  /* 0x00000031ff697e24 */ /* 0x000fea000f8e00ff */
[----:B------:R-:W-:Y:S01]  /*3e40*/  HMMA.16816.F32.BF16 R64, R196, R106, R64 ;  /* 0x0000006ac440723c */ /* 0x000fe20000041840 */
[----:B------:R-:W-:Y:S04]  /*3e50*/  IMAD.U32 R111, RZ, RZ, UR47 ;  /* 0x0000002fff6f7e24 */ /* 0x000fe8000f8e00ff */
[-C--:B------:R-:W-:Y:S01]  /*3e60*/  LEA R110, P0, R105, R242.reuse, 0x2 ;  /* 0x000000f2696e7211 */ /* 0x080fe200078010ff */
[----:B------:R-:W-:Y:S01]  /*3e70*/  IMAD.U32 R109, RZ, RZ, UR46 ;  /* 0x0000002eff6d7e24 */ /* 0x000fe2000f8e00ff */
[-C--:B------:R-:W-:Y:S01]  /*3e80*/  LEA R104, P1, R111, R242.reuse, 0x2 ;  /* 0x000000f26f687211 */ /* 0x080fe200078210ff */
[----:B------:R-:W-:Y:S03]  /*3e90*/  IMAD.U32 R105, RZ, RZ, UR47 ;  /* 0x0000002fff697e24 */ /* 0x000fe6000f8e00ff */
[-C--:B------:R-:W-:Y:S01]  /*3ea0*/  LEA.HI.X.SX32 R111, R185, R243.reuse, 0x2, P0 ;  /* 0x000000f3b96f7211 */ /* 0x080fe200000f16ff */
[----:B-1----:R-:W-:Y:S01]  /*3eb0*/  IMAD.U32 R5, RZ, RZ, UR46 ;  /* 0x0000002eff057e24 */ /* 0x002fe2000f8e00ff */
[-C--:B------:R-:W-:Y:S01]  /*3ec0*/  LEA R108, P2, R183, R242.reuse, 0x2 ;  /* 0x000000f2b76c7211 */ /* 0x080fe200078410ff */
[----:B------:R-:W-:Y:S01]  /*3ed0*/  IMAD.U32 R107, RZ, RZ, UR44 ;  /* 0x0000002cff6b7e24 */ /* 0x000fe2000f8e00ff */
[-C--:B----4-:R-:W-:Y:S01]  /*3ee0*/  LEA R114, P0, R109, R242.reuse, 0x2 ;  /* 0x000000f26d727211 */ /* 0x090fe200078010ff */
[----:B------:R1:W-:Y:S01]  /*3ef0*/  REDG.E.ADD.F32.FTZ.RN.STRONG.GPU desc[UR52][R110.64], R6 ;  /* 0x000000066e0079a6 */ /* 0x0003e2000c10f3b4 */
[-C--:B------:R-:W-:Y:S01]  /*3f00*/  LEA.HI.X.SX32 R109, R181, R243.reuse, 0x2, P2 ;  /* 0x000000f3b56d7211 */ /* 0x080fe200010f16ff */
[----:B------:R-:W-:Y:S01]  /*3f10*/  IMAD.U32 R181, RZ, RZ, UR45 ;  /* 0x0000002dffb57e24 */ /* 0x000fe2000f8e00ff */
[-C--:B------:R-:W-:Y:S02]  /*3f20*/  LEA.HI.X.SX32 R105, R105, R243.reuse, 0x2, P1 ;  /* 0x000000f369697211 */ /* 0x080fe400008f16ff */
[-C--:B------:R-:W-:Y:S01]  /*3f30*/  LEA.HI.X.SX32 R115, R5, R243.reuse, 0x2, P0 ;  /* 0x000000f305737211 */ /* 0x080fe200000f16ff */
[----:B------:R2:W-:Y:S01]  /*3f40*/  REDG.E.ADD.F32.FTZ.RN.STRONG.GPU desc[UR52][R108.64], R7 ;  /* 0x000000076c0079a6 */ /* 0x0005e2000c10f3b4 */
[----:B------:R-:W-:Y:S01]  /*3f50*/  IMAD.U32 R5, RZ, RZ, UR45 ;  /* 0x0000002dff057e24 */ /* 0x000fe2000f8e00ff */
[-C--:B------:R-:W-:Y:S02]  /*3f60*/  LEA R106, P0, R107, R242.reuse, 0x2 ;  /* 0x000000f26b6a7211 */ /* 0x080fe400078010ff */
[----:B------:R3:W-:Y:S02]  /*3f70*/  REDG.E.ADD.F32.FTZ.RN.STRONG.GPU desc[UR52][R104.64], R8 ;  /* 0x00000008680079a6 */ /* 0x0007e4000c10f3b4 */
[-C--:B------:R-:W-:Y:S01]  /*3f80*/  LEA R182, P1, R5, R242.reuse, 0x2 ;  /* 0x000000f205b67211 */ /* 0x080fe200078210ff */
[----:B------:R-:W-:Y:S01]  /*3f90*/  IMAD.U32 R5, RZ, RZ, UR19 ;  /* 0x00000013ff057e24 */ /* 0x000fe2000f8e00ff */
[----:B------:R4:W-:Y:S02]  /*3fa0*/  REDG.E.ADD.F32.FTZ.RN.STRONG.GPU desc[UR52][R114.64], R9 ;  /* 0x00000009720079a6 */ /* 0x0009e4000c10f3b4 */
[-C--:B------:R-:W-:Y:S05]  /*3fb0*/  LEA.HI.X.SX32 R183, R181, R243.reuse, 0x2, P1 ;  /* 0x000000f3b5b77211 */ /* 0x080fea00008f16ff */
[----:B------:R4:W-:Y:S01]  /*3fc0*/  REDG.E.ADD.F32.FTZ.RN.STRONG.GPU desc[UR52][R182.64], R10 ;  /* 0x0000000ab60079a6 */ /* 0x0009e2000c10f3b4 */
[----:B-1----:R-:W-:Y:S01]  /*3fd0*/  IMAD.U32 R111, RZ, RZ, UR44 ;  /* 0x0000002cff6f7e24 */ /* 0x002fe2000f8e00ff */
[-C--:B------:R-:W-:Y:S01]  /*3fe0*/  LEA R6, P1, R5, R242.reuse, 0x2 ;  /* 0x000000f205067211 */ /* 0x080fe200078210ff */
[----:B------:R-:W-:Y:S03]  /*3ff0*/  IMAD.U32 R5, RZ, RZ, UR18 ;  /* 0x00000012ff057e24 */ /* 0x000fe6000f8e00ff */
[-C--:B------:R-:W-:Y:S01]  /*4000*/  LEA.HI.X.SX32 R107, R111, R243.reuse, 0x2, P0 ;  /* 0x000000f36f6b7211 */ /* 0x080fe200000f16ff */
[----:B--2---:R-:W-:Y:S02]  /*4010*/  IMAD.U32 R7, RZ, RZ, UR18 ;  /* 0x00000012ff077e24 */ /* 0x004fe4000f8e00ff */
[----:B------:R-:W-:Y:S02]  /*4020*/  IMAD.U32 R109, RZ, RZ, UR16 ;  /* 0x00000010ff6d7e24 */ /* 0x000fe4000f8e00ff */
[----:B------:R1:W-:Y:S01]  /*4030*/  REDG.E.ADD.F32.FTZ.RN.STRONG.GPU desc[UR52][R106.64], R11 ;  /* 0x0000000b6a0079a6 */ /* 0x0003e2000c10f3b4 */
[----:B---3--:R-:W-:Y:S02]  /*4040*/  IMAD.U32 R105, RZ, RZ, UR19 ;  /* 0x00000013ff697e24 */ /* 0x008fe4000f8e00ff */
[----:B------:R-:W-:Y:S01]  /*4050*/  IMAD.U32 R111, RZ, RZ, UR17 ;  /* 0x00000011ff6f7e24 */ /* 0x000fe2000f8e00ff */
[----:B------:R-:W-:Y:S01]  /*4060*/  REDG.E.ADD.F32.FTZ.RN.STRONG.GPU desc[UR52][R242.64+0x80], R16 ;  /* 0x00008010f20079a6 */ /* 0x000fe2000c10f3b4 */
[-C--:B----4-:R-:W-:Y:S01]  /*4070*/  LEA R114, P0, R7, R242.reuse, 0x2 ;  /* 0x000000f207727211 */ /* 0x090fe200078010ff */
[----:B------:R-:W-:Y:S01]  /*4080*/  IMAD.U32 R9, RZ, RZ, UR14 ;  /* 0x0000000eff097e24 */ /* 0x000fe2000f8e00ff */
[-C--:B------:R-:W-:Y:S01]  /*4090*/  LEA.HI.X.SX32 R7, R105, R243.reuse, 0x2, P1 ;  /* 0x000000f369077211 */ /* 0x080fe200008f16ff */
[----:B------:R2:W-:Y:S01]  /*40a0*/  REDG.E.ADD.F32.FTZ.RN.STRONG.GPU desc[UR52][R112.64+0x80], R17 ;  /* 0x00008011700079a6 */ /* 0x0005e2000c10f3b4 */
[-C--:B------:R-:W-:Y:S01]  /*40b0*/  LEA.HI.X.SX32 R115, R5, R243.reuse, 0x2, P0 ;  /* 0x000000f305737211 */ /* 0x080fe200000f16ff */
[----:B------:R-:W-:Y:S01]  /*40c0*/  IMAD.U32 R5, RZ, RZ, UR17 ;  /* 0x00000011ff057e24 */ /* 0x000fe2000f8e00ff */
[-C--:B------:R-:W-:Y:S01]  /*40d0*/  LEA R8, P2, R109, R242.reuse, 0x2 ;  /* 0x000000f26d087211 */ /* 0x080fe200078410ff */
[----:B------:R3:W-:Y:S01]  /*40e0*/  REDG.E.ADD.F32.FTZ.RN.STRONG.GPU desc[UR52][R6.64], R18 ;  /* 0x00000012060079a6 */ /* 0x0007e2000c10f3b4 */
[----:B------:R-:W-:Y:S02]  /*40f0*/  IMAD.U32 R105, RZ, RZ, UR15 ;  /* 0x0000000fff697e24 */ /* 0x000fe4000f8e00ff */
[-C--:B------:R-:W-:Y:S01]  /*4100*/  LEA R104, P0, R5, R242.reuse, 0x2 ;  /* 0x000000f205687211 */ /* 0x080fe200078010ff */
[----:B------:R4:W-:Y:S01]  /*4110*/  REDG.E.ADD.F32.FTZ.RN.STRONG.GPU desc[UR52][R114.64], R19 ;  /* 0x00000013720079a6 */ /* 0x0009e2000c10f3b4 */
[----:B------:R-:W-:Y:S01]  /*4120*/  IMAD.U32 R5, RZ, RZ, UR15 ;  /* 0x0000000fff057e24 */ /* 0x000fe2000f8e00ff */
[-C--:B------:R-:W-:Y:S01]  /*4130*/  LEA R4, P1, R105, R242.reuse, 0x2 ;  /* 0x000000f269047211 */ /* 0x080fe200078210ff */
[----:B------:R-:W-:Y:S01]  /*4140*/  IMAD.U32 R109, RZ, RZ, UR43 ;  /* 0x0000002bff6d7e24 */ /* 0x000fe2000f8e00ff */
[-C--:B------:R-:W-:Y:S02]  /*4150*/  LEA.HI.X.SX32 R105, R111, R243.reuse, 0x2, P0 ;  /* 0x000000f36f697211 */ /* 0x080fe400000f16ff */
[-C--:B------:R-:W-:Y:S02]  /*4160*/  LEA R10, P0, R9, R242.reuse, 0x2 ;  /* 0x000000f2090a7211 */ /* 0x080fe400078010ff */
[-C--:B------:R-:W-:Y:S01]  /*4170*/  LEA.HI.X.SX32 R5, R5, R243.reuse, 0x2, P1 ;  /* 0x000000f305057211 */ /* 0x080fe200008f16ff */
[----:B------:R4:W-:Y:S01]  /*4180*/  REDG.E.ADD.F32.FTZ.RN.STRONG.GPU desc[UR52][R104.64], R12 ;  /* 0x0000000c680079a6 */ /* 0x0009e2000c10f3b4 */
[----:B-1----:R-:W-:Y:S02]  /*4190*/  IMAD.U32 R11, RZ, RZ, UR16 ;  /* 0x00000010ff0b7e24 */ /* 0x002fe4000f8e00ff */
[----:B------:R-:W-:Y:S03]  /*41a0*/  IMAD.U32 R107, RZ, RZ, UR42 ;  /* 0x0000002aff6b7e24 */ /* 0x000fe6000f8e00ff */
[-C--:B------:R-:W-:Y:S01]  /*41b0*/  LEA.HI.X.SX32 R9, R11, R243.reuse, 0x2, P2 ;  /* 0x000000f30b097211 */ /* 0x080fe200010f16ff */
[----:B--2---:R-:W-:Y:S04]  /*41c0*/  IMAD.U32 R17, RZ, RZ, UR41 ;  /* 0x00000029ff117e24 */ /* 0x004fe8000f8e00ff */
[----:B------:R1:W-:Y:S01]  /*41d0*/  REDG.E.ADD.F32.FTZ.RN.STRONG.GPU desc[UR52][R8.64], R13 ;  /* 0x0000000d080079a6 */ /* 0x0003e2000c10f3b4 */
[----:B---3--:R-:W-:Y:S01]  /*41e0*/  IMAD.U32 R7, RZ, RZ, UR14 ;  /* 0x0000000eff077e24 */ /* 0x008fe2000f8e00ff */
[-C--:B------:R-:W-:Y:S02]  /*41f0*/  LEA R18, P1, R107, R242.reuse, 0x2 ;  /* 0x000000f26b127211 */ /* 0x080fe400078210ff */
[----:B------:R2:W-:Y:S01]  /*4200*/  REDG.E.ADD.F32.FTZ.RN.STRONG.GPU desc[UR52][R4.64], R14 ;  /* 0x0000000e040079a6 */ /* 0x0005e2000c10f3b4 */
[----:B----4-:R-:W-:Y:S01]  /*4210*/  IMAD.U32 R19, RZ, RZ, UR42 ;  /* 0x0000002aff137e24 */ /* 0x010fe2000f8e00ff */
[-C--:B------:R-:W-:Y:S01]  /*4220*/  LEA.HI.X.SX32 R11, R7, R243.reuse, 0x2, P0 ;  /* 0x000000f3070b7211 */ /* 0x080fe200000f16ff */
[----:B------:R-:W-:Y:S01]  /*4230*/  IMAD.U32 R7, RZ, RZ, UR43 ;  /* 0x0000002bff077e24 */ /* 0x000fe2000f8e00ff */
[-C--:B------:R-:W-:Y:S02]  /*4240*/  LEA R6, P0, R17, R242.reuse, 0x2 ;  /* 0x000000f211067211 */ /* 0x080fe400078010ff */
[-C--:B------:R-:W-:Y:S01]  /*4250*/  LEA.HI.X.SX32 R19, R19, R243.reuse, 0x2, P1 ;  /* 0x000000f313137211 */ /* 0x080fe200008f16ff */
[----:B------:R3:W-:Y:S01]  /*4260*/  REDG.E.ADD.F32.FTZ.RN.STRONG.GPU desc[UR52][R10.64], R15 ;  /* 0x0000000f0a0079a6 */ /* 0x0007e2000c10f3b4 */
[-C--:B------:R-:W-:Y:S01]  /*4270*/  LEA R16, P2, R7, R242.reuse, 0x2 ;  /* 0x000000f207107211 */ /* 0x080fe200078410ff */
[----:B------:R-:W-:Y:S02]  /*4280*/  IMAD.U32 R7, RZ, RZ, UR41 ;  /* 0x00000029ff077e24 */ /* 0x000fe4000f8e00ff */
[----:B------:R-:W-:Y:S01]  /*4290*/  REDG.E.ADD.F32.FTZ.RN.STRONG.GPU desc[UR52][R242.64+0x100], R52 ;  /* 0x00010034f20079a6 */ /* 0x000fe2000c10f3b4 */
[-C--:B------:R-:W-:Y:S01]  /*42a0*/  LEA.HI.X.SX32 R17, R109, R243.reuse, 0x2, P2 ;  /* 0x000000f36d117211 */ /* 0x080fe200010f16ff */
[----:B------:R-:W-:Y:S01]  /*42b0*/  IMAD.U32 R105, RZ, RZ, UR20 ;  /* 0x00000014ff697e24 */ /* 0x000fe2000f8e00ff */
[-C--:B------:R-:W-:Y:S01]  /*42c0*/  LEA.HI.X.SX32 R7, R7, R243.reuse, 0x2, P0 ;  /* 0x000000f307077211 */ /* 0x080fe200000f16ff */
[----:B------:R4:W-:Y:S04]  /*42d0*/  REDG.E.ADD.F32.FTZ.RN.STRONG.GPU desc[UR52][R112.64+0x100], R53 ;  /* 0x00010035700079a6 */ /* 0x0009e8000c10f3b4 */
[----:B------:R4:W-:Y:S01]  /*42e0*/  REDG.E.ADD.F32.FTZ.RN.STRONG.GPU desc[UR52][R16.64], R54 ;  /* 0x00000036100079a6 */ /* 0x0009e2000c10f3b4 */
[----:B-1----:R-:W-:Y:S03]  /*42f0*/  IMAD.U32 R13, RZ, RZ, UR13 ;  /* 0x0000000dff0d7e24 */ /* 0x002fe6000f8e00ff */
[----:B------:R1:W-:Y:S01]  /*4300*/  REDG.E.ADD.F32.FTZ.RN.STRONG.GPU desc[UR52][R18.64], R55 ;  /* 0x00000037120079a6 */ /* 0x0003e2000c10f3b4 */
[----:B------:R-:W-:Y:S02]  /*4310*/  IMAD.U32 R9, RZ, RZ, UR40 ;  /* 0x00000028ff097e24 */ /* 0x000fe4000f8e00ff */
[----:B--2---:R-:W-:Y:S01]  /*4320*/  IMAD.U32 R5, RZ, RZ, UR20 ;  /* 0x00000014ff057e24 */ /* 0x004fe2000f8e00ff */
[----:B------:R2:W-:Y:S01]  /*4330*/  REDG.E.ADD.F32.FTZ.RN.STRONG.GPU desc[UR52][R6.64], R56 ;  /* 0x00000038060079a6 */ /* 0x0005e2000c10f3b4 */
[----:B---3--:R-:W-:Y:S03]  /*4340*/  IMAD.U32 R11, RZ, RZ, UR4 ;  /* 0x00000004ff0b7e24 */ /* 0x008fe6000f8e00ff */
[-C--:B------:R-:W-:Y:S01]  /*4350*/  LEA R10, P2, R5, R242.reuse, 0x2 ;  /* 0x000000f2050a7211 */ /* 0x080fe200078410ff */
[----:B------:R-:W-:Y:S02]  /*4360*/  IMAD.U32 R15, RZ, RZ, UR13 ;  /* 0x0000000dff0f7e24 */ /* 0x000fe4000f8e00ff */
[----:B------:R-:W-:Y:S01]  /*4370*/  IMAD.U32 R5, RZ, RZ, UR4 ;  /* 0x00000004ff057e24 */ /* 0x000fe2000f8e00ff */
[-C--:B------:R-:W-:Y:S02]  /*4380*/  LEA R4, P0, R11, R242.reuse, 0x2 ;  /* 0x000000f20b047211 */ /* 0x080fe400078010ff */
[-C--:B------:R-:W-:Y:S01]  /*4390*/  LEA R12, P1, R15, R242.reuse, 0x2 ;  /* 0x000000f20f0c7211 */ /* 0x080fe200078210ff */
[----:B------:R-:W-:Y:S01]  /*43a0*/  IMAD.U32 R15, RZ, RZ, UR38 ;  /* 0x00000026ff0f7e24 */ /* 0x000fe2000f8e00ff */
[-C--:B------:R-:W-:Y:S01]  /*43b0*/  LEA.HI.X.SX32 R11, R105, R243.reuse, 0x2, P2 ;  /* 0x000000f3690b7211 */ /* 0x080fe200010f16ff */
[----:B----4-:R-:W-:Y:S01]  /*43c0*/  IMAD.U32 R53, RZ, RZ, UR39 ;  /* 0x00000027ff357e24 */ /* 0x010fe2000f8e00ff */
[-C--:B------:R-:W-:Y:S01]  /*43d0*/  LEA.HI.X.SX32 R13, R13, R243.reuse, 0x2, P1 ;  /* 0x000000f30d0d7211 */ /* 0x080fe200008f16ff */
[----:B------:R-:W-:Y:S01]  /*43e0*/  IMAD.U32 R17, RZ, RZ, UR36 ;  /* 0x00000024ff117e24 */ /* 0x000fe2000f8e00ff */
[-C--:B------:R-:W-:Y:S01]  /*43f0*/  LEA.HI.X.SX32 R5, R5, R243.reuse, 0x2, P0 ;  /* 0x000000f305057211 */ /* 0x080fe200000f16ff */
[----:B------:R3:W-:Y:S01]  /*4400*/  REDG.E.ADD.F32.FTZ.RN.STRONG.GPU desc[UR52][R10.64], R57 ;  /* 0x000000390a0079a6 */ /* 0x0007e2000c10f3b4 */
[-C--:B------:R-:W-:Y:S01]  /*4410*/  LEA R104, P3, R15, R242.reuse, 0x2 ;  /* 0x000000f20f687211 */ /* 0x080fe200078610ff */
[----:B-1----:R-:W-:Y:S02]  /*4420*/  IMAD.U32 R19, RZ, RZ, UR37 ;  /* 0x00000025ff137e24 */ /* 0x002fe4000f8e00ff */
[----:B------:R1:W-:Y:S01]  /*4430*/  REDG.E.ADD.F32.FTZ.RN.STRONG.GPU desc[UR52][R12.64], R58 ;  /* 0x0000003a0c0079a6 */ /* 0x0003e2000c10f3b4 */
[----:B------:R-:W-:Y:S01]  /*4440*/  IMAD.U32 R55, RZ, RZ, UR36 ;  /* 0x00000024ff377e24 */ /* 0x000fe2000f8e00ff */
[-C--:B--2---:R-:W-:Y:S01]  /*4450*/  LEA R6, P1, R9, R242.reuse, 0x2 ;  /* 0x000000f209067211 */ /* 0x084fe200078210ff */
[----:B------:R-:W-:Y:S01]  /*4460*/  IMAD.U32 R7, RZ, RZ, UR40 ;  /* 0x00000028ff077e24 */ /* 0x000fe2000f8e00ff */
[----:B------:R2:W-:Y:S01]  /*4470*/  REDG.E.ADD.F32.FTZ.RN.STRONG.GPU desc[UR52][R4.64], R59 ;  /* 0x0000003b040079a6 */ /* 0x0005e2000c10f3b4 */
[----:B------:R-:W-:Y:S01]  /*4480*/  IMAD.U32 R9, RZ, RZ, UR39 ;  /* 0x00000027ff097e24 */ /* 0x000fe2000f8e00ff */
[-C--:B------:R-:W-:Y:S02]  /*4490*/  LEA R106, P2, R19, R242.reuse, 0x2 ;  /* 0x000000f2136a7211 */ /* 0x080fe400078410ff */
[----:B------:R-:W-:Y:S01]  /*44a0*/  REDG.E.ADD.F32.FTZ.RN.STRONG.GPU desc[UR52][R242.64+0x180], R64 ;  /* 0x00018040f20079a6 */ /* 0x000fe2000c10f3b4 */
[-C--:B------:R-:W-:Y:S02]  /*44b0*/  LEA.HI.X.SX32 R7, R7, R243.reuse, 0x2, P1 ;  /* 0x000000f307077211 */ /* 0x080fe400008f16ff */
[-C--:B------:R-:W-:Y:S01]  /*44c0*/  LEA R52, P0, R9, R242.reuse, 0x2 ;  /* 0x000000f209347211 */ /* 0x080fe200078010ff */
[----:B------:R-:W-:Y:S01]  /*44d0*/  REDG.E.ADD.F32.FTZ.RN.STRONG.GPU desc[UR52][R112.64+0x180], R65 ;  /* 0x00018041700079a6 */ /* 0x000fe2000c10f3b4 */
[-C--:B------:R-:W-:Y:S01]  /*44e0*/  LEA R108, P1, R17, R242.reuse, 0x2 ;  /* 0x000000f2116c7211 */ /* 0x080fe200078210ff */
[----:B------:R-:W-:Y:S01]  /*44f0*/  IMAD.U32 R9, RZ, RZ, UR35 ;  /* 0x00000023ff097e24 */ /* 0x000fe2000f8e00ff */
[-C--:B------:R-:W-:Y:S01]  /*4500*/  LEA.HI.X.SX32 R53, R53, R243.reuse, 0x2, P0 ;  /* 0x000000f335357211 */ /* 0x080fe200000f16ff */
[----:B------:R-:W-:Y:S01]  /*4510*/  REDG.E.ADD.F32.FTZ.RN.STRONG.GPU desc[UR52][R6.64], R66 ;  /* 0x00000042060079a6 */ /* 0x000fe2000c10f3b4 */
[-C--:B------:R-:W-:Y:S02]  /*4520*/  LEA.HI.X.SX32 R109, R55, R243.reuse, 0x2, P1 ;  /* 0x000000f3376d7211 */ /* 0x080fe400008f16ff */
[----:B------:R-:W-:Y:S01]  /*4530*/  PLOP3.LUT P1, PT, PT, PT, UP0, 0x80, 0x0 ;  /* 0x000000000000781c */ /* 0x000fe20003f2f008 */
[----:B------:R-:W-:Y:S01]  /*4540*/  REDG.E.ADD.F32.FTZ.RN.STRONG.GPU desc[UR52][R52.64], R67 ;  /* 0x00000043340079a6 */ /* 0x000fe2000c10f3b4 */
[----:B------:R-:W-:Y:S01]  /*4550*/  @UP3 UIADD3 UR30, UP0, UR30, -0x100, URZ ;  /* 0xffffff001e1e3890 */ /* 0x000fe2000ff1e03f */
[----:B---3--:R-:W-:Y:S02]  /*4560*/  IMAD.U32 R11, RZ, RZ, UR35 ;  /* 0x00000023ff0b7e24 */ /* 0x008fe4000f8e00ff */
[----:B------:R-:W-:Y:S01]  /*4570*/  LDSM.16.MT88.4 R16, [R210+0x2000] ;  /* 0x00200000d210783b */ /* 0x000fe20000004200 */
[----:B------:R-:W-:Y:S01]  /*4580*/  @UP3 UIADD3.X UR31, UR31, -0x1, URZ, UP0, !UPT ;  /* 0xffffffff1f1f3890 */ /* 0x000fe200087fe43f */
[----:B-1----:R-:W-:Y:S01]  /*4590*/  IMAD.U32 R13, RZ, RZ, UR38 ;  /* 0x00000026ff0d7e24 */ /* 0x002fe2000f8e00ff */
[----:B------:R-:W-:Y:S01]  /*45a0*/  LEA R110, P0, R11, R242, 0x2 ;  /* 0x000000f20b6e7211 */ /* 0x000fe200078010ff */
[----:B------:R-:W-:Y:S01]  /*45b0*/  LDSM.16.MT88.4 R52, [R212+0x10800] ;  /* 0x01080000d434783b */ /* 0x000fe20000004200 */
[----:B--2---:R-:W-:Y:S02]  /*45c0*/  IMAD.U32 R5, RZ, RZ, UR37 ;  /* 0x00000025ff057e24 */ /* 0x004fe4000f8e00ff */
[-C--:B------:R-:W-:Y:S01]  /*45d0*/  LEA.HI.X.SX32 R105, R13, R243.reuse, 0x2, P3 ;  /* 0x000000f30d697211 */ /* 0x080fe200018f16ff */
[----:B------:R-:W-:Y:S01]  /*45e0*/  LDSM.16.MT88.4 R56, [R210+0x800] ;  /* 0x00080000d238783b */ /* 0x000fe20000004200 */
[-C--:B------:R-:W-:Y:S02]  /*45f0*/  LEA.HI.X.SX32 R111, R9, R243.reuse, 0x2, P0 ;  /* 0x000000f3096f7211 */ /* 0x080fe400000f16ff */
[----:B------:R-:W-:Y:S01]  /*4600*/  LEA.HI.X.SX32 R107, R5, R243, 0x2, P2 ;  /* 0x000000f3056b7211 */ /* 0x000fe200010f16ff */
[----:B------:R-:W-:Y:S01]  /*4610*/  REDG.E.ADD.F32.FTZ.RN.STRONG.GPU desc[UR52][R104.64], R60 ;  /* 0x0000003c680079a6 */ /* 0x000fe2000c10f3b4 */
[----:B------:R-:W-:Y:S03]  /*4620*/  PLOP3.LUT P0, PT, PT, PT, UP2, 0x80, 0x0 ;  /* 0x000000000000781c */ /* 0x000fe60003f0f028 */
[----:B------:R-:W-:Y:S04]  /*4630*/  REDG.E.ADD.F32.FTZ.RN.STRONG.GPU desc[UR52][R106.64], R61 ;  /* 0x0000003d6a0079a6 */ /* 0x000fe8000c10f3b4 */
[----:B------:R-:W-:Y:S04]  /*4640*/  REDG.E.ADD.F32.FTZ.RN.STRONG.GPU desc[UR52][R108.64], R62 ;  /* 0x0000003e6c0079a6 */ /* 0x000fe8000c10f3b4 */
[----:B------:R-:W-:Y:S04]  /*4650*/  REDG.E.ADD.F32.FTZ.RN.STRONG.GPU desc[UR52][R110.64], R63 ;  /* 0x0000003f6e0079a6 */ /* 0x000fe8000c10f3b4 */
[----:B------:R-:W-:Y:S04]  /*4660*/  LDSM.16.MT88.4 R4, [R212+0x10000] ;  /* 0x01000000d404783b */ /* 0x000fe80000004200 */
[----:B------:R-:W1:Y:S04]  /*4670*/  LDSM.16.MT88.4 R8, [R210] ;  /* 0x00000000d208783b */ /* 0x000e680000004200 */
[----:B------:R-:W2:Y:S04]  /*4680*/  LDSM.16.MT88.4 R12, [R0+0x10000] ;  /* 0x01000000000c783b */ /* 0x000ea80000004200 */
[----:B------:R-:W3:Y:S04]  /*4690*/  LDSM.16.MT88.4 R64, [R0+0x10800] ;  /* 0x010800000040783b */ /* 0x000ee80000004200 */
[----:B------:R-:W-:Y:S04]  /*46a0*/  LDSM.16.MT88.4 R60, [R210+0x1000] ;  /* 0x00100000d23c783b */ /* 0x000fe80000004200 */
[----:B------:R-:W-:Y:S01]  /*46b0*/  LDSM.16.MT88.4 R104, [R0+0x11000] ;  /* 0x011000000068783b */ /* 0x000fe20000004200 */
[-C--:B-1----:R-:W-:Y:S06]  /*46c0*/  HMMA.16816.F32.BF16 R68, R4, R8.reuse, R68 ;  /* 0x000000080444723c */ /* 0x082fec0000041844 */
[C---:B--2---:R-:W-:Y:S06]  /*46d0*/  HMMA.16816.F32.BF16 R72, R12.reuse, R8, R72 ;  /* 0x000000080c48723c */ /* 0x044fec0000041848 */
[-C--:B------:R-:W-:Y:S06]  /*46e0*/  HMMA.16816.F32.BF16 R76, R12, R10.reuse, R76 ;  /* 0x0000000a0c4c723c */ /* 0x080fec000004184c */
[C---:B------:R-:W-:Y:S01]  /*46f0*/  HMMA.16816.F32.BF16 R80, R4.reuse, R10, R80 ;  /* 0x0000000a0450723c */ /* 0x040fe20000041850 */
[----:B------:R-:W1:Y:S05]  /*4700*/  LDSM.16.MT88.4 R8, [R212+0x11000] ;  /* 0x01100000d408783b */ /* 0x000e6a0000004200 */
[-C--:B------:R-:W-:Y:S06]  /*4710*/  HMMA.16816.F32.BF16 R84, R4, R16.reuse, R84 ;  /* 0x000000100454723c */ /* 0x080fec0000041854 */
[C---:B------:R-:W-:Y:S06]  /*4720*/  HMMA.16816.F32.BF16 R88, R12.reuse, R16, R88 ;  /* 0x000000100c58723c */ /* 0x040fec0000041858 */
[-C--:B------:R-:W-:Y:S01]  /*4730*/  HMMA.16816.F32.BF16 R92, R12, R18.reuse, R92 ;  /* 0x000000120c5c723c */ /* 0x080fe2000004185c */
[----:B------:R-:W2:Y:S05]  /*4740*/  LDSM.16.MT88.4 R12, [R210+0x3000] ;  /* 0x00300000d20c783b */ /* 0x000eaa0000004200 */
[----:B------:R-:W-:Y:S01]  /*4750*/  HMMA.16816.F32.BF16 R96, R4, R18, R96 ;  /* 0x000000120460723c */ /* 0x000fe20000041860 */
[----:B------:R-:W-:Y:S04]  /*4760*/  LDSM.16.MT88.4 R4, [R212+0x11800] ;  /* 0x01180000d404783b */ /* 0x000fe80000004200 */
[----:B------:R-:W4:Y:S01]  /*4770*/  LDSM.16.MT88.4 R16, [R210+0x1800] ;  /* 0x00180000d210783b */ /* 0x000f220000004200 */
[-C--:B------:R-:W-:Y:S06]  /*4780*/  HMMA.16816.F32.BF16 R68, R52, R56.reuse, R68 ;  /* 0x000000383444723c */ /* 0x080fec0000041844 */
[C---:B---3--:R-:W-:Y:S06]  /*4790*/  HMMA.16816.F32.BF16 R72, R64.reuse, R56, R72 ;  /* 0x000000384048723c */ /* 0x048fec0000041848 */
[-C--:B------:R-:W-:Y:S06]  /*47a0*/  HMMA.16816.F32.BF16 R76, R64, R58.reuse, R76 ;  /* 0x0000003a404c723c */ /* 0x080fec000004184c */
[C---:B------:R-:W-:Y:S01]  /*47b0*/  HMMA.16816.F32.BF16 R80, R52.reuse, R58, R80 ;  /* 0x0000003a3450723c */ /* 0x040fe20000041850 */
[----:B------:R-:W3:Y:S05]  /*47c0*/  LDSM.16.MT88.4 R56, [R0+0x11800] ;  /* 0x011800000038783b */ /* 0x000eea0000004200 */
[-C--:B------:R-:W-:Y:S06]  /*47d0*/  HMMA.16816.F32.BF16 R84, R52, R100.reuse, R84 ;  /* 0x000000643454723c */ /* 0x080fec0000041854 */
[C---:B------:R-:W-:Y:S06]  /*47e0*/  HMMA.16816.F32.BF16 R88, R64.reuse, R100, R88 ;  /* 0x000000644058723c */ /* 0x040fec0000041858 */
[-C--:B------:R-:W-:Y:S01]  /*47f0*/  HMMA.16816.F32.BF16 R92, R64, R102.reuse, R92 ;  /* 0x00000066405c723c */ /* 0x080fe2000004185c */
[----:B------:R-:W3:Y:S05]  /*4800*/  LDSM.16.MT88.4 R64, [R210+0x3800] ;  /* 0x00380000d240783b */ /* 0x000eea0000004200 */
[----:B------:R-:W-:Y:S06]  /*4810*/  HMMA.16816.F32.BF16 R96, R52, R102, R96 ;  /* 0x000000663460723c */ /* 0x000fec0000041860 */
[-C--:B-1----:R-:W-:Y:S06]  /*4820*/  HMMA.16816.F32.BF16 R68, R8, R60.reuse, R68 ;  /* 0x0000003c0844723c */ /* 0x082fec0000041844 */
[C---:B------:R-:W-:Y:S06]  /*4830*/  HMMA.16816.F32.BF16 R72, R104.reuse, R60, R72 ;  /* 0x0000003c6848723c */ /* 0x040fec0000041848 */
[-C--:B------:R-:W-:Y:S06]  /*4840*/  HMMA.16816.F32.BF16 R76, R104, R62.reuse, R76 ;  /* 0x0000003e684c723c */ /* 0x080fec000004184c */
[C---:B------:R-:W-:Y:S06]  /*4850*/  HMMA.16816.F32.BF16 R80, R8.reuse, R62, R80 ;  /* 0x0000003e0850723c */ /* 0x040fec0000041850 */
[-C--:B--2---:R-:W-:Y:S06]  /*4860*/  HMMA.16816.F32.BF16 R84, R8, R12.reuse, R84 ;  /* 0x0000000c0854723c */ /* 0x084fec0000041854 */
[C---:B------:R-:W-:Y:S06]  /*4870*/  HMMA.16816.F32.BF16 R88, R104.reuse, R12, R88 ;  /* 0x0000000c6858723c */ /* 0x040fec0000041858 */
[-C--:B------:R-:W-:Y:S06]  /*4880*/  HMMA.16816.F32.BF16 R92, R104, R14.reuse, R92 ;  /* 0x0000000e685c723c */ /* 0x080fec000004185c */
[----:B------:R-:W-:Y:S06]  /*4890*/  HMMA.16816.F32.BF16 R96, R8, R14, R96 ;  /* 0x0000000e0860723c */ /* 0x000fec0000041860 */
[-C--:B----4-:R-:W-:Y:S06]  /*48a0*/  HMMA.16816.F32.BF16 R68, R4, R16.reuse, R68 ;  /* 0x000000100444723c */ /* 0x090fec0000041844 */
[C---:B---3--:R-:W-:Y:S06]  /*48b0*/  HMMA.16816.F32.BF16 R72, R56.reuse, R16, R72 ;  /* 0x000000103848723c */ /* 0x048fec0000041848 */
[-C--:B------:R-:W-:Y:S06]  /*48c0*/  HMMA.16816.F32.BF16 R76, R56, R18.reuse, R76 ;  /* 0x00000012384c723c */ /* 0x080fec000004184c */
[C---:B------:R-:W-:Y:S06]  /*48d0*/  HMMA.16816.F32.BF16 R80, R4.reuse, R18, R80 ;  /* 0x000000120450723c */ /* 0x040fec0000041850 */
[-C--:B------:R-:W-:Y:S06]  /*48e0*/  HMMA.16816.F32.BF16 R84, R4, R64.reuse, R84 ;  /* 0x000000400454723c */ /* 0x080fec0000041854 */
[C---:B------:R-:W-:Y:S06]  /*48f0*/  HMMA.16816.F32.BF16 R88, R56.reuse, R64, R88 ;  /* 0x000000403858723c */ /* 0x040fec0000041858 */
[-C--:B------:R-:W-:Y:S06]  /*4900*/  HMMA.16816.F32.BF16 R92, R56, R66.reuse, R92 ;  /* 0x00000042385c723c */ /* 0x080fec000004185c */
[----:B------:R-:W-:Y:S07]  /*4910*/  HMMA.16816.F32.BF16 R96, R4, R66, R96 ;  /* 0x000000420460723c */ /* 0x000fee0000041860 */
[C---:B------:R-:W-:Y:S04]  /*4920*/  VIADD R4, R210.reuse, 0xffffc000 ;  /* 0xffffc000d2047836 */ /* 0x040fe80000000000 */
[----:B------:R-:W-:Y:S04]  /*4930*/  @P1 VIADD R4, R210, 0x4000 ;  /* 0x00004000d2041836 */ /* 0x000fe80000000000 */
[----:B------:R-:W-:Y:S01]  /*4940*/  IMAD.MOV.U32 R210, RZ, RZ, R4 ;  /* 0x000000ffffd27224 */ /* 0x000fe200078e0004 */
[----:B------:R-:W-:Y:S08]  /*4950*/  @P0 BRA `(.L_x_54) ;  /* 0xffffffd8008c0947 */ /* 0x000ff0000383ffff */
.L_x_51:
[----:B------:R-:W-:Y:S01]  /*4960*/  BAR.SYNC.DEFER_BLOCKING 0x0 ;  /* 0x0000000000007b1d */ /* 0x000fe20000010000 */
[----:B------:R-:W-:Y:S02]  /*4970*/  F2FP.BF16.F32.PACK_AB R21, R21, R20 ;  /* 0x000000141515723e */ /* 0x000fe400000010ff */
[----:B------:R-:W-:Y:S02]  /*4980*/  F2FP.BF16.F32.PACK_AB R23, R23, R22 ;  /* 0x000000161717723e */ /* 0x000fe400000010ff */
[----:B------:R-:W-:Y:S01]  /*4990*/  F2FP.BF16.F32.PACK_AB R32, R33, R32 ;  /* 0x000000202120723e */ /* 0x000fe200000010ff */
[----:B------:R-:W-:Y:S02]  /*49a0*/  ULDC UR4, c[0x0][0x390] ;  /* 0x0000e40000047ab9 */ /* 0x000fe40000000800 */
[----:B------:R-:W3:Y:S01]  /*49b0*/  LDC.64 R6, c[0x0][0x450] ;  /* 0x00011400ff067b82 */ /* 0x000ee20000000a00 */
        /* <DEDUP_REMOVED lines=25> */
[----:B------:R-:W-:Y:S01]  /*4b50*/  FMUL.FTZ R88, R88, UR4 ;  /* 0x0000000458587c20 */ /* 0x000fe20008410000 */
[----:B------:R-:W-:Y:S01]  /*4b60*/  F2FP.BF16.F32.PACK_AB R71, R71, R70 ;  /* 0x000000464747723e */ /* 0x000fe200000010ff */
        /* <DEDUP_REMOVED lines=10> */
[----:B--2---:R-:W2:Y:S01]  /*4c10*/  LDC.64 R4, c[0x0][0x458] ;  /* 0x00011600ff047b82 */ /* 0x004ea20000000a00 */
[----:B------:R-:W-:Y:S01]  /*4c20*/  F2FP.BF16.F32.PACK_AB R75, R75, R74 ;  /* 0x0000004a4b4b723e */ /* 0x000fe200000010ff */
[----:B------:R-:W-:Y:S01]  /*4c30*/  STS [R224], R69 ;  /* 0x00000045e0007388 */ /* 0x000fe20000000800 */
[----:B------:R-:W-:Y:S01]  /*4c40*/  F2FP.BF16.F32.PACK_AB R76, R77, R76 ;  /* 0x0000004c4d4c723e */ /* 0x000fe200000010ff */
[----:B---3--:R-:W-:Y:S01]  /*4c50*/  IMAD R8, R6, UR23, RZ ;  /* 0x0000001706087c24 */ /* 0x008fe2000f8e02ff */
[----:B------:R-:W-:Y:S01]  /*4c60*/  F2FP.BF16.F32.PACK_AB R78, R79, R78 ;  /* 0x0000004e4f4e723e */ /* 0x000fe200000010ff */
[----:B------:R-:W-:Y:S01]  /*4c70*/  STS [R224+0x400], R71 ;  /* 0x00040047e0007388 */ /* 0x000fe20000000800 */
[----:B------:R-:W-:Y:S01]  /*4c80*/  F2FP.BF16.F32.PACK_AB R85, R85, R84 ;  /* 0x000000545555723e */ /* 0x000fe200000010ff */
[----:B------:R-:W3:Y:S01]  /*4c90*/  LDC.64 R10, c[0x0][0x438] ;  /* 0x00010e00ff0a7b82 */ /* 0x000ee20000000a00 */
[----:B------:R-:W-:Y:S01]  /*4ca0*/  F2FP.BF16.F32.PACK_AB R87, R87, R86 ;  /* 0x000000565757723e */ /* 0x000fe200000010ff */
[----:B------:R-:W-:Y:S01]  /*4cb0*/  STS [R227], R80 ;  /* 0x00000050e3007388 */ /* 0x000fe20000000800 */
[----:B------:R-:W-:Y:S01]  /*4cc0*/  F2FP.BF16.F32.PACK_AB R96, R97, R96 ;  /* 0x000000606160723e */ /* 0x000fe200000010ff */
[----:B------:R-:W-:Y:S01]  /*4cd0*/  IMAD R8, R7, UR24, R8 ;  /* 0x0000001807087c24 */ /* 0x000fe2000f8e0208 */
[----:B------:R-:W-:Y:S01]  /*4ce0*/  F2FP.BF16.F32.PACK_AB R98, R99, R98 ;  /* 0x000000626362723e */ /* 0x000fe200000010ff */
[----:B------:R-:W-:Y:S01]  /*4cf0*/  STS [R227+0x400], R82 ;  /* 0x00040052e3007388 */ /* 0x000fe20000000800 */
[----:B------:R-:W-:Y:S01]  /*4d00*/  F2FP.BF16.F32.PACK_AB R89, R89, R88 ;  /* 0x000000585959723e */ /* 0x000fe200000010ff */
[----:B------:R-:W4:Y:S01]  /*4d10*/  LDC.64 R14, c[0x0][0x440] ;  /* 0x00011000ff0e7b82 */ /* 0x000f220000000a00 */
[----:B------:R-:W-:Y:S01]  /*4d20*/  F2FP.BF16.F32.PACK_AB R91, R91, R90 ;  /* 0x0000005a5b5b723e */ /* 0x000fe200000010ff */
[----:B------:R-:W-:Y:S01]  /*4d30*/  STS [R224+0x1000], R73 ;  /* 0x00100049e0007388 */ /* 0x000fe20000000800 */
[----:B------:R-:W-:Y:S01]  /*4d40*/  F2FP.BF16.F32.PACK_AB R92, R93, R92 ;  /* 0x0000005c5d5c723e */ /* 0x000fe200000010ff */
[----:B------:R-:W-:Y:S01]  /*4d50*/  ULDC.64 UR14, c[0x0][0x3f0] ;  /* 0x0000fc00000e7ab9 */ /* 0x000fe20000000a00 */
[----:B------:R-:W-:Y:S01]  /*4d60*/  F2FP.BF16.F32.PACK_AB R94, R95, R94 ;  /* 0x0000005e5f5e723e */ /* 0x000fe200000010ff */
[----:B------:R-:W-:Y:S01]  /*4d70*/  STS [R224+0x1400], R75 ;  /* 0x0014004be0007388 */ /* 0x000fe20000000800 */
[----:B------:R-:W-:Y:S01]  /*4d80*/  F2FP.BF16.F32.PACK_AB R34, R35, R34 ;  /* 0x000000222322723e */ /* 0x000fe200000010ff */
[----:B------:R-:W1:Y:S01]  /*4d90*/  LDC.64 R12, c[0x0][0x468] ;  /* 0x00011a00ff0c7b82 */ /* 0x000e620000000a00 */
[----:B------:R-:W-:Y:S01]  /*4da0*/  F2FP.BF16.F32.PACK_AB R25, R25, R24 ;  /* 0x000000181919723e */ /* 0x000fe200000010ff */
[----:B------:R-:W-:Y:S01]  /*4db0*/  STS [R227+0x1000], R76 ;  /* 0x0010004ce3007388 */ /* 0x000fe20000000800 */
[----:B------:R-:W-:Y:S01]  /*4dc0*/  F2FP.BF16.F32.PACK_AB R27, R27, R26 ;  /* 0x0000001a1b1b723e */ /* 0x000fe200000010ff */
[----:B--2---:R-:W-:Y:S01]  /*4dd0*/  IMAD R18, R4, UR23, RZ ;  /* 0x0000001704127c24 */ /* 0x004fe2000f8e02ff */
[----:B------:R-:W-:Y:S01]  /*4de0*/  F2FP.BF16.F32.PACK_AB R28, R29, R28 ;  /* 0x0000001c1d1c723e */ /* 0x000fe200000010ff */
[----:B------:R-:W-:Y:S01]  /*4df0*/  STS [R227+0x1400], R78 ;  /* 0x0014004ee3007388 */ /* 0x000fe20000000800 */
[----:B------:R-:W-:Y:S01]  /*4e00*/  F2FP.BF16.F32.PACK_AB R30, R31, R30 ;  /* 0x0000001e1f1e723e */ /* 0x000fe200000010ff */
[----:B------:R-:W-:Y:S01]  /*4e10*/  IMAD R18, R5, UR24, R18 ;  /* 0x0000001805127c24 */ /* 0x000fe2000f8e0212 */
[----:B------:R-:W-:Y:S01]  /*4e20*/  F2FP.BF16.F32.PACK_AB R37, R37, R36 ;  /* 0x000000242525723e */ /* 0x000fe200000010ff */
[----:B------:R-:W-:Y:S01]  /*4e30*/  STS [R224+0x2000], R85 ;  /* 0x00200055e0007388 */ /* 0x000fe20000000800 */
[----:B------:R-:W-:Y:S01]  /*4e40*/  F2FP.BF16.F32.PACK_AB R39, R39, R38 ;  /* 0x000000262727723e */ /* 0x000fe200000010ff */
[----:B---3--:R-:W-:Y:S01]  /*4e50*/  IMAD R22, R10, UR11, RZ ;  /* 0x0000000b0a167c24 */ /* 0x008fe2000f8e02ff */
[----:B------:R-:W-:Y:S01]  /*4e60*/  F2FP.BF16.F32.PACK_AB R48, R49, R48 ;  /* 0x000000303130723e */ /* 0x000fe200000010ff */
[----:B------:R-:W-:Y:S01]  /*4e70*/  STS [R224+0x2400], R87 ;  /* 0x00240057e0007388 */ /* 0x000fe20000000800 */
[----:B------:R-:W-:Y:S01]  /*4e80*/  F2FP.BF16.F32.PACK_AB R50, R51, R50 ;  /* 0x000000323332723e */ /* 0x000fe200000010ff */
[----:B------:R-:W-:Y:S01]  /*4e90*/  IMAD R11, R11, UR7, R22 ;  /* 0x000000070b0b7c24 */ /* 0x000fe2000f8e0216 */
[----:B------:R-:W-:Y:S01]  /*4ea0*/  F2FP.BF16.F32.PACK_AB R41, R41, R40 ;  /* 0x000000282929723e */ /* 0x000fe200000010ff */
[----:B------:R-:W-:Y:S01]  /*4eb0*/  STS [R227+0x2000], R96 ;  /* 0x00200060e3007388 */ /* 0x000fe20000000800 */
[----:B------:R-:W-:-:S02]  /*4ec0*/  F2FP.BF16.F32.PACK_AB R43, R43, R42 ;  /* 0x0000002a2b2b723e */ /* 0x000fc400000010ff */
[----:B------:R-:W-:Y:S01]  /*4ed0*/  F2FP.BF16.F32.PACK_AB R44, R45, R44 ;  /* 0x0000002c2d2c723e */ /* 0x000fe200000010ff */
[----:B------:R-:W-:Y:S01]  /*4ee0*/  STS [R227+0x2400], R98 ;  /* 0x00240062e3007388 */ /* 0x000fe20000000800 */
[----:B------:R-:W-:Y:S02]  /*4ef0*/  F2FP.BF16.F32.PACK_AB R46, R47, R46 ;  /* 0x0000002e2f2e723e */ /* 0x000fe400000010ff */
[----:B------:R-:W-:Y:S01]  /*4f00*/  SHF.R.S32.HI R17, RZ, 0x1f, R222 ;  /* 0x0000001fff117819 */ /* 0x000fe200000114de */
[----:B------:R-:W-:Y:S01]  /*4f10*/  STS [R224+0x3000], R89 ;  /* 0x00300059e0007388 */ /* 0x000fe20000000800 */
[----:B------:R-:W-:-:S03]  /*4f20*/  MOV R16, R222 ;  /* 0x000000de00107202 */ /* 0x000fc60000000f00 */
[----:B------:R-:W-:Y:S04]  /*4f30*/  STS [R224+0x3400], R91 ;  /* 0x0034005be0007388 */ /* 0x000fe80000000800 */
[----:B------:R-:W-:Y:S04]  /*4f40*/  STS [R227+0x3000], R92 ;  /* 0x0030005ce3007388 */ /* 0x000fe80000000800 */
[----:B------:R-:W-:Y:S04]  /*4f50*/  STS [R227+0x3400], R94 ;  /* 0x0034005ee3007388 */ /* 0x000fe80000000800 */
[----:B------:R2:W-:Y:S04]  /*4f60*/  STS [R224+0x4000], R21 ;  /* 0x00400015e0007388 */ /* 0x0005e80000000800 */
[----:B------:R-:W-:Y:S04]  /*4f70*/  STS [R224+0x4400], R23 ;  /* 0x00440017e0007388 */ /* 0x000fe80000000800 */
[----:B------:R-:W-:Y:S04]  /*4f80*/  STS [R227+0x4000], R32 ;  /* 0x00400020e3007388 */ /* 0x000fe80000000800 */
[----:B------:R-:W-:Y:S04]  /*4f90*/  STS [R227+0x4400], R34 ;  /* 0x00440022e3007388 */ /* 0x000fe80000000800 */
[----:B------:R-:W-:Y:S04]  /*4fa0*/  STS [R224+0x5000], R25 ;  /* 0x00500019e0007388 */ /* 0x000fe80000000800 */
[----:B------:R-:W-:Y:S04]  /*4fb0*/  STS [R224+0x5400], R27 ;  /* 0x0054001be0007388 */ /* 0x000fe80000000800 */
[----:B------:R-:W-:Y:S01]  /*4fc0*/  STS [R227+0x5000], R28 ;  /* 0x0050001ce3007388 */ /* 0x000fe20000000800 */
[----:B--2---:R-:W-:-:S03]  /*4fd0*/  IMAD.WIDE.U32 R20, R6, UR24, R16 ;  /* 0x0000001806147c25 */ /* 0x004fc6000f8e0010 */
[----:B------:R-:W-:Y:S01]  /*4fe0*/  STS [R227+0x5400], R30 ;  /* 0x0054001ee3007388 */ /* 0x000fe20000000800 */
[----:B------:R-:W-:Y:S01]  /*4ff0*/  IMAD.WIDE.U32 R16, R4, UR24, R16 ;  /* 0x0000001804107c25 */ /* 0x000fe2000f8e0010 */
[----:B------:R-:W-:Y:S02]  /*5000*/  IADD3 R21, R21, R8, RZ ;  /* 0x0000000815157210 */ /* 0x000fe40007ffe0ff */
[----:B------:R-:W-:Y:S01]  /*5010*/  STS [R224+0x6000], R37 ;  /* 0x00600025e0007388 */ /* 0x000fe20000000800 */
[----:B------:R-:W2:Y:S01]  /*5020*/  LDC.64 R8, c[0x0][0x470] ;  /* 0x00011c00ff087b82 */ /* 0x000ea20000000a00 */
[----:B------:R-:W-:Y:S01]  /*5030*/  IADD3 R17, R17, R18, RZ ;  /* 0x0000001211117210 */ /* 0x000fe20007ffe0ff */
[----:B------:R-:W-:Y:S01]  /*5040*/  IMAD.WIDE.U32 R20, R10, UR7, R20 ;  /* 0x000000070a147c25 */ /* 0x000fe2000f8e0014 */
[----:B------:R-:W-:Y:S03]  /*5050*/  STS [R224+0x6400], R39 ;  /* 0x00640027e0007388 */ /* 0x000fe60000000800 */
[----:B----4-:R-:W-:Y:S01]  /*5060*/  IMAD R10, R14, UR11, RZ ;  /* 0x0000000b0e0a7c24 */ /* 0x010fe2000f8e02ff */
[----:B------:R3:W-:Y:S01]  /*5070*/  STS [R227+0x6000], R48 ;  /* 0x00600030e3007388 */ /* 0x0007e20000000800 */
[----:B------:R-:W-:-:S02]  /*5080*/  IADD3 R47, R21, R11, RZ ;  /* 0x0000000b152f7210 */ /* 0x000fc40007ffe0ff */
[----:B------:R-:W-:Y:S01]  /*5090*/  IMAD R15, R15, UR7, R10 ;  /* 0x000000070f0f7c24 */ /* 0x000fe2000f8e020a */
[----:B------:R-:W-:Y:S01]  /*50a0*/  STS [R227+0x6400], R50 ;  /* 0x00640032e3007388 */ /* 0x000fe20000000800 */
[----:B-1----:R-:W-:Y:S01]  /*50b0*/  IMAD R10, R12, UR12, RZ ;  /* 0x0000000c0c0a7c24 */ /* 0x002fe2000f8e02ff */
[----:B------:R-:W-:Y:S02]  /*50c0*/  SHF.R.S32.HI R11, RZ, 0x1f, R220 ;  /* 0x0000001fff0b7819 */ /* 0x000fe400000114dc */
[----:B------:R-:W-:Y:S01]  /*50d0*/  STS [R224+0x7000], R41 ;  /* 0x00700029e0007388 */ /* 0x000fe20000000800 */
[----:B------:R-:W-:-:S03]  /*50e0*/  IMAD R10, R13, UR8, R10 ;  /* 0x000000080d0a7c24 */ /* 0x000fc6000f8e020a */
[----:B------:R-:W-:Y:S04]  /*50f0*/  STS [R224+0x7400], R43 ;  /* 0x0074002be0007388 */ /* 0x000fe80000000800 */
[----:B------:R2:W-:Y:S04]  /*5100*/  STS [R227+0x7000], R44 ;  /* 0x0070002ce3007388 */ /* 0x0005e80000000800 */
[----:B------:R1:W-:Y:S01]  /*5110*/  STS [R227+0x7400], R46 ;  /* 0x0074002ee3007388 */ /* 0x0003e20000000800 */
[----:B------:R-:W-:Y:S01]  /*5120*/  BAR.SYNC.DEFER_BLOCKING 0x0 ;  /* 0x0000000000007b1d */ /* 0x000fe20000010000 */
[----:B---3--:R-:W-:-:S05]  /*5130*/  IMAD.WIDE.U32 R48, R14, UR7, R16 ;  /* 0x000000070e307c25 */ /* 0x008fca000f8e0010 */
[----:B------:R-:W-:Y:S01]  /*5140*/  IADD3 R49, R49, R15, RZ ;  /* 0x0000000f31317210 */ /* 0x000fe20007ffe0ff */
[----:B--2---:R-:W-:Y:S01]  /*5150*/  IMAD R44, R8, UR12, RZ ;  /* 0x0000000c082c7c24 */ /* 0x004fe2000f8e02ff */
[----:B-1----:R-:W-:-:S03]  /*5160*/  MOV R46, R20 ;  /* 0x00000014002e7202 */ /* 0x002fc60000000f00 */
[----:B------:R-:W-:Y:S01]  /*5170*/  IMAD R9, R9, UR8, R44 ;  /* 0x0000000809097c24 */ /* 0x000fe2000f8e022c */
[----:B------:R-:W1:Y:S01]  /*5180*/  LDS.128 R36, [R232+0xc000] ;  /* 0x00c00000e8247984 */ /* 0x000e620000000c00 */
[----:B------:R-:W-:-:S03]  /*5190*/  IMAD.WIDE.U32 R44, R8, UR8, R48 ;  /* 0x00000008082c7c25 */ /* 0x000fc6000f8e0030 */
[----:B------:R-:W2:Y:S01]  /*51a0*/  LDS.128 R28, [R232+0xe000] ;  /* 0x00e00000e81c7984 */ /* 0x000ea20000000c00 */
[----:B------:R-:W-:Y:S01]  /*51b0*/  IMAD.WIDE.U32 R46, R12, UR8, R46 ;  /* 0x000000080c2e7c25 */ /* 0x000fe2000f8e002e */
[----:B------:R-:W-:Y:S02]  /*51c0*/  IADD3 R45, R45, R9, RZ ;  /* 0x000000092d2d7210 */ /* 0x000fe40007ffe0ff */
[----:B------:R-:W3:Y:S01]  /*51d0*/  LDS.128 R32, [R232+0xd000] ;  /* 0x00d00000e8207984 */ /* 0x000ee20000000c00 */
[----:B------:R-:W-:Y:S01]  /*51e0*/  IMAD R8, R11, R6, RZ ;  /* 0x000000060b087224 */ /* 0x000fe200078e02ff */
[----:B------:R-:W-:Y:S01]  /*51f0*/  IADD3 R47, R47, R10, RZ ;  /* 0x0000000a2f2f7210 */ /* 0x000fe20007ffe0ff */
[----:B------:R-:W-:Y:S01]  /*5200*/  IMAD R11, R11, R4, RZ ;  /* 0x000000040b0b7224 */ /* 0x000fe200078e02ff */
[----:B------:R-:W4:Y:S01]  /*5210*/  LDS.128 R24, [R232+0xf000] ;  /* 0x00f00000e8187984 */ /* 0x000f220000000c00 */
[C---:B------:R-:W-:Y:S02]  /*5220*/  IMAD R8, R220.reuse, R7, R8 ;  /* 0x00000007dc087224 */ /* 0x040fe400078e0208 */
[C---:B------:R-:W-:Y:S01]  /*5230*/  IMAD.WIDE.U32 R46, R220.reuse, R6, R46 ;  /* 0x00000006dc2e7225 */ /* 0x040fe200078e002e */
[----:B------:R-:W4:Y:S03]  /*5240*/  LDS.128 R20, [R232+0x10000] ;  /* 0x01000000e8147984 */ /* 0x000f260000000c00 */
[C---:B------:R-:W-:Y:S01]  /*5250*/  IMAD R11, R220.reuse, R5, R11 ;  /* 0x00000005dc0b7224 */ /* 0x040fe200078e020b */
[----:B------:R-:W4:Y:S01]  /*5260*/  LDS.128 R12, [R232+0x12000] ;  /* 0x01200000e80c7984 */ /* 0x000f220000000c00 */
[----:B------:R-:W-:Y:S01]  /*5270*/  IADD3 R8, R47, R8, RZ ;  /* 0x000000082f087210 */ /* 0x000fe20007ffe0ff */
[----:B------:R-:W-:Y:S01]  /*5280*/  IMAD.WIDE.U32 R44, R220, R4, R44 ;  /* 0x00000004dc2c7225 */ /* 0x000fe200078e002c */
[C---:B------:R-:W-:Y:S01]  /*5290*/  LEA R48, P0, R46.reuse, UR14, 0x1 ;  /* 0x0000000e2e307c11 */ /* 0x040fe2000f8008ff */
[----:B------:R-:W4:Y:S03]  /*52a0*/  LDS.128 R16, [R232+0x11000] ;  /* 0x01100000e8107984 */ /* 0x000f260000000c00 */
[----:B------:R-:W-:Y:S01]  /*52b0*/  LEA.HI.X R49, R46, UR15, R8, 0x1, P0 ;  /* 0x0000000f2e317c11 */ /* 0x000fe200080f0c08 */
[----:B------:R-:W4:Y:S01]  /*52c0*/  LDS.128 R40, [R232+0x13000] ;  /* 0x01300000e8287984 */ /* 0x000f220000000c00 */
[----:B------:R-:W-:Y:S01]  /*52d0*/  ULDC.64 UR14, c[0x0][0x3f8] ;  /* 0x0000fe00000e7ab9 */ /* 0x000fe20000000a00 */
[----:B------:R-:W-:-:S02]  /*52e0*/  LEA R8, P1, R6, R48, 0x6 ;  /* 0x0000003006087211 */ /* 0x000fc400078230ff */
[----:B------:R-:W-:Y:S02]  /*52f0*/  IADD3 R11, R45, R11, RZ ;  /* 0x0000000b2d0b7210 */ /* 0x000fe40007ffe0ff */
[----:B------:R-:W-:Y:S02]  /*5300*/  LEA R10, P0, R44, UR14, 0x1 ;  /* 0x0000000e2c0a7c11 */ /* 0x000fe4000f8008ff */
[----:B------:R-:W-:Y:S02]  /*5310*/  LEA.HI.X R9, R6, R49, R7, 0x6, P1 ;  /* 0x0000003106097211 */ /* 0x000fe400008f3407 */
[----:B------:R-:W-:Y:S02]  /*5320*/  LEA.HI.X R11, R44, UR15, R11, 0x1, P0 ;  /* 0x0000000f2c0b7c11 */ /* 0x000fe400080f0c0b */
[C---:B------:R-:W-:Y:S01]  /*5330*/  LEA R6, P0, R4.reuse, R10, 0x6 ;  /* 0x0000000a04067211 */ /* 0x040fe200078030ff */
[----:B-1----:R1:W-:Y:S03]  /*5340*/  STG.E.128 desc[UR52][R48.64], R36 ;  /* 0x0000002430007986 */ /* 0x0023e6000c101d34 */
[----:B------:R-:W-:Y:S01]  /*5350*/  LEA.HI.X R7, R4, R11, R5, 0x6, P0 ;  /* 0x0000000b04077211 */ /* 0x000fe200000f3405 */
[----:B--2---:R1:W-:Y:S04]  /*5360*/  STG.E.128 desc[UR52][R48.64+0x80], R28 ;  /* 0x0000801c30007986 */ /* 0x0043e8000c101d34 */
[----:B---3--:R1:W-:Y:S04]  /*5370*/  STG.E.128 desc[UR52][R8.64], R32 ;  /* 0x0000002008007986 */ /* 0x0083e8000c101d34 */
[----:B----4-:R1:W-:Y:S04]  /*5380*/  STG.E.128 desc[UR52][R8.64+0x80], R24 ;  /* 0x0000801808007986 */ /* 0x0103e8000c101d34 */
[----:B------:R1:W-:Y:S04]  /*5390*/  STG.E.128 desc[UR52][R10.64], R20 ;  /* 0x000000140a007986 */ /* 0x0003e8000c101d34 */
[----:B------:R1:W-:Y:S04]  /*53a0*/  STG.E.128 desc[UR52][R10.64+0x80], R12 ;  /* 0x0000800c0a007986 */ /* 0x0003e8000c101d34 */
[----:B------:R1:W-:Y:S04]  /*53b0*/  STG.E.128 desc[UR52][R6.64], R16 ;  /* 0x0000001006007986 */ /* 0x0003e8000c101d34 */
[----:B------:R1:W-:Y:S02]  /*53c0*/  STG.E.128 desc[UR52][R6.64+0x80], R40 ;  /* 0x0000802806007986 */ /* 0x0003e4000c101d34 */
.L_x_48:
[----:B------:R-:W-:Y:S02]  /*53d0*/  ULDC UR13, c[0x0][0x2c8] ;  /* 0x0000b200000d7ab9 */ /* 0x000fe40000000800 */
[----:B------:R-:W-:-:S04]  /*53e0*/  UIADD3 UR13, UR13, 0x3f, URZ ;  /* 0x0000003f0d0d7890 */ /* 0x000fc8000fffe03f */
[----:B------:R-:W-:-:S04]  /*53f0*/  USHF.R.S32.HI UR4, URZ, 0x1f, UR13 ;  /* 0x0000001f3f047899 */ /* 0x000fc8000801140d */
[----:B------:R-:W-:-:S03]  /*5400*/  ULEA.HI UR4, UR4, UR13, URZ, 0x6 ;  /* 0x0000000d04047291 */ /* 0x000fc6000f8f303f */
[----:B------:R-:W-:Y:S01]  /*5410*/  ULDC UR13, c[0x0][0xc] ;  /* 0x00000300000d7ab9 */ /* 0x000fe20000000800 */
[----:B------:R-:W-:Y:S02]  /*5420*/  USHF.R.S32.HI UR4, URZ, 0x6, UR4 ;  /* 0x000000063f047899 */ /* 0x000fe40008011404 */
[----:B------:R-:W-:-:S04]  /*5430*/  UIADD3 UR9, UR13, UR9, URZ ;  /* 0x000000090d097290 */ /* 0x000fc8000fffe03f */
[----:B------:R-:W-:-:S06]  /*5440*/  UISETP.GE.AND UP0, UPT, UR9, UR4, UPT ;  /* 0x000000040900728c */ /* 0x000fcc000bf06270 */
[----:B------:R-:W-:-:S13]  /*5450*/  PLOP3.LUT P0, PT, PT, PT, UP0, 0x80, 0x0 ;  /* 0x000000000000781c */ /* 0x000fda0003f0f008 */
[----:B------:R-:W-:Y:S05]  /*5460*/  @P0 BRA `(.L_x_55) ;  /* 0x0000000000040947 */ /* 0x000fea0003800000 */
[----:B------:R-:W-:Y:S05]  /*5470*/  BRA `(.L_x_56) ;  /* 0xffffffb400307947 */ /* 0x000fea000383ffff */
.L_x_55:
[----:B------:R-:W-:Y:S05]  /*5480*/  EXIT ;  /* 0x000000000000794d */ /* 0x000fea0003800000 */
.L_x_57:
        /* <DEDUP_REMOVED lines=15> */
.L_x_1067:


//--------------------- .text._ZN5flash44flash_bwd_dq_dk_dv_loop_seqk_parallel_kernelI23Flash_bwd_kernel_traitsILi128ELi64ELi64ELi8ELi4ELi2ELi2ELb1ELb0EN7cutlass10bfloat16_tE19Flash_kernel_traitsILi128ELi64ELi64ELi8ES3_EELb0ELb1ELb0ELb0ELb0ELb1ELb0EEEvNS_16Flash_bwd_paramsE --------------------------
	.section	.text._ZN5flash44flash_bwd_dq_dk_dv_loop_seqk_parallel_kernelI23Flash_bwd_kernel_traitsILi128ELi64ELi64ELi8ELi4ELi2ELi2ELb1ELb0EN7cutlass10bfloat16_tE19Flash_kernel_traitsILi128ELi64ELi64ELi8ES3_EELb0ELb1ELb0ELb0ELb0ELb1ELb0EEEvNS_16Flash_bwd_paramsE,"ax",@progbits
	.align	128
        .global         _ZN5flash44flash_bwd_dq_dk_dv_loop_seqk_parallel_kernelI23Flash_bwd_kernel_traitsILi128ELi64ELi64ELi8ELi4ELi2ELi2ELb1ELb0EN7cutlass10bfloat16_tE19Flash_kernel_traitsILi128ELi64ELi64ELi8ES3_EELb0ELb1ELb0ELb0ELb0ELb1ELb0EEEvNS_16Flash_bwd_paramsE
        .type           _ZN5flash44flash_bwd_dq_dk_dv_loop_seqk_parallel_kernelI23Flash_bwd_kernel_traitsILi128ELi64ELi64ELi8ELi4ELi2ELi2ELb1ELb0EN7cutlass10bfloat16_tE19Flash_kernel_traitsILi128ELi64ELi64ELi8ES3_EELb0ELb1ELb0ELb0ELb0ELb1ELb0EEEvNS_16Flash_bwd_paramsE,@function
        .size           _ZN5flash44flash_bwd_dq_dk_dv_loop_seqk_parallel_kernelI23Flash_bwd_kernel_traitsILi128ELi64ELi64ELi8ELi4ELi2ELi2ELb1ELb0EN7cutlass10bfloat16_tE19Flash_kernel_traitsILi128ELi64ELi64ELi8ES3_EELb0ELb1ELb0ELb0ELb0ELb1ELb0EEEvNS_16Flash_bwd_paramsE,(.L_x_1068 - _ZN5flash44flash_bwd_dq_dk_dv_loop_seqk_parallel_kernelI23Flash_bwd_kernel_traitsILi128ELi64ELi64ELi8ELi4ELi2ELi2ELb1ELb0EN7cutlass10bfloat16_tE19Flash_kernel_traitsILi128ELi64ELi64ELi8ES3_EELb0ELb1ELb0ELb0ELb0ELb1ELb0EEEvNS_16Flash_bwd_paramsE)
        .other          _ZN5flash44flash_bwd_dq_dk_dv_loop_seqk_parallel_kernelI23Flash_bwd_kernel_traitsILi128ELi64ELi64ELi8ELi4ELi2ELi2ELb1ELb0EN7cutlass10bfloat16_tE19Flash_kernel_traitsILi128ELi64ELi64ELi8ES3_EELb0ELb1ELb0ELb0ELb0ELb1ELb0EEEvNS_16Flash_bwd_paramsE,@"STO_CUDA_ENTRY STV_DEFAULT"
_ZN5flash44flash_bwd_dq_dk_dv_loop_seqk_parallel_kernelI23Flash_bwd_kernel_traitsILi128ELi64ELi64ELi8ELi4ELi2ELi2ELb1ELb0EN7cutlass10bfloat16_tE19Flash_kernel_traitsILi128ELi64ELi64ELi8ES3_EELb0ELb1ELb0ELb0ELb0ELb1ELb0EEEvNS_16Flash_bwd_paramsE:
.text._ZN5flash44flash_bwd_dq_dk_dv_loop_seqk_parallel_kernelI23Flash_bwd_kernel_traitsILi128ELi64ELi64ELi8ELi4ELi2ELi2ELb1ELb0EN7cutlass10bfloat16_tE19Flash_kernel_traitsILi128ELi64ELi64ELi8ES3_EELb0ELb1ELb0ELb0ELb0ELb1ELb0EEEvNS_16Flash_bwd_paramsE:
[----:B------:R-:W-:Y:S08]  /*0000*/  LDC R1, c[0x0][0x28] ;  /* 0x00000a00ff017b82 */ /* 0x000ff00000000800 */
[----:B------:R-:W1:Y:S01]  /*0010*/  S2UR UR45, SR_CTAID.X ;  /* 0x00000000002d79c3 */ /* 0x000e620000002500 */
[----:B------:R-:W-:Y:S02]  /*0020*/  ULDC UR4, c[0x0][0x2c8] ;  /* 0x0000b20000047ab9 */ /* 0x000fe40000000800 */
[----:B------:R-:W-:-:S04]  /*0030*/  UIADD3 UR5, UR4, 0x3f, URZ ;  /* 0x0000003f04057890 */ /* 0x000fc8000fffe03f */
[----:B------:R-:W-:-:S04]  /*0040*/  USHF.R.S32.HI UR4, URZ, 0x1f, UR5 ;  /* 0x0000001f3f047899 */ /* 0x000fc80008011405 */
[----:B------:R-:W-:-:S04]  /*0050*/  ULEA.HI UR4, UR4, UR5, URZ, 0x6 ;  /* 0x0000000504047291 */ /* 0x000fc8000f8f303f */
[----:B------:R-:W-:-:S06]  /*0060*/  USHF.R.S32.HI UR6, URZ, 0x6, UR4 ;  /* 0x000000063f067899 */ /* 0x000fcc0008011404 */
[----:B------:R-:W-:Y:S01]  /*0070*/  MOV R219, UR6 ;  /* 0x0000000600db7c02 */ /* 0x000fe20008000f00 */
[----:B-1----:R-:W-:-:S06]  /*0080*/  UISETP.GE.AND UP0, UPT, UR45, UR6, UPT ;  /* 0x000000062d00728c */ /* 0x002fcc000bf06270 */
[----:B------:R-:W-:-:S13]  /*0090*/  PLOP3.LUT P0, PT, PT, PT, UP0, 0x80, 0x0 ;  /* 0x000000000000781c */ /* 0x000fda0003f0f008 */
[----:B------:R-:W-:Y:S05]  /*00a0*/  @P0 EXIT ;  /* 0x000000000000094d */ /* 0x000fea0003800000 */
[----:B------:R-:W1:Y:S01]  /*00b0*/  S2R R6, SR_TID.X ;  /* 0x0000000000067919 */ /* 0x000e620000002100 */
[----:B------:R-:W2:Y:S01]  /*00c0*/  S2UR UR4, SR_CgaCtaId ;  /* 0x00000000000479c3 */ /* 0x000ea20000008800 */
[----:B------:R-:W-:-:S07]  /*00d0*/  UMOV UR5, 0x400 ;  /* 0x0000040000057882 */ /* 0x000fce0000000000 */
[----:B------:R-:W3:Y:S08]  /*00e0*/  S2UR UR59, SR_CTAID.Z ;  /* 0x00000000003b79c3 */ /* 0x000ef00000002700 */
[----:B------:R-:W4:Y:S01]  /*00f0*/  S2UR UR49, SR_CTAID.Y ;  /* 0x00000000003179c3 */ /* 0x000f220000002600 */
[----:B--2---:R-:W-:Y:S01]  /*0100*/  ULEA UR4, UR4, UR5, 0x18 ;  /* 0x0000000504047291 */ /* 0x004fe2000f8ec03f */
[----:B-1----:R-:W-:Y:S01]  /*0110*/  SHF.R.S32.HI R15, RZ, 0x1f, R6 ;  /* 0x0000001fff0f7819 */ /* 0x002fe20000011406 */
[----:B------:R-:W-:Y:S01]  /*0120*/  IMAD.SHL.U32 R222, R6, 0x2, RZ ;  /* 0x0000000206de7824 */ /* 0x000fe200078e00ff */
[----:B---3--:R-:W-:-:S02]  /*0130*/  USHF.R.S32.HI UR5, URZ, 0x1f, UR59 ;  /* 0x0000001f3f057899 */ /* 0x008fc4000801143b */
[CC--:B------:R-:W-:Y:S01]  /*0140*/  LEA.HI R2, R15.reuse, R6.reuse, RZ, 0x5 ;  /* 0x000000060f027211 */ /* 0x0c0fe200078f28ff */
[----:B------:R-:W-:Y:S01]  /*0150*/  USHF.R.S32.HI UR7, URZ, 0x1f, UR59 ;  /* 0x0000001f3f077899 */ /* 0x000fe2000801143b */
[-C--:B------:R-:W-:Y:S02]  /*0160*/  LEA.HI R5, R15, R6.reuse, RZ, 0x4 ;  /* 0x000000060f057211 */ /* 0x080fe400078f20ff */
[--C-:B------:R-:W-:Y:S01]  /*0170*/  SHF.R.S32.HI R11, RZ, 0x5, R2.reuse ;  /* 0x00000005ff0b7819 */ /* 0x100fe20000011402 */
[----:B------:R-:W-:Y:S01]  /*0180*/  IMAD.U32 R228, RZ, RZ, UR5 ;  /* 0x00000005ffe47e24 */ /* 0x000fe2000f8e00ff */
[----:B------:R-:W-:Y:S01]  /*0190*/  SHF.R.S32.HI R216, RZ, 0x1f, R2 ;  /* 0x0000001fffd87819 */ /* 0x000fe20000011402 */
[----:B----4-:R-:W-:Y:S01]  /*01a0*/  USHF.L.U32 UR5, UR49, 0x7, URZ ;  /* 0x0000000731057899 */ /* 0x010fe2000800063f */
[-C--:B------:R-:W-:Y:S01]  /*01b0*/  LEA.HI R2, R2, R11.reuse, RZ, 0x1 ;  /* 0x0000000b02027211 */ /* 0x080fe200078f08ff */
[----:B------:R-:W-:Y:S01]  /*01c0*/  USHF.R.S32.HI UR6, URZ, 0x1f, UR49 ;  /* 0x0000001f3f067899 */ /* 0x000fe20008011431 */
[----:B------:R-:W-:Y:S01]  /*01d0*/  LEA.HI R216, R216, R11, RZ, 0x2 ;  /* 0x0000000bd8d87211 */ /* 0x000fe200078f10ff */
[----:B------:R-:W-:Y:S01]  /*01e0*/  IMAD.U32 R225, RZ, RZ, UR7 ;  /* 0x00000007ffe17e24 */ /* 0x000fe2000f8e00ff */
[----:B------:R-:W-:Y:S01]  /*01f0*/  SHF.R.S32.HI R3, RZ, 0x4, R5 ;  /* 0x00000004ff037819 */ /* 0x000fe20000011405 */
[----:B------:R-:W-:Y:S01]  /*0200*/  IMAD.U32 R227, RZ, RZ, UR5 ;  /* 0x00000005ffe37e24 */ /* 0x000fe2000f8e00ff */
[----:B------:R-:W-:Y:S01]  /*0210*/  LOP3.LUT R216, R216, 0xfffffffc, RZ, 0xc0, !PT ;  /* 0xfffffffcd8d87812 */ /* 0x000fe200078ec0ff */
[----:B------:R-:W-:Y:S01]  /*0220*/  UIADD3 UR5, UR4, 0x10000, URZ ;  /* 0x0001000004057890 */ /* 0x000fe2000fffe03f */
[----:B------:R-:W-:Y:S01]  /*0230*/  LOP3.LUT R2, R2, 0xfffffffe, RZ, 0xc0, !PT ;  /* 0xfffffffe02027812 */ /* 0x000fe200078ec0ff */
[----:B------:R-:W-:Y:S01]  /*0240*/  IMAD.U32 R226, RZ, RZ, UR6 ;  /* 0x00000006ffe27e24 */ /* 0x000fe2000f8e00ff */
[----:B------:R-:W-:Y:S01]  /*0250*/  LEA.HI R4, R5, R3, RZ, 0x1 ;  /* 0x0000000305047211 */ /* 0x000fe200078f08ff */
[----:B------:R-:W-:Y:S01]  /*0260*/  IMAD.IADD R216, R11, 0x1, -R216 ;  /* 0x000000010bd87824 */ /* 0x000fe200078e0ad8 */
[-C--:B------:R-:W-:Y:S01]  /*0270*/  LEA.HI R17, R15, R6.reuse, RZ, 0x3 ;  /* 0x000000060f117211 */ /* 0x080fe200078f18ff */
[----:B------:R-:W-:Y:S01]  /*0280*/  IMAD.IADD R2, R11, 0x1, -R2 ;  /* 0x000000010b027824 */ /* 0x000fe200078e0a02 */
[----:B------:R-:W-:Y:S01]  /*0290*/  LEA.HI R9, R15, R6, RZ, 0x2 ;  /* 0x000000060f097211 */ /* 0x000fe200078f10ff */
[----:B------:R-:W-:Y:S01]  /*02a0*/  UIADD3 UR6, UR4, 0xc000, URZ ;  /* 0x0000c00004067890 */ /* 0x000fe2000fffe03f */
[----:B------:R-:W-:-:S02]  /*02b0*/  LOP3.LUT R4, R4, 0xfffffffe, RZ, 0xc0, !PT ;  /* 0xfffffffe04047812 */ /* 0x000fc400078ec0ff */
[--C-:B------:R-:W-:Y:S02]  /*02c0*/  SHF.R.S32.HI R0, RZ, 0x2, R9.reuse ;  /* 0x00000002ff007819 */ /* 0x100fe40000011409 */
[----:B------:R-:W-:Y:S01]  /*02d0*/  SHF.R.S32.HI R7, RZ, 0x1f, R9 ;  /* 0x0000001fff077819 */ /* 0x000fe20000011409 */
[----:B------:R-:W-:Y:S01]  /*02e0*/  IMAD.IADD R4, R3, 0x1, -R4 ;  /* 0x0000000103047824 */ /* 0x000fe200078e0a04 */
[----:B------:R-:W-:Y:S02]  /*02f0*/  SHF.R.S32.HI R218, RZ, 0x3, R17 ;  /* 0x00000003ffda7819 */ /* 0x000fe40000011411 */
[----:B------:R-:W-:Y:S01]  /*0300*/  LOP3.LUT R11, R17, 0xfffffff8, RZ, 0xc0, !PT ;  /* 0xfffffff8110b7812 */ /* 0x000fe200078ec0ff */
[----:B------:R-:W-:Y:S01]  /*0310*/  IMAD.SHL.U32 R13, R4, 0x200, RZ ;  /* 0x00000200040d7824 */ /* 0x000fe200078e00ff */
[----:B------:R-:W-:Y:S01]  /*0320*/  LEA.HI R7, R7, R0, RZ, 0x3 ;  /* 0x0000000007077211 */ /* 0x000fe200078f18ff */
[----:B------:R-:W-:Y:S01]  /*0330*/  IMAD.SHL.U32 R3, R218, 0x40, RZ ;  /* 0x00000040da037824 */ /* 0x000fe200078e00ff */
[----:B------:R-:W-:Y:S01]  /*0340*/  LOP3.LUT R5, R5, 0xfffffff0, RZ, 0xc0, !PT ;  /* 0xfffffff005057812 */ /* 0x000fe200078ec0ff */
[----:B------:R-:W-:Y:S01]  /*0350*/  IMAD.IADD R12, R6, 0x1, -R11 ;  /* 0x00000001060c7824 */ /* 0x000fe200078e0a0b */
[----:B------:R-:W-:Y:S01]  /*0360*/  LOP3.LUT R7, R7, 0xfffffff8, RZ, 0xc0, !PT ;  /* 0xfffffff807077812 */ /* 0x000fe200078ec0ff */
[----:B------:R-:W-:Y:S01]  /*0370*/  IMAD.SHL.U32 R11, R2, 0x10, RZ ;  /* 0x00000010020b7824 */ /* 0x000fe200078e00ff */
[----:B------:R-:W-:Y:S01]  /*0380*/  LOP3.LUT R3, R3, 0x1c0, RZ, 0xc0, !PT ;  /* 0x000001c003037812 */ /* 0x000fe200078ec0ff */
[C---:B------:R-:W-:Y:S01]  /*0390*/  IMAD.SHL.U32 R220, R12.reuse, 0x8, RZ ;  /* 0x000000080cdc7824 */ /* 0x040fe200078e00ff */
[----:B------:R-:W-:Y:S01]  /*03a0*/  LOP3.LUT P4, RZ, R12, 0x2, RZ, 0xc0, !PT ;  /* 0x000000020cff7812 */ /* 0x000fe2000788c0ff */
[----:B------:R-:W-:Y:S01]  /*03b0*/  IMAD.IADD R10, R6, 0x1, -R5 ;  /* 0x00000001060a7824 */ /* 0x000fe200078e0a05 */
[----:B------:R-:W-:Y:S01]  /*03c0*/  SHF.R.U32.HI R223, RZ, 0x3, R3 ;  /* 0x00000003ffdf7819 */ /* 0x000fe20000011603 */
[----:B------:R-:W-:Y:S01]  /*03d0*/  IMAD.IADD R7, R0, 0x1, -R7 ;  /* 0x0000000100077824 */ /* 0x000fe200078e0a07 */
[----:B------:R-:W-:-:S02]  /*03e0*/  LOP3.LUT R0, R3, 0x38, R220, 0xf8, !PT ;  /* 0x0000003803007812 */ /* 0x000fc400078ef8dc */
[----:B------:R-:W-:Y:S02]  /*03f0*/  SHF.R.S32.HI R3, RZ, 0x1f, R10 ;  /* 0x0000001fff037819 */ /* 0x000fe4000001140a */
[C---:B------:R-:W-:Y:S01]  /*0400*/  LOP3.LUT P3, RZ, R12.reuse, 0x4, RZ, 0xc0, !PT ;  /* 0x000000040cff7812 */ /* 0x040fe2000786c0ff */
[----:B------:R-:W-:Y:S01]  /*0410*/  IMAD.SHL.U32 R12, R12, 0x40, RZ ;  /* 0x000000400c0c7824 */ /* 0x000fe200078e00ff */
[----:B------:R-:W-:Y:S02]  /*0420*/  LEA.HI R3, R3, R10, RZ, 0x3 ;  /* 0x0000000a03037211 */ /* 0x000fe400078f18ff */
[----:B------:R-:W-:Y:S02]  /*0430*/  LEA.HI R8, R15, R6, RZ, 0x7 ;  /* 0x000000060f087211 */ /* 0x000fe400078f38ff */
[C---:B------:R-:W-:Y:S01]  /*0440*/  LOP3.LUT R5, R3.reuse, 0xfffffff8, RZ, 0xc0, !PT ;  /* 0xfffffff803057812 */ /* 0x040fe200078ec0ff */
[----:B------:R-:W-:Y:S01]  /*0450*/  IMAD.SHL.U32 R3, R3, 0x40, RZ ;  /* 0x0000004003037824 */ /* 0x000fe200078e00ff */
[----:B------:R-:W-:-:S02]  /*0460*/  LOP3.LUT R12, R12, 0x1c0, RZ, 0xc0, !PT ;  /* 0x000001c00c0c7812 */ /* 0x000fc400078ec0ff */
[----:B------:R-:W-:Y:S01]  /*0470*/  LOP3.LUT R223, R0, R223, RZ, 0x3c, !PT ;  /* 0x000000df00df7212 */ /* 0x000fe200078e3cff */
[----:B------:R-:W-:Y:S01]  /*0480*/  IMAD.IADD R5, R10, 0x1, -R5 ;  /* 0x000000010a057824 */ /* 0x000fe200078e0a05 */
[----:B------:R-:W-:Y:S02]  /*0490*/  LOP3.LUT R10, R7, 0x1, RZ, 0xc0, !PT ;  /* 0x00000001070a7812 */ /* 0x000fe400078ec0ff */
[C---:B------:R-:W-:Y:S01]  /*04a0*/  LOP3.LUT R210, R12.reuse, 0x10, R11, 0xf8, !PT ;  /* 0x000000100cd27812 */ /* 0x040fe200078ef80b */
[----:B------:R-:W-:Y:S01]  /*04b0*/  IMAD.SHL.U32 R5, R5, 0x40, RZ ;  /* 0x0000004005057824 */ /* 0x000fe200078e00ff */
[----:B------:R-:W-:Y:S02]  /*04c0*/  SHF.R.S32.HI R8, RZ, 0x7, R8 ;  /* 0x00000007ff087819 */ /* 0x000fe40000011408 */
[----:B------:R-:W-:Y:S02]  /*04d0*/  LOP3.LUT R0, R12, 0x8, R17, 0xf8, !PT ;  /* 0x000000080c007812 */ /* 0x000fe400078ef811 */
[----:B------:R-:W-:-:S02]  /*04e0*/  SHF.R.U32.HI R11, RZ, 0x3, R12 ;  /* 0x00000003ff0b7819 */ /* 0x000fc4000001160c */
[----:B------:R-:W-:Y:S02]  /*04f0*/  ISETP.NE.U32.AND P0, PT, R10, 0x1, PT ;  /* 0x000000010a00780c */ /* 0x000fe40003f05070 */
[----:B------:R-:W-:Y:S02]  /*0500*/  LEA.HI R10, R15, R6, RZ, 0x6 ;  /* 0x000000060f0a7211 */ /* 0x000fe400078f30ff */
[----:B------:R-:W-:Y:S01]  /*0510*/  LOP3.LUT R215, R0, R11, RZ, 0x3c, !PT ;  /* 0x0000000b00d77212 */ /* 0x000fe200078e3cff */
[----:B------:R-:W-:Y:S01]  /*0520*/  IMAD R0, R8, 0x800, R13 ;  /* 0x0000080008007824 */ /* 0x000fe200078e020d */
[----:B------:R-:W-:Y:S02]  /*0530*/  SHF.R.S32.HI R10, RZ, 0x6, R10 ;  /* 0x00000006ff0a7819 */ /* 0x000fe4000001140a */
[----:B------:R-:W-:Y:S01]  /*0540*/  LOP3.LUT R210, R210, 0x8, R17, 0xf8, !PT ;  /* 0x00000008d2d27812 */ /* 0x000fe200078ef811 */
[----:B------:R-:W-:Y:S01]  /*0550*/  IMAD.IADD R215, R0, 0x1, R215 ;  /* 0x0000000100d77824 */ /* 0x000fe200078e02d7 */
[----:B------:R-:W-:Y:S01]  /*0560*/  LOP3.LUT R9, R9, 0x7ffffffc, RZ, 0xc0, !PT ;  /* 0x7ffffffc09097812 */ /* 0x000fe200078ec0ff */
[C---:B------:R-:W-:Y:S01]  /*0570*/  IMAD R223, R10.reuse, 0x200, R223 ;  /* 0x000002000adf7824 */ /* 0x040fe200078e02df */
[----:B------:R-:W-:Y:S01]  /*0580*/  R2P PR, R7, 0x6 ;  /* 0x0000000607007804 */ /* 0x000fe20000000000 */
[----:B------:R-:W-:Y:S01]  /*0590*/  IMAD.SHL.U32 R0, R10, 0x8, RZ ;  /* 0x000000080a007824 */ /* 0x000fe200078e00ff */
[----:B------:R-:W-:Y:S01]  /*05a0*/  LOP3.LUT R210, R13, R210, R11, 0xf6, !PT ;  /* 0x000000d20dd27212 */ /* 0x000fe200078ef60b */
[----:B------:R-:W-:Y:S01]  /*05b0*/  IMAD.SHL.U32 R10, R7, 0x40, RZ ;  /* 0x00000040070a7824 */ /* 0x000fe200078e00ff */
[----:B------:R-:W-:Y:S01]  /*05c0*/  LOP3.LUT R5, R5, 0x1c0, RZ, 0xc0, !PT ;  /* 0x000001c005057812 */ /* 0x000fe200078ec0ff */
[----:B------:R-:W-:Y:S01]  /*05d0*/  IMAD.SHL.U32 R7, R8, 0x20, RZ ;  /* 0x0000002008077824 */ /* 0x000fe200078e00ff */
[----:B------:R-:W-:Y:S01]  /*05e0*/  LOP3.LUT R0, R0, 0x18, RZ, 0xc0, !PT ;  /* 0x0000001800007812 */ /* 0x000fe200078ec0ff */
[----:B------:R-:W-:Y:S01]  /*05f0*/  IMAD.IADD R9, R6, 0x1, -R9 ;  /* 0x0000000106097824 */ /* 0x000fe200078e0a09 */
[----:B------:R-:W-:Y:S01]  /*0600*/  LOP3.LUT R8, R10, 0x1c0, RZ, 0xc0, !PT ;  /* 0x000001c00a087812 */ /* 0x000fe200078ec0ff */
[C---:B------:R-:W-:Y:S01]  /*0610*/  IMAD.SHL.U32 R11, R4.reuse, 0x20, RZ ;  /* 0x00000020040b7824 */ /* 0x040fe200078e00ff */
[----:B------:R-:W-:Y:S01]  /*0620*/  LOP3.LUT R222, R7, 0x6, R222, 0xf8, !PT ;  /* 0x0000000607de7812 */ /* 0x000fe200078ef8de */
[----:B------:R-:W-:Y:S01]  /*0630*/  IMAD.SHL.U32 R4, R4, 0x8, RZ ;  /* 0x0000000804047824 */ /* 0x000fe200078e00ff */
[----:B------:R-:W-:Y:S01]  /*0640*/  LOP3.LUT R6, R8, 0x20, R7, 0xf8, !PT ;  /* 0x0000002008067812 */ /* 0x000fe200078ef807 */
[----:B------:R-:W-:Y:S01]  /*0650*/  IMAD.SHL.U32 R9, R9, 0x2, RZ ;  /* 0x0000000209097824 */ /* 0x000fe200078e00ff */
[----:B------:R-:W-:-:S02]  /*0660*/  SHF.R.U32.HI R7, RZ, 0x3, R8 ;  /* 0x00000003ff077819 */ /* 0x000fc40000011608 */
[----:B------:R-:W-:Y:S01]  /*0670*/  LOP3.LUT R214, R0, 0x20, R11, 0xf8, !PT ;  /* 0x0000002000d67812 */ /* 0x000fe200078ef80b */
[----:B------:R-:W-:Y:S01]  /*0680*/  IMAD R229, R216, 0x400, R9 ;  /* 0x00000400d8e57824 */ /* 0x000fe200078e0209 */
[----:B------:R-:W-:Y:S01]  /*0690*/  SHF.R.U32.HI R209, RZ, 0x3, R5 ;  /* 0x00000003ffd17819 */ /* 0x000fe20000011605 */
[----:B------:R-:W-:Y:S01]  /*06a0*/  IMAD R9, R2, 0x400, R9 ;  /* 0x0000040002097824 */ /* 0x000fe200078e0209 */
[----:B------:R-:W-:Y:S02]  /*06b0*/  LOP3.LUT R4, R5, 0x8, R4, 0xf8, !PT ;  /* 0x0000000805047812 */ /* 0x000fe400078ef804 */
[----:B------:R-:W-:Y:S02]  /*06c0*/  LOP3.LUT R3, R3, 0xfffffe00, RZ, 0xc0, !PT ;  /* 0xfffffe0003037812 */ /* 0x000fe400078ec0ff */
[----:B------:R-:W-:Y:S02]  /*06d0*/  LOP3.LUT R6, R6, R7, RZ, 0x3c, !PT ;  /* 0x0000000706067212 */ /* 0x000fe400078e3cff */
[----:B------:R-:W-:Y:S01]  /*06e0*/  LOP3.LUT R214, R209, R214, R5, 0x1e, !PT ;  /* 0x000000d6d1d67212 */ /* 0x000fe200078e1e05 */
[--C-:B------:R-:W-:Y:S01]  /*06f0*/  IMAD R216, R216, 0x400, R3.reuse ;  /* 0x00000400d8d87824 */ /* 0x100fe200078e0203 */
[----:B------:R-:W-:Y:S01]  /*0700*/  LOP3.LUT R209, R4, R209, RZ, 0x3c, !PT ;  /* 0x000000d104d17212 */ /* 0x000fe200078e3cff */
[----:B------:R-:W-:Y:S01]  /*0710*/  IMAD.IADD R229, R229, 0x1, R6 ;  /* 0x00000001e5e57824 */ /* 0x000fe200078e0206 */
[----:B------:R-:W-:Y:S01]  /*0720*/  LOP3.LUT R230, R7, R8, R0, 0x1e, !PT ;  /* 0x0000000807e67212 */ /* 0x000fe200078e1e00 */
[----:B------:R-:W-:Y:S01]  /*0730*/  IMAD R2, R2, 0x400, R3 ;  /* 0x0000040002027824 */ /* 0x000fe200078e0203 */
[----:B------:R-:W-:Y:S01]  /*0740*/  LOP3.LUT R214, R214, R3, RZ, 0xfc, !PT ;  /* 0x00000003d6d67212 */ /* 0x000fe200078efcff */
[----:B------:R-:W-:Y:S01]  /*0750*/  IMAD.MOV.U32 R5, RZ, RZ, 0x20 ;  /* 0x00000020ff057424 */ /* 0x000fe200078e00ff */
[----:B------:R-:W-:Y:S01]  /*0760*/  LEA R212, R215, UR5, 0x1 ;  /* 0x00000005d7d47c11 */ /* 0x000fe2000f8e08ff */
[----:B------:R-:W-:Y:S01]  /*0770*/  IMAD.IADD R216, R216, 0x1, R209 ;  /* 0x00000001d8d87824 */ /* 0x000fe200078e02d1 */
[----:B------:R-:W-:Y:S01]  /*0780*/  LEA R229, R229, UR4, 0x1 ;  /* 0x00000004e5e57c11 */ /* 0x000fe2000f8e08ff */
[----:B------:R-:W-:Y:S01]  /*0790*/  IMAD.IADD R230, R9, 0x1, R230 ;  /* 0x0000000109e67824 */ /* 0x000fe200078e02e6 */
[----:B------:R-:W-:Y:S01]  /*07a0*/  SEL R5, R5, 0xffffffe0, !P4 ;  /* 0xffffffe005057807 */ /* 0x000fe20006000000 */
[----:B------:R-:W-:Y:S01]  /*07b0*/  IMAD.IADD R209, R209, 0x1, R2 ;  /* 0x00000001d1d17824 */ /* 0x000fe200078e0202 */
[----:B------:R-:W-:Y:S01]  /*07c0*/  LEA R210, R210, UR4, 0x1 ;  /* 0x00000004d2d27c11 */ /* 0x000fe2000f8e08ff */
[----:B------:R-:W-:Y:S01]  /*07d0*/  IMAD.MOV.U32 R3, RZ, RZ, 0x40 ;  /* 0x00000040ff037424 */ /* 0x000fe200078e00ff */
[----:B------:R-:W-:Y:S01]  /*07e0*/  IADD3 R0, R5, -0x4000, R212 ;  /* 0xffffc00005007810 */ /* 0x000fe20007ffe0d4 */
[----:B------:R-:W-:Y:S01]  /*07f0*/  IMAD.MOV.U32 R2, RZ, RZ, -0x10 ;  /* 0xfffffff0ff027424 */ /* 0x000fe200078e00ff */
[----:B------:R-:W-:Y:S01]  /*0800*/  LEA R230, R230, UR6, 0x1 ;  /* 0x00000006e6e67c11 */ /* 0x000fe2000f8e08ff */
[----:B------:R-:W-:Y:S01]  /*0810*/  VIADD R231, R229, 0x20 ;  /* 0x00000020e5e77836 */ /* 0x000fe20000000000 */
[----:B------:R-:W-:Y:S01]  /*0820*/  SEL R3, R3, 0xffffffc0, !P3 ;  /* 0xffffffc003037807 */ /* 0x000fe20005800000 */
[----:B------:R-:W-:Y:S01]  /*0830*/  @P1 VIADD R231, R229, 0xffffffe0 ;  /* 0xffffffe0e5e71836 */ /* 0x000fe20000000000 */
[----:B------:R-:W-:Y:S01]  /*0840*/  SEL R2, R2, 0x10, !P0 ;  /* 0x0000001002027807 */ /* 0x000fe20004000000 */
[----:B------:R-:W-:Y:S01]  /*0850*/  IMAD.IADD R213, R212, 0x1, R5 ;  /* 0x00000001d4d57824 */ /* 0x000fe200078e0205 */
[----:B------:R-:W-:Y:S01]  /*0860*/  LEA R224, R223, UR4, 0x1 ;  /* 0x00000004dfe07c11 */ /* 0x000fe2000f8e08ff */
[----:B------:R-:W-:Y:S01]  /*0870*/  IMAD.IADD R211, R3, 0x1, R0 ;  /* 0x0000000103d37824 */ /* 0x000fe200078e0200 */
[----:B------:R-:W-:Y:S01]  /*0880*/  LEA R209, R209, UR5, 0x1 ;  /* 0x00000005d1d17c11 */ /* 0x000fe2000f8e08ff */
[----:B------:R-:W-:Y:S01]  /*0890*/  VIADD R232, R230, 0x40 ;  /* 0x00000040e6e87836 */ /* 0x000fe20000000000 */
[----:B------:R-:W-:Y:S01]  /*08a0*/  ULDC.64 UR6, c[0x0][0x208] ;  /* 0x0000820000067ab9 */ /* 0x000fe20000000a00 */
[----:B------:R-:W-:-:S02]  /*08b0*/  IMAD.IADD R212, R212, 0x1, R3 ;  /* 0x00000001d4d47824 */ /* 0x000fc400078e0203 */
[----:B------:R-:W-:Y:S02]  /*08c0*/  IMAD.IADD R0, R3, 0x1, R210 ;  /* 0x0000000103007824 */ /* 0x000fe400078e02d2 */
[----:B------:R-:W-:Y:S02]  /*08d0*/  IMAD.IADD R233, R229, 0x1, R2 ;  /* 0x00000001e5e97824 */ /* 0x000fe400078e0202 */
[----:B------:R-:W-:Y:S02]  /*08e0*/  @P2 VIADD R232, R230, 0xffffffc0 ;  /* 0xffffffc0e6e82836 */ /* 0x000fe40000000000 */
[----:B------:R-:W-:-:S07]  /*08f0*/  IMAD.IADD R237, R2, 0x1, R231 ;  /* 0x0000000102ed7824 */ /* 0x000fce00078e02e7 */
.L_x_86:
[----:B------:R-:W-:Y:S01]  /*0900*/  ULDC.64 UR8, c[0x0][0x308] ;  /* 0x0000c20000087ab9 */ /* 0x000fe20000000a00 */
[----:B------:R-:W-:Y:S01]  /*0910*/  ULDC.64 UR10, c[0x0][0x300] ;  /* 0x0000c000000a7ab9 */ /* 0x000fe20000000a00 */
[----:B------:R-:W-:Y:S02]  /*0920*/  UISETP.NE.U32.AND UP3, UPT, UR8, URZ, UPT ;  /* 0x0000003f0800728c */ /* 0x000fe4000bf65070 */
[----:B------:R-:W-:Y:S02]  /*0930*/  UISETP.NE.U32.AND UP4, UPT, UR10, URZ, UPT ;  /* 0x0000003f0a00728c */ /* 0x000fe4000bf85070 */
[----:B------:R-:W-:Y:S02]  /*0940*/  UISETP.NE.AND.EX UP3, UPT, UR9, URZ, UPT, UP3 ;  /* 0x0000003f0900728c */ /* 0x000fe4000bf65330 */
[----:B------:R-:W-:Y:S02]  /*0950*/  UISETP.NE.AND.EX UP4, UPT, UR11, URZ, UPT, UP4 ;  /* 0x0000003f0b00728c */ /* 0x000fe4000bf85340 */
[----:B------:R-:W-:-:S02]  /*0960*/  USHF.R.S32.HI UR60, URZ, 0x1f, UR49 ;  /* 0x0000001f3f3c7899 */ /* 0x000fc40008011431 */
[----:B------:R-:W-:Y:S01]  /*0970*/  USHF.L.U32 UR16, UR49, 0x2, URZ ;  /* 0x0000000231107899 */ /* 0x000fe2000800063f */
[----:B------:R-:W-:Y:S01]  /*0980*/  PLOP3.LUT P0, PT, PT, PT, UP3, 0x80, 0x0 ;  /* 0x000000000000781c */ /* 0x000fe20003f0f038 */
[----:B------:R-:W-:Y:S01]  /*0990*/  USHF.L.U64.HI UR5, UR49, 0x2, UR60 ;  /* 0x0000000231057899 */ /* 0x000fe2000801023c */
[----:B------:R-:W-:Y:S01]  /*09a0*/  PLOP3.LUT P1, PT, PT, PT, UP4, 0x80, 0x0 ;  /* 0x000000000000781c */ /* 0x000fe20003f2f048 */
[----:B------:R-:W-:Y:S01]  /*09b0*/  ULDC.64 UR12, c[0x0][0x2f0] ;  /* 0x0000bc00000c7ab9 */ /* 0x000fe20000000a00 */
[----:B------:R-:W-:Y:S02]  /*09c0*/  @UP3 UIADD3 UR8, UP0, UR16, UR8, URZ ;  /* 0x0000000810083290 */ /* 0x000fe4000ff1e03f */
[----:B------:R-:W-:Y:S02]  /*09d0*/  UIADD3 UR15, UP2, UR16, UR12, URZ ;  /* 0x0000000c100f7290 */ /* 0x000fe4000ff5e03f */
[----:B------:R-:W-:Y:S02]  /*09e0*/  @UP3 UIADD3.X UR9, UR5, UR9, URZ, UP0, !UPT ;  /* 0x0000000905093290 */ /* 0x000fe400087fe43f */
[----:B------:R-:W-:Y:S01]  /*09f0*/  UISETP.NE.U32.AND UP0, UPT, UR12, URZ, UPT ;  /* 0x0000003f0c00728c */ /* 0x000fe2000bf05070 */
[----:B-1----:R-:W-:Y:S01]  /*0a00*/  IMAD.U32 R12, RZ, RZ, UR8 ;  /* 0x00000008ff0c7e24 */ /* 0x002fe2000f8e00ff */
[----:B------:R-:W-:-:S02]  /*0a10*/  @UP4 UIADD3 UR10, UP1, UR16, UR10, URZ ;  /* 0x0000000a100a4290 */ /* 0x000fc4000ff3e03f */
[----:B------:R-:W-:Y:S01]  /*0a20*/  UIADD3.X UR14, UR5, UR13, URZ, UP2, !UPT ;  /* 0x0000000d050e7290 */ /* 0x000fe200097fe43f */
[----:B------:R-:W-:Y:S01]  /*0a30*/  IMAD.U32 R13, RZ, RZ, UR9 ;  /* 0x00000009ff0d7e24 */ /* 0x000fe2000f8e00ff */
[----:B------:R-:W-:Y:S01]  /*0a40*/  UISETP.NE.AND.EX UP2, UPT, UR13, URZ, UPT, UP0 ;  /* 0x0000003f0d00728c */ /* 0x000fe2000bf45300 */
[----:B------:R-:W-:Y:S02]  /*0a50*/  ULDC.U8 UR17, c[0x0][0x3c2] ;  /* 0x0000f08000117ab9 */ /* 0x000fe40000000000 */
[----:B------:R-:W-:Y:S01]  /*0a60*/  ULDC.64 UR12, c[0x0][0x2f8] ;  /* 0x0000be00000c7ab9 */ /* 0x000fe20000000a00 */
[----:B------:R-:W-:Y:S01]  /*0a70*/  @UP4 UIADD3.X UR11, UR5, UR11, URZ, UP1, !UPT ;  /* 0x0000000b050b4290 */ /* 0x000fe20008ffe43f */
[----:B---3--:R-:W-:Y:S01]  /*0a80*/  IMAD.U32 R4, RZ, RZ, UR10 ;  /* 0x0000000aff047e24 */ /* 0x008fe2000f8e00ff */
[----:B------:R-:W-:Y:S01]  /*0a90*/  UISETP.NE.AND UP1, UPT, UR17, URZ, UPT ;  /* 0x0000003f1100728c */ /* 0x000fe2000bf25270 */
[----:B--2---:R-:W2:Y:S01]  /*0aa0*/  @P0 LDG.E R2, desc[UR6][R12.64] ;  /* 0x000000060c020981 */ /* 0x004ea2000c1e1900 */
[----:B------:R-:W-:Y:S01]  /*0ab0*/  UISETP.EQ.U32.AND UP4, UPT, UR12, URZ, UPT ;  /* 0x0000003f0c00728c */ /* 0x000fe2000bf82070 */
[----:B------:R-:W-:Y:S01]  /*0ac0*/  PLOP3.LUT P3, PT, PT, PT, UP2, 0x80, 0x0 ;  /* 0x000000000000781c */ /* 0x000fe20003f6f028 */
[----:B------:R-:W-:-:S02]  /*0ad0*/  IMAD.U32 R5, RZ, RZ, UR11 ;  /* 0x0000000bff057e24 */ /* 0x000fc4000f8e00ff */
[----:B------:R-:W-:Y:S02]  /*0ae0*/  UISETP.EQ.OR.EX UP4, UPT, UR13, URZ, !UP1, UP4 ;  /* 0x0000003f0d00728c */ /* 0x000fe4000cf82740 */
[----:B------:R-:W-:Y:S01]  /*0af0*/  UIADD3 UR8, UP0, UR16, UR12, URZ ;  /* 0x0000000c10087290 */ /* 0x000fe2000ff1e03f */
[----:B------:R-:W3:Y:S03]  /*0b00*/  @P1 LDG.E R4, desc[UR6][R4.64] ;  /* 0x0000000604041981 */ /* 0x000ee6000c1e1900 */
[----:B------:R-:W-:Y:S01]  /*0b10*/  PLOP3.LUT P2, PT, PT, PT, UP4, 0x80, 0x0 ;  /* 0x000000000000781c */ /* 0x000fe20003f4f048 */
[----:B------:R-:W-:Y:S01]  /*0b20*/  UIADD3.X UR5, UR5, UR13, URZ, UP0, !UPT ;  /* 0x0000000d05057290 */ /* 0x000fe200087fe43f */
[----:B------:R-:W-:Y:S02]  /*0b30*/  IMAD.U32 R10, RZ, RZ, UR15 ;  /* 0x0000000fff0a7e24 */ /* 0x000fe4000f8e00ff */
[----:B------:R-:W-:-:S02]  /*0b40*/  IMAD.U32 R11, RZ, RZ, UR14 ;  /* 0x0000000eff0b7e24 */ /* 0x000fc4000f8e00ff */
[----:B------:R-:W-:Y:S01]  /*0b50*/  IMAD.U32 R8, RZ, RZ, UR8 ;  /* 0x00000008ff087e24 */ /* 0x000fe2000f8e00ff */
[----:B------:R-:W-:Y:S01]  /*0b60*/  UMOV UR44, URZ ;  /* 0x0000003f002c7c82 */ /* 0x000fe20008000000 */
[----:B------:R-:W-:Y:S01]  /*0b70*/  IMAD.U32 R9, RZ, RZ, UR5 ;  /* 0x00000005ff097e24 */ /* 0x000fe2000f8e00ff */
[----:B----4-:R-:W4:Y:S01]  /*0b80*/  @P3 LDG.E R6, desc[UR6][R10.64] ;  /* 0x000000060a063981 */ /* 0x010f22000c1e1900 */
[----:B------:R-:W-:Y:S01]  /*0b90*/  @!UP3 ULDC.64 UR8, c[0x0][0x318] ;  /* 0x0000c6000008bab9 */ /* 0x000fe20000000a00 */
[----:B------:R-:W-:Y:S02]  /*0ba0*/  @!UP3 ULDC UR5, c[0x0][0x2cc] ;  /* 0x0000b3000005bab9 */ /* 0x000fe40000000800 */
[----:B-----5:R-:W5:Y:S04]  /*0bb0*/  @P3 LDG.E R3, desc[UR6][R10.64+0x4] ;  /* 0x000004060a033981 */ /* 0x020f68000c1e1900 */
[----:B------:R-:W5:Y:S01]  /*0bc0*/  @!P2 LDG.E R5, desc[UR6][R8.64] ;  /* 0x000000060805a981 */ /* 0x000f62000c1e1900 */
[----:B------:R-:W-:-:S04]  /*0bd0*/  @!UP3 UISETP.NE.U32.AND UP0, UPT, UR8, URZ, UPT ;  /* 0x0000003f0800b28c */ /* 0x000fc8000bf05070 */
[----:B------:R-:W-:Y:S01]  /*0be0*/  @!UP3 UISETP.NE.AND.EX UP0, UPT, UR9, URZ, UPT, UP0 ;  /* 0x0000003f0900b28c */ /* 0x000fe2000bf05300 */
[----:B------:R-:W-:Y:S01]  /*0bf0*/  UMOV UR16, 0xffffffff ;  /* 0xffffffff00107882 */ /* 0x000fe20000000000 */
[----:B------:R-:W-:Y:S02]  /*0c00*/  UMOV UR47, 0xffffffff ;  /* 0xffffffff002f7882 */ /* 0x000fe40000000000 */
[----:B------:R-:W-:Y:S02]  /*0c10*/  @!UP3 USEL UR8, UR5, URZ, UP0 ;  /* 0x0000003f0508b287 */ /* 0x000fe40008000000 */
[----:B------:R-:W-:Y:S01]  /*0c20*/  USHF.L.U32 UR46, UR45, 0x6, URZ ;  /* 0x000000062d2e7899 */ /* 0x000fe2000800063f */
[----:B------:R-:W-:Y:S01]  /*0c30*/  ULDC UR5, c[0x0][0x2c8] ;  /* 0x0000b20000057ab9 */ /* 0x000fe20000000800 */
[----:B--2---:R-:W-:Y:S02]  /*0c40*/  @P0 R2UR UR41, R2 ;  /* 0x00000000022902ca */ /* 0x004fe400000e0000 */
[----:B------:R-:W-:-:S04]  /*0c50*/  ISETP.NE.U32.AND P0, PT, RZ, UR12, PT ;  /* 0x0000000cff007c0c */ /* 0x000fc8000bf05070 */
[----:B------:R-:W-:Y:S02]  /*0c60*/  ISETP.NE.AND.EX P0, PT, RZ, UR13, PT, P0 ;  /* 0x0000000dff007c0c */ /* 0x000fe4000bf05300 */
[----:B---3--:R-:W-:Y:S02]  /*0c70*/  @P1 R2UR UR44, R4 ;  /* 0x00000000042c12ca */ /* 0x008fe400000e0000 */
[----:B----4-:R-:W-:-:S11]  /*0c80*/  @P3 R2UR UR16, R6 ;  /* 0x00000000061032ca */ /* 0x010fd600000e0000 */
[----:B------:R-:W-:Y:S01]  /*0c90*/  @UP3 UIADD3 UR41, UR41, -UR44, URZ ;  /* 0x8000002c29293290 */ /* 0x000fe2000fffe03f */
[----:B-----5:R-:W-:Y:S02]  /*0ca0*/  @P3 R2UR UR9, R3 ;  /* 0x00000000030932ca */ /* 0x020fe400000e0000 */
[----:B------:R-:W-:Y:S01]  /*0cb0*/  @!P2 R2UR UR47, R5 ;  /* 0x00000000052fa2ca */ /* 0x000fe200000e0000 */
[----:B------:R-:W-:-:S14]  /*0cc0*/  @!P0 BRA `(.L_x_58) ;  /* 0x0000000000188947 */ /* 0x000fdc0003800000 */
[----:B------:R-:W-:-:S13]  /*0cd0*/  PLOP3.LUT P0, PT, PT, PT, UP1, 0x80, 0x0 ;  /* 0x000000000000781c */ /* 0x000fda0003f0f018 */
[----:B------:R-:W2:Y:S04]  /*0ce0*/  @P0 LDG.E R2, desc[UR6][R8.64+0x4] ;  /* 0x0000040608020981 */ /* 0x000ea8000c1e1900 */
[----:B------:R-:W3:Y:S01]  /*0cf0*/  @!P0 LDG.E R3, desc[UR6][R8.64] ;  /* 0x0000000608038981 */ /* 0x000ee2000c1e1900 */
[----:B--2---:R-:W-:-:S13]  /*0d00*/  @P0 R2UR UR5, R2 ;  /* 0x00000000020502ca */ /* 0x004fda00000e0000 */
[----:B------:R-:W-:-:S07]  /*0d10*/  @UP1 UIADD3 UR5, UR5, -UR47, URZ ;  /* 0x8000002f05051290 */ /* 0x000fce000fffe03f */
[----:B---3--:R-:W-:-:S15]  /*0d20*/  @!P0 R2UR UR5, R3 ;  /* 0x00000000030582ca */ /* 0x008fde00000e0000 */
.L_x_58:
[----:B------:R-:W-:Y:S02]  /*0d30*/  @!UP3 UIADD3 UR41, UR8, UR5, -UR44 ;  /* 0x000000050829b290 */ /* 0x000fe4000fffe82c */
[----:B------:R-:W-:Y:S02]  /*0d40*/  @UP2 UIADD3 UR43, UR9, -UR16, URZ ;  /* 0x80000010092b2290 */ /* 0x000fe4000fffe03f */
[----:B------:R-:W-:-:S05]  /*0d50*/  UISETP.GT.AND UP0, UPT, UR41, UR46, UPT ;  /* 0x0000002e2900728c */ /* 0x000fca000bf04270 */
[----:B------:R-:W-:Y:S01]  /*0d60*/  @!UP2 ULDC UR43, c[0x0][0x2c4] ;  /* 0x0000b100002baab9 */ /* 0x000fe20000000800 */
[----:B------:R-:W-:-:S13]  /*0d70*/  PLOP3.LUT P0, PT, PT, PT, UP0, 0x80, 0x0 ;  /* 0x000000000000781c */ /* 0x000fda0003f0f008 */
[----:B------:R-:W-:Y:S05]  /*0d80*/  @!P0 BRA `(.L_x_59) ;  /* 0x0000005c00588947 */ /* 0x000fea0003800000 */
[----:B------:R-:W1:Y:S01]  /*0d90*/  LDC R2, c[0x0][0x278] ;  /* 0x00009e00ff027b82 */ /* 0x000e620000000800 */
[----:B------:R-:W-:Y:S01]  /*0da0*/  UISETP.NE.AND UP0, UPT, UR16, -0x1, UPT ;  /* 0xffffffff1000788c */ /* 0x000fe2000bf05270 */
[----:B------:R-:W-:Y:S01]  /*0db0*/  IABS R3, UR59 ;  /* 0x0000003b00037c13 */ /* 0x000fe20008000000 */
[----:B------:R-:W-:Y:S01]  /*0dc0*/  ULDC.64 UR8, c[0x0][0x228] ;  /* 0x00008a0000087ab9 */ /* 0x000fe20000000a00 */
[----:B------:R-:W-:Y:S01]  /*0dd0*/  ULDC.64 UR10, c[0x0][0x488] ;  /* 0x00012200000a7ab9 */ /* 0x000fe20000000a00 */
[----:B------:R-:W-:Y:S02]  /*0de0*/  UIMAD.WIDE.U32 UR14, UR49, UR8, URZ ;  /* 0x00000008310e72a5 */ /* 0x000fe4000f8e003f */
[----:B------:R-:W-:Y:S01]  /*0df0*/  UIMAD UR8, UR60, UR8, URZ ;  /* 0x000000083c0872a4 */ /* 0x000fe2000f8e023f */
[----:B------:R-:W2:Y:S01]  /*0e00*/  S2UR UR5, SR_CTAID.X ;  /* 0x00000000000579c3 */ /* 0x000ea20000002500 */
[----:B------:R-:W-:Y:S01]  /*0e10*/  ULDC UR61, c[0x0][0x2d4] ;  /* 0x0000b500003d7ab9 */ /* 0x000fe20000000800 */
[----:B------:R-:W-:-:S02]  /*0e20*/  USHF.L.U32 UR12, UR49, 0x7, URZ ;  /* 0x00000007310c7899 */ /* 0x000fc4000800063f */
[----:B------:R-:W-:Y:S02]  /*0e30*/  UIMAD UR28, UR49, UR9, UR8 ;  /* 0x00000009311c72a4 */ /* 0x000fe4000f8e0208 */
[----:B------:R-:W-:Y:S01]  /*0e40*/  USHF.R.S32.HI UR36, URZ, 0x1f, UR61 ;  /* 0x0000001f3f247899 */ /* 0x000fe2000801143d */
[----:B------:R-:W-:Y:S01]  /*0e50*/  @!UP0 ULDC.64 UR8, c[0x0][0x418] ;  /* 0x0001060000088ab9 */ /* 0x000fe20000000a00 */
[----:B------:R-:W-:Y:S01]  /*0e60*/  ULDC.64 UR34, c[0x0][0x240] ;  /* 0x0000900000227ab9 */ /* 0x000fe20000000a00 */
[----:B------:R-:W-:Y:S01]  /*0e70*/  ULDC UR22, c[0x0][0x2dc] ;  /* 0x0000b70000167ab9 */ /* 0x000fe20000000800 */
[----:B------:R-:W-:Y:S01]  /*0e80*/  ULDC UR38, c[0x0][0x270] ;  /* 0x00009c0000267ab9 */ /* 0x000fe20000000800 */
[----:B------:R-:W-:Y:S02]  /*0e90*/  @!UP0 UIMAD.WIDE.U32 UR30, UR49, UR8, URZ ;  /* 0x00000008311e82a5 */ /* 0x000fe4000f8e003f */
[----:B------:R-:W-:Y:S01]  /*0ea0*/  UIMAD UR24, UR16, UR35, URZ ;  /* 0x00000023101872a4 */ /* 0x000fe2000f8e023f */
[----:B-1----:R-:W-:Y:S01]  /*0eb0*/  IABS R5, R2 ;  /* 0x0000000200057213 */ /* 0x002fe20000000000 */
[----:B------:R-:W-:Y:S01]  /*0ec0*/  UIADD3 UR48, UR15, UR28, URZ ;  /* 0x0000001c0f307290 */ /* 0x000fe2000fffe03f */
[----:B------:R-:W-:Y:S01]  /*0ed0*/  ISETP.NE.AND P3, PT, R2, RZ, PT ;  /* 0x000000ff0200720c */ /* 0x000fe20003f65270 */
[----:B------:R-:W-:Y:S01]  /*0ee0*/  ULDC.U8 UR20, c[0x0][0x3d8] ;  /* 0x0000f60000147ab9 */ /* 0x000fe20000000000 */
[----:B------:R-:W1:Y:S01]  /*0ef0*/  I2F.RP R6, R5 ;  /* 0x0000000500067306 */ /* 0x000e620000209400 */
[----:B------:R-:W-:-:S02]  /*0f00*/  UISETP.NE.AND UP3, UPT, UR20, URZ, UPT ;  /* 0x0000003f1400728c */ /* 0x000fc4000bf65270 */
[----:B------:R-:W-:Y:S02]  /*0f10*/  USHF.L.U64.HI UR17, UR49, 0x7, UR60 ;  /* 0x0000000731117899 */ /* 0x000fe4000801023c */
[----:B--2---:R-:W-:Y:S02]  /*0f20*/  UIMAD.WIDE.U32 UR26, UR5, UR10, URZ ;  /* 0x0000000a051a72a5 */ /* 0x004fe4000f8e003f */
[----:B------:R-:W-:Y:S02]  /*0f30*/  UISETP.NE.AND UP1, UPT, UR47, -0x1, UPT ;  /* 0xffffffff2f00788c */ /* 0x000fe4000bf25270 */
[----:B------:R-:W-:Y:S02]  /*0f40*/  UIMAD UR39, UR5, UR11, UR27 ;  /* 0x0000000b052772a4 */ /* 0x000fe4000f8e021b */
[----:B------:R-:W-:Y:S01]  /*0f50*/  @!UP0 UIMAD UR5, UR60, UR8, URZ ;  /* 0x000000083c0582a4 */ /* 0x000fe2000f8e023f */
[----:B------:R-:W-:Y:S01]  /*0f60*/  @UP0 ULDC.64 UR10, c[0x0][0x420] ;  /* 0x00010800000a0ab9 */ /* 0x000fe20000000a00 */
[----:B------:R-:W-:Y:S01]  /*0f70*/  USEL UR27, UR12, URZ, UP2 ;  /* 0x0000003f0c1b7287 */ /* 0x000fe20009000000 */
[----:B-1----:R-:W1:Y:S01]  /*0f80*/  MUFU.RCP R6, R6 ;  /* 0x0000000600067308 */ /* 0x002e620000001000 */
[----:B------:R-:W-:-:S02]  /*0f90*/  @!UP0 UIMAD UR29, UR49, UR9, UR5 ;  /* 0x00000009311d82a4 */ /* 0x000fc4000f8e0205 */
[----:B------:R-:W-:Y:S02]  /*0fa0*/  UIADD3 UR5, UR43, 0x3f, URZ ;  /* 0x0000003f2b057890 */ /* 0x000fe4000fffe03f */
[----:B------:R-:W-:Y:S02]  /*0fb0*/  @UP0 UIMAD.WIDE.U32 UR32, UR16, UR10, URZ ;  /* 0x0000000a102002a5 */ /* 0x000fe4000f8e003f */
[----:B------:R-:W-:Y:S02]  /*0fc0*/  USHF.R.S32.HI UR18, URZ, 0x1f, UR5 ;  /* 0x0000001f3f127899 */ /* 0x000fe40008011405 */
[----:B------:R-:W-:Y:S02]  /*0fd0*/  @UP0 UIMAD UR51, UR16, UR11, UR33 ;  /* 0x0000000b103302a4 */ /* 0x000fe4000f8e0221 */
[----:B------:R-:W-:Y:S02]  /*0fe0*/  ULEA.HI UR18, UR18, UR5, URZ, 0x6 ;  /* 0x0000000512127291 */ /* 0x000fe4000f8f303f */
[----:B------:R-:W-:-:S02]  /*0ff0*/  UIMAD UR5, UR36, UR49, URZ ;  /* 0x00000031240572a4 */ /* 0x000fc4000f8e023f */
[----:B------:R-:W-:Y:S01]  /*1000*/  UIMAD.WIDE.U32 UR12, UR16, UR34, URZ ;  /* 0x00000022100c72a5 */ /* 0x000fe2000f8e003f */
[----:B-1----:R-:W-:Y:S01]  /*1010*/  VIADD R6, R6, 0xffffffe ;  /* 0x0ffffffe06067836 */ /* 0x002fe20000000000 */
[----:B------:R-:W-:Y:S02]  /*1020*/  UIMAD.WIDE UR8, UR22, UR38, URZ ;  /* 0x00000026160872a5 */ /* 0x000fe4000f8e023f */
[----:B------:R-:W-:Y:S01]  /*1030*/  UIMAD.WIDE.U32 UR10, UR49, UR61, URZ ;  /* 0x0000003d310a72a5 */ /* 0x000fe2000f8e003f */
[----:B------:R-:W1:Y:S01]  /*1040*/  F2I.FTZ.U32.TRUNC.NTZ R7, R6 ;  /* 0x0000000600077305 */ /* 0x000e62000021f000 */
[----:B------:R-:W-:Y:S02]  /*1050*/  UIMAD UR5, UR60, UR61, UR5 ;  /* 0x0000003d3c0572a4 */ /* 0x000fe4000f8e0205 */
[----:B------:R-:W-:Y:S02]  /*1060*/  USEL UR57, UR14, UR12, !UP0 ;  /* 0x0000000c0e397287 */ /* 0x000fe4000c000000 */
[----:B------:R-:W-:-:S02]  /*1070*/  UIMAD.WIDE.U32 UR14, UR8, UR10, URZ ;  /* 0x0000000a080e72a5 */ /* 0x000fc4000f8e003f */
[----:B------:R-:W-:Y:S02]  /*1080*/  UIMAD UR12, UR9, UR10, URZ ;  /* 0x0000000a090c72a4 */ /* 0x000fe4000f8e023f */
[----:B------:R-:W-:Y:S02]  /*1090*/  UIADD3 UR5, UR11, UR5, URZ ;  /* 0x000000050b057290 */ /* 0x000fe4000fffe03f */
[----:B------:R-:W-:Y:S02]  /*10a0*/  @UP0 UIADD3 UR48, UR13, UR24, URZ ;  /* 0x000000180d300290 */ /* 0x000fe4000fffe03f */
[----:B------:R-:W-:Y:S01]  /*10b0*/  UIMAD.WIDE.U32 UR10, UR8, UR16, URZ ;  /* 0x00000010080a72a5 */ /* 0x000fe2000f8e003f */
[----:B-1----:R-:W-:Y:S01]  /*10c0*/  IMAD.MOV R4, RZ, RZ, -R7 ;  /* 0x000000ffff047224 */ /* 0x002fe200078e0a07 */
[----:B------:R-:W-:Y:S01]  /*10d0*/  ULOP3.LUT UR13, UR18, 0xffffffc0, URZ, 0xc0, !UPT ;  /* 0xffffffc0120d7892 */ /* 0x000fe2000f8ec03f */
[----:B------:R-:W-:Y:S01]  /*10e0*/  IMAD.MOV.U32 R6, RZ, RZ, RZ ;  /* 0x000000ffff067224 */ /* 0x000fe200078e00ff */
[----:B------:R-:W-:Y:S01]  /*10f0*/  UIMAD UR5, UR8, UR5, UR12 ;  /* 0x00000005080572a4 */ /* 0x000fe2000f8e020c */
[----:B------:R-:W-:Y:S01]  /*1100*/  IMAD R4, R4, R5, RZ ;  /* 0x0000000504047224 */ /* 0x000fe200078e02ff */
[----:B------:R-:W-:-:S02]  /*1110*/  USEL UR58, UR14, UR10, !UP0 ;  /* 0x0000000a0e3a7287 */ /* 0x000fc4000c000000 */
[----:B------:R-:W-:Y:S01]  /*1120*/  UIADD3 UR14, UR13, -0x40, URZ ;  /* 0xffffffc00d0e7890 */ /* 0x000fe2000fffe03f */
[----:B------:R-:W-:Y:S01]  /*1130*/  IMAD.HI.U32 R4, R7, R4, R6 ;  /* 0x0000000407047227 */ /* 0x000fe200078e0006 */
[----:B------:R-:W-:Y:S02]  /*1140*/  USEL UR17, UR17, URZ, UP2 ;  /* 0x0000003f11117287 */ /* 0x000fe40009000000 */
[----:B------:R-:W-:Y:S02]  /*1150*/  UIADD3 UR50, UR15, UR5, URZ ;  /* 0x000000050f327290 */ /* 0x000fe4000fffe03f */
[----:B------:R-:W-:Y:S01]  /*1160*/  UIADD3 UR5, UP2, UR14, UR27, URZ ;  /* 0x0000001b0e057290 */ /* 0x000fe2000ff5e03f */
[----:B------:R-:W-:Y:S01]  /*1170*/  IMAD.HI.U32 R20, R4, R3, RZ ;  /* 0x0000000304147227 */ /* 0x000fe200078e00ff */
[----:B------:R-:W-:Y:S01]  /*1180*/  USHF.R.S32.HI UR24, URZ, 0x1f, UR14 ;  /* 0x0000001f3f187899 */ /* 0x000fe2000801140e */
[----:B------:R-:W-:Y:S02]  /*1190*/  ULDC UR40, c[0x0][0x2c4] ;  /* 0x0000b10000287ab9 */ /* 0x000fe40000000800 */
[----:B------:R-:W-:Y:S01]  /*11a0*/  IMAD.MOV R4, RZ, RZ, -R20 ;  /* 0x000000ffff047224 */ /* 0x000fe200078e0a14 */
[----:B------:R-:W-:-:S02]  /*11b0*/  UIMAD UR12, UR9, UR16, URZ ;  /* 0x00000010090c72a4 */ /* 0x000fc4000f8e023f */
[----:B------:R-:W-:Y:S01]  /*11c0*/  @!UP0 UIADD3 UR51, UR31, UR29, URZ ;  /* 0x0000001d1f338290 */ /* 0x000fe2000fffe03f */
[C---:B------:R-:W-:Y:S01]  /*11d0*/  IMAD R4, R5.reuse, R4, R3 ;  /* 0x0000000405047224 */ /* 0x040fe200078e0203 */
[----:B------:R-:W-:Y:S01]  /*11e0*/  UIMAD UR9, UR9, UR5, URZ ;  /* 0x00000005090972a4 */ /* 0x000fe2000f8e023f */
[----:B------:R-:W-:Y:S01]  /*11f0*/  LOP3.LUT R3, R2, UR59, RZ, 0x3c, !PT ;  /* 0x0000003b02037c12 */ /* 0x000fe2000f8e3cff */
[----:B------:R-:W-:Y:S02]  /*1200*/  UIMAD.WIDE.U32 UR28, UR8, UR5, URZ ;  /* 0x00000005081c72a5 */ /* 0x000fe4000f8e003f */
[----:B------:R-:W-:Y:S01]  /*1210*/  ISETP.GT.U32.AND P1, PT, R5, R4, PT ;  /* 0x000000040500720c */ /* 0x000fe20003f24070 */
[----:B------:R-:W-:Y:S01]  /*1220*/  UIADD3.X UR10, UR24, UR17, URZ, UP2, !UPT ;  /* 0x00000011180a7290 */ /* 0x000fe200097fe43f */
[----:B------:R-:W-:Y:S01]  /*1230*/  ISETP.GE.AND P2, PT, R3, RZ, PT ;  /* 0x000000ff0300720c */ /* 0x000fe20003f46270 */
[----:B------:R-:W-:Y:S01]  /*1240*/  @UP3 UIMAD UR5, UR49, UR40, URZ ;  /* 0x00000028310532a4 */ /* 0x000fe2000f8e023f */
[----:B------:R-:W-:Y:S01]  /*1250*/  ULDC.U8 UR21, c[0x0][0x480] ;  /* 0x0001200000157ab9 */ /* 0x000fe20000000000 */
[----:B------:R-:W-:-:S02]  /*1260*/  @UP1 UIADD3 UR19, UR44, UR47, URZ ;  /* 0x0000002f2c131290 */ /* 0x000fc4000fffe03f */
[----:B------:R-:W-:Y:S02]  /*1270*/  @UP1 UIADD3 UR25, UR44, UR47, URZ ;  /* 0x0000002f2c191290 */ /* 0x000fe4000fffe03f */
[----:B------:R-:W-:Y:S02]  /*1280*/  UIMAD UR15, UR8, UR10, UR9 ;  /* 0x0000000a080f72a4 */ /* 0x000fe4000f8e0209 */
[----:B------:R-:W-:Y:S02]  /*1290*/  UIMAD UR52, UR59, UR22, URZ ;  /* 0x000000163b3472a4 */ /* 0x000fe4000f8e023f */
[-C--:B------:R-:W-:Y:S01]  /*12a0*/  @!P1 IADD3 R4, R4, -R5.reuse, RZ ;  /* 0x8000000504049210 */ /* 0x080fe20007ffe0ff */
[----:B------:R-:W-:Y:S01]  /*12b0*/  @!P1 VIADD R20, R20, 0x1 ;  /* 0x0000000114149836 */ /* 0x000fe20000000000 */
[----:B------:R-:W-:Y:S01]  /*12c0*/  UISETP.NE.AND UP4, UPT, UR21, URZ, UPT ;  /* 0x0000003f1500728c */ /* 0x000fe2000bf85270 */
[----:B------:R-:W-:Y:S01]  /*12d0*/  PLOP3.LUT P1, PT, PT, PT, UP3, 0x80, 0x0 ;  /* 0x000000000000781c */ /* 0x000fe20003f2f038 */
[----:B------:R-:W-:Y:S01]  /*12e0*/  @UP3 USEL UR8, UR5, UR16, !UP0 ;  /* 0x0000001005083287 */ /* 0x000fe2000c000000 */
[----:B------:R-:W-:Y:S01]  /*12f0*/  ISETP.GE.U32.AND P0, PT, R4, R5, PT ;  /* 0x000000050400720c */ /* 0x000fe20003f06070 */
[----:B------:R-:W-:Y:S01]  /*1300*/  @UP1 ULDC.64 UR22, c[0x0][0x248] ;  /* 0x0000920000161ab9 */ /* 0x000fe20000000a00 */
[----:B------:R-:W-:Y:S01]  /*1310*/  @UP1 ULDC.64 UR20, c[0x0][0x250] ;  /* 0x0000940000141ab9 */ /* 0x000fe20000000a00 */
[----:B------:R-:W-:Y:S01]  /*1320*/  @UP0 UIADD3 UR50, UR11, UR12, URZ ;  /* 0x0000000c0b320290 */ /* 0x000fe2000fffe03f */
[----:B------:R-:W-:Y:S01]  /*1330*/  @UP3 ULDC UR5, c[0x0][0x2e4] ;  /* 0x0000b90000053ab9 */ /* 0x000fe20000000800 */
[----:B------:R-:W-:-:S02]  /*1340*/  @UP1 UIMAD.WIDE.U32 UR12, UR19, UR22, URZ ;  /* 0x00000016130c12a5 */ /* 0x000fc4000f8e003f */
[----:B------:R-:W-:Y:S02]  /*1350*/  @UP1 UIMAD.WIDE.U32 UR10, UR25, UR20, URZ ;  /* 0x00000014190a12a5 */ /* 0x000fe4000f8e003f */
[----:B------:R-:W-:Y:S02]  /*1360*/  @UP3 UIMAD UR17, UR59, UR5, UR8 ;  /* 0x000000053b1132a4 */ /* 0x000fe4000f8e0208 */
[----:B------:R-:W-:Y:S02]  /*1370*/  @!UP3 UIMAD UR5, UR49, UR38, UR59 ;  /* 0x000000263105b2a4 */ /* 0x000fe4000f8e023b */
[----:B------:R-:W-:Y:S01]  /*1380*/  @P0 VIADD R20, R20, 0x1 ;  /* 0x0000000114140836 */ /* 0x000fe20000000000 */
[----:B------:R-:W-:Y:S01]  /*1390*/  PLOP3.LUT P0, PT, PT, PT, UP1, 0x80, 0x0 ;  /* 0x000000000000781c */ /* 0x000fe20003f0f018 */
[----:B------:R-:W-:Y:S02]  /*13a0*/  @UP1 UIMAD UR19, UR19, UR23, URZ ;  /* 0x00000017131312a4 */ /* 0x000fe4000f8e023f */
[----:B------:R-:W-:Y:S01]  /*13b0*/  @UP1 UIMAD UR9, UR25, UR21, URZ ;  /* 0x00000015190912a4 */ /* 0x000fe2000f8e023f */
[----:B------:R-:W-:Y:S01]  /*13c0*/  @!P2 IADD3 R20, -R20, RZ, RZ ;  /* 0x000000ff1414a210 */ /* 0x000fe20007ffe1ff */
[----:B------:R-:W-:Y:S01]  /*13d0*/  USEL UR54, UR39, URZ, UP4 ;  /* 0x0000003f27367287 */ /* 0x000fe2000a000000 */
[----:B------:R-:W-:Y:S01]  /*13e0*/  @!P3 LOP3.LUT R20, RZ, R2, RZ, 0x33, !PT ;  /* 0x00000002ff14b212 */ /* 0x000fe200078e33ff */
[----:B------:R-:W-:-:S02]  /*13f0*/  @!UP3 UIMAD UR17, UR5, UR40, URZ ;  /* 0x000000280511b2a4 */ /* 0x000fc4000f8e023f */
[----:B------:R-:W-:Y:S02]  /*1400*/  USHF.R.S32.HI UR37, URZ, 0x1f, UR46 ;  /* 0x0000001f3f257899 */ /* 0x000fe4000801142e */
[----:B------:R-:W-:Y:S02]  /*1410*/  USHF.R.S32.HI UR56, URZ, 0x1f, UR52 ;  /* 0x0000001f3f387899 */ /* 0x000fe40008011434 */
[----:B------:R-:W-:Y:S02]  /*1420*/  USEL UR55, UR26, URZ, UP4 ;  /* 0x0000003f1a377287 */ /* 0x000fe4000a000000 */
[----:B------:R-:W-:Y:S02]  /*1430*/  USHF.R.S32.HI UR38, URZ, 0x6, UR18 ;  /* 0x000000063f267899 */ /* 0x000fe40008011412 */
[----:B------:R-:W-:Y:S02]  /*1440*/  @UP1 UIADD3 UR42, UR11, UR9, URZ ;  /* 0x000000090b2a1290 */ /* 0x000fe4000fffe03f */
[----:B------:R-:W-:-:S02]  /*1450*/  UIADD3 UR53, UR29, UR15, URZ ;  /* 0x0000000f1d357290 */ /* 0x000fc4000fffe03f */
[----:B------:R-:W-:Y:S01]  /*1460*/  @UP1 UIADD3 UR40, UR13, UR19, URZ ;  /* 0x000000130d281290 */ /* 0x000fe2000fffe03f */
[----:B------:R-:W-:Y:S01]  /*1470*/  @UP1 UMOV UR39, UR12 ;  /* 0x0000000c00271c82 */ /* 0x000fe20008000000 */
[----:B------:R-:W-:Y:S01]  /*1480*/  @UP1 UMOV UR25, UR10 ;  /* 0x0000000a00191c82 */ /* 0x000fe20008000000 */
[----:B------:R-:W-:Y:S09]  /*1490*/  @P0 BRA `(.L_x_60) ;  /* 0x0000000000300947 */ /* 0x000ff20003800000 */
[----:B------:R-:W-:Y:S01]  /*14a0*/  USHF.R.S32.HI UR5, URZ, 0x1f, UR44 ;  /* 0x0000001f3f057899 */ /* 0x000fe2000801142c */
[----:B------:R-:W-:Y:S01]  /*14b0*/  ULDC.64 UR22, c[0x0][0x248] ;  /* 0x0000920000167ab9 */ /* 0x000fe20000000a00 */
[----:B------:R-:W-:Y:S02]  /*14c0*/  ULDC.64 UR10, c[0x0][0x230] ;  /* 0x00008c00000a7ab9 */ /* 0x000fe40000000a00 */
[----:B------:R-:W-:Y:S02]  /*14d0*/  UIMAD UR5, UR5, UR22, URZ ;  /* 0x00000016050572a4 */ /* 0x000fe4000f8e023f */
[----:B------:R-:W-:Y:S02]  /*14e0*/  UIMAD.WIDE.U32 UR8, UR44, UR22, URZ ;  /* 0x000000162c0872a5 */ /* 0x000fe4000f8e003f */
[----:B------:R-:W-:-:S04]  /*14f0*/  UIMAD UR5, UR44, UR23, UR5 ;  /* 0x000000172c0572a4 */ /* 0x000fc8000f8e0205 */
[----:B------:R-:W-:Y:S02]  /*1500*/  UIADD3 UR9, UR9, UR5, URZ ;  /* 0x0000000509097290 */ /* 0x000fe4000fffe03f */
[----:B------:R-:W-:Y:S02]  /*1510*/  UIMAD UR5, UR60, UR10, URZ ;  /* 0x0000000a3c0572a4 */ /* 0x000fe4000f8e023f */
[----:B------:R-:W-:Y:S02]  /*1520*/  UIMAD.WIDE.U32 UR8, UR49, UR10, UR8 ;  /* 0x0000000a310872a5 */ /* 0x000fe4000f8e0008 */
[----:B------:R-:W-:-:S04]  /*1530*/  UIMAD UR5, UR49, UR11, UR5 ;  /* 0x0000000b310572a4 */ /* 0x000fc8000f8e0205 */
[----:B------:R-:W-:Y:S01]  /*1540*/  UIADD3 UR40, UR9, UR5, URZ ;  /* 0x0000000509287290 */ /* 0x000fe2000fffe03f */
[----:B------:R-:W-:-:S11]  /*1550*/  UMOV UR39, UR8 ;  /* 0x0000000800277c82 */ /* 0x000fd60008000000 */
.L_x_60:
[----:B------:R-:W-:Y:S05]  /*1560*/  @P0 BRA `(.L_x_61) ;  /* 0x0000000000300947 */ /* 0x000fea0003800000 */
        /* <DEDUP_REMOVED lines=12> */
.L_x_61:
[----:B------:R-:W-:Y:S01]  /*1630*/  @UP0 UMOV UR8, UR32 ;  /* 0x0000002000080c82 */ /* 0x000fe20008000000 */
[----:B------:R-:W-:Y:S01]  /*1640*/  @!UP0 UMOV UR8, UR30 ;  /* 0x0000001e00088c82 */ /* 0x000fe20008000000 */
[----:B------:R-:W-:Y:S01]  /*1650*/  SHF.R.S32.HI R4, RZ, 0x1f, R20 ;  /* 0x0000001fff047819 */ /* 0x000fe20000011414 */
[----:B------:R-:W-:Y:S06]  /*1660*/  @!P1 BRA `(.L_x_62) ;  /* 0x00000000001c9947 */ /* 0x000fec0003800000 */
[----:B------:R-:W-:Y:S01]  /*1670*/  @!UP0 UIMAD UR16, UR49, UR61, URZ ;  /* 0x0000003d311082a4 */ /* 0x000fe2000f8e023f */
[----:B------:R-:W-:Y:S01]  /*1680*/  ULDC UR5, c[0x0][0x2c0] ;  /* 0x0000b00000057ab9 */ /* 0x000fe20000000800 */
[----:B------:R-:W-:Y:S02]  /*1690*/  ULDC UR9, c[0x0][0x2e4] ;  /* 0x0000b90000097ab9 */ /* 0x000fe40000000800 */
[----:B------:R-:W-:Y:S02]  /*16a0*/  ULEA UR9, UR5, UR9, 0x7 ;  /* 0x0000000905097291 */ /* 0x000fe4000f8e383f */
[----:B------:R-:W-:-:S04]  /*16b0*/  ULEA UR5, UR49, UR16, 0x7 ;  /* 0x0000001031057291 */ /* 0x000fc8000f8e383f */
[----:B------:R-:W-:Y:S01]  /*16c0*/  UIMAD UR5, UR9, UR59, UR5 ;  /* 0x0000003b090572a4 */ /* 0x000fe2000f8e0205 */
[----:B------:R-:W-:Y:S11]  /*16d0*/  BRA `(.L_x_63) ;  /* 0x00000000000c7947 */ /* 0x000ff60003800000 */
.L_x_62:
[----:B------:R-:W-:Y:S02]  /*16e0*/  ULDC UR5, c[0x0][0x270] ;  /* 0x00009c0000057ab9 */ /* 0x000fe40000000800 */
[----:B------:R-:W-:-:S04]  /*16f0*/  UIMAD UR5, UR49, UR5, UR59 ;  /* 0x00000005310572a4 */ /* 0x000fc8000f8e023b */
[----:B------:R-:W-:-:S12]  /*1700*/  UIMAD UR5, UR5, UR61, URZ ;  /* 0x0000003d050572a4 */ /* 0x000fd8000f8e023f */
.L_x_63:
[----:B------:R-:W-:Y:S01]  /*1710*/  SHF.R.S32.HI R9, RZ, 0x1f, R218 ;  /* 0x0000001fff097819 */ /* 0x000fe200000114da */
[----:B------:R-:W1:Y:S01]  /*1720*/  LDC.64 R2, c[0x0][0x420] ;  /* 0x00010800ff027b82 */ /* 0x000e620000000a00 */
[----:B------:R-:W-:Y:S01]  /*1730*/  IADD3 R6, P1, R218, UR14, RZ ;  /* 0x0000000eda067c10 */ /* 0x000fe2000ff3e0ff */
[----:B------:R-:W2:Y:S01]  /*1740*/  S2R R7, SR_TID.X ;  /* 0x0000000000077919 */ /* 0x000ea20000002100 */
[--C-:B------:R-:W-:Y:S01]  /*1750*/  SHF.R.S32.HI R221, RZ, 0x1f, R220.reuse ;  /* 0x0000001fffdd7819 */ /* 0x100fe200000114dc */
[----:B------:R-:W-:Y:S01]  /*1760*/  UIADD3 UR16, UR14, UR5, URZ ;  /* 0x000000050e107290 */ /* 0x000fe2000fffe03f */
[----:B------:R-:W-:Y:S01]  /*1770*/  IADD3.X R5, R9, UR24, RZ, P1, !PT ;  /* 0x0000001809057c10 */ /* 0x000fe20008ffe4ff */
[----:B------:R-:W-:Y:S01]  /*1780*/  ULDC UR9, c[0x0][0x2dc] ;  /* 0x0000b70000097ab9 */ /* 0x000fe20000000800 */
[----:B------:R-:W-:Y:S01]  /*1790*/  ULDC UR10, c[0x0][0x270] ;  /* 0x00009c00000a7ab9 */ /* 0x000fe20000000800 */
[----:B------:R-:W-:Y:S01]  /*17a0*/  IMAD.WIDE.U32 R10, R6, UR34, R220 ;  /* 0x00000022060a7c25 */ /* 0x000fe2000f8e00dc */
[----:B------:R-:W-:Y:S01]  /*17b0*/  UIADD3 UR15, UR14, UR17, URZ ;  /* 0x000000110e0f7290 */ /* 0x000fe2000fffe03f */
[----:B------:R-:W-:Y:S01]  /*17c0*/  BSSY B1, `(.L_x_59) ;  /* 0x0000532000017945 */ /* 0x000fe20003800000 */
[----:B------:R-:W-:Y:S01]  /*17d0*/  UIADD3 UR5, -UR41, UR43, UR46 ;  /* 0x0000002b29057290 */ /* 0x000fe2000fffe12e */
[----:B------:R-:W-:Y:S01]  /*17e0*/  IMAD R5, R5, UR34, RZ ;  /* 0x0000002205057c24 */ /* 0x000fe2000f8e02ff */
[----:B------:R-:W-:Y:S01]  /*17f0*/  IADD3 R14, P1, R10, UR57, RZ ;  /* 0x000000390a0e7c10 */ /* 0x000fe2000ff3e0ff */
[----:B------:R-:W-:-:S02]  /*1800*/  UIMAD UR36, UR9, UR10, URZ ;  /* 0x0000000a092472a4 */ /* 0x000fc4000f8e023f */
[----:B------:R-:W-:Y:S01]  /*1810*/  IMAD R5, R6, UR35, R5 ;  /* 0x0000002306057c24 */ /* 0x000fe2000f8e0205 */
[----:B------:R-:W-:Y:S01]  /*1820*/  USHF.R.S32.HI UR17, URZ, 0x1f, UR59 ;  /* 0x0000001f3f117899 */ /* 0x000fe2000801143b */
[----:B------:R-:W-:Y:S01]  /*1830*/  ULDC UR9, c[0x0][0x398] ;  /* 0x0000e60000097ab9 */ /* 0x000fe20000000800 */
[----:B------:R-:W-:Y:S02]  /*1840*/  ULDC.64 UR10, c[0x0][0x428] ;  /* 0x00010a00000a7ab9 */ /* 0x000fe40000000a00 */
[----:B------:R-:W-:Y:S01]  /*1850*/  IADD3.X R15, R11, UR48, R5, P1, !PT ;  /* 0x000000300b0f7c10 */ /* 0x000fe20008ffe405 */
[----:B------:R-:W-:Y:S01]  /*1860*/  UIADD3 UR5, UR5, -UR9, URZ ;  /* 0x8000000905057290 */ /* 0x000fe2000fffe03f */
[----:B------:R-:W-:Y:S01]  /*1870*/  IADD3 R10, P1, R220, UR8, RZ ;  /* 0x00000008dc0a7c10 */ /* 0x000fe2000ff3e0ff */
[C---:B-1----:R-:W-:Y:S01]  /*1880*/  IMAD R6, R2.reuse, UR24, RZ ;  /* 0x0000001802067c24 */ /* 0x042fe2000f8e02ff */
[----:B------:R-:W-:Y:S01]  /*1890*/  UIMAD UR9, UR17, UR10, URZ ;  /* 0x0000000a110972a4 */ /* 0x000fe2000f8e023f */
[----:B------:R-:W-:Y:S01]  /*18a0*/  IMAD.U32 R16, RZ, RZ, UR10 ;  /* 0x0000000aff107e24 */ /* 0x000fe2000f8e00ff */
[----:B------:R-:W-:Y:S01]  /*18b0*/  IADD3.X R11, R221, UR51, RZ, P1, !PT ;  /* 0x00000033dd0b7c10 */ /* 0x000fe20008ffe4ff */
[----:B------:R-:W-:Y:S01]  /*18c0*/  IMAD R5, R3, UR14, R6 ;  /* 0x0000000e03057c24 */ /* 0x000fe2000f8e0206 */
[----:B------:R-:W-:Y:S01]  /*18d0*/  ULDC.64 UR12, c[0x0][0x258] ;  /* 0x00009600000c7ab9 */ /* 0x000fe20000000a00 */
[----:B------:R-:W-:Y:S01]  /*18e0*/  UIMAD UR11, UR59, UR11, UR9 ;  /* 0x0000000b3b0b72a4 */ /* 0x000fe2000f8e0209 */
[----:B------:R-:W-:Y:S01]  /*18f0*/  IMAD.U32 R18, RZ, RZ, UR12 ;  /* 0x0000000cff127e24 */ /* 0x000fe2000f8e00ff */
[----:B------:R-:W-:Y:S01]  /*1900*/  UIMAD UR9, UR17, UR12, URZ ;  /* 0x0000000c110972a4 */ /* 0x000fe2000f8e023f */
[----:B------:R-:W-:Y:S01]  /*1910*/  IMAD.WIDE.U32 R10, R2, UR14, R10 ;  /* 0x0000000e020a7c25 */ /* 0x000fe2000f8e000a */
[----:B--2---:R-:W-:Y:S01]  /*1920*/  SHF.R.S32.HI R6, RZ, 0x1f, R7 ;  /* 0x0000001fff067819 */ /* 0x004fe20000011407 */
[----:B------:R-:W-:-:S02]  /*1930*/  USHF.L.U32 UR8, UR36, 0x6, URZ ;  /* 0x0000000624087899 */ /* 0x000fc4000800063f */
[----:B------:R-:W-:Y:S01]  /*1940*/  IMAD.IADD R11, R11, 0x1, R5 ;  /* 0x000000010b0b7824 */ /* 0x000fe200078e0205 */
[----:B------:R-:W-:Y:S01]  /*1950*/  USHF.R.S32.HI UR17, URZ, 0x1f, UR5 ;  /* 0x0000001f3f117899 */ /* 0x000fe20008011405 */
[----:B------:R-:W-:Y:S01]  /*1960*/  IMAD.WIDE.U32 R18, R18, UR59, R14 ;  /* 0x0000003b12127c25 */ /* 0x000fe2000f8e000e */
[----:B------:R-:W-:Y:S02]  /*1970*/  UIADD3 UR14, UP2, UP0, UR28, UR8, UR52 ;  /* 0x000000081c0e7290 */ /* 0x000fe4000f85e034 */
[----:B------:R-:W-:Y:S01]  /*1980*/  ULEA.HI UR17, UR17, UR5, URZ, 0x6 ;  /* 0x0000000511117291 */ /* 0x000fe2000f8f303f */
[----:B------:R-:W-:Y:S01]  /*1990*/  IMAD.WIDE.U32 R16, R16, UR59, R10 ;  /* 0x0000003b10107c25 */ /* 0x000fe2000f8e000a */
[----:B------:R-:W-:Y:S01]  /*19a0*/  LEA.HI R10, R6, R7, RZ, 0x5 ;  /* 0x00000007060a7211 */ /* 0x000fe200078f28ff */
[----:B------:R-:W-:Y:S02]  /*19b0*/  USHF.R.S32.HI UR8, URZ, 0x1f, UR8 ;  /* 0x0000001f3f087899 */ /* 0x000fe40008011408 */
[----:B------:R-:W-:Y:S01]  /*19c0*/  USHF.R.S32.HI UR17, URZ, 0x6, UR17 ;  /* 0x000000063f117899 */ /* 0x000fe20008011411 */
[----:B------:R-:W-:Y:S01]  /*19d0*/  LOP3.LUT R12, R10, 0xffffffe0, RZ, 0xc0, !PT ;  /* 0xffffffe00a0c7812 */ /* 0x000fe200078ec0ff */
[----:B------:R-:W-:Y:S01]  /*19e0*/  UIADD3.X UR8, UR53, UR8, UR56, UP2, UP0 ;  /* 0x0000000835087290 */ /* 0x000fe200097e0438 */
[----:B------:R-:W-:Y:S01]  /*19f0*/  SHF.R.S32.HI R8, RZ, 0x5, R10 ;  /* 0x00000005ff087819 */ /* 0x000fe2000001140a */
[----:B------:R-:W-:Y:S01]  /*1a00*/  UIADD3 UR10, UP3, UP2, UR55, UR14, UR58 ;  /* 0x0000000e370a7290 */ /* 0x000fe2000fa7e03a */
[----:B------:R-:W-:Y:S01]  /*1a10*/  VIADD R17, R17, UR11 ;  /* 0x0000000b11117c36 */ /* 0x000fe20008000000 */
[----:B------:R-:W-:Y:S01]  /*1a20*/  UISETP.LT.AND UP0, UPT, URZ, UR17, UPT ;  /* 0x000000113f00728c */ /* 0x000fe2000bf01270 */
[----:B------:R-:W-:Y:S01]  /*1a30*/  IMAD.IADD R5, R7, 0x1, -R12 ;  /* 0x0000000107057824 */ /* 0x000fe200078e0a0c */
[----:B------:R-:W-:Y:S01]  /*1a40*/  UIADD3.X UR5, UR54, UR8, UR50, UP3, UP2 ;  /* 0x0000000836057290 */ /* 0x000fe20009fe4432 */
[-C--:B------:R-:W-:Y:S01]  /*1a50*/  IMAD R12, R9, R2.reuse, RZ ;  /* 0x00000002090c7224 */ /* 0x080fe200078e02ff */
[----:B------:R-:W-:Y:S01]  /*1a60*/  USEL UR17, URZ, UR17, !UP0 ;  /* 0x000000113f117287 */ /* 0x000fe2000c000000 */
[----:B------:R-:W-:Y:S01]  /*1a70*/  IMAD R13, R8, UR36, R5 ;  /* 0x00000024080d7c24 */ /* 0x000fe2000f8e0205 */
[----:B------:R-:W-:Y:S01]  /*1a80*/  ULDC.64 UR18, c[0x0][0x400] ;  /* 0x0001000000127ab9 */ /* 0x000fe20000000a00 */
[----:B------:R-:W-:Y:S01]  /*1a90*/  UIMAD UR13, UR59, UR13, UR9 ;  /* 0x0000000d3b0d72a4 */ /* 0x000fe2000f8e0209 */
[C---:B------:R-:W-:Y:S01]  /*1aa0*/  IMAD R12, R218.reuse, R3, R12 ;  /* 0x00000003da0c7224 */ /* 0x040fe200078e020c */
[----:B------:R-:W-:Y:S01]  /*1ab0*/  UISETP.GT.AND UP0, UPT, UR38, UR17, UPT ;  /* 0x000000112600728c */ /* 0x000fe2000bf04270 */
[C---:B------:R-:W-:Y:S01]  /*1ac0*/  IADD3 R14, P1, R13.reuse, UR10, RZ ;  /* 0x0000000a0d0e7c10 */ /* 0x040fe2000ff3e0ff */
[----:B------:R-:W-:Y:S01]  /*1ad0*/  ULDC.64 UR32, c[0x0][0x2b0] ;  /* 0x0000ac0000207ab9 */ /* 0x000fe20000000a00 */
[----:B------:R-:W-:Y:S01]  /*1ae0*/  IMAD.WIDE.U32 R16, R218, R2, R16 ;  /* 0x00000002da107225 */ /* 0x000fe200078e0010 */
[----:B------:R-:W-:Y:S01]  /*1af0*/  ULDC.64 UR28, c[0x0][0x478] ;  /* 0x00011e00001c7ab9 */ /* 0x000fe20000000a00 */
[----:B------:R-:W-:Y:S01]  /*1b00*/  LEA.HI.X.SX32 R13, R13, UR5, 0x1, P1 ;  /* 0x000000050d0d7c11 */ /* 0x000fe200088f0eff */
[----:B------:R-:W-:Y:S01]  /*1b10*/  UIMAD.WIDE UR8, UR15, 0x4, UR32 ;  /* 0x000000040f0878a5 */ /* 0x000fe2000f8e0220 */
[C---:B------:R-:W-:Y:S01]  /*1b20*/  LEA R244, P1, R14.reuse, UR18, 0x2 ;  /* 0x000000120ef47c11 */ /* 0x040fe2000f8210ff */
[----:B------:R-:W-:Y:S01]  /*1b30*/  VIADD R11, R19, UR13 ;  /* 0x0000000d130b7c36 */ /* 0x000fe20008000000 */
[----:B------:R-:W-:Y:S01]  /*1b40*/  UIMAD.WIDE UR12, UR16, 0x4, UR28 ;  /* 0x00000004100c78a5 */ /* 0x000fe2000f8e021c */
[----:B------:R-:W-:Y:S01]  /*1b50*/  IMAD.IADD R12, R17, 0x1, R12 ;  /* 0x00000001110c7824 */ /* 0x000fe200078e020c */
[----:B------:R-:W-:Y:S01]  /*1b60*/  LEA.HI.X R245, R14, UR19, R13, 0x2, P1 ;  /* 0x000000130ef57c11 */ /* 0x000fe200088f140d */
[----:B------:R-:W-:Y:S01]  /*1b70*/  ULDC.64 UR30, c[0x0][0x210] ;  /* 0x00008400001e7ab9 */ /* 0x000fe20000000a00 */
[----:B------:R-:W-:Y:S01]  /*1b80*/  PLOP3.LUT P1, PT, PT, PT, UP0, 0x80, 0x0 ;  /* 0x000000000000781c */ /* 0x000fe20003f2f008 */
[----:B------:R-:W-:Y:S01]  /*1b90*/  ULDC.64 UR26, c[0x0][0x3e0] ;  /* 0x0000f800001a7ab9 */ /* 0x000fe20000000a00 */
[----:B------:R-:W-:Y:S01]  /*1ba0*/  LEA R248, P3, R18, UR30, 0x1 ;  /* 0x0000001e12f87c11 */ /* 0x000fe2000f8608ff */
[----:B------:R-:W-:Y:S01]  /*1bb0*/  UIADD3 UR5, UR38, -0x1, URZ ;  /* 0xffffffff26057890 */ /* 0x000fe2000fffe03f */
[----:B------:R-:W-:Y:S01]  /*1bc0*/  LEA R246, P2, R16, UR26, 0x1 ;  /* 0x0000001a10f67c11 */ /* 0x000fe2000f8408ff */
[----:B------:R-:W-:Y:S01]  /*1bd0*/  UMOV UR10, UR8 ;  /* 0x00000008000a7c82 */ /* 0x000fe20008000000 */
[----:B------:R-:W-:Y:S01]  /*1be0*/  LEA.HI.X R249, R18, UR31, R11, 0x1, P3 ;  /* 0x0000001f12f97c11 */ /* 0x000fe200098f0c0b */
[----:B------:R-:W-:Y:S01]  /*1bf0*/  UMOV UR11, UR13 ;  /* 0x0000000d000b7c82 */ /* 0x000fe20008000000 */
[----:B------:R-:W-:-:S05]  /*1c00*/  LEA.HI.X R247, R16, UR27, R12, 0x1, P2 ;  /* 0x0000001b10f77c11 */ /* 0x000fca00090f0c0c */
[----:B------:R-:W-:Y:S05]  /*1c10*/  @P1 BRA `(.L_x_64) ;  /* 0x0000000400f81947 */ /* 0x000fea0003800000 */
[----:B------:R-:W-:Y:S01]  /*1c20*/  @UP1 UIADD3 UR5, UR44, UR47, URZ ;  /* 0x0000002f2c051290 */ /* 0x000fe2000fffe03f */
[----:B------:R-:W-:-:S03]  /*1c30*/  @UP1 ULDC.64 UR8, c[0x0][0x450] ;  /* 0x0001140000081ab9 */ /* 0x000fc60000000a00 */
[----:B------:R-:W-:Y:S02]  /*1c40*/  @UP1 UIMAD.WIDE.U32 UR10, UR5, UR8, URZ ;  /* 0x00000008050a12a5 */ /* 0x000fe4000f8e003f */
[----:B------:R-:W-:-:S04]  /*1c50*/  @UP1 UIMAD UR5, UR5, UR9, URZ ;  /* 0x00000009050512a4 */ /* 0x000fc8000f8e023f */
[----:B------:R-:W-:Y:S01]  /*1c60*/  @UP1 UIADD3 UR17, UR11, UR5, URZ ;  /* 0x000000050b111290 */ /* 0x000fe2000fffe03f */
[----:B------:R-:W-:Y:S01]  /*1c70*/  @UP1 UMOV UR16, UR10 ;  /* 0x0000000a00101c82 */ /* 0x000fe20008000000 */
[----:B------:R-:W-:Y:S10]  /*1c80*/  @P0 BRA `(.L_x_65) ;  /* 0x0000000000300947 */ /* 0x000ff40003800000 */
        /* <DEDUP_REMOVED lines=12> */
.L_x_65:
        /* <DEDUP_REMOVED lines=19> */
.L_x_66:
[----:B------:R-:W-:Y:S01]  /*1e80*/  UIMAD UR5, UR37, UR8, URZ ;  /* 0x00000008250572a4 */ /* 0x000fe2000f8e023f */
[----:B------:R-:W-:Y:S01]  /*1e90*/  IMAD.U32 R5, RZ, RZ, UR8 ;  /* 0x00000008ff057e24 */ /* 0x000fe2000f8e00ff */
[----:B------:R-:W-:Y:S01]  /*1ea0*/  UIMAD UR41, UR45, -0x40, UR41 ;  /* 0xffffffc02d2978a4 */ /* 0x000fe2000f8e0229 */
[C---:B------:R-:W-:Y:S01]  /*1eb0*/  VIADD R2, R218.reuse, 0x20 ;  /* 0x00000020da027836 */ /* 0x040fe20000000000 */
[----:B------:R-:W-:Y:S01]  /*1ec0*/  UIMAD UR5, UR46, UR9, UR5 ;  /* 0x000000092e0572a4 */ /* 0x000fe2000f8e0205 */
[----:B------:R-:W-:Y:S01]  /*1ed0*/  IMAD.WIDE.U32 R4, R5, UR46, R220 ;  /* 0x0000002e05047c25 */ /* 0x000fe2000f8e00dc */
[----:B------:R-:W-:Y:S01]  /*1ee0*/  USHF.R.S32.HI UR18, URZ, 0x1f, UR59 ;  /* 0x0000001f3f127899 */ /* 0x000fe2000801143b */
[----:B------:R-:W-:Y:S01]  /*1ef0*/  BSSY B0, `(.L_x_67) ;  /* 0x0000017000007945 */ /* 0x000fe20003800000 */
[----:B------:R-:W-:Y:S01]  /*1f00*/  ULDC.64 UR12, c[0x0][0x468] ;  /* 0x00011a00000c7ab9 */ /* 0x000fe20000000a00 */
[----:B------:R-:W-:Y:S02]  /*1f10*/  ISETP.GE.AND P1, PT, R218, UR41, PT ;  /* 0x00000029da007c0c */ /* 0x000fe4000bf26270 */
[----:B------:R-:W-:Y:S01]  /*1f20*/  MOV R3, UR5 ;  /* 0x0000000500037c02 */ /* 0x000fe20008000f00 */
[----:B------:R-:W-:Y:S01]  /*1f30*/  UIMAD UR5, UR18, UR12, URZ ;  /* 0x0000000c120572a4 */ /* 0x000fe2000f8e023f */
[----:B------:R-:W-:-:S02]  /*1f40*/  IADD3 R4, P0, R4, UR16, RZ ;  /* 0x0000001004047c10 */ /* 0x000fc4000ff1e0ff */
[----:B------:R-:W-:Y:S01]  /*1f50*/  MOV R6, UR12 ;  /* 0x0000000c00067c02 */ /* 0x000fe20008000f00 */
[----:B------:R-:W-:Y:S01]  /*1f60*/  UIMAD UR13, UR59, UR13, UR5 ;  /* 0x0000000d3b0d72a4 */ /* 0x000fe2000f8e0205 */
[----:B------:R-:W-:Y:S02]  /*1f70*/  IADD3.X R5, R5, UR17, R3, P0, !PT ;  /* 0x0000001105057c10 */ /* 0x000fe400087fe403 */
[----:B------:R-:W-:Y:S01]  /*1f80*/  ISETP.GE.AND P0, PT, R2, UR41, PT ;  /* 0x0000002902007c0c */ /* 0x000fe2000bf06270 */
[----:B------:R-:W-:-:S04]  /*1f90*/  IMAD.WIDE.U32 R6, R6, UR59, R4 ;  /* 0x0000003b06067c25 */ /* 0x000fc8000f8e0004 */
[----:B------:R-:W-:Y:S01]  /*1fa0*/  VIADD R3, R7, UR13 ;  /* 0x0000000d07037c36 */ /* 0x000fe20008000000 */
[----:B------:R-:W-:Y:S07]  /*1fb0*/  @P1 BRA `(.L_x_68) ;  /* 0x0000000000281947 */ /* 0x000fee0003800000 */
[----:B------:R-:W-:Y:S01]  /*1fc0*/  MOV R2, R6 ;  /* 0x0000000600027202 */ /* 0x000fe20000000f00 */
[----:B------:R-:W-:Y:S01]  /*1fd0*/  IMAD R5, R9, UR8, RZ ;  /* 0x0000000809057c24 */ /* 0x000fe2000f8e02ff */
[----:B------:R-:W-:-:S03]  /*1fe0*/  ULDC.64 UR12, c[0x0][0x3f0] ;  /* 0x0000fc00000c7ab9 */ /* 0x000fc60000000a00 */
[----:B------:R-:W-:-:S04]  /*1ff0*/  IMAD.WIDE.U32 R10, R218, UR8, R2 ;  /* 0x00000008da0a7c25 */ /* 0x000fc8000f8e0002 */
[----:B------:R-:W-:Y:S01]  /*2000*/  IMAD R2, R218, UR9, R5 ;  /* 0x00000009da027c24 */ /* 0x000fe2000f8e0205 */
[----:B------:R-:W-:-:S04]  /*2010*/  LEA R4, P2, R10, UR12, 0x1 ;  /* 0x0000000c0a047c11 */ /* 0x000fc8000f8408ff */
[----:B------:R-:W-:-:S04]  /*2020*/  IADD3 R2, R11, R2, RZ ;  /* 0x000000020b027210 */ /* 0x000fc80007ffe0ff */
[----:B------:R-:W-:-:S05]  /*2030*/  LEA.HI.X R5, R10, UR13, R2, 0x1, P2 ;  /* 0x0000000d0a057c11 */ /* 0x000fca00090f0c02 */
[----:B------:R1:W-:Y:S04]  /*2040*/  STG.E.128 desc[UR6][R4.64], RZ ;  /* 0x000000ff04007986 */ /* 0x0003e8000c101d06 */
[----:B------:R1:W-:Y:S02]  /*2050*/  STG.E.128 desc[UR6][R4.64+0x80], RZ ;  /* 0x000080ff04007986 */ /* 0x0003e4000c101d06 */
.L_x_68:
[----:B------:R-:W-:Y:S05]  /*2060*/  BSYNC B0 ;  /* 0x0000000000007941 */ /* 0x000fea0003800000 */
.L_x_67:
[----:B------:R-:W-:Y:S04]  /*2070*/  BSSY B0, `(.L_x_69) ;  /* 0x000000e000007945 */ /* 0x000fe80003800000 */
[----:B------:R-:W-:Y:S05]  /*2080*/  @P0 BRA `(.L_x_70) ;  /* 0x0000000000300947 */ /* 0x000fea0003800000 */
[----:B-1----:R-:W-:Y:S01]  /*2090*/  IADD3 R5, P2, R218, 0x20, RZ ;  /* 0x00000020da057810 */ /* 0x002fe20007f5e0ff */
[----:B------:R-:W-:Y:S01]  /*20a0*/  ULDC.64 UR12, c[0x0][0x3f0] ;  /* 0x0000fc00000c7ab9 */ /* 0x000fe20000000a00 */
[----:B------:R-:W-:Y:S02]  /*20b0*/  MOV R7, R3 ;  /* 0x0000000300077202 */ /* 0x000fe40000000f00 */
[----:B------:R-:W-:Y:S01]  /*20c0*/  IADD3.X R2, RZ, R9, RZ, P2, !PT ;  /* 0x00000009ff027210 */ /* 0x000fe200017fe4ff */
[----:B------:R-:W-:-:S04]  /*20d0*/  IMAD.WIDE.U32 R6, R5, UR8, R6 ;  /* 0x0000000805067c25 */ /* 0x000fc8000f8e0006 */
[----:B------:R-:W-:Y:S01]  /*20e0*/  IMAD R2, R2, UR8, RZ ;  /* 0x0000000802027c24 */ /* 0x000fe2000f8e02ff */
[----:B------:R-:W-:-:S03]  /*20f0*/  LEA R4, P2, R6, UR12, 0x1 ;  /* 0x0000000c06047c11 */ /* 0x000fc6000f8408ff */
[----:B------:R-:W-:-:S05]  /*2100*/  IMAD R2, R5, UR9, R2 ;  /* 0x0000000905027c24 */ /* 0x000fca000f8e0202 */
[----:B------:R-:W-:-:S04]  /*2110*/  IADD3 R3, R7, R2, RZ ;  /* 0x0000000207037210 */ /* 0x000fc80007ffe0ff */
[----:B------:R-:W-:-:S05]  /*2120*/  LEA.HI.X R5, R6, UR13, R3, 0x1, P2 ;  /* 0x0000000d06057c11 */ /* 0x000fca00090f0c03 */
[----:B------:R2:W-:Y:S04]  /*2130*/  STG.E.128 desc[UR6][R4.64], RZ ;  /* 0x000000ff04007986 */ /* 0x0005e8000c101d06 */
[----:B------:R2:W-:Y:S02]  /*2140*/  STG.E.128 desc[UR6][R4.64+0x80], RZ ;  /* 0x000080ff04007986 */ /* 0x0005e4000c101d06 */
.L_x_70:
[----:B------:R-:W-:Y:S05]  /*2150*/  BSYNC B0 ;  /* 0x0000000000007941 */ /* 0x000fea0003800000 */
.L_x_69:
[----:B------:R-:W-:Y:S01]  /*2160*/  IMAD.U32 R3, RZ, RZ, UR10 ;  /* 0x0000000aff037e24 */ /* 0x000fe2000f8e00ff */
[----:B------:R-:W-:Y:S01]  /*2170*/  UIMAD UR5, UR37, UR10, URZ ;  /* 0x0000000a250572a4 */ /* 0x000fe2000f8e023f */
[----:B------:R-:W-:Y:S01]  /*2180*/  BSSY B0, `(.L_x_71) ;  /* 0x0000018000007945 */ /* 0x000fe20003800000 */
[----:B------:R-:W-:Y:S01]  /*2190*/  USHF.R.S32.HI UR12, URZ, 0x1f, UR59 ;  /* 0x0000001f3f0c7899 */ /* 0x000fe2000801143b */
[----:B------:R-:W-:Y:S01]  /*21a0*/  IMAD.WIDE.U32 R2, R3, UR46, R220 ;  /* 0x0000002e03027c25 */ /* 0x000fe2000f8e00dc */
[----:B------:R-:W-:Y:S01]  /*21b0*/  UIMAD UR5, UR46, UR11, UR5 ;  /* 0x0000000b2e0572a4 */ /* 0x000fe2000f8e0205 */
[----:B------:R-:W-:Y:S01]  /*21c0*/  ULDC.64 UR8, c[0x0][0x470] ;  /* 0x00011c0000087ab9 */ /* 0x000fe20000000a00 */
[----:B-12---:R-:W-:-:S04]  /*21d0*/  IADD3 R4, P2, R2, UR14, RZ ;  /* 0x0000000e02047c10 */ /* 0x006fc8000ff5e0ff */
[----:B------:R-:W-:Y:S01]  /*21e0*/  IMAD.U32 R2, RZ, RZ, UR5 ;  /* 0x00000005ff027e24 */ /* 0x000fe2000f8e00ff */
[----:B------:R-:W-:Y:S01]  /*21f0*/  UIMAD UR5, UR12, UR8, URZ ;  /* 0x000000080c0572a4 */ /* 0x000fe2000f8e023f */
[----:B------:R-:W-:-:S03]  /*2200*/  MOV R6, UR8 ;  /* 0x0000000800067c02 */ /* 0x000fc60008000f00 */
[----:B------:R-:W-:Y:S01]  /*2210*/  IADD3.X R5, R3, UR15, R2, P2, !PT ;  /* 0x0000000f03057c10 */ /* 0x000fe200097fe402 */
[----:B------:R-:W-:Y:S02]  /*2220*/  UIMAD UR9, UR59, UR9, UR5 ;  /* 0x000000093b0972a4 */ /* 0x000fe4000f8e0205 */
[----:B------:R-:W-:-:S05]  /*2230*/  IMAD.WIDE.U32 R6, R6, UR59, R4 ;  /* 0x0000003b06067c25 */ /* 0x000fca000f8e0004 */
[----:B------:R-:W-:Y:S01]  /*2240*/  IADD3 R3, R7, UR9, RZ ;  /* 0x0000000907037c10 */ /* 0x000fe2000fffe0ff */
[----:B------:R-:W-:Y:S06]  /*2250*/  @P1 BRA `(.L_x_72) ;  /* 0x0000000000281947 */ /* 0x000fec0003800000 */
        /* <DEDUP_REMOVED lines=10> */
.L_x_72:
[----:B------:R-:W-:Y:S05]  /*2300*/  BSYNC B0 ;  /* 0x0000000000007941 */ /* 0x000fea0003800000 */
.L_x_71:
[----:B------:R-:W-:Y:S05]  /*2310*/  @P0 BRA `(.L_x_73) ;  /* 0x0000004400f00947 */ /* 0x000fea0003800000 */
[----:B------:R-:W-:Y:S01]  /*2320*/  IADD3 R2, P0, R218, 0x20, RZ ;  /* 0x00000020da027810 */ /* 0x000fe20007f1e0ff */
[----:B-1----:R-:W-:Y:S01]  /*2330*/  IMAD.MOV.U32 R4, RZ, RZ, R6 ;  /* 0x000000ffff047224 */ /* 0x002fe200078e0006 */
[----:B------:R-:W-:Y:S01]  /*2340*/  MOV R5, R3 ;  /* 0x0000000300057202 */ /* 0x000fe20000000f00 */
[----:B------:R-:W-:Y:S02]  /*2350*/  ULDC.64 UR8, c[0x0][0x3f8] ;  /* 0x0000fe0000087ab9 */ /* 0x000fe40000000a00 */
[----:B------:R-:W-:Y:S02]  /*2360*/  IMAD.X R9, RZ, RZ, R9, P0 ;  /* 0x000000ffff097224 */ /* 0x000fe400000e0609 */
[----:B------:R-:W-:-:S04]  /*2370*/  IMAD.WIDE.U32 R4, R2, UR10, R4 ;  /* 0x0000000a02047c25 */ /* 0x000fc8000f8e0004 */
[----:B------:R-:W-:-:S04]  /*2380*/  IMAD R9, R9, UR10, RZ ;  /* 0x0000000a09097c24 */ /* 0x000fc8000f8e02ff */
[----:B------:R-:W-:Y:S01]  /*2390*/  IMAD R9, R2, UR11, R9 ;  /* 0x0000000b02097c24 */ /* 0x000fe2000f8e0209 */
[----:B------:R-:W-:-:S04]  /*23a0*/  LEA R2, P0, R4, UR8, 0x1 ;  /* 0x0000000804027c11 */ /* 0x000fc8000f8008ff */
[----:B------:R-:W-:-:S04]  /*23b0*/  IADD3 R9, R5, R9, RZ ;  /* 0x0000000905097210 */ /* 0x000fc80007ffe0ff */
[----:B------:R-:W-:-:S05]  /*23c0*/  LEA.HI.X R3, R4, UR9, R9, 0x1, P0 ;  /* 0x0000000904037c11 */ /* 0x000fca00080f0c09 */
[----:B------:R1:W-:Y:S04]  /*23d0*/  STG.E.128 desc[UR6][R2.64], RZ ;  /* 0x000000ff02007986 */ /* 0x0003e8000c101d06 */
[----:B------:R1:W-:Y:S01]  /*23e0*/  STG.E.128 desc[UR6][R2.64+0x80], RZ ;  /* 0x000080ff02007986 */ /* 0x0003e2000c101d06 */
[----:B------:R-:W-:Y:S05]  /*23f0*/  BRA `(.L_x_73) ;  /* 0x0000004400b87947 */ /* 0x000fea0003800000 */
.L_x_64:
[----:B------:R-:W-:Y:S01]  /*2400*/  SHF.R.S32.HI R12, RZ, 0x1f, R5 ;  /* 0x0000001fff0c7819 */ /* 0x000fe20000011405 */
[----:B------:R-:W-:Y:S01]  /*2410*/  UIMAD UR8, UR5, -0x40, UR43 ;  /* 0xffffffc0050878a4 */ /* 0x000fe2000f8e022b */
[----:B------:R-:W-:Y:S01]  /*2420*/  IMAD.U32 R11, RZ, RZ, UR20 ;  /* 0x00000014ff0b7e24 */ /* 0x000fe2000f8e00ff */
[----:B------:R-:W-:Y:S01]  /*2430*/  UIMAD UR14, UR37, UR20, URZ ;  /* 0x00000014250e72a4 */ /* 0x000fe2000f8e023f */
[----:B------:R-:W-:Y:S01]  /*2440*/  LEA.HI R5, R12, R5, RZ, 0x2 ;  /* 0x000000050c057211 */ /* 0x000fe200078f10ff */
[----:B------:R-:W-:Y:S01]  /*2450*/  VIADD R12, R218, 0x20 ;  /* 0x00000020da0c7836 */ /* 0x000fe20000000000 */
[----:B------:R-:W-:Y:S01]  /*2460*/  UIMAD UR13, UR45, -0x40, UR41 ;  /* 0xffffffc02d0d78a4 */ /* 0x000fe2000f8e0229 */
[----:B------:R-:W-:Y:S01]  /*2470*/  IMAD.WIDE.U32 R14, R11, UR46, R220 ;  /* 0x0000002e0b0e7c25 */ /* 0x000fe2000f8e00dc */
[----:B------:R-:W-:Y:S01]  /*2480*/  UIMAD UR15, UR46, UR21, UR14 ;  /* 0x000000152e0f72a4 */ /* 0x000fe2000f8e020e */
[----:B------:R-:W1:Y:S01]  /*2490*/  LDC R235, c[0x0][0x270] ;  /* 0x00009c00ffeb7b82 */ /* 0x000e620000000800 */
[----:B------:R-:W-:Y:S01]  /*24a0*/  ISETP.GE.AND P1, PT, R12, UR8, PT ;  /* 0x000000080c007c0c */ /* 0x000fe2000bf26270 */
[----:B------:R-:W-:Y:S01]  /*24b0*/  IMAD.SHL.U32 R11, R3, 0x40, RZ ;  /* 0x00000040030b7824 */ /* 0x000fe200078e00ff */
[----:B------:R-:W-:Y:S01]  /*24c0*/  SHF.R.S32.HI R3, RZ, 0x1f, R10 ;  /* 0x0000001fff037819 */ /* 0x000fe2000001140a */
[----:B------:R-:W-:Y:S01]  /*24d0*/  UIMAD UR14, UR37, UR22, URZ ;  /* 0x00000016250e72a4 */ /* 0x000fe2000f8e023f */
[----:B------:R-:W-:Y:S01]  /*24e0*/  IMAD.WIDE.U32 R16, R2, 0x40, RZ ;  /* 0x0000004002107825 */ /* 0x000fe200078e00ff */
[----:B------:R-:W-:Y:S01]  /*24f0*/  ISETP.GE.AND P3, PT, R12, UR13, PT ;  /* 0x0000000d0c007c0c */ /* 0x000fe2000bf66270 */
[----:B------:R-:W-:Y:S01]  /*2500*/  ULDC.64 UR18, c[0x0][0x268] ;  /* 0x00009a0000127ab9 */ /* 0x000fe20000000a00 */
[----:B------:R-:W-:Y:S01]  /*2510*/  LEA.HI R3, R3, R8, RZ, 0x2 ;  /* 0x0000000803037211 */ /* 0x000fe200078f10ff */
[----:B------:R-:W-:Y:S01]  /*2520*/  IMAD.U32 R13, RZ, RZ, UR22 ;  /* 0x00000016ff0d7e24 */ /* 0x000fe2000f8e00ff */
[----:B------:R-:W-:Y:S01]  /*2530*/  UIMAD UR14, UR46, UR23, UR14 ;  /* 0x000000172e0e72a4 */ /* 0x000fe2000f8e020e */
[----:B------:R-:W-:Y:S01]  /*2540*/  IMAD.U32 R2, RZ, RZ, UR15 ;  /* 0x0000000fff027e24 */ /* 0x000fe2000f8e00ff */
[----:B------:R-:W-:Y:S01]  /*2550*/  LOP3.LUT R3, R3, 0xfffffffc, RZ, 0xc0, !PT ;  /* 0xfffffffc03037812 */ /* 0x000fe200078ec0ff */
[----:B------:R-:W-:Y:S01]  /*2560*/  IMAD.WIDE.U32 R12, R13, UR46, R220 ;  /* 0x0000002e0d0c7c25 */ /* 0x000fe2000f8e00dc */
[----:B------:R-:W-:Y:S01]  /*2570*/  IADD3 R24, P2, R14, UR25, RZ ;  /* 0x000000190e187c10 */ /* 0x000fe2000ff5e0ff */
[----:B------:R-:W-:Y:S01]  /*2580*/  USHF.L.U32 UR16, UR35, 0x6, URZ ;  /* 0x0000000623107899 */ /* 0x000fe2000800063f */
[----:B------:R-:W-:Y:S01]  /*2590*/  @!P1 IADD3 R18, P0, R246, R16, RZ ;  /* 0x00000010f6129210 */ /* 0x000fe20007f1e0ff */
[----:B------:R-:W-:Y:S01]  /*25a0*/  IMAD.IADD R8, R8, 0x1, -R3 ;  /* 0x0000000108087824 */ /* 0x000fe200078e0a03 */
[----:B------:R-:W-:Y:S01]  /*25b0*/  IADD3.X R25, R15, UR42, R2, P2, !PT ;  /* 0x0000002a0f197c10 */ /* 0x000fe200097fe402 */
[----:B------:R-:W-:Y:S01]  /*25c0*/  IMAD.U32 R2, RZ, RZ, UR14 ;  /* 0x0000000eff027e24 */ /* 0x000fe2000f8e00ff */
[----:B------:R-:W-:Y:S01]  /*25d0*/  ISETP.GE.AND P4, PT, R218, UR13, PT ;  /* 0x0000000dda007c0c */ /* 0x000fe2000bf86270 */
[----:B------:R-:W-:Y:S01]  /*25e0*/  ULDC.64 UR14, c[0x0][0x260] ;  /* 0x00009800000e7ab9 */ /* 0x000fe20000000a00 */
[----:B------:R-:W-:Y:S01]  /*25f0*/  @!P1 IADD3.X R19, R247, R17, R11, P0, !PT ;  /* 0x00000011f7139210 */ /* 0x000fe200007fe40b */
[----:B------:R-:W-:Y:S01]  /*2600*/  IMAD.WIDE.U32 R24, R20, UR18, R24 ;  /* 0x0000001214187c25 */ /* 0x000fe2000f8e0018 */
[----:B------:R-:W-:Y:S01]  /*2610*/  SHF.R.S32.HI R3, RZ, 0x2, R5 ;  /* 0x00000002ff037819 */ /* 0x000fe20000011405 */
[----:B------:R-:W-:Y:S01]  /*2620*/  ULEA.HI UR13, UR5, UR5, URZ, 0x1 ;  /* 0x00000005050d7291 */ /* 0x000fe2000f8f083f */
[----:B------:R-:W-:Y:S01]  /*2630*/  IADD3 R14, P0, R12, UR39, RZ ;  /* 0x000000270c0e7c10 */ /* 0x000fe2000ff1e0ff */
[----:B------:R-:W-:-:S02]  /*2640*/  IMAD R5, R4, UR18, RZ ;  /* 0x0000001204057c24 */ /* 0x000fc4000f8e02ff */
[----:B------:R-:W-:Y:S01]  /*2650*/  IMAD.MOV.U32 R240, RZ, RZ, 0x7f800000 ;  /* 0x7f800000fff07424 */ /* 0x000fe200078e00ff */
[----:B------:R-:W-:Y:S01]  /*2660*/  IADD3.X R15, R13, UR40, R2, P0, !PT ;  /* 0x000000280d0f7c10 */ /* 0x000fe200087fe402 */
[----:B------:R-:W-:Y:S01]  /*2670*/  IMAD R8, R8, 0x10, R3 ;  /* 0x0000001008087824 */ /* 0x000fe200078e0203 */
[----:B------:R-:W-:Y:S01]  /*2680*/  @!P3 IADD3 R11, P0, R218, 0x20, RZ ;  /* 0x00000020da0bb810 */ /* 0x000fe20007f1e0ff */
[----:B------:R-:W-:Y:S01]  /*2690*/  IMAD R22, R20, UR19, R5 ;  /* 0x0000001314167c24 */ /* 0x000fe2000f8e0205 */
[----:B------:R-:W-:Y:S01]  /*26a0*/  ULOP3.LUT UR13, UR13, 0xfffffffe, URZ, 0xc0, !UPT ;  /* 0xfffffffe0d0d7892 */ /* 0x000fe2000f8ec03f */
[----:B------:R-:W-:Y:S02]  /*26b0*/  VIADD R10, R8, 0x8 ;  /* 0x00000008080a7836 */ /* 0x000fe40000000000 */
[----:B------:R-:W-:Y:S01]  /*26c0*/  IMAD.MOV.U32 R241, RZ, RZ, 0x7f800000 ;  /* 0x7f800000fff17424 */ /* 0x000fe200078e00ff */
[----:B------:R-:W-:Y:S01]  /*26d0*/  UIADD3 UR13, UR5, -UR13, URZ ;  /* 0x8000000d050d7290 */ /* 0x000fe2000fffe03f */
[----:B------:R-:W-:Y:S01]  /*26e0*/  IMAD R3, R4, UR14, RZ ;  /* 0x0000000e04037c24 */ /* 0x000fe2000f8e02ff */
[----:B------:R-:W-:Y:S01]  /*26f0*/  ISETP.GE.AND P6, PT, R10, UR8, PT ;  /* 0x000000080a007c0c */ /* 0x000fe2000bfc6270 */
[----:B------:R-:W-:Y:S01]  /*2700*/  IMAD.IADD R23, R25, 0x1, R22 ;  /* 0x0000000119177824 */ /* 0x000fe200078e0216 */
[----:B------:R-:W2:Y:S01]  /*2710*/  @!P4 LDC.64 R4, c[0x0][0x220] ;  /* 0x00008800ff04cb82 */ /* 0x000ea20000000a00 */
[----:B------:R-:W-:Y:S01]  /*2720*/  @!P3 IMAD.X R16, RZ, RZ, R9, P0 ;  /* 0x000000ffff10b224 */ /* 0x000fe200000e0609 */
[----:B------:R-:W-:Y:S01]  /*2730*/  @!P3 IADD3 R10, P0, R218, 0x20, RZ ;  /* 0x00000020da0ab810 */ /* 0x000fe20007f1e0ff */
[----:B------:R-:W-:Y:S01]  /*2740*/  @!P4 IMAD R13, R9, UR20, RZ ;  /* 0x00000014090dcc24 */ /* 0x000fe2000f8e02ff */
[----:B------:R-:W-:Y:S01]  /*2750*/  UISETP.NE.AND UP0, UPT, UR13, 0x1, UPT ;  /* 0x000000010d00788c */ /* 0x000fe2000bf05270 */
[----:B------:R-:W-:-:S02]  /*2760*/  @!P3 IMAD.MOV.U32 R25, RZ, RZ, R23 ;  /* 0x000000ffff19b224 */ /* 0x000fc400078e0017 */
[----:B------:R-:W-:Y:S02]  /*2770*/  IMAD.U32 R236, RZ, RZ, UR43 ;  /* 0x0000002bffec7e24 */ /* 0x000fe4000f8e00ff */
[----:B------:R-:W-:Y:S02]  /*2780*/  IMAD.MOV.U32 R206, RZ, RZ, 0x20 ;  /* 0x00000020ffce7424 */ /* 0x000fe400078e00ff */
[----:B------:R-:W-:Y:S02]  /*2790*/  IMAD.MOV.U32 R205, RZ, RZ, 0x40 ;  /* 0x00000040ffcd7424 */ /* 0x000fe400078e00ff */
[----:B------:R-:W-:Y:S01]  /*27a0*/  VIADD R207, R214, 0x2000 ;  /* 0x00002000d6cf7836 */ /* 0x000fe20000000000 */
[----:B------:R-:W-:Y:S01]  /*27b0*/  CS2R R94, SRZ ;  /* 0x00000000005e7805 */ /* 0x000fe2000001ff00 */
[----:B------:R-:W-:Y:S01]  /*27c0*/  @!P3 IMAD R16, R16, UR20, RZ ;  /* 0x000000141010bc24 */ /* 0x000fe2000f8e02ff */
[----:B------:R-:W-:Y:S01]  /*27d0*/  CS2R R92, SRZ ;  /* 0x00000000005c7805 */ /* 0x000fe2000001ff00 */
[C---:B------:R-:W-:Y:S01]  /*27e0*/  IMAD R12, R20.reuse, UR15, R3 ;  /* 0x0000000f140c7c24 */ /* 0x040fe2000f8e0203 */
[----:B------:R-:W-:Y:S01]  /*27f0*/  CS2R R98, SRZ ;  /* 0x0000000000627805 */ /* 0x000fe2000001ff00 */
[----:B------:R-:W3:Y:S01]  /*2800*/  @!P3 LDC.64 R2, c[0x0][0x220] ;  /* 0x00008800ff02bb82 */ /* 0x000ee20000000a00 */
[----:B------:R-:W-:Y:S01]  /*2810*/  IMAD.WIDE.U32 R20, R20, UR14, R14 ;  /* 0x0000000e14147c25 */ /* 0x000fe2000f8e000e */
[----:B------:R-:W-:Y:S01]  /*2820*/  UIMAD.WIDE.U32 UR14, UR34, 0x40, URZ ;  /* 0x00000040220e78a5 */ /* 0x000fe2000f8e003f */
[----:B------:R-:W-:-:S02]  /*2830*/  CS2R R96, SRZ ;  /* 0x0000000000607805 */ /* 0x000fc4000001ff00 */
[----:B------:R-:W-:Y:S01]  /*2840*/  CS2R R90, SRZ ;  /* 0x00000000005a7805 */ /* 0x000fe2000001ff00 */
[----:B------:R-:W-:Y:S01]  /*2850*/  @!P4 IMAD.MOV.U32 R22, RZ, RZ, R24 ;  /* 0x000000ffff16c224 */ /* 0x000fe200078e0018 */
[----:B------:R-:W-:Y:S01]  /*2860*/  CS2R R88, SRZ ;  /* 0x0000000000587805 */ /* 0x000fe2000001ff00 */
[----:B------:R-:W-:Y:S01]  /*2870*/  @!P4 IMAD R14, R218, UR21, R13 ;  /* 0x00000015da0ecc24 */ /* 0x000fe2000f8e020d */
[----:B------:R-:W-:Y:S01]  /*2880*/  CS2R R86, SRZ ;  /* 0x0000000000567805 */ /* 0x000fe2000001ff00 */
[C---:B------:R-:W-:Y:S01]  /*2890*/  @!P3 IMAD R13, R11.reuse, UR21, R16 ;  /* 0x000000150b0dbc24 */ /* 0x040fe2000f8e0210 */
[----:B------:R-:W-:Y:S01]  /*28a0*/  CS2R R84, SRZ ;  /* 0x0000000000547805 */ /* 0x000fe2000001ff00 */
[----:B------:R-:W-:Y:S01]  /*28b0*/  @!P3 IMAD.WIDE.U32 R24, R11, UR20, R24 ;  /* 0x000000140b18bc25 */ /* 0x000fe2000f8e0018 */
[----:B------:R-:W-:Y:S02]  /*28c0*/  CS2R R78, SRZ ;  /* 0x00000000004e7805 */ /* 0x000fe4000001ff00 */
[----:B------:R-:W-:-:S02]  /*28d0*/  CS2R R76, SRZ ;  /* 0x00000000004c7805 */ /* 0x000fc4000001ff00 */
[----:B------:R-:W-:Y:S01]  /*28e0*/  CS2R R82, SRZ ;  /* 0x0000000000527805 */ /* 0x000fe2000001ff00 */
[----:B------:R-:W-:Y:S01]  /*28f0*/  @!P3 IMAD.X R11, RZ, RZ, R9, P0 ;  /* 0x000000ffff0bb224 */ /* 0x000fe200000e0609 */
[----:B------:R-:W-:Y:S01]  /*2900*/  PLOP3.LUT P0, PT, PT, PT, UP4, 0x80, 0x0 ;  /* 0x000000000000781c */ /* 0x000fe20003f0f048 */
[----:B------:R-:W-:Y:S01]  /*2910*/  @!P4 IMAD.WIDE.U32 R22, R218, UR20, R22 ;  /* 0x00000014da16cc25 */ /* 0x000fe2000f8e0016 */
[----:B------:R-:W-:Y:S02]  /*2920*/  CS2R R80, SRZ ;  /* 0x0000000000507805 */ /* 0x000fe4000001ff00 */
[----:B------:R-:W-:Y:S02]  /*2930*/  CS2R R74, SRZ ;  /* 0x00000000004a7805 */ /* 0x000fe4000001ff00 */
[----:B------:R-:W-:Y:S01]  /*2940*/  CS2R R72, SRZ ;  /* 0x0000000000487805 */ /* 0x000fe2000001ff00 */
[----:B------:R-:W-:Y:S01]  /*2950*/  @!P4 IMAD.IADD R14, R23, 0x1, R14 ;  /* 0x00000001170ec824 */ /* 0x000fe200078e020e */
[C---:B--2---:R-:W-:Y:S01]  /*2960*/  @!P4 LEA R16, P2, R22.reuse, R4, 0x1 ;  /* 0x000000041610c211 */ /* 0x044fe200078408ff */
[----:B------:R-:W-:Y:S01]  /*2970*/  @!P3 IMAD.IADD R13, R25, 0x1, R13 ;  /* 0x00000001190db824 */ /* 0x000fe200078e020d */
[----:B------:R-:W-:Y:S01]  /*2980*/  CS2R R70, SRZ ;  /* 0x0000000000467805 */ /* 0x000fe2000001ff00 */
[----:B------:R-:W-:Y:S01]  /*2990*/  IMAD.IADD R21, R21, 0x1, R12 ;  /* 0x0000000115157824 */ /* 0x000fe200078e020c */
[----:B------:R-:W-:Y:S01]  /*29a0*/  @!P4 LEA.HI.X R17, R22, R5, R14, 0x1, P2 ;  /* 0x000000051611c211 */ /* 0x000fe200010f0c0e */
[----:B------:R-:W-:Y:S01]  /*29b0*/  @!P4 IMAD R9, R9, UR22, RZ ;  /* 0x000000160909cc24 */ /* 0x000fe2000f8e02ff */
[C---:B---3--:R-:W-:Y:S01]  /*29c0*/  @!P3 LEA R14, P2, R24.reuse, R2, 0x1 ;  /* 0x00000002180eb211 */ /* 0x048fe200078408ff */
[----:B------:R-:W-:Y:S01]  /*29d0*/  @P0 BAR.SYNC.DEFER_BLOCKING 0x0 ;  /* 0x0000000000000b1d */ /* 0x000fe20000010000 */
[----:B------:R-:W-:Y:S01]  /*29e0*/  VIADD R2, R223, 0x2000 ;  /* 0x00002000df027836 */ /* 0x000fe20000000000 */
[----:B------:R-:W-:Y:S01]  /*29f0*/  PLOP3.LUT P0, PT, PT, PT, UP0, 0x80, 0x0 ;  /* 0x000000000000781c */ /* 0x000fe20003f0f008 */
[----:B------:R-:W-:Y:S01]  /*2a00*/  @!P3 IMAD.MOV.U32 R26, RZ, RZ, R20 ;  /* 0x000000ffff1ab224 */ /* 0x000fe200078e0014 */
[----:B------:R-:W-:Y:S01]  /*2a10*/  @!P3 LEA.HI.X R15, R24, R3, R13, 0x1, P2 ;  /* 0x00000003180fb211 */ /* 0x000fe200010f0c0d */
[----:B------:R-:W-:Y:S01]  /*2a20*/  IMAD.U32 R3, RZ, RZ, UR16 ;  /* 0x00000010ff037e24 */ /* 0x000fe2000f8e00ff */
[----:B------:R-:W-:-:S02]  /*2a30*/  SEL R2, R2, R223, !P0 ;  /* 0x000000df02027207 */ /* 0x000fc40004000000 */
[----:B------:R-:W2:Y:S01]  /*2a40*/  @!P4 LDC.64 R4, c[0x0][0x218] ;  /* 0x00008600ff04cb82 */ /* 0x000ea20000000a00 */
[----:B------:R-:W-:Y:S01]  /*2a50*/  @!P1 IADD3 R12, P5, R248, UR14, RZ ;  /* 0x0000000ef80c9c10 */ /* 0x000fe2000ffbe0ff */
[----:B------:R-:W-:Y:S01]  /*2a60*/  @!P3 IMAD.MOV.U32 R27, RZ, RZ, R21 ;  /* 0x000000ffff1bb224 */ /* 0x000fe200078e0015 */
[C---:B------:R-:W-:Y:S01]  /*2a70*/  ISETP.GE.AND P2, PT, R218.reuse, UR8, PT ;  /* 0x00000008da007c0c */ /* 0x040fe2000bf46270 */
[----:B------:R-:W-:Y:S01]  /*2a80*/  @!P3 IMAD R11, R11, UR22, RZ ;  /* 0x000000160b0bbc24 */ /* 0x000fe2000f8e02ff */
[----:B------:R-:W-:Y:S01]  /*2a90*/  @!P1 IADD3.X R13, R249, UR15, R3, P5, !PT ;  /* 0x0000000ff90d9c10 */ /* 0x000fe2000affe403 */
[----:B------:R-:W-:Y:S01]  /*2aa0*/  @!P4 IMAD R9, R218, UR23, R9 ;  /* 0x00000017da09cc24 */ /* 0x000fe2000f8e0209 */
[----:B------:R-:W-:Y:S01]  /*2ab0*/  LEA R242, R2, UR4, 0x1 ;  /* 0x0000000402f27c11 */ /* 0x000fe2000f8e08ff */
[----:B------:R-:W-:Y:S01]  /*2ac0*/  @!P4 IMAD.WIDE.U32 R20, R218, UR22, R20 ;  /* 0x00000016da14cc25 */ /* 0x000fe2000f8e0014 */
[----:B------:R-:W3:Y:S01]  /*2ad0*/  @!P3 LDC.64 R2, c[0x0][0x218] ;  /* 0x00008600ff02bb82 */ /* 0x000ee20000000a00 */
[----:B------:R-:W-:-:S02]  /*2ae0*/  CS2R R68, SRZ ;  /* 0x0000000000447805 */ /* 0x000fc4000001ff00 */
[----:B------:R-:W-:Y:S01]  /*2af0*/  CS2R R46, SRZ ;  /* 0x00000000002e7805 */ /* 0x000fe2000001ff00 */
[C---:B------:R-:W-:Y:S01]  /*2b00*/  @!P3 IMAD R11, R10.reuse, UR23, R11 ;  /* 0x000000170a0bbc24 */ /* 0x040fe2000f8e020b */
[----:B------:R-:W-:Y:S01]  /*2b10*/  CS2R R44, SRZ ;  /* 0x00000000002c7805 */ /* 0x000fe2000001ff00 */
[----:B------:R-:W-:Y:S01]  /*2b20*/  @!P3 IMAD.WIDE.U32 R26, R10, UR22, R26 ;  /* 0x000000160a1abc25 */ /* 0x000fe2000f8e001a */
[----:B------:R-:W-:Y:S02]  /*2b30*/  CS2R R50, SRZ ;  /* 0x0000000000327805 */ /* 0x000fe4000001ff00 */
[----:B------:R-:W-:Y:S01]  /*2b40*/  CS2R R48, SRZ ;  /* 0x0000000000307805 */ /* 0x000fe2000001ff00 */
[----:B------:R-:W-:Y:S01]  /*2b50*/  @P4 STS.128 [R224+0x10000], RZ ;  /* 0x010000ffe0004388 */ /* 0x000fe20000000c00 */
[----:B------:R-:W-:Y:S01]  /*2b60*/  @!P4 IMAD.IADD R10, R21, 0x1, R9 ;  /* 0x00000001150ac824 */ /* 0x000fe200078e0209 */
[----:B------:R-:W-:Y:S01]  /*2b70*/  SHF.R.S32.HI R9, RZ, 0x1f, R8 ;  /* 0x0000001fff097819 */ /* 0x000fe20000011408 */
[----:B------:R-:W-:Y:S01]  /*2b80*/  @!P3 IMAD.IADD R11, R27, 0x1, R11 ;  /* 0x000000011b0bb824 */ /* 0x000fe200078e020b */
[----:B------:R-:W-:Y:S01]  /*2b90*/  @P4 STS.128 [R224+0x12000], RZ ;  /* 0x012000ffe0004388 */ /* 0x000fe20000000c00 */
[C---:B------:R-:W-:Y:S01]  /*2ba0*/  IMAD.SHL.U32 R239, R8.reuse, 0x4, RZ ;  /* 0x0000000408ef7824 */ /* 0x040fe200078e00ff */
[----:B------:R-:W-:Y:S01]  /*2bb0*/  SHF.L.U64.HI R238, R8, 0x2, R9 ;  /* 0x0000000208ee7819 */ /* 0x000fe20000010209 */
[----:B------:R-:W-:Y:S01]  /*2bc0*/  USHF.L.U32 UR16, UR36, 0x4, URZ ;  /* 0x0000000424107899 */ /* 0x000fe2000800063f */
[----:B------:R-:W-:Y:S01]  /*2bd0*/  @!PT LDS RZ, [RZ] ;  /* 0x00000000fffff984 */ /* 0x000fe20000000800 */
[----:B------:R-:W-:Y:S01]  /*2be0*/  @!PT LDS RZ, [RZ] ;  /* 0x00000000fffff984 */ /* 0x000fe20000000800 */
[----:B------:R-:W-:Y:S01]  /*2bf0*/  @!PT LDS RZ, [RZ] ;  /* 0x00000000fffff984 */ /* 0x000fe20000000800 */
[----:B------:R-:W-:Y:S01]  /*2c00*/  @!P4 LDGSTS.E.BYPASS.LTC128B.128 [R224+0x10000], desc[UR6][R16.64] ;  /* 0x1000000010e0cfae */ /* 0x000fe2000b901d46 */
[----:B--2---:R-:W-:Y:S01]  /*2c10*/  @!P4 LEA R4, P5, R20, R4, 0x1 ;  /* 0x000000041404c211 */ /* 0x004fe200078a08ff */
[----:B------:R-:W-:-:S02]  /*2c20*/  USHF.L.U32 UR13, UR36, 0x3, URZ ;  /* 0x00000003240d7899 */ /* 0x000fc4000800063f */
[----:B------:R-:W-:Y:S01]  /*2c30*/  @!P4 LDGSTS.E.BYPASS.LTC128B.128 [R224+0x12000], desc[UR6][R16.64+0x80] ;  /* 0x1200008010e0cfae */ /* 0x000fe2000b901d46 */
[----:B------:R-:W-:Y:S01]  /*2c40*/  @!P4 LEA.HI.X R5, R20, R5, R10, 0x1, P5 ;  /* 0x000000051405c211 */ /* 0x000fe200028f0c0a */
[----:B------:R-:W-:Y:S01]  /*2c50*/  IMAD.MOV.U32 R234, RZ, RZ, 0x8 ;  /* 0x00000008ffea7424 */ /* 0x000fe200078e00ff */
[----:B------:R-:W-:Y:S01]  /*2c60*/  SEL R207, R207, R214, !P0 ;  /* 0x000000d6cfcf7207 */ /* 0x000fe20004000000 */
[----:B------:R-:W-:Y:S01]  /*2c70*/  @P3 STS.128 [R224+0x11000], RZ ;  /* 0x011000ffe0003388 */ /* 0x000fe20000000c00 */
[----:B------:R-:W-:Y:S01]  /*2c80*/  UIADD3 UR43, UR43, 0x40, UR46 ;  /* 0x000000402b2b7890 */ /* 0x000fe2000fffe02e */
[----:B------:R-:W-:Y:S02]  /*2c90*/  CS2R R42, SRZ ;  /* 0x00000000002a7805 */ /* 0x000fe4000001ff00 */
[----:B------:R-:W-:Y:S01]  /*2ca0*/  CS2R R40, SRZ ;  /* 0x0000000000287805 */ /* 0x000fe2000001ff00 */
[----:B------:R-:W-:Y:S01]  /*2cb0*/  @P3 STS.128 [R224+0x13000], RZ ;  /* 0x013000ffe0003388 */ /* 0x000fe20000000c00 */
[----:B------:R-:W-:-:S02]  /*2cc0*/  CS2R R38, SRZ ;  /* 0x0000000000267805 */ /* 0x000fc4000001ff00 */
[----:B------:R-:W-:Y:S02]  /*2cd0*/  CS2R R36, SRZ ;  /* 0x0000000000247805 */ /* 0x000fe4000001ff00 */
[----:B------:R-:W-:Y:S01]  /*2ce0*/  CS2R R30, SRZ ;  /* 0x00000000001e7805 */ /* 0x000fe2000001ff00 */
[----:B------:R-:W-:Y:S01]  /*2cf0*/  @!PT LDS RZ, [RZ] ;  /* 0x00000000fffff984 */ /* 0x000fe20000000800 */
[----:B------:R-:W-:Y:S01]  /*2d00*/  @!PT LDS RZ, [RZ] ;  /* 0x00000000fffff984 */ /* 0x000fe20000000800 */
[----:B------:R-:W-:Y:S01]  /*2d10*/  @!PT LDS RZ, [RZ] ;  /* 0x00000000fffff984 */ /* 0x000fe20000000800 */
[----:B------:R-:W-:Y:S01]  /*2d20*/  @!P3 LDGSTS.E.BYPASS.LTC128B.128 [R224+0x11000], desc[UR6][R14.64] ;  /* 0x110000000ee0bfae */ /* 0x000fe2000b901d46 */
[----:B------:R-:W-:Y:S02]  /*2d30*/  CS2R R28, SRZ ;  /* 0x00000000001c7805 */ /* 0x000fe4000001ff00 */
[----:B------:R-:W-:Y:S02]  /*2d40*/  CS2R R34, SRZ ;  /* 0x0000000000227805 */ /* 0x000fe4000001ff00 */
[----:B------:R-:W-:Y:S01]  /*2d50*/  CS2R R32, SRZ ;  /* 0x0000000000207805 */ /* 0x000fe2000001ff00 */
[----:B------:R2:W-:Y:S01]  /*2d60*/  @!P3 LDGSTS.E.BYPASS.LTC128B.128 [R224+0x13000], desc[UR6][R14.64+0x80] ;  /* 0x130000800ee0bfae */ /* 0x0005e2000b901d46 */
[----:B------:R-:W-:-:S02]  /*2d70*/  CS2R R24, SRZ ;  /* 0x0000000000187805 */ /* 0x000fc4000001ff00 */
[----:B------:R-:W-:Y:S01]  /*2d80*/  CS2R R22, SRZ ;  /* 0x0000000000167805 */ /* 0x000fe2000001ff00 */
[----:B------:R-:W-:Y:S01]  /*2d90*/  UIMAD UR40, UR36, 0x18, URZ ;  /* 0x00000018242878a4 */ /* 0x000fe2000f8e023f */
[----:B------:R-:W0:Y:S01]  /*2da0*/  LDGDEPBAR ;  /* 0x00000000000079af */ /* 0x000e220000000000 */
[----:B------:R-:W-:Y:S02]  /*2db0*/  USHF.L.U32 UR39, UR36, 0x5, URZ ;  /* 0x0000000524277899 */ /* 0x000fe4000800063f */
[----:B------:R-:W-:Y:S01]  /*2dc0*/  UIMAD UR38, UR36, 0x28, URZ ;  /* 0x00000028242678a4 */ /* 0x000fe2000f8e023f */
[----:B------:R-:W-:Y:S01]  /*2dd0*/  @P2 STS.128 [R224+0x8000], RZ ;  /* 0x008000ffe0002388 */ /* 0x000fe20000000c00 */
[----:B------:R-:W-:Y:S02]  /*2de0*/  UIMAD UR37, UR36, 0x30, URZ ;  /* 0x00000030242578a4 */ /* 0x000fe4000f8e023f */
[----:B------:R-:W-:Y:S01]  /*2df0*/  UIADD3 UR42, UR46, 0x40, URZ ;  /* 0x000000402e2a7890 */ /* 0x000fe2000fffe03f */
[----:B------:R-:W-:Y:S01]  /*2e00*/  @P2 STS.128 [R224+0xa000], RZ ;  /* 0x00a000ffe0002388 */ /* 0x000fe20000000c00 */
[----:B------:R-:W-:Y:S01]  /*2e10*/  ULDC UR48, c[0x0][0x2dc] ;  /* 0x0000b70000307ab9 */ /* 0x000fe20000000800 */
[----:B------:R-:W-:-:S02]  /*2e20*/  ULDC UR14, c[0x0][0x2ec] ;  /* 0x0000bb00000e7ab9 */ /* 0x000fc40000000800 */
[----:B------:R-:W-:Y:S01]  /*2e30*/  @!PT LDS RZ, [RZ] ;  /* 0x00000000fffff984 */ /* 0x000fe20000000800 */
[----:B------:R-:W-:Y:S01]  /*2e40*/  @!PT LDS RZ, [RZ] ;  /* 0x00000000fffff984 */ /* 0x000fe20000000800 */
[----:B------:R-:W-:Y:S01]  /*2e50*/  @!PT LDS RZ, [RZ] ;  /* 0x00000000fffff984 */ /* 0x000fe20000000800 */
[----:B------:R-:W-:Y:S04]  /*2e60*/  @!P2 LDGSTS.E.BYPASS.LTC128B.128 [R224+0x8000], desc[UR6][R246.64] ;  /* 0x08000000f6e0afae */ /* 0x000fe8000b901d46 */
[----:B------:R-:W-:Y:S04]  /*2e70*/  @!P2 LDGSTS.E.BYPASS.LTC128B.128 [R224+0xa000], desc[UR6][R246.64+0x80] ;  /* 0x0a000080f6e0afae */ /* 0x000fe8000b901d46 */
[----:B------:R-:W-:Y:S04]  /*2e80*/  @P1 STS.128 [R224+0x9000], RZ ;  /* 0x009000ffe0001388 */ /* 0x000fe80000000c00 */
[----:B------:R-:W-:Y:S04]  /*2e90*/  @P1 STS.128 [R224+0xb000], RZ ;  /* 0x00b000ffe0001388 */ /* 0x000fe80000000c00 */
[----:B------:R-:W-:Y:S01]  /*2ea0*/  @!PT LDS RZ, [RZ] ;  /* 0x00000000fffff984 */ /* 0x000fe20000000800 */
[----:B------:R-:W-:Y:S01]  /*2eb0*/  @!PT LDS RZ, [RZ] ;  /* 0x00000000fffff984 */ /* 0x000fe20000000800 */
[----:B------:R-:W-:Y:S01]  /*2ec0*/  @!PT LDS RZ, [RZ] ;  /* 0x00000000fffff984 */ /* 0x000fe20000000800 */
[----:B------:R-:W-:Y:S04]  /*2ed0*/  @!P1 LDGSTS.E.BYPASS.LTC128B.128 [R224+0x9000], desc[UR6][R18.64] ;  /* 0x0900000012e09fae */ /* 0x000fe8000b901d46 */
[----:B------:R-:W-:Y:S04]  /*2ee0*/  @!P1 LDGSTS.E.BYPASS.LTC128B.128 [R224+0xb000], desc[UR6][R18.64+0x80] ;  /* 0x0b00008012e09fae */ /* 0x000fe8000b901d46 */
[----:B------:R-:W-:Y:S04]  /*2ef0*/  @P2 STS [R242], RZ ;  /* 0x000000fff2002388 */ /* 0x000fe80000000800 */
[----:B------:R-:W-:Y:S04]  /*2f00*/  @P2 STS [R242+0x4], RZ ;  /* 0x000004fff2002388 */ /* 0x000fe80000000800 */
[----:B------:R-:W-:Y:S04]  /*2f10*/  @P2 STS [R242+0x8], RZ ;  /* 0x000008fff2002388 */ /* 0x000fe80000000800 */
[----:B------:R-:W-:Y:S04]  /*2f20*/  @P2 STS [R242+0xc], RZ ;  /* 0x00000cfff2002388 */ /* 0x000fe80000000800 */
[----:B------:R-:W-:Y:S04]  /*2f30*/  @P2 STS [R242+0x2000], RZ ;  /* 0x002000fff2002388 */ /* 0x000fe80000000800 */
[----:B------:R-:W-:Y:S04]  /*2f40*/  @P2 STS [R242+0x2004], RZ ;  /* 0x002004fff2002388 */ /* 0x000fe80000000800 */
[----:B------:R-:W-:Y:S04]  /*2f50*/  @P2 STS [R242+0x2008], RZ ;  /* 0x002008fff2002388 */ /* 0x000fe80000000800 */
[----:B------:R-:W-:Y:S04]  /*2f60*/  @P2 STS [R242+0x200c], RZ ;  /* 0x00200cfff2002388 */ /* 0x000fe80000000800 */
[----:B------:R-:W-:Y:S01]  /*2f70*/  @!PT LDS RZ, [RZ] ;  /* 0x00000000fffff984 */ /* 0x000fe20000000800 */
[----:B------:R-:W-:Y:S01]  /*2f80*/  @!PT LDS RZ, [RZ] ;  /* 0x00000000fffff984 */ /* 0x000fe20000000800 */
[----:B------:R-:W-:Y:S01]  /*2f90*/  @!PT LDS RZ, [RZ] ;  /* 0x00000000fffff984 */ /* 0x000fe20000000800 */
[----:B------:R-:W-:Y:S04]  /*2fa0*/  @!P2 LDGSTS.E.BYPASS.LTC128B.128 [R242], desc[UR6][R248.64] ;  /* 0x00000000f8f2afae */ /* 0x000fe8000b901d46 */
[----:B------:R-:W-:Y:S01]  /*2fb0*/  @!P2 LDGSTS.E.BYPASS.LTC128B.128 [R242+0x2000], desc[UR6][R248.64+0x80] ;  /* 0x02000080f8f2afae */ /* 0x000fe2000b901d46 */
[----:B------:R-:W-:-:S03]  /*2fc0*/  ISETP.GE.AND P2, PT, R8, UR8, PT ;  /* 0x0000000808007c0c */ /* 0x000fc6000bf46270 */
[----:B------:R-:W-:Y:S04]  /*2fd0*/  @P1 STS [R242+0x1000], RZ ;  /* 0x001000fff2001388 */ /* 0x000fe80000000800 */
        /* <DEDUP_REMOVED lines=10> */
[----:B------:R-:W-:Y:S04]  /*3080*/  @!P1 LDGSTS.E.BYPASS.LTC128B.128 [R242+0x1000], desc[UR6][R12.64] ;  /* 0x010000000cf29fae */ /* 0x000fe8000b901d46 */
[----:B------:R-:W-:Y:S01]  /*3090*/  @!P1 LDGSTS.E.BYPASS.LTC128B.128 [R242+0x3000], desc[UR6][R12.64+0x80] ;  /* 0x030000800cf29fae */ /* 0x000fe2000b901d46 */
[----:B---3--:R-:W-:-:S03]  /*30a0*/  @!P3 LEA R2, P1, R26, R2, 0x1 ;  /* 0x000000021a02b211 */ /* 0x008fc600078208ff */
[----:B------:R-:W-:Y:S01]  /*30b0*/  @P4 STS.128 [R224+0xc000], RZ ;  /* 0x00c000ffe0004388 */ /* 0x000fe20000000c00 */
[----:B------:R-:W-:Y:S02]  /*30c0*/  @!P3 LEA.HI.X R3, R26, R3, R11, 0x1, P1 ;  /* 0x000000031a03b211 */ /* 0x000fe400008f0c0b */
[----:B--2---:R-:W-:Y:S01]  /*30d0*/  IADD3 R14, P1, R239, UR10, RZ ;  /* 0x0000000aef0e7c10 */ /* 0x004fe2000ff3e0ff */
[----:B------:R-:W-:Y:S03]  /*30e0*/  @P4 STS.128 [R224+0xe000], RZ ;  /* 0x00e000ffe0004388 */ /* 0x000fe60000000c00 */
[----:B------:R-:W-:Y:S01]  /*30f0*/  IADD3.X R15, R238, UR9, RZ, P1, !PT ;  /* 0x00000009ee0f7c10 */ /* 0x000fe20008ffe4ff */
[----:B------:R-:W-:Y:S01]  /*3100*/  @!PT LDS RZ, [RZ] ;  /* 0x00000000fffff984 */ /* 0x000fe20000000800 */
[----:B------:R-:W-:Y:S01]  /*3110*/  @!PT LDS RZ, [RZ] ;  /* 0x00000000fffff984 */ /* 0x000fe20000000800 */
[----:B------:R-:W-:Y:S01]  /*3120*/  @!PT LDS RZ, [RZ] ;  /* 0x00000000fffff984 */ /* 0x000fe20000000800 */
[----:B------:R-:W-:Y:S04]  /*3130*/  @!P4 LDGSTS.E.BYPASS.LTC128B.128 [R224+0xc000], desc[UR6][R4.64] ;  /* 0x0c00000004e0cfae */ /* 0x000fe8000b901d46 */
[----:B------:R2:W-:Y:S04]  /*3140*/  @!P4 LDGSTS.E.BYPASS.LTC128B.128 [R224+0xe000], desc[UR6][R4.64+0x80] ;  /* 0x0e00008004e0cfae */ /* 0x0005e8000b901d46 */
[----:B------:R-:W-:Y:S04]  /*3150*/  @P3 STS.128 [R224+0xd000], RZ ;  /* 0x00d000ffe0003388 */ /* 0x000fe80000000c00 */
[----:B------:R-:W-:Y:S04]  /*3160*/  @P3 STS.128 [R224+0xf000], RZ ;  /* 0x00f000ffe0003388 */ /* 0x000fe80000000c00 */
[----:B------:R-:W-:Y:S01]  /*3170*/  @!PT LDS RZ, [RZ] ;  /* 0x00000000fffff984 */ /* 0x000fe20000000800 */
[----:B------:R-:W-:Y:S01]  /*3180*/  @!PT LDS RZ, [RZ] ;  /* 0x00000000fffff984 */ /* 0x000fe20000000800 */
[----:B------:R-:W-:Y:S01]  /*3190*/  @!PT LDS RZ, [RZ] ;  /* 0x00000000fffff984 */ /* 0x000fe20000000800 */
[----:B------:R-:W-:Y:S04]  /*31a0*/  @!P3 LDGSTS.E.BYPASS.LTC128B.128 [R224+0xd000], desc[UR6][R2.64] ;  /* 0x0d00000002e0bfae */ /* 0x000fe8000b901d46 */
[----:B------:R3:W-:Y:S04]  /*31b0*/  @!P3 LDGSTS.E.BYPASS.LTC128B.128 [R224+0xf000], desc[UR6][R2.64+0x80] ;  /* 0x0f00008002e0bfae */ /* 0x0007e8000b901d46 */
[----:B------:R-:W0:Y:S04]  /*31c0*/  LDGDEPBAR ;  /* 0x00000000000079af */ /* 0x000e280000000000 */
[----:B------:R4:W5:Y:S04]  /*31d0*/  @!P2 LDG.E R240, desc[UR6][R14.64] ;  /* 0x000000060ef0a981 */ /* 0x000968000c1e1900 */
[----:B------:R4:W5:Y:S01]  /*31e0*/  @!P6 LDG.E R241, desc[UR6][R14.64+0x20] ;  /* 0x000020060ef1e981 */ /* 0x000962000c1e1900 */
[CC--:B------:R-:W-:Y:S01]  /*31f0*/  LEA.HI R10, R6.reuse, R7.reuse, RZ, 0x4 ;  /* 0x00000007060a7211 */ /* 0x0c0fe200078f20ff */
[----:B------:R-:W-:Y:S01]  /*3200*/  UIADD3 UR32, UR16, 0x40, URZ ;  /* 0x0000004010207890 */ /* 0x000fe2000fffe03f */
[----:B--2---:R-:W-:Y:S01]  /*3210*/  LEA.HI R4, R6, R7, RZ, 0x3 ;  /* 0x0000000706047211 */ /* 0x004fe200078f18ff */
[----:B------:R-:W-:Y:S01]  /*3220*/  UIADD3 UR29, UR16, 0x60, URZ ;  /* 0x00000060101d7890 */ /* 0x000fe2000fffe03f */
[----:B------:R-:W-:Y:S01]  /*3230*/  LOP3.LUT R10, R10, 0xfffffff0, RZ, 0xc0, !PT ;  /* 0xfffffff00a0a7812 */ /* 0x000fe200078ec0ff */
[----:B------:R-:W-:Y:S01]  /*3240*/  UIADD3 UR24, UR16, 0x20, URZ ;  /* 0x0000002010187890 */ /* 0x000fe2000fffe03f */
[----:B------:R-:W-:Y:S01]  /*3250*/  LOP3.LUT R4, R4, 0xfffffff8, RZ, 0xc0, !PT ;  /* 0xfffffff804047812 */ /* 0x000fe200078ec0ff */
[----:B------:R-:W-:Y:S01]  /*3260*/  UIADD3 UR31, UR13, UR32, URZ ;  /* 0x000000200d1f7290 */ /* 0x000fe2000fffe03f */
[----:B------:R-:W-:Y:S01]  /*3270*/  CS2R R26, SRZ ;  /* 0x00000000001a7805 */ /* 0x000fe2000001ff00 */
[C---:B------:R-:W-:Y:S01]  /*3280*/  IMAD.IADD R6, R7.reuse, 0x1, -R10 ;  /* 0x0000000107067824 */ /* 0x040fe200078e0a0a */
[----:B------:R-:W-:Y:S01]  /*3290*/  UIADD3 UR28, UR13, UR29, URZ ;  /* 0x0000001d0d1c7290 */ /* 0x000fe2000fffe03f */
[----:B------:R-:W-:Y:S01]  /*32a0*/  IMAD.IADD R4, R7, 0x1, -R4 ;  /* 0x0000000107047824 */ /* 0x000fe200078e0a04 */
[----:B------:R-:W-:Y:S01]  /*32b0*/  UIADD3 UR23, UR13, UR24, URZ ;  /* 0x000000180d177290 */ /* 0x000fe2000fffe03f */
[----:B------:R-:W-:Y:S01]  /*32c0*/  IMAD.MOV.U32 R7, RZ, RZ, 0x20 ;  /* 0x00000020ff077424 */ /* 0x000fe200078e00ff */
[----:B------:R-:W-:Y:S01]  /*32d0*/  SHF.R.S32.HI R5, RZ, 0x1f, R6 ;  /* 0x0000001fff057819 */ /* 0x000fe20000011406 */
[----:B------:R-:W-:-:S04]  /*32e0*/  DEPBAR.LE SB0, 0x1 ;  /* 0x000080400000791a */ /* 0x000fc80000000000 */
[----:B------:R-:W-:Y:S01]  /*32f0*/  BAR.SYNC.DEFER_BLOCKING 0x0 ;  /* 0x0000000000007b1d */ /* 0x000fe20000010000 */
[----:B---3--:R-:W-:Y:S01]  /*3300*/  LEA.HI R3, R5, R6, RZ, 0x3 ;  /* 0x0000000605037211 */ /* 0x008fe200078f18ff */
[----:B------:R-:W-:Y:S01]  /*3310*/  VIADD R5, R8, 0x1 ;  /* 0x0000000108057836 */ /* 0x000fe20000000000 */
[----:B------:R-:W-:Y:S01]  /*3320*/  LOP3.LUT P3, RZ, R4, 0x2, RZ, 0xc0, !PT ;  /* 0x0000000204ff7812 */ /* 0x000fe2000786c0ff */
[----:B------:R-:W-:Y:S01]  /*3330*/  UIADD3 UR30, UR13, UR31, URZ ;  /* 0x0000001f0d1e7290 */ /* 0x000fe2000fffe03f */
[----:B------:R-:W-:Y:S01]  /*3340*/  LOP3.LUT R3, R3, 0xfffffff8, RZ, 0xc0, !PT ;  /* 0xfffffff803037812 */ /* 0x000fe200078ec0ff */
[----:B------:R-:W-:Y:S01]  /*3350*/  UIADD3 UR27, UR13, UR28, URZ ;  /* 0x0000001c0d1b7290 */ /* 0x000fe2000fffe03f */
[----:B------:R-:W-:Y:S01]  /*3360*/  SEL R7, R7, 0xffffffe0, !P3 ;  /* 0xffffffe007077807 */ /* 0x000fe20005800000 */
[----:B------:R-:W-:Y:S01]  /*3370*/  UIADD3 UR22, UR13, UR23, URZ ;  /* 0x000000170d167290 */ /* 0x000fe2000fffe03f */
[----:B------:R-:W-:Y:S01]  /*3380*/  IADD3 R236, R5, UR41, -R236 ;  /* 0x0000002905ec7c10 */ /* 0x000fe2000fffe8ec */
[----:B------:R-:W-:Y:S01]  /*3390*/  IMAD.IADD R3, R6, 0x1, -R3 ;  /* 0x0000000106037824 */ /* 0x000fe200078e0a03 */
[----:B------:R-:W-:Y:S01]  /*33a0*/  UIADD3 UR26, UR13, UR27, URZ ;  /* 0x0000001b0d1a7290 */ /* 0x000fe2000fffe03f */
[----:B------:R-:W-:Y:S01]  /*33b0*/  VIADD R5, R216, 0x2000 ;  /* 0x00002000d8057836 */ /* 0x000fe20000000000 */
[----:B------:R-:W-:Y:S01]  /*33c0*/  UIADD3 UR21, UR13, UR22, URZ ;  /* 0x000000160d157290 */ /* 0x000fe2000fffe03f */
[----:B------:R-:W-:Y:S01]  /*33d0*/  IMAD.IADD R2, R7, 0x1, R212 ;  /* 0x0000000107027824 */ /* 0x000fe200078e02d4 */
[----:B------:R-:W-:Y:S01]  /*33e0*/  R2P PR, R3, 0x6 ;  /* 0x0000000603007804 */ /* 0x000fe20000000000 */
[----:B------:R-:W-:Y:S01]  /*33f0*/  UIADD3 UR19, UR13, UR30, URZ ;  /* 0x0000001e0d137290 */ /* 0x000fe2000fffe03f */
[----:B------:R-:W-:Y:S01]  /*3400*/  LEA R3, R215, UR4, 0x1 ;  /* 0x00000004d7037c11 */ /* 0x000fe2000f8e08ff */
[----:B------:R-:W-:Y:S01]  /*3410*/  UIADD3 UR25, UR13, UR26, URZ ;  /* 0x0000001a0d197290 */ /* 0x000fe2000fffe03f */
[----:B------:R-:W-:Y:S01]  /*3420*/  SEL R208, R5, R216, !P0 ;  /* 0x000000d805d07207 */ /* 0x000fe20004000000 */
[----:B------:R-:W-:Y:S01]  /*3430*/  UIADD3 UR20, UR13, UR21, URZ ;  /* 0x000000150d147290 */ /* 0x000fe2000fffe03f */
[----:B------:R-:W-:Y:S01]  /*3440*/  SEL R206, R206, 0xffffffe0, !P1 ;  /* 0xffffffe0cece7807 */ /* 0x000fe20004800000 */
[----:B------:R-:W-:Y:S01]  /*3450*/  UIADD3 UR18, UR13, UR19, URZ ;  /* 0x000000130d127290 */ /* 0x000fe2000fffe03f */
[----:B------:R-:W-:Y:S01]  /*3460*/  SEL R205, R205, 0xffffffc0, !P2 ;  /* 0xffffffc0cdcd7807 */ /* 0x000fe20005000000 */
[----:B------:R-:W2:Y:S01]  /*3470*/  LDSM.16.M88.4 R124, [R213] ;  /* 0x00000000d57c783b */ /* 0x000ea20000000200 */
[----:B------:R-:W-:Y:S01]  /*3480*/  CS2R R20, SRZ ;  /* 0x0000000000147805 */ /* 0x000fe2000001ff00 */
[----:B------:R-:W-:Y:S01]  /*3490*/  IMAD.IADD R204, R209, 0x1, R206 ;  /* 0x00000001d1cc7824 */ /* 0x000fe200078e02ce */
[----:B------:R-:W-:Y:S01]  /*34a0*/  LEA R208, R208, UR4, 0x1 ;  /* 0x00000004d0d07c11 */ /* 0x000fe2000f8e08ff */
[----:B------:R-:W3:Y:S01]  /*34b0*/  LDSM.16.M88.4 R128, [R213+0x800] ;  /* 0x00080000d580783b */ /* 0x000ee20000000200 */
[----:B------:R-:W-:Y:S01]  /*34c0*/  LEA R207, R207, UR4, 0x1 ;  /* 0x00000004cfcf7c11 */ /* 0x000fe2000f8e08ff */
[----:B------:R-:W-:-:S02]  /*34d0*/  UIMAD UR36, UR36, 0x38, URZ ;  /* 0x00000038242478a4 */ /* 0x000fc4000f8e023f */
[----:B------:R-:W1:Y:S01]  /*34e0*/  LDSM.16.M88.4 R132, [R212] ;  /* 0x00000000d484783b */ /* 0x000e620000000200 */
[----:B------:R-:W-:Y:S02]  /*34f0*/  UIADD3 UR43, UR43, -UR41, URZ ;  /* 0x800000292b2b7290 */ /* 0x000fe4000fffe03f */
[----:B------:R-:W-:Y:S01]  /*3500*/  UIADD3 UR35, UR13, UR25, URZ ;  /* 0x000000190d237290 */ /* 0x000fe2000fffe03f */
[----:B------:R-:W1:Y:S01]  /*3510*/  LDSM.16.M88.4 R136, [R212+0x800] ;  /* 0x00080000d488783b */ /* 0x000e620000000200 */
[----:B------:R-:W-:Y:S02]  /*3520*/  UIADD3 UR34, UR13, UR20, URZ ;  /* 0x000000140d227290 */ /* 0x000fe4000fffe03f */
[----:B------:R-:W-:Y:S01]  /*3530*/  UIADD3 UR33, UR13, UR18, URZ ;  /* 0x000000120d217290 */ /* 0x000fe2000fffe03f */
[----:B------:R-:W1:Y:S04]  /*3540*/  LDSM.16.M88.4 R156, [R213+0x2000] ;  /* 0x00200000d59c783b */ /* 0x000e680000000200 */
[----:B------:R-:W1:Y:S04]  /*3550*/  LDSM.16.M88.4 R160, [R213+0x2800] ;  /* 0x00280000d5a0783b */ /* 0x000e680000000200 */
[----:B------:R-:W1:Y:S04]  /*3560*/  LDSM.16.M88.4 R164, [R212+0x2000] ;  /* 0x00200000d4a4783b */ /* 0x000e680000000200 */
[----:B------:R-:W1:Y:S04]  /*3570*/  LDSM.16.M88.4 R168, [R212+0x2800] ;  /* 0x00280000d4a8783b */ /* 0x000e680000000200 */
[----:B------:R-:W1:Y:S04]  /*3580*/  LDSM.16.M88.4 R116, [R3+0x10000] ;  /* 0x010000000374783b */ /* 0x000e680000000200 */
[----:B------:R-:W1:Y:S04]  /*3590*/  LDSM.16.M88.4 R120, [R3+0x10800] ;  /* 0x010800000378783b */ /* 0x000e680000000200 */
[----:B------:R-:W1:Y:S04]  /*35a0*/  LDSM.16.M88.4 R148, [R3+0x12000] ;  /* 0x012000000394783b */ /* 0x000e680000000200 */
[----:B------:R4:W1:Y:S04]  /*35b0*/  LDSM.16.M88.4 R152, [R3+0x12800] ;  /* 0x012800000398783b */ /* 0x0008680000000200 */
[----:B------:R-:W1:Y:S04]  /*35c0*/  LDSM.16.M88.4 R140, [R2] ;  /* 0x00000000028c783b */ /* 0x000e680000000200 */
[----:B------:R-:W1:Y:S04]  /*35d0*/  LDSM.16.M88.4 R144, [R2+0x800] ;  /* 0x000800000290783b */ /* 0x000e680000000200 */
[----:B------:R-:W1:Y:S04]  /*35e0*/  LDSM.16.M88.4 R172, [R2+0x2000] ;  /* 0x0020000002ac783b */ /* 0x000e680000000200 */
[----:B------:R2:W1:Y:S01]  /*35f0*/  LDSM.16.M88.4 R176, [R2+0x2800] ;  /* 0x0028000002b0783b */ /* 0x0004620000000200 */
[----:B----4-:R-:W-:-:S02]  /*3600*/  IMAD.IADD R3, R205, 0x1, R204 ;  /* 0x00000001cd037824 */ /* 0x010fc400078e02cc */
[----:B--23--:R-:W-:-:S07]  /*3610*/  IMAD.IADD R2, R209, 0x1, R205 ;  /* 0x00000001d1027824 */ /* 0x00cfce00078e02cd */
.L_x_76:
[----:B------:R-:W0:Y:S01]  /*3620*/  LDGDEPBAR ;  /* 0x00000000000079af */ /* 0x000e220000000000 */
[----:B------:R-:W-:Y:S01]  /*3630*/  LEA R183, R215, UR4, 0x1 ;  /* 0x00000004d7b77c11 */ /* 0x000fe2000f8e08ff */
[C---:B------:R-:W-:Y:S01]  /*3640*/  IMAD.IADD R182, R208.reuse, 0x1, R206 ;  /* 0x00000001d0b67824 */ /* 0x040fe200078e02ce */
[----:B------:R-:W-:Y:S01]  /*3650*/  USHF.L.U32 UR8, UR5, 0x6, URZ ;  /* 0x0000000605087899 */ /* 0x000fe2000800063f */
[----:B------:R-:W-:Y:S02]  /*3660*/  IMAD.IADD R181, R208, 0x1, R205 ;  /* 0x00000001d0b57824 */ /* 0x000fe400078e02cd */
[----:B-----5:R-:W-:Y:S01]  /*3670*/  FMUL.FTZ R199, R240, 1.4426950216293334961 ;  /* 0x3fb8aa3bf0c77820 */ /* 0x020fe20000410000 */
[----:B------:R-:W-:Y:S01]  /*3680*/  IMAD.U32 R185, RZ, RZ, UR45 ;  /* 0x0000002dffb97e24 */ /* 0x000fe2000f8e00ff */
[----:B------:R-:W-:Y:S01]  /*3690*/  IADD3 R180, R182, R205, RZ ;  /* 0x000000cdb6b47210 */ /* 0x000fe20007ffe0ff */
[----:B------:R-:W-:Y:S01]  /*36a0*/  UISETP.GE.AND UP0, UPT, UR8, UR43, UPT ;  /* 0x0000002b0800728c */ /* 0x000fe2000bf06270 */
[----:B------:R-:W-:Y:S01]  /*36b0*/  FSETP.NEU.FTZ.AND P1, PT, R240, -INF , PT ;  /* 0xff800000f000780b */ /* 0x000fe20003f3d000 */
[----:B------:R-:W-:Y:S01]  /*36c0*/  FMUL.FTZ R201, R241, 1.4426950216293334961 ;  /* 0x3fb8aa3bf1c97820 */ /* 0x000fe20000410000 */
[----:B------:R-:W-:Y:S02]  /*36d0*/  UISETP.GT.AND UP3, UPT, UR5, UR17, UPT ;  /* 0x000000110500728c */ /* 0x000fe4000bf64270 */
[----:B------:R-:W-:Y:S01]  /*36e0*/  UISETP.LT.AND UP0, UPT, UR42, UR41, UP0 ;  /* 0x000000292a00728c */ /* 0x000fe20008701270 */
[----:B------:R-:W-:Y:S05]  /*36f0*/  FSEL R199, R199, RZ, P1 ;  /* 0x000000ffc7c77208 */ /* 0x000fea0000800000 */
[----:B------:R-:W-:Y:S01]  /*3700*/  PLOP3.LUT P0, PT, PT, PT, UP0, 0x80, 0x0 ;  /* 0x000000000000781c */ /* 0x000fe20003f0f008 */
[----:B------:R-:W-:Y:S04]  /*3710*/  DEPBAR.LE SB0, 0x0 ;  /* 0x000080000000791a */ /* 0x000fe80000000000 */
[----:B------:R-:W-:Y:S08]  /*3720*/  BAR.SYNC.DEFER_BLOCKING 0x0 ;  /* 0x0000000000007b1d */ /* 0x000ff00000010000 */
[----:B------:R-:W-:Y:S01]  /*3730*/  @!P0 LEA R196, R185, R222, 0x6 ;  /* 0x000000deb9c48211 */ /* 0x000fe200078e30ff */
[----:B------:R-:W-:Y:S03]  /*3740*/  @!P0 VIADD R203, R236, UR8 ;  /* 0x00000008eccb8c36 */ /* 0x000fe60008000000 */
        /* <DEDUP_REMOVED lines=10> */
[----:B------:R-:W-:Y:S08]  /*37f0*/  LDSM.16.M88.4 R52, [R208] ;  /* 0x00000000d034783b */ /* 0x000ff00000000200 */
[----:B------:R-:W2:Y:S08]  /*3800*/  LDSM.16.M88.4 R56, [R183+0xc000] ;  /* 0x00c00000b738783b */ /* 0x000eb00000000200 */
[----:B------:R-:W3:Y:S08]  /*3810*/  LDSM.16.M88.4 R60, [R183+0xc800] ;  /* 0x00c80000b73c783b */ /* 0x000ef00000000200 */
[----:B------:R-:W-:Y:S08]  /*3820*/  LDSM.16.M88.4 R64, [R182] ;  /* 0x00000000b640783b */ /* 0x000ff00000000200 */
[----:B------:R-:W4:Y:S08]  /*3830*/  LDSM.16.M88.4 R100, [R213+-0x4000] ;  /* 0xffc00000d564783b */ /* 0x000f300000000200 */
[----:B------:R-:W1:Y:S01]  /*3840*/  LDSM.16.M88.4 R104, [R213+-0x3800] ;  /* 0xffc80000d568783b */ /* 0x000e620000000200 */
[C---:B--2---:R-:W-:Y:S07]  /*3850*/  HMMA.16816.F32.BF16 R4, R52.reuse, R56, RZ ;  /* 0x000000383404723c */ /* 0x044fee00000418ff */
[----:B------:R-:W-:Y:S01]  /*3860*/  LDSM.16.M88.4 R108, [R181] ;  /* 0x00000000b56c783b */ /* 0x000fe20000000200 */
[C---:B------:R-:W-:Y:S07]  /*3870*/  HMMA.16816.F32.BF16 R8, R52.reuse, R58, RZ ;  /* 0x0000003a3408723c */ /* 0x040fee00000418ff */
[----:B------:R-:W2:Y:S01]  /*3880*/  LDSM.16.M88.4 R112, [R212+-0x4000] ;  /* 0xffc00000d470783b */ /* 0x000ea20000000200 */
[C---:B---3--:R-:W-:Y:S07]  /*3890*/  HMMA.16816.F32.BF16 R12, R52.reuse, R60, RZ ;  /* 0x0000003c340c723c */ /* 0x048fee00000418ff */
[----:B------:R-:W-:Y:S01]  /*38a0*/  LDSM.16.M88.4 R56, [R180] ;  /* 0x00000000b438783b */ /* 0x000fe20000000200 */
[----:B------:R-:W-:Y:S06]  /*38b0*/  HMMA.16816.F32.BF16 R16, R52, R62, RZ ;  /* 0x0000003e3410723c */ /* 0x000fec00000418ff */
[C---:B----4-:R-:W-:Y:S01]  /*38c0*/  HMMA.16816.F32.BF16 R4, R64.reuse, R100, R4 ;  /* 0x000000644004723c */ /* 0x050fe20000041804 */
[----:B------:R-:W3:Y:S05]  /*38d0*/  LDSM.16.M88.4 R52, [R212+-0x3800] ;  /* 0xffc80000d434783b */ /* 0x000eea0000000200 */
[C---:B------:R-:W-:Y:S03]  /*38e0*/  HMMA.16816.F32.BF16 R8, R64.reuse, R102, R8 ;  /* 0x000000664008723c */ /* 0x040fe60000041808 */
[----:B------:R-:W4:Y:S03]  /*38f0*/  LDSM.16.M88.4 R60, [R211] ;  /* 0x00000000d33c783b */ /* 0x000f260000000200 */
[C---:B-1----:R-:W-:Y:S05]  /*3900*/  HMMA.16816.F32.BF16 R12, R64.reuse, R104, R12 ;  /* 0x00000068400c723c */ /* 0x042fea000004180c */
[----:B------:R-:W-:Y:S01]  /*3910*/  LDSM.16.M88.4 R100, [R208+0x2000] ;  /* 0x00200000d064783b */ /* 0x000fe20000000200 */
[----:B------:R-:W-:Y:S06]  /*3920*/  HMMA.16816.F32.BF16 R16, R64, R106, R16 ;  /* 0x0000006a4010723c */ /* 0x000fec0000041810 */
[C---:B--2---:R-:W-:Y:S01]  /*3930*/  HMMA.16816.F32.BF16 R4, R108.reuse, R112, R4 ;  /* 0x000000706c04723c */ /* 0x044fe20000041804 */
[----:B------:R-:W1:Y:S05]  /*3940*/  LDSM.16.M88.4 R64, [R211+0x800] ;  /* 0x00080000d340783b */ /* 0x000e6a0000000200 */
[C---:B------:R-:W-:Y:S03]  /*3950*/  HMMA.16816.F32.BF16 R8, R108.reuse, R114, R8 ;  /* 0x000000726c08723c */ /* 0x040fe60000041808 */
[----:B------:R-:W2:Y:S03]  /*3960*/  LDSM.16.M88.4 R104, [R183+0xe000] ;  /* 0x00e00000b768783b */ /* 0x000ea60000000200 */
[C---:B---3--:R-:W-:Y:S05]  /*3970*/  HMMA.16816.F32.BF16 R12, R108.reuse, R52, R12 ;  /* 0x000000346c0c723c */ /* 0x048fea000004180c */
[----:B------:R-:W-:Y:S01]  /*3980*/  LDSM.16.M88.4 R112, [R213+-0x2000] ;  /* 0xffe00000d570783b */ /* 0x000fe20000000200 */
[----:B------:R-:W-:Y:S07]  /*3990*/  HMMA.16816.F32.BF16 R16, R108, R54, R16 ;  /* 0x000000366c10723c */ /* 0x000fee0000041810 */
[----:B------:R-:W3:Y:S01]  /*39a0*/  LDSM.16.M88.4 R52, [R183+0xe800] ;  /* 0x00e80000b734783b */ /* 0x000ee20000000200 */
[C---:B----4-:R-:W-:Y:S07]  /*39b0*/  HMMA.16816.F32.BF16 R4, R56.reuse, R60, R4 ;  /* 0x0000003c3804723c */ /* 0x050fee0000041804 */
[----:B------:R-:W4:Y:S01]  /*39c0*/  LDSM.16.M88.4 R108, [R182+0x2000] ;  /* 0x00200000b66c783b */ /* 0x000f220000000200 */
[C---:B------:R-:W-:Y:S06]  /*39d0*/  HMMA.16816.F32.BF16 R8, R56.reuse, R62, R8 ;  /* 0x0000003e3808723c */ /* 0x040fec0000041808 */
[C---:B-1----:R-:W-:Y:S01]  /*39e0*/  HMMA.16816.F32.BF16 R12, R56.reuse, R64, R12 ;  /* 0x00000040380c723c */ /* 0x042fe2000004180c */
[----:B------:R-:W-:Y:S05]  /*39f0*/  LDSM.16.M88.4 R60, [R181+0x2000] ;  /* 0x00200000b53c783b */ /* 0x000fea0000000200 */
[----:B------:R-:W-:Y:S03]  /*3a00*/  HMMA.16816.F32.BF16 R16, R56, R66, R16 ;  /* 0x000000423810723c */ /* 0x000fe60000041810 */
[----:B------:R-:W1:Y:S03]  /*3a10*/  LDSM.16.M88.4 R56, [R213+-0x1800] ;  /* 0xffe80000d538783b */ /* 0x000e660000000200 */
[C---:B--2---:R-:W-:Y:S05]  /*3a20*/  HMMA.16816.F32.BF16 R4, R100.reuse, R104, R4 ;  /* 0x000000686404723c */ /* 0x044fea0000041804 */
[----:B------:R-:W2:Y:S01]  /*3a30*/  LDSM.16.M88.4 R64, [R212+-0x2000] ;  /* 0xffe00000d440783b */ /* 0x000ea20000000200 */
[C---:B------:R-:W-:Y:S06]  /*3a40*/  HMMA.16816.F32.BF16 R8, R100.reuse, R106, R8 ;  /* 0x0000006a6408723c */ /* 0x040fec0000041808 */
[C---:B---3--:R-:W-:Y:S01]  /*3a50*/  HMMA.16816.F32.BF16 R12, R100.reuse, R52, R12 ;  /* 0x00000034640c723c */ /* 0x048fe2000004180c */
[----:B------:R-:W-:Y:S05]  /*3a60*/  LDSM.16.M88.4 R104, [R211+0x2000] ;  /* 0x00200000d368783b */ /* 0x000fea0000000200 */
[----:B------:R-:W-:Y:S03]  /*3a70*/  HMMA.16816.F32.BF16 R16, R100, R54, R16 ;  /* 0x000000366410723c */ /* 0x000fe60000041810 */
[----:B------:R-:W3:Y:S03]  /*3a80*/  LDSM.16.M88.4 R52, [R212+-0x1800] ;  /* 0xffe80000d434783b */ /* 0x000ee60000000200 */
[C---:B----4-:R-:W-:Y:S05]  /*3a90*/  HMMA.16816.F32.BF16 R4, R108.reuse, R112, R4 ;  /* 0x000000706c04723c */ /* 0x050fea0000041804 */
[----:B------:R-:W4:Y:S01]  /*3aa0*/  LDSM.16.M88.4 R100, [R180+0x2000] ;  /* 0x00200000b464783b */ /* 0x000f220000000200 */
[C---:B------:R-:W-:Y:S06]  /*3ab0*/  HMMA.16816.F32.BF16 R8, R108.reuse, R114, R8 ;  /* 0x000000726c08723c */ /* 0x040fec0000041808 */
[C---:B-1----:R-:W-:Y:S06]  /*3ac0*/  HMMA.16816.F32.BF16 R12, R108.reuse, R56, R12 ;  /* 0x000000386c0c723c */ /* 0x042fec000004180c */
[----:B------:R-:W-:Y:S06]  /*3ad0*/  HMMA.16816.F32.BF16 R16, R108, R58, R16 ;  /* 0x0000003a6c10723c */ /* 0x000fec0000041810 */
[C---:B--2---:R-:W-:Y:S06]  /*3ae0*/  HMMA.16816.F32.BF16 R4, R60.reuse, R64, R4 ;  /* 0x000000403c04723c */ /* 0x044fec0000041804 */
[C---:B------:R-:W-:Y:S06]  /*3af0*/  HMMA.16816.F32.BF16 R8, R60.reuse, R66, R8 ;  /* 0x000000423c08723c */ /* 0x040fec0000041808 */
[C---:B---3--:R-:W-:Y:S05]  /*3b00*/  HMMA.16816.F32.BF16 R12, R60.reuse, R52, R12 ;  /* 0x000000343c0c723c */ /* 0x048fea000004180c */
[----:B------:R-:W-:Y:S01]  /*3b10*/  LEA R67, R216, UR4, 0x1 ;  /* 0x00000004d8437c11 */ /* 0x000fe2000f8e08ff */
[----:B------:R-:W-:Y:S01]  /*3b20*/  HMMA.16816.F32.BF16 R16, R60, R54, R16 ;  /* 0x000000363c10723c */ /* 0x000fe20000041810 */
[----:B------:R-:W1:Y:S04]  /*3b30*/  LDSM.16.M88.4 R52, [R211+0x2800] ;  /* 0x00280000d334783b */ /* 0x000e680000000200 */
[C---:B------:R-:W-:Y:S01]  /*3b40*/  IMAD.IADD R65, R205.reuse, 0x1, R67 ;  /* 0x00000001cd417824 */ /* 0x040fe200078e0243 */
[C---:B----4-:R-:W-:Y:S05]  /*3b50*/  HMMA.16816.F32.BF16 R4, R100.reuse, R104, R4 ;  /* 0x000000686404723c */ /* 0x050fea0000041804 */
        /* <DEDUP_REMOVED lines=17> */
[----:B------:R-:W-:Y:S01]  /*3c70*/  MUFU.EX2 R184, R184 ;  /* 0x000000b800b87308 */ /* 0x000fe20000000800 */
        /* <DEDUP_REMOVED lines=24> */
[----:B------:R-:W1:Y:S01]  /*3e00*/  MUFU.EX2 R186, R186 ;  /* 0x000000ba00ba7308 */ /* 0x000e620000000800 */
        /* <DEDUP_REMOVED lines=9> */
[--C-:B------:R-:W-:Y:S02]  /*3ea0*/  FFMA.FTZ R195, R14, UR14, -R201.reuse ;  /* 0x0000000e0ec37c23 */ /* 0x100fe400080108c9 */
[----:B------:R-:W-:Y:S02]  /*3eb0*/  @!P0 FSEL R15, R15, -INF , !P1 ;  /* 0xff8000000f0f8808 */ /* 0x000fe40004800000 */
[-C--:B------:R-:W-:Y:S03]  /*3ec0*/  @!P0 ISETP.GE.AND P1, PT, R200, R197.reuse, PT ;  /* 0x000000c5c800820c */ /* 0x080fe60003f26270 */
[----:B------:R-:W-:Y:S01]  /*3ed0*/  MUFU.EX2 R190, R190 ;  /* 0x000000be00be7308 */ /* 0x000fe20000000800 */
[----:B-1----:R-:W-:Y:S01]  /*3ee0*/  F2FP.BF16.F32.PACK_AB R180, R187, R186 ;  /* 0x000000babbb4723e */ /* 0x002fe200000010ff */
[----:B------:R-:W-:Y:S01]  /*3ef0*/  FFMA.FTZ R198, R15, UR14, -R201 ;  /* 0x0000000e0fc67c23 */ /* 0x000fe200080108c9 */
[----:B------:R-:W-:Y:S02]  /*3f00*/  @!P0 FSEL R16, R16, -INF , !P1 ;  /* 0xff80000010108808 */ /* 0x000fe40004800000 */
[----:B------:R-:W-:Y:S01]  /*3f10*/  @!P0 ISETP.GE.AND P1, PT, R202, R197, PT ;  /* 0x000000c5ca00820c */ /* 0x000fe20003f26270 */
[----:B------:R-:W-:Y:S02]  /*3f20*/  STS [R229+0x12400], R180 ;  /* 0x012400b4e5007388 */ /* 0x000fe40000000800 */
[----:B------:R-:W-:Y:S01]  /*3f30*/  FFMA.FTZ R197, R16, UR14, -R199 ;  /* 0x0000000e10c57c23 */ /* 0x000fe200080108c7 */
[----:B------:R-:W-:Y:S01]  /*3f40*/  @!P0 FSEL R17, R17, -INF , !P1 ;  /* 0xff80000011118808 */ /* 0x000fe20004800000 */
[----:B------:R-:W1:Y:S01]  /*3f50*/  MUFU.EX2 R191, R191 ;  /* 0x000000bf00bf7308 */ /* 0x000e620000000800 */
[----:B------:R-:W-:Y:S01]  /*3f60*/  @!P0 ISETP.GE.AND P1, PT, R202, R203, PT ;  /* 0x000000cbca00820c */ /* 0x000fe20003f26270 */
[----:B------:R-:W-:Y:S02]  /*3f70*/  FFMA.FTZ R203, R18, UR14, -R201 ;  /* 0x0000000e12cb7c23 */ /* 0x000fe400080108c9 */
[----:B------:R-:W-:Y:S01]  /*3f80*/  FFMA.FTZ R199, R17, UR14, -R199 ;  /* 0x0000000e11c77c23 */ /* 0x000fe200080108c7 */
[----:B------:R-:W-:Y:S02]  /*3f90*/  @!P0 FSEL R19, R19, -INF , !P1 ;  /* 0xff80000013138808 */ /* 0x000fe40004800000 */
[----:B------:R-:W-:Y:S03]  /*3fa0*/  PLOP3.LUT P1, PT, PT, PT, UP3, 0x80, 0x0 ;  /* 0x000000000000781c */ /* 0x000fe60003f2f038 */
[----:B------:R-:W-:Y:S01]  /*3fb0*/  MUFU.EX2 R200, R199 ;  /* 0x000000c700c87308 */ /* 0x000fe20000000800 */
[----:B----4-:R-:W-:Y:S01]  /*3fc0*/  F2FP.BF16.F32.PACK_AB R250, R185, R184 ;  /* 0x000000b8b9fa723e */ /* 0x010fe200000010ff */
[----:B------:R-:W-:Y:S01]  /*3fd0*/  FFMA.FTZ R201, R19, UR14, -R201 ;  /* 0x0000000e13c97c23 */ /* 0x000fe200080108c9 */
[----:B---3--:R-:W-:Y:S03]  /*3fe0*/  F2FP.BF16.F32.PACK_AB R251, R189, R188 ;  /* 0x000000bcbdfb723e */ /* 0x008fe600000010ff */
[----:B------:R3:W-:Y:S04]  /*3ff0*/  STS [R229+0x12000], R250 ;  /* 0x012000fae5007388 */ /* 0x0007e80000000800 */
[----:B------:R-:W-:Y:S01]  /*4000*/  MUFU.EX2 R193, R193 ;  /* 0x000000c100c17308 */ /* 0x000fe20000000800 */
[----:B-1----:R-:W-:Y:S01]  /*4010*/  F2FP.BF16.F32.PACK_AB R243, R191, R190 ;  /* 0x000000bebff3723e */ /* 0x002fe200000010ff */
[----:B------:R-:W-:Y:S04]  /*4020*/  STS [R233+0x12000], R251 ;  /* 0x012000fbe9007388 */ /* 0x000fe80000000800 */
[----:B------:R-:W-:Y:S04]  /*4030*/  STS [R233+0x12400], R243 ;  /* 0x012400f3e9007388 */ /* 0x000fe80000000800 */
[----:B------:R-:W1:Y:S10]  /*4040*/  MUFU.EX2 R194, R194 ;  /* 0x000000c200c27308 */ /* 0x000e740000000800 */
[----:B------:R-:W-:Y:S10]  /*4050*/  MUFU.EX2 R195, R195 ;  /* 0x000000c300c37308 */ /* 0x000ff40000000800 */
[----:B------:R-:W4:Y:S01]  /*4060*/  MUFU.EX2 R198, R198 ;  /* 0x000000c600c67308 */ /* 0x000f220000000800 */
[----:B-1----:R-:W-:Y:S05]  /*4070*/  F2FP.BF16.F32.PACK_AB R217, R194, R193 ;  /* 0x000000c1c2d9723e */ /* 0x002fea00000010ff */
[----:B------:R-:W-:Y:S04]  /*4080*/  STS [R231+0x12000], R217 ;  /* 0x012000d9e7007388 */ /* 0x000fe80000000800 */
[----:B------:R4:W-:Y:S10]  /*4090*/  MUFU.EX2 R199, R203 ;  /* 0x000000cb00c77308 */ /* 0x0009f40000000800 */
[----:B------:R-:W1:Y:S10]  /*40a0*/  MUFU.EX2 R197, R197 ;  /* 0x000000c500c57308 */ /* 0x000e740000000800 */
[----:B------:R-:W3:Y:S01]  /*40b0*/  MUFU.EX2 R202, R201 ;  /* 0x000000c900ca7308 */ /* 0x000ee20000000800 */
[----:B----4-:R-:W-:Y:S05]  /*40c0*/  F2FP.BF16.F32.PACK_AB R203, R198, R195 ;  /* 0x000000c3c6cb723e */ /* 0x010fea00000010ff */
[----:B------:R-:W-:Y:S01]  /*40d0*/  STS [R231+0x12400], R203 ;  /* 0x012400cbe7007388 */ /* 0x000fe20000000800 */
[----:B-1----:R-:W-:Y:S05]  /*40e0*/  F2FP.BF16.F32.PACK_AB R252, R200, R197 ;  /* 0x000000c5c8fc723e */ /* 0x002fea00000010ff */
[----:B------:R-:W-:Y:S01]  /*40f0*/  STS [R237+0x12000], R252 ;  /* 0x012000fced007388 */ /* 0x000fe20000000800 */
[----:B---3--:R-:W-:Y:S05]  /*4100*/  F2FP.BF16.F32.PACK_AB R250, R202, R199 ;  /* 0x000000c7cafa723e */ /* 0x008fea00000010ff */
[----:B------:R-:W-:Y:S04]  /*4110*/  STS [R237+0x12400], R250 ;  /* 0x012400faed007388 */ /* 0x000fe80000000800 */
[----:B------:R-:W1:Y:S08]  /*4120*/  LDSM.16.M88.4 R52, [R67+0x8000] ;  /* 0x008000004334783b */ /* 0x000e700000000200 */
[----:B------:R-:W3:Y:S08]  /*4130*/  LDSM.16.M88.4 R56, [R66+0x8000] ;  /* 0x008000004238783b */ /* 0x000ef00000000200 */
        /* <DEDUP_REMOVED lines=58> */
[----:B------:R-:W-:Y:S01]  /*44e0*/  FADD.FTZ R187, -R196, R10 ;  /* 0x0000000ac4bb7221 */ /* 0x000fe20000010100 */
[----:B------:R-:W-:Y:S01]  /*44f0*/  FMUL.FTZ R252, R197, R252 ;  /* 0x000000fcc5fc7220 */ /* 0x000fe20000410000 */
[----:B------:R-:W-:Y:S01]  /*4500*/  FMUL.FTZ R201, R200, R201 ;  /* 0x000000c9c8c97220 */ /* 0x000fe20000410000 */
[----:B------:R-:W-:Y:S01]  /*4510*/  F2FP.BF16.F32.PACK_AB R188, R189, R188 ;  /* 0x000000bcbdbc723e */ /* 0x000fe200000010ff */
[----:B------:R-:W-:Y:S01]  /*4520*/  FMUL.FTZ R187, R190, R187 ;  /* 0x000000bbbebb7220 */ /* 0x000fe20000410000 */
[----:B------:R-:W-:Y:S01]  /*4530*/  F2FP.BF16.F32.PACK_AB R192, R192, R185 ;  /* 0x000000b9c0c0723e */ /* 0x000fe200000010ff */
[C---:B------:R-:W-:Y:S01]  /*4540*/  FADD.FTZ R186, -R196.reuse, R11 ;  /* 0x0000000bc4ba7221 */ /* 0x040fe20000010100 */
        /* <DEDUP_REMOVED lines=9> */
[----:B------:R-:W-:Y:S01]  /*45e0*/  FMUL.FTZ R189, R202, R189 ;  /* 0x000000bdcabd7220 */ /* 0x000fe20000410000 */
[----:B------:R-:W-:Y:S06]  /*45f0*/  @!P1 BRA `(.L_x_74) ;  /* 0x0000000000549947 */ /* 0x000fec0003800000 */
[----:B------:R-:W1:Y:S01]  /*4600*/  LDC R7, c[0x0][0x240] ;  /* 0x00009000ff077b82 */ /* 0x000e620000000800 */
[----:B------:R-:W-:Y:S01]  /*4610*/  ULOP3.LUT UR8, UR5, 0x1, URZ, 0xc0, !UPT ;  /* 0x0000000105087892 */ /* 0x000fe2000f8ec03f */
[----:B------:R-:W-:Y:S03]  /*4620*/  UMOV UR15, 0xffffc000 ;  /* 0xffffc000000f7882 */ /* 0x000fe60000000000 */
        /* <DEDUP_REMOVED lines=18> */
.L_x_74:
        /* <DEDUP_REMOVED lines=84> */
.L_x_75:
        /* <DEDUP_REMOVED lines=248> */
[----:B------:R-:W-:Y:S01]  /*5c10*/  BAR.SYNC.DEFER_BLOCKING 0x0 ;  /* 0x0000000000007b1d */ /* 0x000fe20000010000 */
[----:B------:R-:W-:Y:S01]  /*5c20*/  F2FP.BF16.F32.PACK_AB R21, R21, R20 ;  /* 0x000000141515723e */ /* 0x000fe200000010ff */
[----:B------:R-:W-:Y:S01]  /*5c30*/  UISETP.NE.AND UP0, UPT, UR47, -0x1, UPT ;  /* 0xffffffff2f00788c */ /* 0x000fe2000bf05270 */
[----:B------:R-:W-:Y:S02]  /*5c40*/  F2FP.BF16.F32.PACK_AB R23, R23, R22 ;  /* 0x000000161717723e */ /* 0x000fe400000010ff */
[----:B------:R-:W-:Y:S01]  /*5c50*/  F2FP.BF16.F32.PACK_AB R33, R33, R32 ;  /* 0x000000202121723e */ /* 0x000fe200000010ff */
[----:B------:R-:W-:Y:S01]  /*5c60*/  ULDC UR5, c[0x0][0x390] ;  /* 0x0000e40000057ab9 */ /* 0x000fe20000000800 */
[----:B------:R-:W-:Y:S01]  /*5c70*/  F2FP.BF16.F32.PACK_AB R35, R35, R34 ;  /* 0x000000222323723e */ /* 0x000fe200000010ff */
        /* <DEDUP_REMOVED lines=37> */
[----:B------:R1:W-:Y:S01]  /*5ed0*/  STS [R230], R69 ;  /* 0x00000045e6007388 */ /* 0x0003e20000000800 */
[----:B------:R-:W-:Y:S01]  /*5ee0*/  F2FP.BF16.F32.PACK_AB R75, R75, R74 ;  /* 0x0000004a4b4b723e */ /* 0x000fe200000010ff */
[----:B------:R-:W-:Y:S01]  /*5ef0*/  @UP0 UIADD3 UR5, UR44, UR47, URZ ;  /* 0x0000002f2c050290 */ /* 0x000fe2000fffe03f */
[----:B------:R-:W-:Y:S01]  /*5f00*/  F2FP.BF16.F32.PACK_AB R77, R77, R76 ;  /* 0x0000004c4d4d723e */ /* 0x000fe200000010ff */
[----:B------:R1:W-:Y:S01]  /*5f10*/  STS [R230+0x400], R71 ;  /* 0x00040047e6007388 */ /* 0x0003e20000000800 */
[----:B------:R-:W-:Y:S01]  /*5f20*/  F2FP.BF16.F32.PACK_AB R79, R79, R78 ;  /* 0x0000004e4f4f723e */ /* 0x000fe200000010ff */
[----:B------:R-:W-:Y:S01]  /*5f30*/  @UP0 ULDC.64 UR8, c[0x0][0x450] ;  /* 0x0001140000080ab9 */ /* 0x000fe20000000a00 */
[----:B------:R-:W-:Y:S01]  /*5f40*/  F2FP.BF16.F32.PACK_AB R85, R85, R84 ;  /* 0x000000545555723e */ /* 0x000fe200000010ff */
[----:B------:R1:W-:Y:S01]  /*5f50*/  STS [R232], R81 ;  /* 0x00000051e8007388 */ /* 0x0003e20000000800 */
[----:B------:R-:W-:Y:S01]  /*5f60*/  F2FP.BF16.F32.PACK_AB R87, R87, R86 ;  /* 0x000000565757723e */ /* 0x000fe200000010ff */
[----:B------:R-:W-:Y:S01]  /*5f70*/  @UP0 UIMAD.WIDE.U32 UR10, UR5, UR8, URZ ;  /* 0x00000008050a02a5 */ /* 0x000fe2000f8e003f */
[----:B------:R-:W-:Y:S01]  /*5f80*/  F2FP.BF16.F32.PACK_AB R97, R97, R96 ;  /* 0x000000606161723e */ /* 0x000fe200000010ff */
[----:B------:R1:W-:Y:S01]  /*5f90*/  STS [R232+0x400], R83 ;  /* 0x00040053e8007388 */ /* 0x0003e20000000800 */
[----:B------:R-:W-:Y:S01]  /*5fa0*/  F2FP.BF16.F32.PACK_AB R99, R99, R98 ;  /* 0x000000626363723e */ /* 0x000fe200000010ff */
[----:B------:R-:W-:Y:S01]  /*5fb0*/  @UP0 UIMAD UR5, UR5, UR9, URZ ;  /* 0x00000009050502a4 */ /* 0x000fe2000f8e023f */
[----:B------:R-:W-:Y:S01]  /*5fc0*/  F2FP.BF16.F32.PACK_AB R89, R89, R88 ;  /* 0x000000585959723e */ /* 0x000fe200000010ff */
[----:B------:R1:W-:Y:S01]  /*5fd0*/  STS [R230+0x1000], R73 ;  /* 0x00100049e6007388 */ /* 0x0003e20000000800 */
[----:B------:R-:W-:Y:S01]  /*5fe0*/  F2FP.BF16.F32.PACK_AB R91, R91, R90 ;  /* 0x0000005a5b5b723e */ /* 0x000fe200000010ff */
[----:B------:R-:W-:Y:S01]  /*5ff0*/  @UP0 UIADD3 UR18, UR11, UR5, URZ ;  /* 0x000000050b120290 */ /* 0x000fe2000fffe03f */
[----:B------:R-:W-:Y:S01]  /*6000*/  F2FP.BF16.F32.PACK_AB R93, R93, R92 ;  /* 0x0000005c5d5d723e */ /* 0x000fe200000010ff */
[----:B------:R1:W-:Y:S01]  /*6010*/  STS [R230+0x1400], R75 ;  /* 0x0014004be6007388 */ /* 0x0003e20000000800 */
[----:B------:R-:W-:Y:S01]  /*6020*/  F2FP.BF16.F32.PACK_AB R95, R95, R94 ;  /* 0x0000005e5f5f723e */ /* 0x000fe200000010ff */
[----:B------:R-:W-:Y:S01]  /*6030*/  @UP0 UMOV UR17, UR10 ;  /* 0x0000000a00110c82 */ /* 0x000fe20008000000 */
[----:B------:R-:W-:Y:S01]  /*6040*/  F2FP.BF16.F32.PACK_AB R25, R25, R24 ;  /* 0x000000181919723e */ /* 0x000fe200000010ff */
[----:B------:R1:W-:Y:S01]  /*6050*/  STS [R232+0x1000], R77 ;  /* 0x0010004de8007388 */ /* 0x0003e20000000800 */
[----:B------:R-:W-:-:S02]  /*6060*/  F2FP.BF16.F32.PACK_AB R27, R27, R26 ;  /* 0x0000001a1b1b723e */ /* 0x000fc400000010ff */
[----:B------:R-:W-:Y:S01]  /*6070*/  F2FP.BF16.F32.PACK_AB R29, R29, R28 ;  /* 0x0000001c1d1d723e */ /* 0x000fe200000010ff */
[----:B------:R1:W-:Y:S01]  /*6080*/  STS [R232+0x1400], R79 ;  /* 0x0014004fe8007388 */ /* 0x0003e20000000800 */
[----:B------:R-:W-:Y:S02]  /*6090*/  F2FP.BF16.F32.PACK_AB R31, R31, R30 ;  /* 0x0000001e1f1f723e */ /* 0x000fe400000010ff */
[----:B------:R-:W-:Y:S01]  /*60a0*/  F2FP.BF16.F32.PACK_AB R37, R37, R36 ;  /* 0x000000242525723e */ /* 0x000fe200000010ff */
[----:B------:R1:W-:Y:S01]  /*60b0*/  STS [R230+0x2000], R85 ;  /* 0x00200055e6007388 */ /* 0x0003e20000000800 */
[----:B------:R-:W-:Y:S02]  /*60c0*/  F2FP.BF16.F32.PACK_AB R39, R39, R38 ;  /* 0x000000262727723e */ /* 0x000fe400000010ff */
[----:B------:R-:W-:Y:S01]  /*60d0*/  F2FP.BF16.F32.PACK_AB R49, R49, R48 ;  /* 0x000000303131723e */ /* 0x000fe200000010ff */
[----:B------:R1:W-:Y:S01]  /*60e0*/  STS [R230+0x2400], R87 ;  /* 0x00240057e6007388 */ /* 0x0003e20000000800 */
[----:B------:R-:W-:-:S02]  /*60f0*/  F2FP.BF16.F32.PACK_AB R51, R51, R50 ;  /* 0x000000323333723e */ /* 0x000fc400000010ff */
[----:B------:R-:W-:Y:S01]  /*6100*/  F2FP.BF16.F32.PACK_AB R41, R41, R40 ;  /* 0x000000282929723e */ /* 0x000fe200000010ff */
[----:B------:R1:W-:Y:S01]  /*6110*/  STS [R232+0x2000], R97 ;  /* 0x00200061e8007388 */ /* 0x0003e20000000800 */
[----:B------:R-:W-:Y:S02]  /*6120*/  F2FP.BF16.F32.PACK_AB R43, R43, R42 ;  /* 0x0000002a2b2b723e */ /* 0x000fe400000010ff */
[----:B------:R-:W-:Y:S01]  /*6130*/  PLOP3.LUT P0, PT, PT, PT, UP0, 0x80, 0x0 ;  /* 0x000000000000781c */ /* 0x000fe20003f0f008 */
[----:B------:R1:W-:Y:S04]  /*6140*/  STS [R232+0x2400], R99 ;  /* 0x00240063e8007388 */ /* 0x0003e80000000800 */
        /* <DEDUP_REMOVED lines=17> */
[----:B------:R1:W-:Y:S01]  /*6260*/  STS [R230+0x7400], R43 ;  /* 0x0074002be6007388 */ /* 0x0003e20000000800 */
[----:B------:R-:W-:Y:S05]  /*6270*/  @P0 BRA `(.L_x_77) ;  /* 0x0000000000340947 */ /* 0x000fea0003800000 */
[----:B------:R-:W-:Y:S01]  /*6280*/  USHF.R.S32.HI UR5, URZ, 0x1f, UR44 ;  /* 0x0000001f3f057899 */ /* 0x000fe2000801142c */
[----:B------:R-:W-:Y:S01]  /*6290*/  ULDC.64 UR8, c[0x0][0x450] ;  /* 0x0001140000087ab9 */ /* 0x000fe20000000a00 */
[----:B------:R-:W-:Y:S02]  /*62a0*/  USHF.R.S32.HI UR14, URZ, 0x1f, UR49 ;  /* 0x0000001f3f0e7899 */ /* 0x000fe40008011431 */
[----:B------:R-:W-:Y:S02]  /*62b0*/  UIMAD UR5, UR5, UR8, URZ ;  /* 0x00000008050572a4 */ /* 0x000fe4000f8e023f */
[----:B------:R-:W-:Y:S02]  /*62c0*/  UIMAD.WIDE.U32 UR10, UR44, UR8, URZ ;  /* 0x000000082c0a72a5 */ /* 0x000fe4000f8e003f */
[----:B------:R-:W-:Y:S01]  /*62d0*/  UIMAD UR5, UR44, UR9, UR5 ;  /* 0x000000092c0572a4 */ /* 0x000fe2000f8e0205 */
[----:B------:R-:W-:-:S03]  /*62e0*/  ULDC.64 UR12, c[0x0][0x438] ;  /* 0x00010e00000c7ab9 */ /* 0x000fc60000000a00 */
[----:B------:R-:W-:Y:S02]  /*62f0*/  UIADD3 UR11, UR11, UR5, URZ ;  /* 0x000000050b0b7290 */ /* 0x000fe4000fffe03f */
[----:B------:R-:W-:Y:S02]  /*6300*/  UIMAD UR5, UR14, UR12, URZ ;  /* 0x0000000c0e0572a4 */ /* 0x000fe4000f8e023f */
[----:B------:R-:W-:Y:S02]  /*6310*/  UIMAD.WIDE.U32 UR10, UR49, UR12, UR10 ;  /* 0x0000000c310a72a5 */ /* 0x000fe4000f8e000a */
[----:B------:R-:W-:-:S04]  /*6320*/  UIMAD UR5, UR49, UR13, UR5 ;  /* 0x0000000d310572a4 */ /* 0x000fc8000f8e0205 */
[----:B------:R-:W-:Y:S01]  /*6330*/  UIADD3 UR18, UR11, UR5, URZ ;  /* 0x000000050b127290 */ /* 0x000fe2000fffe03f */
[----:B------:R-:W-:-:S11]  /*6340*/  UMOV UR17, UR10 ;  /* 0x0000000a00117c82 */ /* 0x000fd60008000000 */
.L_x_77:
[----:B------:R-:W-:Y:S01]  /*6350*/  @UP0 UIADD3 UR5, UR44, UR47, URZ ;  /* 0x0000002f2c050290 */ /* 0x000fe2000fffe03f */
[----:B------:R-:W-:Y:S01]  /*6360*/  F2FP.BF16.F32.PACK_AB R45, R45, R44 ;  /* 0x0000002c2d2d723e */ /* 0x000fe200000010ff */
[----:B------:R-:W-:Y:S01]  /*6370*/  @UP0 ULDC.64 UR10, c[0x0][0x458] ;  /* 0x00011600000a0ab9 */ /* 0x000fe20000000a00 */
[----:B------:R-:W-:Y:S01]  /*6380*/  F2FP.BF16.F32.PACK_AB R47, R47, R46 ;  /* 0x0000002e2f2f723e */ /* 0x000fe200000010ff */
[----:B------:R-:W-:Y:S02]  /*6390*/  @UP0 UIMAD.WIDE.U32 UR12, UR5, UR10, URZ ;  /* 0x0000000a050c02a5 */ /* 0x000fe4000f8e003f */
[----:B------:R-:W-:-:S04]  /*63a0*/  @UP0 UIMAD UR5, UR5, UR11, URZ ;  /* 0x0000000b050502a4 */ /* 0x000fc8000f8e023f */
[----:B------:R-:W-:Y:S01]  /*63b0*/  @UP0 UIADD3 UR16, UR13, UR5, URZ ;  /* 0x000000050d100290 */ /* 0x000fe2000fffe03f */
[----:B------:R-:W-:Y:S11]  /*63c0*/  @P0 BRA `(.L_x_78) ;  /* 0x0000000000300947 */ /* 0x000ff60003800000 */
        /* <DEDUP_REMOVED lines=11> */
[----:B------:R-:W-:-:S12]  /*6480*/  UIADD3 UR16, UR13, UR5, URZ ;  /* 0x000000050d107290 */ /* 0x000fd8000fffe03f */
.L_x_78:
[----:B------:R2:W-:Y:S01]  /*6490*/  STS [R232+0x7000], R45 ;  /* 0x0070002de8007388 */ /* 0x0005e20000000800 */
[----:B------:R-:W-:Y:S01]  /*64a0*/  USHF.R.S32.HI UR5, URZ, 0x1f, UR46 ;  /* 0x0000001f3f057899 */ /* 0x000fe2000801142e */
[--C-:B-1----:R-:W-:Y:S01]  /*64b0*/  SHF.R.S32.HI R31, RZ, 0x1f, R220.reuse ;  /* 0x0000001fff1f7819 */ /* 0x102fe200000114dc */
[----:B------:R-:W-:Y:S01]  /*64c0*/  IMAD.U32 R3, RZ, RZ, UR8 ;  /* 0x00000008ff037e24 */ /* 0x000fe2000f8e00ff */
[----:B------:R2:W-:Y:S01]  /*64d0*/  STS [R232+0x7400], R47 ;  /* 0x0074002fe8007388 */ /* 0x0005e20000000800 */
[----:B------:R-:W-:Y:S01]  /*64e0*/  UIMAD UR13, UR5, UR8, URZ ;  /* 0x00000008050d72a4 */ /* 0x000fe2000f8e023f */
[----:B------:R-:W-:Y:S01]  /*64f0*/  IMAD.MOV.U32 R30, RZ, RZ, R220 ;  /* 0x000000ffff1e7224 */ /* 0x000fe200078e00dc */
[----:B------:R-:W-:Y:S01]  /*6500*/  UIMAD UR41, UR45, -0x40, UR41 ;  /* 0xffffffc02d2978a4 */ /* 0x000fe2000f8e0229 */
[----:B------:R-:W-:Y:S01]  /*6510*/  BAR.SYNC.DEFER_BLOCKING 0x0 ;  /* 0x0000000000007b1d */ /* 0x000fe20000010000 */
[----:B------:R-:W-:Y:S01]  /*6520*/  UIMAD UR13, UR46, UR9, UR13 ;  /* 0x000000092e0d72a4 */ /* 0x000fe2000f8e020d */
[----:B------:R-:W-:Y:S01]  /*6530*/  IMAD.WIDE.U32 R4, R3, UR46, R30 ;  /* 0x0000002e03047c25 */ /* 0x000fe2000f8e001e */
[----:B------:R-:W-:Y:S01]  /*6540*/  USHF.R.S32.HI UR19, URZ, 0x1f, UR59 ;  /* 0x0000001f3f137899 */ /* 0x000fe2000801143b */
[----:B------:R-:W-:-:S02]  /*6550*/  IADD3 R2, R218, 0x20, RZ ;  /* 0x00000020da027810 */ /* 0x000fc40007ffe0ff */
[----:B------:R-:W-:Y:S01]  /*6560*/  ULDC.64 UR14, c[0x0][0x468] ;  /* 0x00011a00000e7ab9 */ /* 0x000fe20000000a00 */
[----:B------:R-:W-:Y:S01]  /*6570*/  IMAD.U32 R3, RZ, RZ, UR13 ;  /* 0x0000000dff037e24 */ /* 0x000fe2000f8e00ff */
[----:B------:R-:W-:Y:S01]  /*6580*/  IADD3 R4, P0, R4, UR17, RZ ;  /* 0x0000001104047c10 */ /* 0x000fe2000ff1e0ff */
[----:B------:R-:W-:Y:S01]  /*6590*/  UIMAD UR13, UR19, UR14, URZ ;  /* 0x0000000e130d72a4 */ /* 0x000fe2000f8e023f */
[----:B------:R-:W-:Y:S01]  /*65a0*/  ISETP.GE.AND P2, PT, R218, UR41, PT ;  /* 0x00000029da007c0c */ /* 0x000fe2000bf46270 */
[----:B------:R-:W-:Y:S01]  /*65b0*/  IMAD.U32 R32, RZ, RZ, UR14 ;  /* 0x0000000eff207e24 */ /* 0x000fe2000f8e00ff */
[----:B------:R-:W-:Y:S01]  /*65c0*/  IADD3.X R5, R5, UR18, R3, P0, !PT ;  /* 0x0000001205057c10 */ /* 0x000fe200087fe403 */
[----:B------:R-:W-:Y:S01]  /*65d0*/  UIMAD UR15, UR59, UR15, UR13 ;  /* 0x0000000f3b0f72a4 */ /* 0x000fe2000f8e020d */
[----:B------:R-:W-:Y:S01]  /*65e0*/  BSSY B0, `(.L_x_79) ;  /* 0x0000016000007945 */ /* 0x000fe20003800000 */
[----:B------:R-:W-:Y:S01]  /*65f0*/  ISETP.GE.AND P1, PT, R2, UR41, PT ;  /* 0x0000002902007c0c */ /* 0x000fe2000bf26270 */
[----:B------:R-:W-:Y:S01]  /*6600*/  IMAD.WIDE.U32 R32, R32, UR59, R4 ;  /* 0x0000003b20207c25 */ /* 0x000fe2000f8e0004 */
[----:B------:R-:W-:-:S04]  /*6610*/  SHF.R.S32.HI R2, RZ, 0x1f, R218 ;  /* 0x0000001fff027819 */ /* 0x000fc800000114da */
[----:B------:R-:W-:Y:S01]  /*6620*/  IADD3 R29, R33, UR15, RZ ;  /* 0x0000000f211d7c10 */ /* 0x000fe2000fffe0ff */
[----:B------:R2:W1:Y:S04]  /*6630*/  LDS.128 R24, [R224+0xd000] ;  /* 0x00d00000e0187984 */ /* 0x0004680000000c00 */
[----:B------:R2:W3:Y:S04]  /*6640*/  LDS.128 R20, [R224+0xf000] ;  /* 0x00f00000e0147984 */ /* 0x0004e80000000c00 */
[----:B------:R2:W4:Y:S04]  /*6650*/  LDS.128 R16, [R224+0x11000] ;  /* 0x01100000e0107984 */ /* 0x0005280000000c00 */
[----:B------:R2:W1:Y:S01]  /*6660*/  LDS.128 R12, [R224+0x13000] ;  /* 0x01300000e00c7984 */ /* 0x0004620000000c00 */
[----:B------:R-:W-:Y:S05]  /*6670*/  @P2 BRA `(.L_x_80) ;  /* 0x0000000000302947 */ /* 0x000fea0003800000 */
[----:B------:R-:W2:Y:S01]  /*6680*/  LDS.128 R4, [R224+0xc000] ;  /* 0x00c00000e0047984 */ /* 0x000ea20000000c00 */
[----:B------:R-:W-:Y:S01]  /*6690*/  MOV R28, R32 ;  /* 0x00000020001c7202 */ /* 0x000fe20000000f00 */
[----:B------:R-:W-:Y:S01]  /*66a0*/  IMAD R3, R2, UR8, RZ ;  /* 0x0000000802037c24 */ /* 0x000fe2000f8e02ff */
[----:B------:R-:W-:Y:S01]  /*66b0*/  ULDC.64 UR14, c[0x0][0x3f0] ;  /* 0x0000fc00000e7ab9 */ /* 0x000fe20000000a00 */
[----:B------:R-:W3:Y:S02]  /*66c0*/  LDS.128 R8, [R224+0xe000] ;  /* 0x00e00000e0087984 */ /* 0x000ee40000000c00 */
[----:B------:R-:W-:-:S04]  /*66d0*/  IMAD.WIDE.U32 R34, R218, UR8, R28 ;  /* 0x00000008da227c25 */ /* 0x000fc8000f8e001c */
[----:B------:R-:W-:Y:S01]  /*66e0*/  IMAD R3, R218, UR9, R3 ;  /* 0x00000009da037c24 */ /* 0x000fe2000f8e0203 */
[----:B------:R-:W-:-:S04]  /*66f0*/  LEA R36, P0, R34, UR14, 0x1 ;  /* 0x0000000e22247c11 */ /* 0x000fc8000f8008ff */
[----:B------:R-:W-:-:S04]  /*6700*/  IADD3 R3, R3, R35, RZ ;  /* 0x0000002303037210 */ /* 0x000fc80007ffe0ff */
[----:B------:R-:W-:-:S05]  /*6710*/  LEA.HI.X R37, R34, UR15, R3, 0x1, P0 ;  /* 0x0000000f22257c11 */ /* 0x000fca00080f0c03 */
[----:B--2---:R2:W-:Y:S04]  /*6720*/  STG.E.128 desc[UR6][R36.64], R4 ;  /* 0x0000000424007986 */ /* 0x0045e8000c101d06 */
[----:B---3--:R2:W-:Y:S02]  /*6730*/  STG.E.128 desc[UR6][R36.64+0x80], R8 ;  /* 0x0000800824007986 */ /* 0x0085e4000c101d06 */
.L_x_80:
[----:B------:R-:W-:Y:S05]  /*6740*/  BSYNC B0 ;  /* 0x0000000000007941 */ /* 0x000fea0003800000 */
.L_x_79:
[----:B------:R-:W-:Y:S04]  /*6750*/  BSSY B0, `(.L_x_81) ;  /* 0x000000e000007945 */ /* 0x000fe80003800000 */
[----:B------:R-:W-:Y:S05]  /*6760*/  @P1 BRA `(.L_x_82) ;  /* 0x0000000000301947 */ /* 0x000fea0003800000 */
[----:B--2---:R-:W-:Y:S01]  /*6770*/  IADD3 R4, P0, R218, 0x20, RZ ;  /* 0x00000020da047810 */ /* 0x004fe20007f1e0ff */
[----:B------:R-:W-:Y:S01]  /*6780*/  ULDC.64 UR14, c[0x0][0x3f0] ;  /* 0x0000fc00000e7ab9 */ /* 0x000fe20000000a00 */
[----:B------:R-:W-:Y:S02]  /*6790*/  MOV R28, R32 ;  /* 0x00000020001c7202 */ /* 0x000fe40000000f00 */
[----:B------:R-:W-:-:S03]  /*67a0*/  IADD3.X R3, RZ, R2, RZ, P0, !PT ;  /* 0x00000002ff037210 */ /* 0x000fc600007fe4ff */
[----:B------:R-:W-:-:S04]  /*67b0*/  IMAD.WIDE.U32 R6, R4, UR8, R28 ;  /* 0x0000000804067c25 */ /* 0x000fc8000f8e001c */
[----:B------:R-:W-:-:S04]  /*67c0*/  IMAD R3, R3, UR8, RZ ;  /* 0x0000000803037c24 */ /* 0x000fc8000f8e02ff */
[----:B------:R-:W-:Y:S01]  /*67d0*/  IMAD R3, R4, UR9, R3 ;  /* 0x0000000904037c24 */ /* 0x000fe2000f8e0203 */
[----:B------:R-:W-:-:S04]  /*67e0*/  LEA R4, P0, R6, UR14, 0x1 ;  /* 0x0000000e06047c11 */ /* 0x000fc8000f8008ff */
[----:B------:R-:W-:-:S04]  /*67f0*/  IADD3 R3, R3, R7, RZ ;  /* 0x0000000703037210 */ /* 0x000fc80007ffe0ff */
[----:B------:R-:W-:-:S05]  /*6800*/  LEA.HI.X R5, R6, UR15, R3, 0x1, P0 ;  /* 0x0000000f06057c11 */ /* 0x000fca00080f0c03 */
[----:B-1----:R1:W-:Y:S04]  /*6810*/  STG.E.128 desc[UR6][R4.64], R24 ;  /* 0x0000001804007986 */ /* 0x0023e8000c101d06 */
[----:B---3--:R1:W-:Y:S02]  /*6820*/  STG.E.128 desc[UR6][R4.64+0x80], R20 ;  /* 0x0000801404007986 */ /* 0x0083e4000c101d06 */
.L_x_82:
[----:B------:R-:W-:Y:S05]  /*6830*/  BSYNC B0 ;  /* 0x0000000000007941 */ /* 0x000fea0003800000 */
.L_x_81:
[----:B--2---:R2:W2:Y:S01]  /*6840*/  LDS.128 R8, [R224+0x10000] ;  /* 0x01000000e0087984 */ /* 0x0044a20000000c00 */
[----:B------:R-:W-:Y:S01]  /*6850*/  UIMAD UR5, UR5, UR10, URZ ;  /* 0x0000000a050572a4 */ /* 0x000fe2000f8e023f */
[----:B------:R-:W-:Y:S01]  /*6860*/  IMAD.U32 R3, RZ, RZ, UR10 ;  /* 0x0000000aff037e24 */ /* 0x000fe2000f8e00ff */
[----:B------:R-:W-:Y:S01]  /*6870*/  USHF.R.S32.HI UR13, URZ, 0x1f, UR59 ;  /* 0x0000001f3f0d7899 */ /* 0x000fe2000801143b */
[----:B-1----:R1:W1:Y:S01]  /*6880*/  LDS.128 R4, [R224+0x12000] ;  /* 0x01200000e0047984 */ /* 0x0022620000000c00 */
[----:B------:R-:W-:Y:S01]  /*6890*/  UIMAD UR5, UR46, UR11, UR5 ;  /* 0x0000000b2e0572a4 */ /* 0x000fe2000f8e0205 */
[----:B------:R-:W-:Y:S01]  /*68a0*/  IMAD.WIDE.U32 R30, R3, UR46, R30 ;  /* 0x0000002e031e7c25 */ /* 0x000fe2000f8e001e */
[----:B------:R-:W-:Y:S01]  /*68b0*/  ULDC.64 UR8, c[0x0][0x470] ;  /* 0x00011c0000087ab9 */ /* 0x000fe20000000a00 */
[----:B------:R-:W-:Y:S03]  /*68c0*/  BSSY B0, `(.L_x_83) ;  /* 0x0000014000007945 */ /* 0x000fe60003800000 */
[----:B------:R-:W-:Y:S01]  /*68d0*/  IMAD.U32 R3, RZ, RZ, UR5 ;  /* 0x00000005ff037e24 */ /* 0x000fe2000f8e00ff */
[----:B---3--:R-:W-:Y:S01]  /*68e0*/  IADD3 R22, P0, R30, UR12, RZ ;  /* 0x0000000c1e167c10 */ /* 0x008fe2000ff1e0ff */
[----:B------:R-:W-:-:S03]  /*68f0*/  UIMAD UR5, UR13, UR8, URZ ;  /* 0x000000080d0572a4 */ /* 0x000fc6000f8e023f */
[----:B------:R-:W-:Y:S01]  /*6900*/  IADD3.X R23, R31, UR16, R3, P0, !PT ;  /* 0x000000101f177c10 */ /* 0x000fe200087fe403 */
[----:B------:R-:W-:Y:S01]  /*6910*/  UIMAD UR9, UR59, UR9, UR5 ;  /* 0x000000093b0972a4 */ /* 0x000fe2000f8e0205 */
[----:B------:R-:W-:-:S05]  /*6920*/  MOV R3, UR8 ;  /* 0x0000000800037c02 */ /* 0x000fca0008000f00 */
        /* <DEDUP_REMOVED lines=11> */
[----:B--2---:R3:W-:Y:S04]  /*69e0*/  STG.E.128 desc[UR6][R26.64], R8 ;  /* 0x000000081a007986 */ /* 0x0047e8000c101d06 */
[----:B-1----:R3:W-:Y:S02]  /*69f0*/  STG.E.128 desc[UR6][R26.64+0x80], R4 ;  /* 0x000080041a007986 */ /* 0x0027e4000c101d06 */
.L_x_84:
[----:B------:R-:W-:Y:S05]  /*6a00*/  BSYNC B0 ;  /* 0x0000000000007941 */ /* 0x000fea0003800000 */
.L_x_83:
[----:B------:R-:W-:Y:S05]  /*6a10*/  @P1 BRA `(.L_x_73) ;  /* 0x0000000000301947 */ /* 0x000fea0003800000 */
[----:B------:R-:W-:Y:S01]  /*6a20*/  IADD3 R3, P0, R218, 0x20, RZ ;  /* 0x00000020da037810 */ /* 0x000fe20007f1e0ff */
[----:B------:R-:W-:Y:S01]  /*6a30*/  ULDC.64 UR8, c[0x0][0x3f8] ;  /* 0x0000fe0000087ab9 */ /* 0x000fe20000000a00 */
[----:B------:R-:W-:Y:S02]  /*6a40*/  MOV R20, R22 ;  /* 0x0000001600147202 */ /* 0x000fe40000000f00 */
[----:B------:R-:W-:-:S03]  /*6a50*/  IADD3.X R2, RZ, R2, RZ, P0, !PT ;  /* 0x00000002ff027210 */ /* 0x000fc600007fe4ff */
[----:B-1-3--:R-:W-:-:S04]  /*6a60*/  IMAD.WIDE.U32 R4, R3, UR10, R20 ;  /* 0x0000000a03047c25 */ /* 0x00afc8000f8e0014 */
[----:B------:R-:W-:Y:S01]  /*6a70*/  IMAD R2, R2, UR10, RZ ;  /* 0x0000000a02027c24 */ /* 0x000fe2000f8e02ff */
[----:B------:R-:W-:-:S03]  /*6a80*/  LEA R6, P0, R4, UR8, 0x1 ;  /* 0x0000000804067c11 */ /* 0x000fc6000f8008ff */
[----:B------:R-:W-:-:S05]  /*6a90*/  IMAD R2, R3, UR11, R2 ;  /* 0x0000000b03027c24 */ /* 0x000fca000f8e0202 */
[----:B------:R-:W-:-:S04]  /*6aa0*/  IADD3 R2, R2, R5, RZ ;  /* 0x0000000502027210 */ /* 0x000fc80007ffe0ff */
[----:B------:R-:W-:-:S05]  /*6ab0*/  LEA.HI.X R7, R4, UR9, R2, 0x1, P0 ;  /* 0x0000000904077c11 */ /* 0x000fca00080f0c02 */
[----:B----4-:R1:W-:Y:S04]  /*6ac0*/  STG.E.128 desc[UR6][R6.64], R16 ;  /* 0x0000001006007986 */ /* 0x0103e8000c101d06 */
[----:B------:R1:W-:Y:S02]  /*6ad0*/  STG.E.128 desc[UR6][R6.64+0x80], R12 ;  /* 0x0000800c06007986 */ /* 0x0003e4000c101d06 */
.L_x_73:
[----:B------:R-:W-:Y:S05]  /*6ae0*/  BSYNC B1 ;  /* 0x0000000000017941 */ /* 0x000fea0003800000 */
.L_x_59:
[----:B------:R-:W-:Y:S01]  /*6af0*/  R2UR UR8, R219 ;  /* 0x00000000db0872ca */ /* 0x000fe200000e0000 */
[----:B------:R-:W-:Y:S02]  /*6b00*/  ULDC UR5, c[0x0][0xc] ;  /* 0x0000030000057ab9 */ /* 0x000fe40000000800 */
[----:B------:R-:W-:-:S10]  /*6b10*/  UIADD3 UR45, UR5, UR45, URZ ;  /* 0x0000002d052d7290 */ /* 0x000fd4000fffe03f */
[----:B------:R-:W-:-:S06]  /*6b20*/  UISETP.GE.AND UP0, UPT, UR45, UR8, UPT ;  /* 0x000000082d00728c */ /* 0x000fcc000bf06270 */
[----:B------:R-:W-:-:S13]  /*6b30*/  PLOP3.LUT P0, PT, PT, PT, UP0, 0x80, 0x0 ;  /* 0x000000000000781c */ /* 0x000fda0003f0f008 */
[----:B------:R-:W-:Y:S05]  /*6b40*/  @P0 BRA `(.L_x_85) ;  /* 0x0000000000040947 */ /* 0x000fea0003800000 */
[----:B------:R-:W-:Y:S05]  /*6b50*/  BRA `(.L_x_86) ;  /* 0xffffff9c00687947 */ /* 0x000fea000383ffff */
.L_x_85:
[----:B------:R-:W-:Y:S05]  /*6b60*/  EXIT ;  /* 0x000000000000794d */ /* 0x000fea0003800000 */
.L_x_87:
        /* <DEDUP_REMOVED lines=9> */
.L_x_1068:


//--------------------- .text._ZN5flash44flash_bwd_dq_dk_dv_loop_seqk_parallel_kernelI23Flash_bwd_kernel_traitsILi128ELi64ELi64ELi8ELi4ELi2ELi2ELb1ELb0EN7cutlass10bfloat16_tE19Flash_kernel_traitsILi128ELi64ELi64ELi8ES3_EELb0ELb1ELb0ELb1ELb0ELb0ELb0EEEvNS_16Flash_bwd_paramsE --------------------------
	.section	.text._ZN5flash44flash_bwd_dq_dk_dv_loop_seqk_parallel_kernelI23Flash_bwd_kernel_traitsILi128ELi64ELi64ELi8ELi4ELi2ELi2ELb1ELb0EN7cutlass10bfloat16_tE19Flash_kernel_traitsILi128ELi64ELi64ELi8ES3_EELb0ELb1ELb0ELb1ELb0ELb0ELb0EEEvNS_16Flash_bwd_paramsE,"ax",@progbits
	.align	128
        .global         _ZN5flash44flash_bwd_dq_dk_dv_loop_seqk_parallel_kernelI23Flash_bwd_kernel_traitsILi128ELi64ELi64ELi8ELi4ELi2ELi2ELb1ELb0EN7cutlass10bfloat16_tE19Flash_kernel_traitsILi128ELi64ELi64ELi8ES3_EELb0ELb1ELb0ELb1ELb0ELb0ELb0EEEvNS_16Flash_bwd_paramsE
        .type           _ZN5flash44flash_bwd_dq_dk_dv_loop_seqk_parallel_kernelI23Flash_bwd_kernel_traitsILi128ELi64ELi64ELi8ELi4ELi2ELi2ELb1ELb0EN7cutlass10bfloat16_tE19Flash_kernel_traitsILi128ELi64ELi64ELi8ES3_EELb0ELb1ELb0ELb1ELb0ELb0ELb0EEEvNS_16Flash_bwd_paramsE,@function
        .size           _ZN5flash44flash_bwd_dq_dk_dv_loop_seqk_parallel_kernelI23Flash_bwd_kernel_traitsILi128ELi64ELi64ELi8ELi4ELi2ELi2ELb1ELb0EN7cutlass10bfloat16_tE19Flash_kernel_traitsILi128ELi64ELi64ELi8ES3_EELb0ELb1ELb0ELb1ELb0ELb0ELb0EEEvNS_16Flash_bwd_paramsE,(.L_x_1069 - _ZN5flash44flash_bwd_dq_dk_dv_loop_seqk_parallel_kernelI23Flash_bwd_kernel_traitsILi128ELi64ELi64ELi8ELi4ELi2ELi2ELb1ELb0EN7cutlass10bfloat16_tE19Flash_kernel_traitsILi128ELi64ELi64ELi8ES3_EELb0ELb1ELb0ELb1ELb0ELb0ELb0EEEvNS_16Flash_bwd_paramsE)
        .other          _ZN5flash44flash_bwd_dq_dk_dv_loop_seqk_parallel_kernelI23Flash_bwd_kernel_traitsILi128ELi64ELi64ELi8ELi4ELi2ELi2ELb1ELb0EN7cutlass10bfloat16_tE19Flash_kernel_traitsILi128ELi64ELi64ELi8ES3_EELb0ELb1ELb0ELb1ELb0ELb0ELb0EEEvNS_16Flash_bwd_paramsE,@"STO_CUDA_ENTRY STV_DEFAULT"
_ZN5flash44flash_bwd_dq_dk_dv_loop_seqk_parallel_kernelI23Flash_bwd_kernel_traitsILi128ELi64ELi64ELi8ELi4ELi2ELi2ELb1ELb0EN7cutlass10bfloat16_tE19Flash_kernel_traitsILi128ELi64ELi64ELi8ES3_EELb0ELb1ELb0ELb1ELb0ELb0ELb0EEEvNS_16Flash_bwd_paramsE:
.text._ZN5flash44flash_bwd_dq_dk_dv_loop_seqk_parallel_kernelI23Flash_bwd_kernel_traitsILi128ELi64ELi64ELi8ELi4ELi2ELi2ELb1ELb0EN7cutlass10bfloat16_tE19Flash_kernel_traitsILi128ELi64ELi64ELi8ES3_EELb0ELb1ELb0ELb1ELb0ELb0ELb0EEEvNS_16Flash_bwd_paramsE:
        /* <DEDUP_REMOVED lines=13> */
[----:B------:R-:W-:Y:S01]  /*00d0*/  UMOV UR5, 0x400 ;  /* 0x0000040000057882 */ /* 0x000fe20000000000 */
[----:B------:R-:W-:Y:S01]  /*00e0*/  IMAD.MOV.U32 R201, RZ, RZ, 0x40 ;  /* 0x00000040ffc97424 */ /* 0x000fe200078e00ff */
[----:B------:R-:W-:Y:S01]  /*00f0*/  UMOV UR61, 0xffffc000 ;  /* 0xffffc000003d7882 */ /* 0x000fe20000000000 */
[----:B------:R-:W-:-:S04]  /*0100*/  IMAD.MOV.U32 R230, RZ, RZ, -0x10 ;  /* 0xfffffff0ffe67424 */ /* 0x000fc800078e00ff */
        /* <DEDUP_REMOVED lines=8> */
[----:B------:R-:W-:Y:S02]  /*0190*/  LEA.HI R20, R18, R17, RZ, 0x3 ;  /* 0x0000001112147211 */ /* 0x000fe400078f18ff */
[--C-:B------:R-:W-:Y:S01]  /*01a0*/  SHF.R.S32.HI R4, RZ, 0x5, R16.reuse ;  /* 0x00000005ff047819 */ /* 0x100fe20000011410 */
[----:B----4-:R-:W-:Y:S01]  /*01b0*/  USHF.R.S32.HI UR6, URZ, 0x1f, UR49 ;  /* 0x0000001f3f067899 */ /* 0x010fe20008011431 */
[----:B------:R-:W-:Y:S02]  /*01c0*/  SHF.R.S32.HI R0, RZ, 0x1f, R16 ;  /* 0x0000001fff007819 */ /* 0x000fe40000011410 */
[-C--:B------:R-:W-:Y:S02]  /*01d0*/  LEA.HI R3, R16, R4.reuse, RZ, 0x1 ;  /* 0x0000000410037211 */ /* 0x080fe400078f08ff */
[----:B------:R-:W-:-:S02]  /*01e0*/  LEA.HI R0, R0, R4, RZ, 0x2 ;  /* 0x0000000400007211 */ /* 0x000fc400078f10ff */
[-C--:B------:R-:W-:Y:S02]  /*01f0*/  LEA.HI R19, R18, R17.reuse, RZ, 0x2 ;  /* 0x0000001112137211 */ /* 0x080fe400078f10ff */
[----:B------:R-:W-:Y:S02]  /*0200*/  LOP3.LUT R2, R0, 0xfffffffc, RZ, 0xc0, !PT ;  /* 0xfffffffc00027812 */ /* 0x000fe400078ec0ff */
[----:B------:R-:W-:Y:S02]  /*0210*/  LOP3.LUT R0, R3, 0xfffffffe, RZ, 0xc0, !PT ;  /* 0xfffffffe03007812 */ /* 0x000fe400078ec0ff */
[----:B------:R-:W-:Y:S01]  /*0220*/  LEA.HI R3, R18, R17, RZ, 0x4 ;  /* 0x0000001112037211 */ /* 0x000fe200078f20ff */
[C---:B------:R-:W-:Y:S01]  /*0230*/  IMAD.IADD R15, R4.reuse, 0x1, -R2 ;  /* 0x00000001040f7824 */ /* 0x040fe200078e0a02 */
[----:B------:R-:W-:Y:S01]  /*0240*/  SHF.R.S32.HI R9, RZ, 0x2, R19 ;  /* 0x00000002ff097819 */ /* 0x000fe20000011413 */
[----:B------:R-:W-:Y:S01]  /*0250*/  IMAD.IADD R210, R4, 0x1, -R0 ;  /* 0x0000000104d27824 */ /* 0x000fe200078e0a00 */
[----:B------:R-:W-:-:S02]  /*0260*/  SHF.R.S32.HI R5, RZ, 0x4, R3 ;  /* 0x00000004ff057819 */ /* 0x000fc40000011403 */
[----:B------:R-:W-:Y:S02]  /*0270*/  LOP3.LUT R0, R20, 0xfffffff8, RZ, 0xc0, !PT ;  /* 0xfffffff814007812 */ /* 0x000fe400078ec0ff */
[----:B------:R-:W-:Y:S02]  /*0280*/  SHF.R.S32.HI R2, RZ, 0x1f, R19 ;  /* 0x0000001fff027819 */ /* 0x000fe40000011413 */
[----:B------:R-:W-:Y:S01]  /*0290*/  SHF.R.S32.HI R243, RZ, 0x3, R20 ;  /* 0x00000003fff37819 */ /* 0x000fe20000011414 */
[----:B------:R-:W-:Y:S01]  /*02a0*/  IMAD.IADD R0, R17, 0x1, -R0 ;  /* 0x0000000111007824 */ /* 0x000fe200078e0a00 */
[C---:B------:R-:W-:Y:S02]  /*02b0*/  LOP3.LUT R7, R3.reuse, 0xfffffff0, RZ, 0xc0, !PT ;  /* 0xfffffff003077812 */ /* 0x040fe400078ec0ff */
[----:B------:R-:W-:Y:S01]  /*02c0*/  LEA.HI R3, R3, R5, RZ, 0x1 ;  /* 0x0000000503037211 */ /* 0x000fe200078f08ff */
[----:B------:R-:W-:Y:S01]  /*02d0*/  IMAD.SHL.U32 R4, R243, 0x40, RZ ;  /* 0x00000040f3047824 */ /* 0x000fe200078e00ff */
[----:B------:R-:W-:Y:S01]  /*02e0*/  LEA.HI R2, R2, R9, RZ, 0x3 ;  /* 0x0000000902027211 */ /* 0x000fe200078f18ff */
[----:B------:R-:W-:Y:S01]  /*02f0*/  IMAD.SHL.U32 R226, R0, 0x8, RZ ;  /* 0x0000000800e27824 */ /* 0x000fe200078e00ff */
[----:B------:R-:W-:-:S02]  /*0300*/  LOP3.LUT R6, R3, 0xfffffffe, RZ, 0xc0, !PT ;  /* 0xfffffffe03067812 */ /* 0x000fc400078ec0ff */
[----:B------:R-:W-:Y:S01]  /*0310*/  LOP3.LUT R3, R2, 0xfffffff8, RZ, 0xc0, !PT ;  /* 0xfffffff802037812 */ /* 0x000fe200078ec0ff */
[----:B------:R-:W-:Y:S01]  /*0320*/  VIADD R233, R226, 0x40 ;  /* 0x00000040e2e97836 */ /* 0x000fe20000000000 */
[----:B------:R-:W-:Y:S01]  /*0330*/  LOP3.LUT R2, R4, 0x1c0, RZ, 0xc0, !PT ;  /* 0x000001c004027812 */ /* 0x000fe200078ec0ff */
[----:B------:R-:W-:Y:S01]  /*0340*/  IMAD.IADD R4, R17, 0x1, -R7 ;  /* 0x0000000111047824 */ /* 0x000fe200078e0a07 */
[----:B------:R-:W-:Y:S01]  /*0350*/  LOP3.LUT P4, RZ, R0, 0x2, RZ, 0xc0, !PT ;  /* 0x0000000200ff7812 */ /* 0x000fe2000788c0ff */
[----:B------:R-:W-:Y:S01]  /*0360*/  IMAD.IADD R9, R9, 0x1, -R3 ;  /* 0x0000000109097824 */ /* 0x000fe200078e0a03 */
[----:B------:R-:W-:Y:S01]  /*0370*/  LOP3.LUT R3, R2, 0x38, R226, 0xf8, !PT ;  /* 0x0000003802037812 */ /* 0x000fe200078ef8e2 */
[----:B------:R-:W-:Y:S01]  /*0380*/  IMAD.IADD R11, R5, 0x1, -R6 ;  /* 0x00000001050b7824 */ /* 0x000fe200078e0a06 */
[C---:B------:R-:W-:Y:S01]  /*0390*/  LOP3.LUT P3, RZ, R0.reuse, 0x4, RZ, 0xc0, !PT ;  /* 0x0000000400ff7812 */ /* 0x040fe2000786c0ff */
[----:B------:R-:W-:Y:S01]  /*03a0*/  IMAD.SHL.U32 R0, R0, 0x40, RZ ;  /* 0x0000004000007824 */ /* 0x000fe200078e00ff */
[----:B------:R-:W-:-:S02]  /*03b0*/  SHF.R.U32.HI R2, RZ, 0x3, R2 ;  /* 0x00000003ff027819 */ /* 0x000fc40000011602 */
[----:B------:R-:W-:Y:S02]  /*03c0*/  LEA.HI R10, R18, R17, RZ, 0x7 ;  /* 0x00000011120a7211 */ /* 0x000fe400078f38ff */
[----:B------:R-:W-:Y:S01]  /*03d0*/  LOP3.LUT R12, R3, R2, RZ, 0x3c, !PT ;  /* 0x00000002030c7212 */ /* 0x000fe200078e3cff */
[----:B------:R-:W-:Y:S01]  /*03e0*/  IMAD.SHL.U32 R2, R210, 0x10, RZ ;  /* 0x00000010d2027824 */ /* 0x000fe200078e00ff */
[----:B------:R-:W-:Y:S02]  /*03f0*/  SHF.R.S32.HI R3, RZ, 0x1f, R4 ;  /* 0x0000001fff037819 */ /* 0x000fe40000011404 */
[----:B------:R-:W-:Y:S02]  /*0400*/  LOP3.LUT R0, R0, 0x1c0, RZ, 0xc0, !PT ;  /* 0x000001c000007812 */ /* 0x000fe400078ec0ff */
[----:B------:R-:W-:Y:S02]  /*0410*/  SHF.R.S32.HI R10, RZ, 0x7, R10 ;  /* 0x00000007ff0a7819 */ /* 0x000fe4000001140a */
[----:B------:R-:W-:Y:S01]  /*0420*/  LEA.HI R13, R3, R4, RZ, 0x3 ;  /* 0x00000004030d7211 */ /* 0x000fe200078f18ff */
[----:B------:R-:W-:Y:S01]  /*0430*/  IMAD.SHL.U32 R3, R11, 0x200, RZ ;  /* 0x000002000b037824 */ /* 0x000fe200078e00ff */
[----:B------:R-:W-:-:S02]  /*0440*/  LOP3.LUT R5, R0, 0x8, R20, 0xf8, !PT ;  /* 0x0000000800057812 */ /* 0x000fc400078ef814 */
[----:B------:R-:W-:Y:S02]  /*0450*/  SHF.R.U32.HI R202, RZ, 0x3, R0 ;  /* 0x00000003ffca7819 */ /* 0x000fe40000011600 */
[----:B------:R-:W-:Y:S01]  /*0460*/  LOP3.LUT R7, R0, 0x10, R2, 0xf8, !PT ;  /* 0x0000001000077812 */ /* 0x000fe200078ef802 */
[----:B------:R-:W-:Y:S01]  /*0470*/  IMAD R2, R10, 0x800, R3 ;  /* 0x000008000a027824 */ /* 0x000fe200078e0203 */
[----:B------:R-:W-:Y:S02]  /*0480*/  LOP3.LUT R0, R5, R202, RZ, 0x3c, !PT ;  /* 0x000000ca05007212 */ /* 0x000fe400078e3cff */
[----:B------:R-:W-:Y:S02]  /*0490*/  LOP3.LUT R6, R13, 0xfffffff8, RZ, 0xc0, !PT ;  /* 0xfffffff80d067812 */ /* 0x000fe400078ec0ff */
[----:B------:R-:W-:Y:S01]  /*04a0*/  LOP3.LUT R8, R9, 0x1, RZ, 0xc0, !PT ;  /* 0x0000000109087812 */ /* 0x000fe200078ec0ff */
[----:B------:R-:W-:Y:S01]  /*04b0*/  IMAD.IADD R215, R2, 0x1, R0 ;  /* 0x0000000102d77824 */ /* 0x000fe200078e0200 */
[----:B------:R-:W-:Y:S01]  /*04c0*/  LEA.HI R0, R18, R17, RZ, 0x6 ;  /* 0x0000001112007211 */ /* 0x000fe200078f30ff */
[----:B------:R-:W-:Y:S01]  /*04d0*/  IMAD.IADD R14, R4, 0x1, -R6 ;  /* 0x00000001040e7824 */ /* 0x000fe200078e0a06 */
[----:B------:R-:W-:Y:S01]  /*04e0*/  LOP3.LUT R4, R7, 0x8, R20, 0xf8, !PT ;  /* 0x0000000807047812 */ /* 0x000fe200078ef814 */
[----:B------:R-:W-:Y:S01]  /*04f0*/  IMAD.SHL.U32 R6, R11, 0x20, RZ ;  /* 0x000000200b067824 */ /* 0x000fe200078e00ff */
[----:B------:R-:W-:Y:S01]  /*0500*/  SHF.R.S32.HI R0, RZ, 0x6, R0 ;  /* 0x00000006ff007819 */ /* 0x000fe20000011400 */
[----:B------:R-:W-:Y:S01]  /*0510*/  IMAD.SHL.U32 R7, R14, 0x40, RZ ;  /* 0x000000400e077824 */ /* 0x000fe200078e00ff */
[----:B------:R-:W-:-:S02]  /*0520*/  LOP3.LUT R202, R3, R4, R202, 0xf6, !PT ;  /* 0x0000000403ca7212 */ /* 0x000fc400078ef6ca */
[----:B------:R-:W-:Y:S01]  /*0530*/  LOP3.LUT R2, R16, 0xffffffe0, RZ, 0xc0, !PT ;  /* 0xffffffe010027812 */ /* 0x000fe200078ec0ff */
[C---:B------:R-:W-:Y:S01]  /*0540*/  IMAD R249, R0.reuse, 0x200, R12 ;  /* 0x0000020000f97824 */ /* 0x040fe200078e020c */
[----:B------:R-:W-:Y:S01]  /*0550*/  LOP3.LUT R4, R19, 0x7ffffffc, RZ, 0xc0, !PT ;  /* 0x7ffffffc13047812 */ /* 0x000fe200078ec0ff */
[----:B------:R-:W-:Y:S01]  /*0560*/  IMAD.SHL.U32 R3, R0, 0x8, RZ ;  /* 0x0000000800037824 */ /* 0x000fe200078e00ff */
[----:B------:R-:W-:Y:S01]  /*0570*/  ISETP.NE.U32.AND P0, PT, R8, 0x1, PT ;  /* 0x000000010800780c */ /* 0x000fe20003f05070 */
[----:B------:R-:W-:Y:S01]  /*0580*/  IMAD.SHL.U32 R0, R9, 0x40, RZ ;  /* 0x0000004009007824 */ /* 0x000fe200078e00ff */
[----:B------:R-:W-:Y:S01]  /*0590*/  SEL R201, R201, 0xffffffc0, !P3 ;  /* 0xffffffc0c9c97807 */ /* 0x000fe20005800000 */
[----:B------:R-:W-:Y:S01]  /*05a0*/  IMAD.IADD R251, R17, 0x1, -R2 ;  /* 0x0000000111fb7824 */ /* 0x000fe200078e0a02 */
[----:B------:R-:W-:Y:S01]  /*05b0*/  LOP3.LUT R3, R3, 0x18, RZ, 0xc0, !PT ;  /* 0x0000001803037812 */ /* 0x000fe200078ec0ff */
[----:B------:R-:W-:Y:S01]  /*05c0*/  IMAD.SHL.U32 R2, R10, 0x20, RZ ;  /* 0x000000200a027824 */ /* 0x000fe200078e00ff */
[----:B------:R-:W-:Y:S01]  /*05d0*/  LOP3.LUT R0, R0, 0x1c0, RZ, 0xc0, !PT ;  /* 0x000001c000007812 */ /* 0x000fe200078ec0ff */
[----:B------:R-:W-:Y:S01]  /*05e0*/  IMAD.IADD R4, R17, 0x1, -R4 ;  /* 0x0000000111047824 */ /* 0x000fe200078e0a04 */
[----:B------:R-:W-:-:S02]  /*05f0*/  R2P PR, R9, 0x6 ;  /* 0x0000000609007804 */ /* 0x000fc40000000000 */
[----:B------:R-:W-:Y:S01]  /*0600*/  LOP3.LUT R245, R2, 0x6, R245, 0xf8, !PT ;  /* 0x0000000602f57812 */ /* 0x000fe200078ef8f5 */
[----:B------:R-:W-:Y:S01]  /*0610*/  IMAD.SHL.U32 R4, R4, 0x2, RZ ;  /* 0x0000000204047824 */ /* 0x000fe200078e00ff */
[----:B------:R-:W-:Y:S02]  /*0620*/  LOP3.LUT R5, R0, 0x20, R2, 0xf8, !PT ;  /* 0x0000002000057812 */ /* 0x000fe400078ef802 */
[----:B------:R-:W-:Y:S01]  /*0630*/  SHF.R.U32.HI R2, RZ, 0x3, R0 ;  /* 0x00000003ff027819 */ /* 0x000fe20000011600 */
[----:B------:R-:W-:Y:S01]  /*0640*/  IMAD R8, R15, 0x400, R4 ;  /* 0x000004000f087824 */ /* 0x000fe200078e0204 */
[----:B------:R-:W-:Y:S01]  /*0650*/  LOP3.LUT R9, R3, 0x20, R6, 0xf8, !PT ;  /* 0x0000002003097812 */ /* 0x000fe200078ef806 */
[----:B------:R-:W-:Y:S01]  /*0660*/  IMAD R4, R210, 0x400, R4 ;  /* 0x00000400d2047824 */ /* 0x000fe200078e0204 */
[----:B------:R-:W-:Y:S02]  /*0670*/  LOP3.LUT R6, R5, R2, RZ, 0x3c, !PT ;  /* 0x0000000205067212 */ /* 0x000fe400078e3cff */
[----:B------:R-:W-:Y:S01]  /*0680*/  LOP3.LUT R5, R2, R0, R3, 0x1e, !PT ;  /* 0x0000000002057212 */ /* 0x000fe200078e1e03 */
[----:B------:R-:W-:Y:S01]  /*0690*/  IMAD.SHL.U32 R0, R11, 0x8, RZ ;  /* 0x000000080b007824 */ /* 0x000fe200078e00ff */
[----:B------:R-:W-:Y:S01]  /*06a0*/  LOP3.LUT R3, R7, 0x1c0, RZ, 0xc0, !PT ;  /* 0x000001c007037812 */ /* 0x000fe200078ec0ff */
[----:B------:R-:W-:Y:S01]  /*06b0*/  IMAD.IADD R8, R8, 0x1, R6 ;  /* 0x0000000108087824 */ /* 0x000fe200078e0206 */
[----:B------:R-:W-:Y:S01]  /*06c0*/  SHF.R.S32.HI R7, RZ, 0x1f, R251 ;  /* 0x0000001fff077819 */ /* 0x000fe200000114fb */
[----:B------:R-:W-:Y:S01]  /*06d0*/  IMAD.IADD R246, R4, 0x1, R5 ;  /* 0x0000000104f67824 */ /* 0x000fe200078e0205 */
[----:B------:R-:W-:Y:S01]  /*06e0*/  LOP3.LUT R6, R3, 0x8, R0, 0xf8, !PT ;  /* 0x0000000803067812 */ /* 0x000fe200078ef800 */
[----:B------:R-:W-:Y:S01]  /*06f0*/  IMAD.SHL.U32 R4, R13, 0x40, RZ ;  /* 0x000000400d047824 */ /* 0x000fe200078e00ff */
[----:B------:R-:W-:-:S02]  /*0700*/  LEA.HI R0, R7, R251, RZ, 0x2 ;  /* 0x000000fb07007211 */ /* 0x000fc400078f10ff */
[--C-:B------:R-:W-:Y:S02]  /*0710*/  SHF.R.U32.HI R2, RZ, 0x3, R3.reuse ;  /* 0x00000003ff027819 */ /* 0x100fe40000011603 */
[----:B------:R-:W-:Y:S02]  /*0720*/  SHF.R.S32.HI R5, RZ, 0x2, R0 ;  /* 0x00000002ff057819 */ /* 0x000fe40000011400 */
[----:B------:R-:W-:Y:S02]  /*0730*/  LOP3.LUT R0, R4, 0xfffffe00, RZ, 0xc0, !PT ;  /* 0xfffffe0004007812 */ /* 0x000fe400078ec0ff */
[----:B------:R-:W-:Y:S01]  /*0740*/  LOP3.LUT R3, R2, R9, R3, 0x1e, !PT ;  /* 0x0000000902037212 */ /* 0x000fe200078e1e03 */
[C---:B------:R-:W-:Y:S01]  /*0750*/  IMAD R248, R15.reuse, 0x10, R5 ;  /* 0x000000100ff87824 */ /* 0x040fe200078e0205 */
[----:B------:R-:W-:Y:S01]  /*0760*/  LOP3.LUT R2, R6, R2, RZ, 0x3c, !PT ;  /* 0x0000000206027212 */ /* 0x000fe200078e3cff */
[--C-:B------:R-:W-:Y:S01]  /*0770*/  IMAD R4, R15, 0x400, R0.reuse ;  /* 0x000004000f047824 */ /* 0x100fe200078e0200 */
[----:B------:R-:W-:Y:S01]  /*0780*/  LOP3.LUT R214, R3, R0, RZ, 0xfc, !PT ;  /* 0x0000000003d67212 */ /* 0x000fe200078efcff */
[----:B------:R-:W-:Y:S01]  /*0790*/  IMAD R210, R210, 0x400, R0 ;  /* 0x00000400d2d27824 */ /* 0x000fe200078e0200 */
[----:B------:R-:W-:Y:S01]  /*07a0*/  LEA R231, R8, UR4, 0x1 ;  /* 0x0000000408e77c11 */ /* 0x000fe2000f8e08ff */
[----:B------:R-:W-:Y:S01]  /*07b0*/  IMAD.U32 R0, RZ, RZ, UR5 ;  /* 0x00000005ff007e24 */ /* 0x000fe2000f8e00ff */
[----:B------:R-:W-:Y:S01]  /*07c0*/  USHF.L.U32 UR5, UR49, 0x7, URZ ;  /* 0x0000000731057899 */ /* 0x000fe2000800063f */
[----:B------:R-:W-:Y:S01]  /*07d0*/  IMAD.IADD R213, R4, 0x1, R2 ;  /* 0x0000000104d57824 */ /* 0x000fe200078e0202 */
[----:B------:R-:W-:Y:S01]  /*07e0*/  SEL R230, R230, 0x10, !P0 ;  /* 0x00000010e6e67807 */ /* 0x000fe20004000000 */
[----:B------:R-:W-:Y:S01]  /*07f0*/  IMAD.IADD R210, R2, 0x1, R210 ;  /* 0x0000000102d27824 */ /* 0x000fe200078e02d2 */
[----:B------:R-:W-:Y:S01]  /*0800*/  LEA R202, R202, UR4, 0x1 ;  /* 0x00000004caca7c11 */ /* 0x000fe2000f8e08ff */
[----:B------:R-:W-:-:S02]  /*0810*/  IMAD.MOV.U32 R2, RZ, RZ, 0x20 ;  /* 0x00000020ff027424 */ /* 0x000fc400078e00ff */
[----:B------:R-:W-:Y:S01]  /*0820*/  IMAD.U32 R3, RZ, RZ, UR5 ;  /* 0x00000005ff037e24 */ /* 0x000fe2000f8e00ff */
[----:B------:R-:W-:Y:S01]  /*0830*/  UIADD3 UR5, UR4, 0x10000, URZ ;  /* 0x0001000004057890 */ /* 0x000fe2000fffe03f */
[----:B------:R-:W-:Y:S01]  /*0840*/  IMAD.U32 R0, RZ, RZ, UR6 ;  /* 0x00000006ff007e24 */ /* 0x000fe2000f8e00ff */
[----:B------:R-:W-:Y:S01]  /*0850*/  UIADD3 UR6, UR4, 0xc000, URZ ;  /* 0x0000c00004067890 */ /* 0x000fe2000fffe03f */
[----:B------:R-:W-:Y:S01]  /*0860*/  IMAD.U32 R0, RZ, RZ, UR7 ;  /* 0x00000007ff007e24 */ /* 0x000fe2000f8e00ff */
[----:B------:R-:W-:Y:S01]  /*0870*/  SEL R2, R2, 0xffffffe0, !P4 ;  /* 0xffffffe002027807 */ /* 0x000fe20006000000 */
[----:B------:R-:W-:Y:S01]  /*0880*/  VIADD R229, R231, 0x20 ;  /* 0x00000020e7e57836 */ /* 0x000fe20000000000 */
[----:B------:R-:W-:Y:S01]  /*0890*/  LEA R0, R215, UR5, 0x1 ;  /* 0x00000005d7007c11 */ /* 0x000fe2000f8e08ff */
[C---:B------:R-:W-:Y:S01]  /*08a0*/  @P1 VIADD R229, R231.reuse, 0xffffffe0 ;  /* 0xffffffe0e7e51836 */ /* 0x040fe20000000000 */
[----:B------:R-:W-:Y:S01]  /*08b0*/  LEA R246, R246, UR6, 0x1 ;  /* 0x00000006f6f67c11 */ /* 0x000fe2000f8e08ff */
[----:B------:R-:W-:Y:S01]  /*08c0*/  IMAD.IADD R232, R231, 0x1, R230 ;  /* 0x00000001e7e87824 */ /* 0x000fe200078e02e6 */
[----:B------:R-:W-:Y:S01]  /*08d0*/  IADD3 R207, R2, -0x4000, R0 ;  /* 0xffffc00002cf7810 */ /* 0x000fe20007ffe000 */
        /* <DEDUP_REMOVED lines=9> */
.L_x_134:
        /* <DEDUP_REMOVED lines=13> */
[----:B------:R-:W-:Y:S02]  /*0a40*/  @UP4 UIADD3 UR10, UP1, UR16, UR10, URZ ;  /* 0x0000000a100a4290 */ /* 0x000fe4000ff3e03f */
[----:B------:R-:W-:Y:S02]  /*0a50*/  UIADD3 UR15, UP2, UR16, UR12, URZ ;  /* 0x0000000c100f7290 */ /* 0x000fe4000ff5e03f */
[----:B------:R-:W-:Y:S01]  /*0a60*/  @UP3 UIADD3.X UR9, UR5, UR9, URZ, UP0, !UPT ;  /* 0x0000000905093290 */ /* 0x000fe200087fe43f */
[----:B-12---:R-:W-:Y:S01]  /*0a70*/  IMAD.U32 R2, RZ, RZ, UR8 ;  /* 0x00000008ff027e24 */ /* 0x006fe2000f8e00ff */
[----:B------:R-:W-:Y:S01]  /*0a80*/  UISETP.NE.U32.AND UP0, UPT, UR12, URZ, UPT ;  /* 0x0000003f0c00728c */ /* 0x000fe2000bf05070 */
[----:B------:R-:W-:Y:S01]  /*0a90*/  IMAD.U32 R4, RZ, RZ, UR10 ;  /* 0x0000000aff047e24 */ /* 0x000fe2000f8e00ff */
[----:B------:R-:W-:-:S02]  /*0aa0*/  @UP4 UIADD3.X UR11, UR5, UR11, URZ, UP1, !UPT ;  /* 0x0000000b050b4290 */ /* 0x000fc40008ffe43f */
[----:B------:R-:W-:Y:S01]  /*0ab0*/  UIADD3.X UR14, UR5, UR13, URZ, UP2, !UPT ;  /* 0x0000000d050e7290 */ /* 0x000fe200097fe43f */
[----:B------:R-:W-:Y:S01]  /*0ac0*/  IMAD.U32 R3, RZ, RZ, UR9 ;  /* 0x00000009ff037e24 */ /* 0x000fe2000f8e00ff */
[----:B------:R-:W-:Y:S01]  /*0ad0*/  UISETP.NE.AND.EX UP2, UPT, UR13, URZ, UPT, UP0 ;  /* 0x0000003f0d00728c */ /* 0x000fe2000bf45300 */
[----:B------:R-:W-:Y:S02]  /*0ae0*/  ULDC.U8 UR17, c[0x0][0x3c2] ;  /* 0x0000f08000117ab9 */ /* 0x000fe40000000000 */
[----:B------:R-:W-:Y:S01]  /*0af0*/  ULDC.64 UR12, c[0x0][0x2f8] ;  /* 0x0000be00000c7ab9 */ /* 0x000fe20000000a00 */
[----:B------:R-:W-:Y:S01]  /*0b00*/  UISETP.NE.AND UP1, UPT, UR17, URZ, UPT ;  /* 0x0000003f1100728c */ /* 0x000fe2000bf25270 */
[----:B------:R-:W-:Y:S01]  /*0b10*/  IMAD.U32 R5, RZ, RZ, UR11 ;  /* 0x0000000bff057e24 */ /* 0x000fe2000f8e00ff */
[----:B------:R-:W-:Y:S01]  /*0b20*/  UISETP.EQ.U32.AND UP4, UPT, UR12, URZ, UPT ;  /* 0x0000003f0c00728c */ /* 0x000fe2000bf82070 */
[----:B------:R-:W-:-:S03]  /*0b30*/  PLOP3.LUT P3, PT, PT, PT, UP2, 0x80, 0x0 ;  /* 0x000000000000781c */ /* 0x000fc60003f6f028 */
[----:B------:R-:W-:Y:S01]  /*0b40*/  UISETP.EQ.OR.EX UP4, UPT, UR13, URZ, !UP1, UP4 ;  /* 0x0000003f0d00728c */ /* 0x000fe2000cf82740 */
[----:B------:R-:W2:Y:S01]  /*0b50*/  @P1 LDG.E R7, desc[UR6][R4.64] ;  /* 0x0000000604071981 */ /* 0x000ea2000c1e1900 */
[----:B------:R-:W-:-:S04]  /*0b60*/  UIADD3 UR8, UP0, UR16, UR12, URZ ;  /* 0x0000000c10087290 */ /* 0x000fc8000ff1e03f */
[----:B------:R-:W-:Y:S01]  /*0b70*/  PLOP3.LUT P2, PT, PT, PT, UP4, 0x80, 0x0 ;  /* 0x000000000000781c */ /* 0x000fe20003f4f048 */
[----:B------:R-:W-:Y:S01]  /*0b80*/  UIADD3.X UR5, UR5, UR13, URZ, UP0, !UPT ;  /* 0x0000000d05057290 */ /* 0x000fe200087fe43f */
[----:B---3--:R1:W3:Y:S02]  /*0b90*/  @P0 LDG.E R5, desc[UR6][R2.64] ;  /* 0x0000000602050981 */ /* 0x0082e4000c1e1900 */
[----:B-1----:R-:W-:Y:S02]  /*0ba0*/  IMAD.U32 R2, RZ, RZ, UR15 ;  /* 0x0000000fff027e24 */ /* 0x002fe4000f8e00ff */
[----:B------:R-:W-:-:S05]  /*0bb0*/  IMAD.U32 R3, RZ, RZ, UR14 ;  /* 0x0000000eff037e24 */ /* 0x000fca000f8e00ff */
[----:B----4-:R-:W4:Y:S04]  /*0bc0*/  @P3 LDG.E R6, desc[UR6][R2.64] ;  /* 0x0000000602063981 */ /* 0x010f28000c1e1900 */
[----:B-----5:R1:W5:Y:S02]  /*0bd0*/  @P3 LDG.E R0, desc[UR6][R2.64+0x4] ;  /* 0x0000040602003981 */ /* 0x020364000c1e1900 */
[----:B-1----:R-:W-:Y:S01]  /*0be0*/  IMAD.U32 R2, RZ, RZ, UR8 ;  /* 0x00000008ff027e24 */ /* 0x002fe2000f8e00ff */
[----:B------:R-:W-:Y:S01]  /*0bf0*/  UMOV UR44, URZ ;  /* 0x0000003f002c7c82 */ /* 0x000fe20008000000 */
[----:B------:R-:W-:Y:S01]  /*0c00*/  IMAD.U32 R3, RZ, RZ, UR5 ;  /* 0x00000005ff037e24 */ /* 0x000fe2000f8e00ff */
[----:B------:R-:W-:-:S04]  /*0c10*/  @!UP3 ULDC.64 UR8, c[0x0][0x318] ;  /* 0x0000c6000008bab9 */ /* 0x000fc80000000a00 */
[----:B------:R-:W5:Y:S01]  /*0c20*/  @!P2 LDG.E R4, desc[UR6][R2.64] ;  /* 0x000000060204a981 */ /* 0x000f62000c1e1900 */
[----:B------:R-:W-:Y:S01]  /*0c30*/  @!UP3 UISETP.NE.U32.AND UP0, UPT, UR8, URZ, UPT ;  /* 0x0000003f0800b28c */ /* 0x000fe2000bf05070 */
[----:B------:R-:W-:Y:S02]  /*0c40*/  UMOV UR5, 0xffffffff ;  /* 0xffffffff00057882 */ /* 0x000fe40000000000 */
[----:B------:R-:W-:Y:S01]  /*0c50*/  @!UP3 ULDC UR8, c[0x0][0x2cc] ;  /* 0x0000b3000008bab9 */ /* 0x000fe20000000800 */
[----:B------:R-:W-:Y:S01]  /*0c60*/  @!UP3 UISETP.NE.AND.EX UP0, UPT, UR9, URZ, UPT, UP0 ;  /* 0x0000003f0900b28c */ /* 0x000fe2000bf05300 */
[----:B------:R-:W-:Y:S01]  /*0c70*/  UMOV UR48, 0xffffffff ;  /* 0xffffffff00307882 */ /* 0x000fe20000000000 */
[----:B------:R-:W-:Y:S02]  /*0c80*/  USHF.L.U32 UR45, UR19, 0x6, URZ ;  /* 0x00000006132d7899 */ /* 0x000fe4000800063f */
[----:B------:R-:W-:-:S03]  /*0c90*/  @!UP3 USEL UR9, UR8, URZ, UP0 ;  /* 0x0000003f0809b287 */ /* 0x000fc60008000000 */
[----:B------:R-:W-:Y:S01]  /*0ca0*/  ULDC UR8, c[0x0][0x2c8] ;  /* 0x0000b20000087ab9 */ /* 0x000fe20000000800 */
[----:B--2---:R-:W-:Y:S02]  /*0cb0*/  @P1 R2UR UR44, R7 ;  /* 0x00000000072c12ca */ /* 0x004fe400000e0000 */
[----:B---3--:R-:W-:Y:S02]  /*0cc0*/  @P0 R2UR UR11, R5 ;  /* 0x00000000050b02ca */ /* 0x008fe400000e0000 */
[----:B------:R-:W-:-:S04]  /*0cd0*/  ISETP.NE.U32.AND P0, PT, RZ, UR12, PT ;  /* 0x0000000cff007c0c */ /* 0x000fc8000bf05070 */
[----:B------:R-:W-:-:S07]  /*0ce0*/  ISETP.NE.AND.EX P0, PT, RZ, UR13, PT, P0 ;  /* 0x0000000dff007c0c */ /* 0x000fce000bf05300 */
[----:B------:R-:W-:Y:S01]  /*0cf0*/  @UP3 UIADD3 UR11, UR11, -UR44, URZ ;  /* 0x8000002c0b0b3290 */ /* 0x000fe2000fffe03f */
[----:B----4-:R-:W-:Y:S02]  /*0d00*/  @P3 R2UR UR5, R6 ;  /* 0x00000000060532ca */ /* 0x010fe400000e0000 */
        /* <DEDUP_REMOVED lines=9> */
.L_x_88:
        /* <DEDUP_REMOVED lines=15> */
[----:B------:R-:W-:Y:S01]  /*0e90*/  ULDC UR29, c[0x0][0x2dc] ;  /* 0x0000b700001d7ab9 */ /* 0x000fe20000000800 */
[----:B------:R-:W-:Y:S01]  /*0ea0*/  UIMAD UR26, UR49, UR9, UR8 ;  /* 0x00000009311a72a4 */ /* 0x000fe2000f8e0208 */
[----:B------:R-:W-:-:S02]  /*0eb0*/  ULDC UR46, c[0x0][0x270] ;  /* 0x00009c00002e7ab9 */ /* 0x000fc40000000800 */
[----:B------:R-:W-:Y:S01]  /*0ec0*/  @!UP1 ULDC.64 UR8, c[0x0][0x418] ;  /* 0x0001060000089ab9 */ /* 0x000fe20000000a00 */
[----:B------:R-:W-:Y:S02]  /*0ed0*/  USHF.R.S32.HI UR36, URZ, 0x1f, UR60 ;  /* 0x0000001f3f247899 */ /* 0x000fe4000801143c */
[----:B------:R-:W-:Y:S02]  /*0ee0*/  @!UP1 UIMAD.WIDE.U32 UR38, UR49, UR8, URZ ;  /* 0x00000008312692a5 */ /* 0x000fe4000f8e003f */
[----:B------:R-:W-:Y:S02]  /*0ef0*/  USHF.L.U32 UR14, UR49, 0x7, URZ ;  /* 0x00000007310e7899 */ /* 0x000fe4000800063f */
[----:B------:R-:W-:Y:S01]  /*0f00*/  UIMAD UR51, UR58, UR29, URZ ;  /* 0x0000001d3a3372a4 */ /* 0x000fe2000f8e023f */
[----:B------:R-:W-:Y:S01]  /*0f10*/  ULDC.64 UR22, c[0x0][0x240] ;  /* 0x0000900000167ab9 */ /* 0x000fe20000000a00 */
[----:B-1----:R-:W-:Y:S01]  /*0f20*/  IABS R5, R6 ;  /* 0x0000000600057213 */ /* 0x002fe20000000000 */
[----:B------:R-:W-:Y:S01]  /*0f30*/  UIMAD UR18, UR5, UR23, URZ ;  /* 0x00000017051272a4 */ /* 0x000fe2000f8e023f */
[----:B------:R-:W-:Y:S01]  /*0f40*/  ISETP.NE.AND P3, PT, R6, RZ, PT ;  /* 0x000000ff0600720c */ /* 0x000fe20003f65270 */
[----:B------:R-:W-:Y:S01]  /*0f50*/  UIADD3 UR43, UR25, UR26, URZ ;  /* 0x0000001a192b7290 */ /* 0x000fe2000fffe03f */
[----:B------:R-:W1:Y:S01]  /*0f60*/  I2F.RP R2, R5 ;  /* 0x0000000500027306 */ /* 0x000e620000209400 */
[----:B------:R-:W-:Y:S01]  /*0f70*/  USHF.L.U64.HI UR16, UR49, 0x7, UR59 ;  /* 0x0000000731107899 */ /* 0x000fe2000801023b */
[----:B------:R-:W-:Y:S01]  /*0f80*/  ULDC.U8 UR20, c[0x0][0x3d8] ;  /* 0x0000f60000147ab9 */ /* 0x000fe20000000000 */
[----:B--2---:R-:W-:-:S02]  /*0f90*/  UIMAD.WIDE.U32 UR30, UR10, UR12, URZ ;  /* 0x0000000c0a1e72a5 */ /* 0x004fc4000f8e003f */
[----:B------:R-:W-:Y:S02]  /*0fa0*/  UISETP.NE.AND UP3, UPT, UR20, URZ, UPT ;  /* 0x0000003f1400728c */ /* 0x000fe4000bf65270 */
[----:B------:R-:W-:Y:S02]  /*0fb0*/  UIMAD UR37, UR10, UR13, UR31 ;  /* 0x0000000d0a2572a4 */ /* 0x000fe4000f8e021f */
[----:B------:R-:W-:Y:S01]  /*0fc0*/  @!UP1 UIMAD UR10, UR59, UR8, URZ ;  /* 0x000000083b0a92a4 */ /* 0x000fe2000f8e023f */
[----:B------:R-:W-:Y:S01]  /*0fd0*/  @UP1 ULDC.64 UR12, c[0x0][0x420] ;  /* 0x00010800000c1ab9 */ /* 0x000fe20000000a00 */
[----:B------:R-:W-:Y:S01]  /*0fe0*/  USEL UR31, UR14, URZ, UP2 ;  /* 0x0000003f0e1f7287 */ /* 0x000fe20009000000 */
[----:B-1----:R-:W1:Y:S01]  /*0ff0*/  MUFU.RCP R2, R2 ;  /* 0x0000000200027308 */ /* 0x002e620000001000 */
[----:B------:R-:W-:Y:S02]  /*1000*/  @!UP1 UIMAD UR35, UR49, UR9, UR10 ;  /* 0x00000009312392a4 */ /* 0x000fe4000f8e020a */
[----:B------:R-:W-:-:S02]  /*1010*/  UIADD3 UR10, UR32, 0x3f, URZ ;  /* 0x0000003f200a7890 */ /* 0x000fc4000fffe03f */
[----:B------:R-:W-:Y:S02]  /*1020*/  UIMAD.WIDE UR8, UR29, UR46, URZ ;  /* 0x0000002e1d0872a5 */ /* 0x000fe4000f8e023f */
[----:B------:R-:W-:Y:S02]  /*1030*/  USHF.R.S32.HI UR17, URZ, 0x1f, UR10 ;  /* 0x0000001f3f117899 */ /* 0x000fe4000801140a */
[----:B------:R-:W-:Y:S02]  /*1040*/  @UP1 UIMAD.WIDE.U32 UR40, UR5, UR12, URZ ;  /* 0x0000000c052812a5 */ /* 0x000fe4000f8e003f */
[----:B------:R-:W-:Y:S02]  /*1050*/  ULEA.HI UR29, UR17, UR10, URZ, 0x6 ;  /* 0x0000000a111d7291 */ /* 0x000fe4000f8f303f */
[----:B------:R-:W-:Y:S02]  /*1060*/  UIMAD UR10, UR36, UR49, URZ ;  /* 0x00000031240a72a4 */ /* 0x000fe4000f8e023f */
[----:B------:R-:W-:Y:S01]  /*1070*/  @UP1 UIMAD UR52, UR5, UR13, UR41 ;  /* 0x0000000d053412a4 */ /* 0x000fe2000f8e0229 */
[----:B-1----:R-:W-:Y:S01]  /*1080*/  VIADD R2, R2, 0xffffffe ;  /* 0x0ffffffe02027836 */ /* 0x002fe20000000000 */
[----:B------:R-:W-:-:S02]  /*1090*/  UIMAD.WIDE.U32 UR14, UR5, UR22, URZ ;  /* 0x00000016050e72a5 */ /* 0x000fc4000f8e003f */
[----:B------:R-:W-:Y:S01]  /*10a0*/  UIMAD.WIDE.U32 UR12, UR49, UR60, URZ ;  /* 0x0000003c310c72a5 */ /* 0x000fe2000f8e003f */
[----:B------:R-:W1:Y:S01]  /*10b0*/  F2I.FTZ.U32.TRUNC.NTZ R3, R2 ;  /* 0x0000000200037305 */ /* 0x000e62000021f000 */
[----:B------:R-:W-:Y:S02]  /*10c0*/  UIMAD UR10, UR59, UR60, UR10 ;  /* 0x0000003c3b0a72a4 */ /* 0x000fe4000f8e020a */
[----:B------:R-:W-:Y:S02]  /*10d0*/  USEL UR56, UR24, UR14, !UP1 ;  /* 0x0000000e18387287 */ /* 0x000fe4000c800000 */
[----:B------:R-:W-:Y:S02]  /*10e0*/  @UP1 UIADD3 UR43, UR15, UR18, URZ ;  /* 0x000000120f2b1290 */ /* 0x000fe4000fffe03f */
[----:B------:R-:W-:Y:S02]  /*10f0*/  UIMAD UR14, UR9, UR12, URZ ;  /* 0x0000000c090e72a4 */ /* 0x000fe4000f8e023f */
[----:B------:R-:W-:-:S02]  /*1100*/  UIADD3 UR10, UR13, UR10, URZ ;  /* 0x0000000a0d0a7290 */ /* 0x000fc4000fffe03f */
[----:B------:R-:W-:Y:S02]  /*1110*/  ULOP3.LUT UR15, UR29, 0xffffffc0, URZ, 0xc0, !UPT ;  /* 0xffffffc01d0f7892 */ /* 0x000fe4000f8ec03f */
[----:B------:R-:W-:Y:S01]  /*1120*/  UIMAD UR14, UR8, UR10, UR14 ;  /* 0x0000000a080e72a4 */ /* 0x000fe2000f8e020e */
[--C-:B-1----:R-:W-:Y:S01]  /*1130*/  IMAD.MOV R0, RZ, RZ, -R3.reuse ;  /* 0x000000ffff007224 */ /* 0x102fe200078e0a03 */
[----:B------:R-:W-:Y:S01]  /*1140*/  UIADD3 UR10, UR15, -0x40, URZ ;  /* 0xffffffc00f0a7890 */ /* 0x000fe2000fffe03f */
[----:B------:R-:W-:Y:S01]  /*1150*/  IMAD.MOV.U32 R2, RZ, RZ, RZ ;  /* 0x000000ffff027224 */ /* 0x000fe200078e00ff */
[----:B------:R-:W-:Y:S01]  /*1160*/  UIMAD.WIDE.U32 UR24, UR8, UR12, URZ ;  /* 0x0000000c081872a5 */ /* 0x000fe2000f8e003f */
[----:B------:R-:W-:Y:S01]  /*1170*/  IMAD R0, R0, R5, RZ ;  /* 0x0000000500007224 */ /* 0x000fe200078e02ff */
[----:B------:R-:W-:Y:S02]  /*1180*/  USEL UR34, UR16, URZ, UP2 ;  /* 0x0000003f10227287 */ /* 0x000fe40009000000 */
[----:B------:R-:W-:Y:S01]  /*1190*/  UIMAD.WIDE.U32 UR12, UR8, UR5, URZ ;  /* 0x00000005080c72a5 */ /* 0x000fe2000f8e003f */
[----:B------:R-:W-:Y:S01]  /*11a0*/  IMAD.HI.U32 R0, R3, R0, R2 ;  /* 0x0000000003007227 */ /* 0x000fe200078e0002 */
[----:B------:R-:W-:Y:S01]  /*11b0*/  MOV R2, R4 ;  /* 0x0000000400027202 */ /* 0x000fe20000000f00 */
[----:B------:R-:W-:-:S02]  /*11c0*/  USHF.R.S32.HI UR36, URZ, 0x1f, UR10 ;  /* 0x0000001f3f247899 */ /* 0x000fc4000801140a */
[----:B------:R-:W-:Y:S02]  /*11d0*/  UIADD3 UR18, UP2, UR10, UR31, URZ ;  /* 0x0000001f0a127290 */ /* 0x000fe4000ff5e03f */
[----:B------:R-:W-:Y:S01]  /*11e0*/  IMAD.HI.U32 R0, R0, R2, RZ ;  /* 0x0000000200007227 */ /* 0x000fe200078e00ff */
[----:B------:R-:W-:Y:S02]  /*11f0*/  UISETP.NE.AND UP0, UPT, UR48, -0x1, UPT ;  /* 0xffffffff3000788c */ /* 0x000fe4000bf05270 */
[----:B------:R-:W-:Y:S01]  /*1200*/  UIMAD UR26, UR9, UR5, URZ ;  /* 0x00000005091a72a4 */ /* 0x000fe2000f8e023f */
[----:B------:R-:W-:Y:S01]  /*1210*/  IMAD.MOV R3, RZ, RZ, -R0 ;  /* 0x000000ffff037224 */ /* 0x000fe200078e0a00 */
[----:B------:R-:W-:Y:S02]  /*1220*/  USEL UR57, UR24, UR12, !UP1 ;  /* 0x0000000c18397287 */ /* 0x000fe4000c800000 */
[----:B------:R-:W-:Y:S01]  /*1230*/  UIADD3.X UR12, UR36, UR34, URZ, UP2, !UPT ;  /* 0x00000022240c7290 */ /* 0x000fe200097fe43f */
[----:B------:R-:W-:Y:S01]  /*1240*/  IMAD R2, R5, R3, R2 ;  /* 0x0000000305027224 */ /* 0x000fe200078e0202 */
[----:B------:R-:W-:Y:S01]  /*1250*/  UIMAD UR9, UR9, UR18, URZ ;  /* 0x00000012090972a4 */ /* 0x000fe2000f8e023f */
[----:B------:R-:W-:Y:S01]  /*1260*/  ULDC UR42, c[0x0][0x2c4] ;  /* 0x0000b100002a7ab9 */ /* 0x000fe20000000800 */
[----:B------:R-:W-:-:S02]  /*1270*/  @!UP1 UIADD3 UR52, UR39, UR35, URZ ;  /* 0x0000002327349290 */ /* 0x000fc4000fffe03f */
[----:B------:R-:W-:Y:S01]  /*1280*/  ISETP.GT.U32.AND P1, PT, R5, R2, PT ;  /* 0x000000020500720c */ /* 0x000fe20003f24070 */
[----:B------:R-:W-:Y:S02]  /*1290*/  UIMAD UR24, UR8, UR12, UR9 ;  /* 0x0000000c081872a4 */ /* 0x000fe4000f8e0209 */
[----:B------:R-:W-:Y:S02]  /*12a0*/  UIMAD.WIDE.U32 UR34, UR8, UR18, URZ ;  /* 0x00000012082272a5 */ /* 0x000fe4000f8e003f */
[----:B------:R-:W-:Y:S01]  /*12b0*/  @UP3 UIMAD UR8, UR49, UR42, URZ ;  /* 0x0000002a310832a4 */ /* 0x000fe2000f8e023f */
[----:B------:R-:W-:Y:S01]  /*12c0*/  ULDC.U8 UR21, c[0x0][0x480] ;  /* 0x0001200000157ab9 */ /* 0x000fe20000000000 */
[----:B------:R-:W-:Y:S02]  /*12d0*/  @UP0 UIADD3 UR27, UR44, UR48, URZ ;  /* 0x000000302c1b0290 */ /* 0x000fe4000fffe03f */
[----:B------:R-:W-:Y:S02]  /*12e0*/  @UP0 UIADD3 UR28, UR44, UR48, URZ ;  /* 0x000000302c1c0290 */ /* 0x000fe4000fffe03f */
[----:B------:R-:W-:-:S02]  /*12f0*/  UISETP.NE.AND UP4, UPT, UR21, URZ, UPT ;  /* 0x0000003f1500728c */ /* 0x000fc4000bf85270 */
[----:B------:R-:W-:Y:S01]  /*1300*/  @!P1 IMAD.IADD R2, R2, 0x1, -R5 ;  /* 0x0000000102029824 */ /* 0x000fe200078e0a05 */
[----:B------:R-:W-:Y:S01]  /*1310*/  @!P1 IADD3 R0, R0, 0x1, RZ ;  /* 0x0000000100009810 */ /* 0x000fe20007ffe0ff */
[----:B------:R-:W-:Y:S01]  /*1320*/  @UP3 USEL UR9, UR8, UR5, !UP1 ;  /* 0x0000000508093287 */ /* 0x000fe2000c800000 */
[----:B------:R-:W-:Y:S01]  /*1330*/  PLOP3.LUT P1, PT, PT, PT, UP0, 0x80, 0x0 ;  /* 0x000000000000781c */ /* 0x000fe20003f2f008 */
[----:B------:R-:W-:Y:S01]  /*1340*/  @UP0 ULDC.64 UR20, c[0x0][0x248] ;  /* 0x0000920000140ab9 */ /* 0x000fe20000000a00 */
[----:B------:R-:W-:Y:S01]  /*1350*/  ISETP.GE.U32.AND P0, PT, R2, R5, PT ;  /* 0x000000050200720c */ /* 0x000fe20003f06070 */
[----:B------:R-:W-:Y:S01]  /*1360*/  @UP0 ULDC.64 UR16, c[0x0][0x250] ;  /* 0x0000940000100ab9 */ /* 0x000fe20000000a00 */
[----:B------:R-:W-:Y:S01]  /*1370*/  LOP3.LUT R2, R6, UR58, RZ, 0x3c, !PT ;  /* 0x0000003a06027c12 */ /* 0x000fe2000f8e3cff */
[----:B------:R-:W-:Y:S02]  /*1380*/  UIADD3 UR50, UR25, UR14, URZ ;  /* 0x0000000e19327290 */ /* 0x000fe4000fffe03f */
[----:B------:R-:W-:Y:S01]  /*1390*/  @UP1 UIADD3 UR50, UR13, UR26, URZ ;  /* 0x0000001a0d321290 */ /* 0x000fe2000fffe03f */
[----:B------:R-:W-:Y:S01]  /*13a0*/  ISETP.GE.AND P2, PT, R2, RZ, PT ;  /* 0x000000ff0200720c */ /* 0x000fe20003f46270 */
[----:B------:R-:W-:Y:S01]  /*13b0*/  @UP3 ULDC UR8, c[0x0][0x2e4] ;  /* 0x0000b90000083ab9 */ /* 0x000fe20000000800 */
[----:B------:R-:W-:-:S02]  /*13c0*/  @UP0 UIMAD.WIDE.U32 UR14, UR27, UR20, URZ ;  /* 0x000000141b0e02a5 */ /* 0x000fc4000f8e003f */
[----:B------:R-:W-:Y:S02]  /*13d0*/  @UP0 UIMAD.WIDE.U32 UR12, UR28, UR16, URZ ;  /* 0x000000101c0c02a5 */ /* 0x000fe4000f8e003f */
[----:B------:R-:W-:Y:S01]  /*13e0*/  @UP0 UIMAD UR18, UR28, UR17, URZ ;  /* 0x000000111c1202a4 */ /* 0x000fe2000f8e023f */
[----:B------:R-:W-:Y:S01]  /*13f0*/  @P0 VIADD R0, R0, 0x1 ;  /* 0x0000000100000836 */ /* 0x000fe20000000000 */
[----:B------:R-:W-:Y:S01]  /*1400*/  @UP3 UIMAD UR25, UR58, UR8, UR9 ;  /* 0x000000083a1932a4 */ /* 0x000fe2000f8e0209 */
[----:B------:R-:W-:Y:S01]  /*1410*/  PLOP3.LUT P0, PT, PT, PT, UP3, 0x80, 0x0 ;  /* 0x000000000000781c */ /* 0x000fe20003f0f038 */
[----:B------:R-:W-:Y:S01]  /*1420*/  @!UP3 UIMAD UR8, UR49, UR46, UR58 ;  /* 0x0000002e3108b2a4 */ /* 0x000fe2000f8e023a */
[----:B------:R-:W-:Y:S01]  /*1430*/  IMAD.MOV.U32 R13, RZ, RZ, R0 ;  /* 0x000000ffff0d7224 */ /* 0x000fe200078e0000 */
[----:B------:R-:W-:Y:S02]  /*1440*/  @UP0 UIMAD UR27, UR27, UR21, URZ ;  /* 0x000000151b1b02a4 */ /* 0x000fe4000f8e023f */
[----:B------:R-:W-:-:S02]  /*1450*/  USEL UR55, UR30, URZ, UP4 ;  /* 0x0000003f1e377287 */ /* 0x000fc4000a000000 */
[----:B------:R-:W-:Y:S01]  /*1460*/  @UP0 UIADD3 UR46, UR13, UR18, URZ ;  /* 0x000000120d2e0290 */ /* 0x000fe2000fffe03f */
[----:B------:R-:W-:Y:S01]  /*1470*/  @!P2 IADD3 R13, -R13, RZ, RZ ;  /* 0x000000ff0d0da210 */ /* 0x000fe20007ffe1ff */
[----:B------:R-:W-:Y:S01]  /*1480*/  @!UP3 UIMAD UR25, UR8, UR42, URZ ;  /* 0x0000002a0819b2a4 */ /* 0x000fe2000f8e023f */
[----:B------:R-:W-:Y:S01]  /*1490*/  @!P3 LOP3.LUT R13, RZ, R6, RZ, 0x33, !PT ;  /* 0x00000006ff0db212 */ /* 0x000fe200078e33ff */
[----:B------:R-:W-:Y:S02]  /*14a0*/  USHF.R.S32.HI UR33, URZ, 0x1f, UR45 ;  /* 0x0000001f3f217899 */ /* 0x000fe4000801142d */
[----:B------:R-:W-:Y:S02]  /*14b0*/  USHF.R.S32.HI UR53, URZ, 0x1f, UR51 ;  /* 0x0000001f3f357899 */ /* 0x000fe40008011433 */
[----:B------:R-:W-:Y:S02]  /*14c0*/  USHF.R.S32.HI UR47, URZ, 0x6, UR29 ;  /* 0x000000063f2f7899 */ /* 0x000fe4000801141d */
[----:B------:R-:W-:-:S02]  /*14d0*/  USEL UR54, UR37, URZ, UP4 ;  /* 0x0000003f25367287 */ /* 0x000fc4000a000000 */
[----:B------:R-:W-:Y:S02]  /*14e0*/  UIADD3 UR31, UR35, UR24, URZ ;  /* 0x00000018231f7290 */ /* 0x000fe4000fffe03f */
[----:B------:R-:W-:Y:S01]  /*14f0*/  @UP0 UIADD3 UR30, UR15, UR27, URZ ;  /* 0x0000001b0f1e0290 */ /* 0x000fe2000fffe03f */
[----:B------:R-:W-:Y:S01]  /*1500*/  @UP0 UMOV UR18, UR14 ;  /* 0x0000000e00120c82 */ /* 0x000fe20008000000 */
[----:B------:R-:W-:Y:S01]  /*1510*/  @UP0 UMOV UR42, UR12 ;  /* 0x0000000c002a0c82 */ /* 0x000fe20008000000 */
[----:B------:R-:W-:Y:S09]  /*1520*/  @P1 BRA `(.L_x_90) ;  /* 0x0000000000301947 */ /* 0x000ff20003800000 */
[----:B------:R-:W-:Y:S01]  /*1530*/  USHF.R.S32.HI UR8, URZ, 0x1f, UR44 ;  /* 0x0000001f3f087899 */ /* 0x000fe2000801142c */
[----:B------:R-:W-:-:S03]  /*1540*/  ULDC.64 UR20, c[0x0][0x248] ;  /* 0x0000920000147ab9 */ /* 0x000fc60000000a00 */
[----:B------:R-:W-:Y:S02]  /*1550*/  UIMAD UR12, UR8, UR20, URZ ;  /* 0x00000014080c72a4 */ /* 0x000fe4000f8e023f */
[----:B------:R-:W-:Y:S02]  /*1560*/  UIMAD.WIDE.U32 UR8, UR44, UR20, URZ ;  /* 0x000000142c0872a5 */ /* 0x000fe4000f8e003f */
[----:B------:R-:W-:-:S03]  /*1570*/  UIMAD UR14, UR44, UR21, UR12 ;  /* 0x000000152c0e72a4 */ /* 0x000fc6000f8e020c */
[----:B------:R-:W-:Y:S01]  /*1580*/  ULDC.64 UR12, c[0x0][0x230] ;  /* 0x00008c00000c7ab9 */ /* 0x000fe20000000a00 */
[----:B------:R-:W-:Y:S02]  /*1590*/  UIADD3 UR9, UR9, UR14, URZ ;  /* 0x0000000e09097290 */ /* 0x000fe4000fffe03f */
[----:B------:R-:W-:Y:S02]  /*15a0*/  UIMAD UR14, UR59, UR12, URZ ;  /* 0x0000000c3b0e72a4 */ /* 0x000fe4000f8e023f */
[----:B------:R-:W-:Y:S02]  /*15b0*/  UIMAD.WIDE.U32 UR8, UR49, UR12, UR8 ;  /* 0x0000000c310872a5 */ /* 0x000fe4000f8e0008 */
[----:B------:R-:W-:-:S04]  /*15c0*/  UIMAD UR13, UR49, UR13, UR14 ;  /* 0x0000000d310d72a4 */ /* 0x000fc8000f8e020e */
[----:B------:R-:W-:Y:S01]  /*15d0*/  UIADD3 UR30, UR9, UR13, URZ ;  /* 0x0000000d091e7290 */ /* 0x000fe2000fffe03f */
[----:B------:R-:W-:-:S11]  /*15e0*/  UMOV UR18, UR8 ;  /* 0x0000000800127c82 */ /* 0x000fd60008000000 */
.L_x_90:
[----:B------:R-:W-:Y:S05]  /*15f0*/  @P1 BRA `(.L_x_91) ;  /* 0x0000000000301947 */ /* 0x000fea0003800000 */
        /* <DEDUP_REMOVED lines=12> */
.L_x_91:
        /* <DEDUP_REMOVED lines=11> */
.L_x_92:
[----:B------:R-:W-:Y:S02]  /*1770*/  ULDC UR5, c[0x0][0x270] ;  /* 0x00009c0000057ab9 */ /* 0x000fe40000000800 */
[----:B------:R-:W-:-:S04]  /*1780*/  UIMAD UR5, UR49, UR5, UR58 ;  /* 0x00000005310572a4 */ /* 0x000fc8000f8e023a */
[----:B------:R-:W-:-:S12]  /*1790*/  UIMAD UR5, UR5, UR60, URZ ;  /* 0x0000003c050572a4 */ /* 0x000fd8000f8e023f */
.L_x_93:
[----:B------:R-:W1:Y:S01]  /*17a0*/  S2R R21, SR_TID.X ;  /* 0x0000000000157919 */ /* 0x000e620000002100 */
[----:B------:R-:W-:Y:S01]  /*17b0*/  SHF.R.S32.HI R19, RZ, 0x1f, R243 ;  /* 0x0000001fff137819 */ /* 0x000fe200000114f3 */
[----:B------:R-:W2:Y:S01]  /*17c0*/  LDC.64 R14, c[0x0][0x420] ;  /* 0x00010800ff0e7b82 */ /* 0x000ea20000000a00 */
[----:B------:R-:W-:Y:S01]  /*17d0*/  IADD3 R0, P0, R243, UR10, RZ ;  /* 0x0000000af3007c10 */ /* 0x000fe2000ff1e0ff */
[----:B------:R-:W-:Y:S01]  /*17e0*/  ULDC UR8, c[0x0][0x2dc] ;  /* 0x0000b70000087ab9 */ /* 0x000fe20000000800 */
[----:B------:R-:W-:Y:S01]  /*17f0*/  SHF.R.S32.HI R227, RZ, 0x1f, R226 ;  /* 0x0000001fffe37819 */ /* 0x000fe200000114e2 */
[----:B------:R-:W-:Y:S01]  /*1800*/  ULDC UR9, c[0x0][0x270] ;  /* 0x00009c0000097ab9 */ /* 0x000fe20000000800 */
[----:B------:R-:W-:Y:S01]  /*1810*/  IADD3.X R2, R19, UR36, RZ, P0, !PT ;  /* 0x0000002413027c10 */ /* 0x000fe200087fe4ff */
[----:B------:R-:W-:Y:S01]  /*1820*/  UIMAD UR38, UR8, UR9, URZ ;  /* 0x00000009082672a4 */ /* 0x000fe2000f8e023f */
[----:B------:R-:W-:Y:S01]  /*1830*/  BSSY B1, `(.L_x_89) ;  /* 0x000064b000017945 */ /* 0x000fe20003800000 */
[----:B------:R-:W-:-:S02]  /*1840*/  UIADD3 UR9, -UR11, UR32, UR45 ;  /* 0x000000200b097290 */ /* 0x000fc4000fffe12d */
[----:B------:R-:W-:Y:S01]  /*1850*/  IMAD R4, R2, UR22, RZ ;  /* 0x0000001602047c24 */ /* 0x000fe2000f8e02ff */
[----:B------:R-:W-:Y:S01]  /*1860*/  ULDC UR13, c[0x0][0x398] ;  /* 0x0000e600000d7ab9 */ /* 0x000fe20000000800 */
[C---:B------:R-:W-:Y:S01]  /*1870*/  IMAD.WIDE.U32 R2, R0.reuse, UR22, R226 ;  /* 0x0000001600027c25 */ /* 0x040fe2000f8e00e2 */
[----:B------:R-:W-:Y:S02]  /*1880*/  UIADD3 UR9, UR9, -UR13, URZ ;  /* 0x8000000d09097290 */ /* 0x000fe4000fffe03f */
[----:B------:R-:W-:Y:S01]  /*1890*/  UIADD3 UR39, UR10, UR5, URZ ;  /* 0x000000050a277290 */ /* 0x000fe2000fffe03f */
[----:B------:R-:W-:Y:S01]  /*18a0*/  IMAD R0, R0, UR23, R4 ;  /* 0x0000001700007c24 */ /* 0x000fe2000f8e0204 */
[----:B------:R-:W-:Y:S01]  /*18b0*/  IADD3 R4, P0, R2, UR56, RZ ;  /* 0x0000003802047c10 */ /* 0x000fe2000ff1e0ff */
[----:B------:R-:W-:Y:S02]  /*18c0*/  USHF.L.U32 UR5, UR38, 0x6, URZ ;  /* 0x0000000626057899 */ /* 0x000fe4000800063f */
[----:B------:R-:W-:Y:S01]  /*18d0*/  USHF.R.S32.HI UR60, URZ, 0x1f, UR58 ;  /* 0x0000001f3f3c7899 */ /* 0x000fe2000801143a */
[----:B------:R-:W-:Y:S01]  /*18e0*/  IADD3.X R5, R3, UR43, R0, P0, !PT ;  /* 0x0000002b03057c10 */ /* 0x000fe200087fe400 */
[----:B------:R-:W-:Y:S01]  /*18f0*/  USHF.R.S32.HI UR43, URZ, 0x1f, UR9 ;  /* 0x0000001f3f2b7899 */ /* 0x000fe20008011409 */
[----:B------:R-:W-:Y:S01]  /*1900*/  IADD3 R2, P0, R226, UR12, RZ ;  /* 0x0000000ce2027c10 */ /* 0x000fe2000ff1e0ff */
[----:B------:R-:W-:Y:S01]  /*1910*/  USHF.R.S32.HI UR28, URZ, 0x1f, UR5 ;  /* 0x0000001f3f1c7899 */ /* 0x000fe20008011405 */
[C---:B--2---:R-:W-:Y:S01]  /*1920*/  IMAD R6, R14.reuse, UR36, RZ ;  /* 0x000000240e067c24 */ /* 0x044fe2000f8e02ff */
[----:B------:R-:W-:Y:S01]  /*1930*/  UIADD3 UR29, UP2, UP1, UR34, UR5, UR51 ;  /* 0x00000005221d7290 */ /* 0x000fe2000f95e033 */
[----:B------:R-:W-:Y:S01]  /*1940*/  IADD3.X R3, R227, UR52, RZ, P0, !PT ;  /* 0x00000034e3037c10 */ /* 0x000fe200087fe4ff */
[----:B------:R-:W-:Y:S01]  /*1950*/  ULDC.64 UR12, c[0x0][0x428] ;  /* 0x00010a00000c7ab9 */ /* 0x000fe20000000a00 */
[----:B------:R-:W-:Y:S01]  /*1960*/  ULEA.HI UR43, UR43, UR9, URZ, 0x6 ;  /* 0x000000092b2b7291 */ /* 0x000fe2000f8f303f */
[----:B-1----:R-:W-:Y:S01]  /*1970*/  SHF.R.S32.HI R20, RZ, 0x1f, R21 ;  /* 0x0000001fff147819 */ /* 0x002fe20000011415 */
[----:B------:R-:W-:Y:S01]  /*1980*/  UIADD3 UR37, UR10, UR25, URZ ;  /* 0x000000190a257290 */ /* 0x000fe2000fffe03f */
[----:B------:R-:W-:Y:S01]  /*1990*/  IMAD.WIDE.U32 R2, R14, UR10, R2 ;  /* 0x0000000a0e027c25 */ /* 0x000fe2000f8e0002 */
[----:B------:R-:W-:Y:S01]  /*19a0*/  UIADD3.X UR31, UR31, UR28, UR53, UP2, UP1 ;  /* 0x0000001c1f1f7290 */ /* 0x000fe200097e2435 */
[----:B------:R-:W-:Y:S01]  /*19b0*/  LEA.HI R0, R20, R21, RZ, 0x5 ;  /* 0x0000001514007211 */ /* 0x000fe200078f28ff */
[----:B------:R-:W-:Y:S01]  /*19c0*/  UIMAD UR5, UR60, UR12, URZ ;  /* 0x0000000c3c0572a4 */ /* 0x000fe2000f8e023f */
[----:B------:R-:W-:Y:S01]  /*19d0*/  IMAD R6, R15, UR10, R6 ;  /* 0x0000000a0f067c24 */ /* 0x000fe2000f8e0206 */
[----:B------:R-:W-:Y:S01]  /*19e0*/  UIADD3 UR10, UP2, UP1, UR55, UR29, UR57 ;  /* 0x0000001d370a7290 */ /* 0x000fe2000f95e039 */
[----:B------:R-:W-:Y:S01]  /*19f0*/  SHF.R.S32.HI R0, RZ, 0x5, R0 ;  /* 0x00000005ff007819 */ /* 0x000fe20000011400 */
[----:B------:R-:W-:Y:S01]  /*1a00*/  USHF.R.S32.HI UR43, URZ, 0x6, UR43 ;  /* 0x000000063f2b7899 */ /* 0x000fe2000801142b */
[----:B------:R-:W-:Y:S01]  /*1a10*/  IMAD.IADD R3, R3, 0x1, R6 ;  /* 0x0000000103037824 */ /* 0x000fe200078e0206 */
[----:B------:R-:W-:Y:S01]  /*1a20*/  UIMAD UR13, UR58, UR13, UR5 ;  /* 0x0000000d3a0d72a4 */ /* 0x000fe2000f8e0205 */
[----:B------:R-:W-:Y:S01]  /*1a30*/  IMAD.U32 R6, RZ, RZ, UR12 ;  /* 0x0000000cff067e24 */ /* 0x000fe2000f8e00ff */
[----:B------:R-:W-:Y:S01]  /*1a40*/  UIADD3.X UR5, UR54, UR31, UR50, UP2, UP1 ;  /* 0x0000001f36057290 */ /* 0x000fe200097e2432 */
[----:B------:R-:W-:Y:S01]  /*1a50*/  IMAD R0, R0, UR38, R251 ;  /* 0x0000002600007c24 */ /* 0x000fe2000f8e02fb */
[----:B------:R-:W-:Y:S01]  /*1a60*/  UISETP.LT.AND UP1, UPT, URZ, UR43, UPT ;  /* 0x0000002b3f00728c */ /* 0x000fe2000bf21270 */
[----:B------:R-:W-:Y:S01]  /*1a70*/  IMAD.WIDE.U32 R2, R6, UR58, R2 ;  /* 0x0000003a06027c25 */ /* 0x000fe2000f8e0002 */
[----:B------:R-:W-:Y:S01]  /*1a80*/  ULDC.64 UR34, c[0x0][0x400] ;  /* 0x0001000000227ab9 */ /* 0x000fe20000000a00 */
[----:B------:R-:W-:Y:S01]  /*1a90*/  ULDC.64 UR14, c[0x0][0x258] ;  /* 0x00009600000e7ab9 */ /* 0x000fe20000000a00 */
[C---:B------:R-:W-:Y:S01]  /*1aa0*/  IADD3 R6, P0, R0.reuse, UR10, RZ ;  /* 0x0000000a00067c10 */ /* 0x040fe2000ff1e0ff */
[----:B------:R-:W-:Y:S01]  /*1ab0*/  USEL UR43, URZ, UR43, !UP1 ;  /* 0x0000002b3f2b7287 */ /* 0x000fe2000c800000 */
[----:B------:R-:W-:Y:S01]  /*1ac0*/  IMAD.U32 R10, RZ, RZ, UR14 ;  /* 0x0000000eff0a7e24 */ /* 0x000fe2000f8e00ff */
[----:B------:R-:W-:Y:S01]  /*1ad0*/  UIMAD UR28, UR60, UR14, URZ ;  /* 0x0000000e3c1c72a4 */ /* 0x000fe2000f8e023f */
[----:B------:R-:W-:Y:S01]  /*1ae0*/  LEA.HI.X.SX32 R0, R0, UR5, 0x1, P0 ;  /* 0x0000000500007c11 */ /* 0x000fe200080f0eff */
[----:B------:R-:W-:Y:S01]  /*1af0*/  UISETP.GT.AND UP1, UPT, UR47, UR43, UPT ;  /* 0x0000002b2f00728c */ /* 0x000fe2000bf24270 */
[----:B------:R-:W-:Y:S01]  /*1b00*/  LEA R216, P0, R6, UR34, 0x2 ;  /* 0x0000002206d87c11 */ /* 0x000fe2000f8010ff */
[----:B------:R-:W-:Y:S01]  /*1b10*/  IMAD.WIDE.U32 R10, R10, UR58, R4 ;  /* 0x0000003a0a0a7c25 */ /* 0x000fe2000f8e0004 */
[----:B------:R-:W-:Y:S01]  /*1b20*/  ULDC.64 UR40, c[0x0][0x2b0] ;  /* 0x0000ac0000287ab9 */ /* 0x000fe20000000a00 */
[----:B------:R-:W-:Y:S01]  /*1b30*/  UIMAD UR9, UR58, UR15, UR28 ;  /* 0x0000000f3a0972a4 */ /* 0x000fe2000f8e021c */
[----:B------:R-:W-:Y:S01]  /*1b40*/  LEA.HI.X R217, R6, UR35, R0, 0x2, P0 ;  /* 0x0000002306d97c11 */ /* 0x000fe200080f1400 */
[----:B------:R-:W-:Y:S01]  /*1b50*/  VIADD R5, R3, UR13 ;  /* 0x0000000d03057c36 */ /* 0x000fe20008000000 */
[----:B------:R-:W-:Y:S01]  /*1b60*/  PLOP3.LUT P0, PT, PT, PT, UP1, 0x80, 0x0 ;  /* 0x000000000000781c */ /* 0x000fe20003f0f018 */
[-C--:B------:R-:W-:Y:S01]  /*1b70*/  IMAD R0, R19, R14.reuse, RZ ;  /* 0x0000000e13007224 */ /* 0x080fe200078e02ff */
[----:B------:R-:W-:Y:S01]  /*1b80*/  ULDC.64 UR52, c[0x0][0x478] ;  /* 0x00011e0000347ab9 */ /* 0x000fe20000000a00 */
[----:B------:R-:W-:Y:S01]  /*1b90*/  IMAD.MOV.U32 R4, RZ, RZ, R2 ;  /* 0x000000ffff047224 */ /* 0x000fe200078e0002 */
[----:B------:R-:W-:Y:S01]  /*1ba0*/  UIMAD.WIDE UR14, UR37, 0x4, UR40 ;  /* 0x00000004250e78a5 */ /* 0x000fe2000f8e0228 */
[C---:B------:R-:W-:Y:S01]  /*1bb0*/  IMAD R0, R243.reuse, R15, R0 ;  /* 0x0000000ff3007224 */ /* 0x040fe200078e0200 */
[----:B------:R-:W-:Y:S01]  /*1bc0*/  UIMAD.WIDE UR28, UR39, 0x4, UR52 ;  /* 0x00000004271c78a5 */ /* 0x000fe2000f8e0234 */
[----:B------:R-:W-:Y:S01]  /*1bd0*/  IMAD.WIDE.U32 R4, R243, R14, R4 ;  /* 0x0000000ef3047225 */ /* 0x000fe200078e0004 */
[----:B------:R-:W-:Y:S01]  /*1be0*/  ULDC.64 UR24, c[0x0][0x210] ;  /* 0x0000840000187ab9 */ /* 0x000fe20000000a00 */
[----:B------:R-:W-:Y:S01]  /*1bf0*/  ULDC.64 UR26, c[0x0][0x3e0] ;  /* 0x0000f800001a7ab9 */ /* 0x000fe20000000a00 */
[----:B------:R-:W-:Y:S01]  /*1c00*/  LEA R224, P3, R10, UR24, 0x1 ;  /* 0x000000180ae07c11 */ /* 0x000fe2000f8608ff */
[----:B------:R-:W-:Y:S01]  /*1c10*/  VIADD R17, R11, UR9 ;  /* 0x000000090b117c36 */ /* 0x000fe20008000000 */
[----:B------:R-:W-:Y:S01]  /*1c20*/  UMOV UR13, UR14 ;  /* 0x0000000e000d7c82 */ /* 0x000fe20008000000 */
[----:B------:R-:W-:Y:S01]  /*1c30*/  IMAD.IADD R16, R5, 0x1, R0 ;  /* 0x0000000105107824 */ /* 0x000fe200078e0200 */
[----:B------:R-:W-:Y:S01]  /*1c40*/  LEA R222, P2, R4, UR26, 0x1 ;  /* 0x0000001a04de7c11 */ /* 0x000fe2000f8408ff */
[----:B------:R-:W-:Y:S01]  /*1c50*/  UMOV UR12, UR15 ;  /* 0x0000000f000c7c82 */ /* 0x000fe20008000000 */
[----:B------:R-:W-:Y:S01]  /*1c60*/  UIADD3 UR8, UR47, -0x1, URZ ;  /* 0xffffffff2f087890 */ /* 0x000fe2000fffe03f */
[----:B------:R-:W-:Y:S01]  /*1c70*/  LEA.HI.X R225, R10, UR25, R17, 0x1, P3 ;  /* 0x000000190ae17c11 */ /* 0x000fe200098f0c11 */
[----:B------:R-:W-:Y:S01]  /*1c80*/  UMOV UR15, UR28 ;  /* 0x0000001c000f7c82 */ /* 0x000fe20008000000 */
[----:B------:R-:W-:Y:S01]  /*1c90*/  UMOV UR14, UR29 ;  /* 0x0000001d000e7c82 */ /* 0x000fe20008000000 */
[----:B------:R-:W-:Y:S01]  /*1ca0*/  LEA.HI.X R223, R4, UR27, R16, 0x1, P2 ;  /* 0x0000001b04df7c11 */ /* 0x000fe200090f0c10 */
[----:B------:R-:W-:Y:S07]  /*1cb0*/  @P0 BRA `(.L_x_94) ;  /* 0x0000000800380947 */ /* 0x000fee0003800000 */
        /* <DEDUP_REMOVED lines=19> */
.L_x_95:
        /* <DEDUP_REMOVED lines=19> */
.L_x_96:
        /* <DEDUP_REMOVED lines=13> */
[----:B------:R-:W-:Y:S01]  /*1ff0*/  ISETP.GE.AND P2, PT, R4, UR11, PT ;  /* 0x0000000b04007c0c */ /* 0x000fe2000bf46270 */
[----:B------:R-:W-:Y:S01]  /*2000*/  UIMAD UR15, UR58, UR15, UR5 ;  /* 0x0000000f3a0f72a4 */ /* 0x000fe2000f8e0205 */
[----:B------:R-:W-:Y:S02]  /*2010*/  IADD3.X R3, R3, UR18, R0, P0, !PT ;  /* 0x0000001203037c10 */ /* 0x000fe400087fe400 */
[----:B------:R-:W-:-:S05]  /*2020*/  MOV R0, UR14 ;  /* 0x0000000e00007c02 */ /* 0x000fca0008000f00 */
[----:B------:R-:W-:-:S04]  /*2030*/  IMAD.WIDE.U32 R2, R0, UR58, R2 ;  /* 0x0000003a00027c25 */ /* 0x000fc8000f8e0002 */
[----:B------:R-:W-:Y:S01]  /*2040*/  VIADD R8, R3, UR15 ;  /* 0x0000000f03087c36 */ /* 0x000fe20008000000 */
[----:B------:R-:W-:Y:S06]  /*2050*/  @P3 BRA `(.L_x_98) ;  /* 0x0000000000383947 */ /* 0x000fec0003800000 */
[----:B------:R-:W-:Y:S01]  /*2060*/  MOV R5, R8 ;  /* 0x0000000800057202 */ /* 0x000fe20000000f00 */
[----:B------:R-:W-:Y:S01]  /*2070*/  IMAD R0, R19, UR12, RZ ;  /* 0x0000000c13007c24 */ /* 0x000fe2000f8e02ff */
[----:B------:R-:W-:Y:S01]  /*2080*/  ULDC UR5, c[0x0][0x2d0] ;  /* 0x0000b40000057ab9 */ /* 0x000fe20000000800 */
[----:B------:R-:W-:Y:S01]  /*2090*/  IMAD.MOV.U32 R4, RZ, RZ, R2 ;  /* 0x000000ffff047224 */ /* 0x000fe200078e0002 */
[----:B------:R-:W-:Y:S01]  /*20a0*/  ISETP.GE.AND P4, PT, R226, UR5, PT ;  /* 0x00000005e2007c0c */ /* 0x000fe2000bf86270 */
[----:B------:R-:W-:Y:S01]  /*20b0*/  IMAD R0, R243, UR13, R0 ;  /* 0x0000000df3007c24 */ /* 0x000fe2000f8e0200 */
[----:B------:R-:W-:Y:S01]  /*20c0*/  ISETP.GE.AND P1, PT, R233, UR5, PT ;  /* 0x00000005e9007c0c */ /* 0x000fe2000bf26270 */
[----:B------:R-:W-:Y:S01]  /*20d0*/  IMAD.WIDE.U32 R6, R243, UR12, R4 ;  /* 0x0000000cf3067c25 */ /* 0x000fe2000f8e0004 */
[----:B------:R-:W-:-:S03]  /*20e0*/  ULDC.64 UR14, c[0x0][0x3f0] ;  /* 0x0000fc00000e7ab9 */ /* 0x000fc60000000a00 */
[----:B------:R-:W-:Y:S01]  /*20f0*/  IMAD.IADD R0, R7, 0x1, R0 ;  /* 0x0000000107007824 */ /* 0x000fe200078e0200 */
[----:B------:R-:W-:-:S04]  /*2100*/  LEA R4, P0, R6, UR14, 0x1 ;  /* 0x0000000e06047c11 */ /* 0x000fc8000f8008ff */
[----:B------:R-:W-:-:S05]  /*2110*/  LEA.HI.X R5, R6, UR15, R0, 0x1, P0 ;  /* 0x0000000f06057c11 */ /* 0x000fca00080f0c00 */
[----:B------:R1:W-:Y:S04]  /*2120*/  @!P4 STG.E.128 desc[UR6][R4.64], RZ ;  /* 0x000000ff0400c986 */ /* 0x0003e8000c101d06 */
[----:B------:R1:W-:Y:S02]  /*2130*/  @!P1 STG.E.128 desc[UR6][R4.64+0x80], RZ ;  /* 0x000080ff04009986 */ /* 0x0003e4000c101d06 */
.L_x_98:
[----:B------:R-:W-:Y:S05]  /*2140*/  BSYNC B0 ;  /* 0x0000000000007941 */ /* 0x000fea0003800000 */
.L_x_97:
        /* <DEDUP_REMOVED lines=9> */
[----:B------:R-:W-:Y:S01]  /*21e0*/  IMAD.WIDE.U32 R4, R0, UR12, R4 ;  /* 0x0000000c00047c25 */ /* 0x000fe2000f8e0004 */
[----:B------:R-:W-:-:S03]  /*21f0*/  ISETP.GE.AND P0, PT, R233, UR5, PT ;  /* 0x00000005e9007c0c */ /* 0x000fc6000bf06270 */
[----:B------:R-:W-:Y:S01]  /*2200*/  IMAD R3, R3, UR12, RZ ;  /* 0x0000000c03037c24 */ /* 0x000fe2000f8e02ff */
[----:B------:R-:W-:-:S03]  /*2210*/  LEA R2, P4, R4, UR10, 0x1 ;  /* 0x0000000a04027c11 */ /* 0x000fc6000f8808ff */
[----:B------:R-:W-:-:S04]  /*2220*/  IMAD R0, R0, UR13, R3 ;  /* 0x0000000d00007c24 */ /* 0x000fc8000f8e0203 */
[----:B------:R-:W-:-:S05]  /*2230*/  IMAD.IADD R0, R5, 0x1, R0 ;  /* 0x0000000105007824 */ /* 0x000fca00078e0200 */
[----:B------:R-:W-:-:S05]  /*2240*/  LEA.HI.X R3, R4, UR11, R0, 0x1, P4 ;  /* 0x0000000b04037c11 */ /* 0x000fca000a0f0c00 */
[----:B------:R2:W-:Y:S04]  /*2250*/  @!P1 STG.E.128 desc[UR6][R2.64], RZ ;  /* 0x000000ff02009986 */ /* 0x0005e8000c101d06 */
[----:B------:R2:W-:Y:S02]  /*2260*/  @!P0 STG.E.128 desc[UR6][R2.64+0x80], RZ ;  /* 0x000080ff02008986 */ /* 0x0005e4000c101d06 */
.L_x_100:
[----:B------:R-:W-:Y:S05]  /*2270*/  BSYNC B0 ;  /* 0x0000000000007941 */ /* 0x000fea0003800000 */
.L_x_99:
[----:B------:R-:W-:Y:S01]  /*2280*/  UIMAD UR5, UR33, UR8, URZ ;  /* 0x00000008210572a4 */ /* 0x000fe2000f8e023f */
[----:B--2---:R-:W-:Y:S01]  /*2290*/  IMAD.U32 R2, RZ, RZ, UR8 ;  /* 0x00000008ff027e24 */ /* 0x004fe2000f8e00ff */
[----:B------:R-:W-:Y:S01]  /*22a0*/  USHF.R.S32.HI UR12, URZ, 0x1f, UR58 ;  /* 0x0000001f3f0c7899 */ /* 0x000fe2000801143a */
[----:B------:R-:W-:Y:S01]  /*22b0*/  BSSY B0, `(.L_x_101) ;  /* 0x000001b000007945 */ /* 0x000fe20003800000 */
[----:B------:R-:W-:Y:S01]  /*22c0*/  UIMAD UR5, UR45, UR9, UR5 ;  /* 0x000000092d0572a4 */ /* 0x000fe2000f8e0205 */
[----:B------:R-:W-:Y:S01]  /*22d0*/  IMAD.WIDE.U32 R2, R2, UR45, R226 ;  /* 0x0000002d02027c25 */ /* 0x000fe2000f8e00e2 */
[----:B------:R-:W-:-:S04]  /*22e0*/  ULDC.64 UR10, c[0x0][0x470] ;  /* 0x00011c00000a7ab9 */ /* 0x000fc80000000a00 */
[----:B------:R-:W-:Y:S01]  /*22f0*/  IMAD.U32 R0, RZ, RZ, UR5 ;  /* 0x00000005ff007e24 */ /* 0x000fe2000f8e00ff */
[----:B------:R-:W-:Y:S01]  /*2300*/  IADD3 R2, P0, R2, UR16, RZ ;  /* 0x0000001002027c10 */ /* 0x000fe2000ff1e0ff */
[----:B------:R-:W-:-:S03]  /*2310*/  UIMAD UR5, UR12, UR10, URZ ;  /* 0x0000000a0c0572a4 */ /* 0x000fc6000f8e023f */
[----:B------:R-:W-:Y:S01]  /*2320*/  IADD3.X R3, R3, UR17, R0, P0, !PT ;  /* 0x0000001103037c10 */ /* 0x000fe200087fe400 */
[----:B------:R-:W-:Y:S01]  /*2330*/  UIMAD UR11, UR58, UR11, UR5 ;  /* 0x0000000b3a0b72a4 */ /* 0x000fe2000f8e0205 */
[----:B------:R-:W-:-:S05]  /*2340*/  MOV R0, UR10 ;  /* 0x0000000a00007c02 */ /* 0x000fca0008000f00 */
[----:B------:R-:W-:-:S05]  /*2350*/  IMAD.WIDE.U32 R2, R0, UR58, R2 ;  /* 0x0000003a00027c25 */ /* 0x000fca000f8e0002 */
[----:B------:R-:W-:Y:S01]  /*2360*/  IADD3 R8, R3, UR11, RZ ;  /* 0x0000000b03087c10 */ /* 0x000fe2000fffe0ff */
[----:B------:R-:W-:Y:S06]  /*2370*/  @P3 BRA `(.L_x_102) ;  /* 0x0000000000383947 */ /* 0x000fec0003800000 */
[----:B-1----:R-:W-:Y:S01]  /*2380*/  MOV R5, R8 ;  /* 0x0000000800057202 */ /* 0x002fe20000000f00 */
        /* <DEDUP_REMOVED lines=13> */
.L_x_102:
[----:B------:R-:W-:Y:S05]  /*2460*/  BSYNC B0 ;  /* 0x0000000000007941 */ /* 0x000fea0003800000 */
.L_x_101:
        /* <DEDUP_REMOVED lines=8> */
[----:B------:R-:W-:-:S04]  /*24f0*/  IMAD.WIDE.U32 R4, R0, UR8, R4 ;  /* 0x0000000800047c25 */ /* 0x000fc8000f8e0004 */
[----:B------:R-:W-:Y:S01]  /*2500*/  IMAD R3, R3, UR8, RZ ;  /* 0x0000000803037c24 */ /* 0x000fe2000f8e02ff */
[----:B------:R-:W-:-:S03]  /*2510*/  LEA R2, P1, R4, UR10, 0x1 ;  /* 0x0000000a04027c11 */ /* 0x000fc6000f8208ff */
[----:B------:R-:W-:-:S04]  /*2520*/  IMAD R0, R0, UR9, R3 ;  /* 0x0000000900007c24 */ /* 0x000fc8000f8e0203 */
[----:B------:R-:W-:-:S05]  /*2530*/  IMAD.IADD R0, R5, 0x1, R0 ;  /* 0x0000000105007824 */ /* 0x000fca00078e0200 */
[----:B------:R-:W-:-:S05]  /*2540*/  LEA.HI.X R3, R4, UR11, R0, 0x1, P1 ;  /* 0x0000000b04037c11 */ /* 0x000fca00088f0c00 */
[----:B------:R1:W-:Y:S01]  /*2550*/  @!P0 STG.E.128 desc[UR6][R2.64], RZ ;  /* 0x000000ff02008986 */ /* 0x0003e2000c101d06 */
[----:B------:R-:W-:-:S13]  /*2560*/  ISETP.GE.AND P0, PT, R233, UR5, PT ;  /* 0x00000005e9007c0c */ /* 0x000fda000bf06270 */
[----:B------:R-:W-:Y:S05]  /*2570*/  @P0 BRA `(.L_x_103) ;  /* 0x0000005400d80947 */ /* 0x000fea0003800000 */
[----:B------:R2:W-:Y:S01]  /*2580*/  STG.E.128 desc[UR6][R2.64+0x80], RZ ;  /* 0x000080ff02007986 */ /* 0x0005e2000c101d06 */
[----:B------:R-:W-:Y:S05]  /*2590*/  BRA `(.L_x_103) ;  /* 0x0000005400d07947 */ /* 0x000fea0003800000 */
.L_x_94:
[----:B------:R-:W-:Y:S01]  /*25a0*/  PLOP3.LUT P0, PT, PT, PT, UP4, 0x80, 0x0 ;  /* 0x000000000000781c */ /* 0x000fe20003f0f048 */
[----:B------:R-:W-:Y:S01]  /*25b0*/  UIMAD UR9, UR19, -0x40, UR11 ;  /* 0xffffffc0130978a4 */ /* 0x000fe2000f8e020b */
[----:B------:R-:W-:Y:S01]  /*25c0*/  LEA R219, R249, UR4, 0x1 ;  /* 0x00000004f9db7c11 */ /* 0x000fe2000f8e08ff */
[----:B------:R-:W-:Y:S01]  /*25d0*/  UIMAD UR10, UR33, UR16, URZ ;  /* 0x00000010210a72a4 */ /* 0x000fe2000f8e023f */
[----:B------:R-:W-:Y:S01]  /*25e0*/  IMAD.U32 R2, RZ, RZ, UR16 ;  /* 0x00000010ff027e24 */ /* 0x000fe2000f8e00ff */
[----:B------:R-:W-:Y:S01]  /*25f0*/  UIMAD UR5, UR8, -0x40, UR32 ;  /* 0xffffffc0080578a4 */ /* 0x000fe2000f8e0220 */
[----:B------:R-:W-:-:S07]  /*2600*/  VIADD R0, R243, 0x20 ;  /* 0x00000020f3007836 */ /* 0x000fce0000000000 */
[----:B------:R-:W-:Y:S01]  /*2610*/  @P0 BAR.SYNC.DEFER_BLOCKING 0x0 ;  /* 0x0000000000000b1d */ /* 0x000fe20000010000 */
[----:B------:R-:W-:Y:S01]  /*2620*/  ISETP.GE.AND P1, PT, R243, UR9, PT ;  /* 0x00000009f3007c0c */ /* 0x000fe2000bf26270 */
[----:B------:R-:W-:Y:S01]  /*2630*/  UIMAD UR10, UR45, UR17, UR10 ;  /* 0x000000112d0a72a4 */ /* 0x000fe2000f8e020a */
[----:B------:R-:W-:Y:S01]  /*2640*/  IMAD.WIDE.U32 R2, R2, UR45, R226 ;  /* 0x0000002d02027c25 */ /* 0x000fe2000f8e00e2 */
[C---:B------:R-:W-:Y:S02]  /*2650*/  ISETP.GE.AND P3, PT, R0.reuse, UR9, PT ;  /* 0x0000000900007c0c */ /* 0x040fe4000bf66270 */
[----:B------:R-:W-:Y:S01]  /*2660*/  ISETP.GE.AND P2, PT, R0, UR5, PT ;  /* 0x0000000500007c0c */ /* 0x000fe2000bf46270 */
[----:B------:R-:W-:Y:S01]  /*2670*/  ULDC.64 UR28, c[0x0][0x268] ;  /* 0x00009a00001c7ab9 */ /* 0x000fe20000000a00 */
[----:B------:R-:W-:Y:S01]  /*2680*/  IMAD.U32 R0, RZ, RZ, UR10 ;  /* 0x0000000aff007e24 */ /* 0x000fe2000f8e00ff */
[----:B------:R-:W-:Y:S01]  /*2690*/  ULEA.HI UR10, UR8, UR8, URZ, 0x1 ;  /* 0x00000008080a7291 */ /* 0x000fe2000f8f083f */
[----:B------:R-:W-:Y:S01]  /*26a0*/  IADD3 R6, P4, R2, UR42, RZ ;  /* 0x0000002a02067c10 */ /* 0x000fe2000ff9e0ff */
[----:B------:R-:W-:Y:S02]  /*26b0*/  BSSY B0, `(.L_x_104) ;  /* 0x0000027000007945 */ /* 0x000fe40003800000 */
[----:B------:R-:W-:Y:S01]  /*26c0*/  ULOP3.LUT UR10, UR10, 0xfffffffe, URZ, 0xc0, !UPT ;  /* 0xfffffffe0a0a7892 */ /* 0x000fe2000f8ec03f */
[----:B------:R-:W-:Y:S01]  /*26d0*/  IADD3.X R7, R3, UR46, R0, P4, !PT ;  /* 0x0000002e03077c10 */ /* 0x000fe2000a7fe400 */
[----:B------:R-:W-:Y:S01]  /*26e0*/  IMAD R0, R18, UR28, RZ ;  /* 0x0000001c12007c24 */ /* 0x000fe2000f8e02ff */
[----:B------:R-:W-:Y:S01]  /*26f0*/  ISETP.GE.AND P4, PT, R243, UR5, PT ;  /* 0x00000005f3007c0c */ /* 0x000fe2000bf86270 */
[----:B------:R-:W-:-:S02]  /*2700*/  UIADD3 UR10, UR8, -UR10, URZ ;  /* 0x8000000a080a7290 */ /* 0x000fc4000fffe03f */
[C---:B------:R-:W-:Y:S02]  /*2710*/  IMAD R0, R13.reuse, UR29, R0 ;  /* 0x0000001d0d007c24 */ /* 0x040fe4000f8e0200 */
[----:B------:R-:W-:Y:S01]  /*2720*/  IMAD.WIDE.U32 R6, R13, UR28, R6 ;  /* 0x0000001c0d067c25 */ /* 0x000fe2000f8e0006 */
[----:B------:R-:W-:Y:S01]  /*2730*/  UISETP.NE.AND UP0, UPT, UR10, 0x1, UPT ;  /* 0x000000010a00788c */ /* 0x000fe2000bf05270 */
[----:B------:R1:W-:Y:S02]  /*2740*/  @P1 STS.128 [R219+0x10000], RZ ;  /* 0x010000ffdb001388 */ /* 0x0003e40000000c00 */
[----:B------:R-:W-:Y:S02]  /*2750*/  IMAD.IADD R12, R7, 0x1, R0 ;  /* 0x00000001070c7824 */ /* 0x000fe400078e0200 */
[----:B------:R1:W-:Y:S01]  /*2760*/  @P1 STS.128 [R219+0x12000], RZ ;  /* 0x012000ffdb001388 */ /* 0x0003e20000000c00 */
[----:B------:R-:W-:Y:S05]  /*2770*/  @P1 BRA `(.L_x_105) ;  /* 0x0000000000681947 */ /* 0x000fea0003800000 */
[----:B------:R-:W-:Y:S01]  /*2780*/  ULDC UR10, c[0x0][0x2d0] ;  /* 0x0000b400000a7ab9 */ /* 0x000fe20000000800 */
[----:B------:R-:W-:Y:S01]  /*2790*/  MOV R3, R12 ;  /* 0x0000000c00037202 */ /* 0x000fe20000000f00 */
[----:B------:R-:W-:Y:S01]  /*27a0*/  IMAD R0, R19, UR16, RZ ;  /* 0x0000001013007c24 */ /* 0x000fe2000f8e02ff */
[----:B------:R-:W-:Y:S01]  /*27b0*/  ISETP.GE.AND P6, PT, R226, UR10, PT ;  /* 0x0000000ae2007c0c */ /* 0x000fe2000bfc6270 */
[----:B------:R-:W-:Y:S01]  /*27c0*/  IMAD.MOV.U32 R2, RZ, RZ, R6 ;  /* 0x000000ffff027224 */ /* 0x000fe200078e0006 */
[----:B------:R-:W-:Y:S01]  /*27d0*/  ISETP.GE.AND P5, PT, R233, UR10, PT ;  /* 0x0000000ae9007c0c */ /* 0x000fe2000bfa6270 */
[C---:B------:R-:W-:Y:S02]  /*27e0*/  IMAD R0, R243.reuse, UR17, R0 ;  /* 0x00000011f3007c24 */ /* 0x040fe4000f8e0200 */
[----:B------:R-:W-:-:S04]  /*27f0*/  IMAD.WIDE.U32 R2, R243, UR16, R2 ;  /* 0x00000010f3027c25 */ /* 0x000fc8000f8e0002 */
        /* <DEDUP_REMOVED lines=18> */
.L_x_105:
[----:B------:R-:W-:Y:S05]  /*2920*/  BSYNC B0 ;  /* 0x0000000000007941 */ /* 0x000fea0003800000 */
.L_x_104:
        /* <DEDUP_REMOVED lines=10> */
[----:B------:R-:W-:Y:S02]  /*29d0*/  IMAD R2, R2, UR16, RZ ;  /* 0x0000001002027c24 */ /* 0x000fe4000f8e02ff */
[----:B------:R-:W-:-:S04]  /*29e0*/  IMAD.WIDE.U32 R6, R0, UR16, R6 ;  /* 0x0000001000067c25 */ /* 0x000fc8000f8e0006 */
[----:B--23--:R-:W2:Y:S01]  /*29f0*/  @!P5 LDC.64 R8, c[0x0][0x220] ;  /* 0x00008800ff08db82 */ /* 0x00cea20000000a00 */
[----:B------:R-:W-:Y:S01]  /*2a00*/  IMAD R0, R0, UR17, R2 ;  /* 0x0000001100007c24 */ /* 0x000fe2000f8e0202 */
        /* <DEDUP_REMOVED lines=17> */
.L_x_107:
[----:B------:R-:W-:Y:S05]  /*2b20*/  BSYNC B0 ;  /* 0x0000000000007941 */ /* 0x000fea0003800000 */
.L_x_106:
[----:B------:R-:W0:Y:S01]  /*2b30*/  LDGDEPBAR ;  /* 0x00000000000079af */ /* 0x000e220000000000 */
[----:B------:R-:W-:Y:S03]  /*2b40*/  BSSY B0, `(.L_x_108) ;  /* 0x0000012000007945 */ /* 0x000fe60003800000 */
        /* <DEDUP_REMOVED lines=17> */
.L_x_109:
[----:B------:R-:W-:Y:S05]  /*2c60*/  BSYNC B0 ;  /* 0x0000000000007941 */ /* 0x000fea0003800000 */
.L_x_108:
[----:B------:R1:W-:Y:S01]  /*2c70*/  @P2 STS.128 [R219+0x9000], RZ ;  /* 0x009000ffdb002388 */ /* 0x0003e20000000c00 */
[----:B------:R-:W-:Y:S01]  /*2c80*/  BSSY B0, `(.L_x_110) ;  /* 0x0000018000007945 */ /* 0x000fe20003800000 */
[----:B------:R-:W-:Y:S02]  /*2c90*/  IADD3 R218, R249, 0x2000, RZ ;  /* 0x00002000f9da7810 */ /* 0x000fe40007ffe0ff */
[----:B------:R1:W-:Y:S01]  /*2ca0*/  @P2 STS.128 [R219+0xb000], RZ ;  /* 0x00b000ffdb002388 */ /* 0x0003e20000000c00 */
[----:B------:R-:W-:Y:S05]  /*2cb0*/  @P2 BRA `(.L_x_111) ;  /* 0x0000000000502947 */ /* 0x000fea0003800000 */
[----:B------:R-:W-:Y:S02]  /*2cc0*/  ULDC UR9, c[0x0][0x2d0] ;  /* 0x0000b40000097ab9 */ /* 0x000fe40000000800 */
[----:B------:R-:W-:Y:S02]  /*2cd0*/  ISETP.GE.AND P5, PT, R226, UR9, PT ;  /* 0x00000009e2007c0c */ /* 0x000fe4000bfa6270 */
[----:B------:R-:W-:-:S11]  /*2ce0*/  ISETP.GE.AND P0, PT, R233, UR9, PT ;  /* 0x00000009e9007c0c */ /* 0x000fd6000bf06270 */
[C---:B--23--:R-:W-:Y:S01]  /*2cf0*/  @!P5 LEA R2, P6, R14.reuse, R222, 0x6 ;  /* 0x000000de0e02d211 */ /* 0x04cfe200078c30ff */
[----:B------:R2:W-:Y:S03]  /*2d00*/  @P5 STS.128 [R219+0x9000], RZ ;  /* 0x009000ffdb005388 */ /* 0x0005e60000000c00 */
[----:B------:R-:W-:-:S05]  /*2d10*/  @!P5 LEA.HI.X R3, R14, R223, R15, 0x6, P6 ;  /* 0x000000df0e03d211 */ /* 0x000fca00030f340f */
[----:B------:R-:W-:Y:S01]  /*2d20*/  @!PT LDS RZ, [RZ] ;  /* 0x00000000fffff984 */ /* 0x000fe20000000800 */
[----:B------:R-:W-:Y:S01]  /*2d30*/  @!PT LDS RZ, [RZ] ;  /* 0x00000000fffff984 */ /* 0x000fe20000000800 */
[----:B------:R-:W-:Y:S01]  /*2d40*/  @!PT LDS RZ, [RZ] ;  /* 0x00000000fffff984 */ /* 0x000fe20000000800 */
[----:B------:R2:W-:Y:S04]  /*2d50*/  @!P5 LDGSTS.E.BYPASS.LTC128B.128 [R219+0x9000], desc[UR6][R2.64] ;  /* 0x0900000002dbdfae */ /* 0x0005e8000b901d46 */
        /* <DEDUP_REMOVED lines=10> */
.L_x_111:
[----:B------:R-:W-:Y:S05]  /*2e00*/  BSYNC B0 ;  /* 0x0000000000007941 */ /* 0x000fea0003800000 */
.L_x_110:
[----:B------:R-:W-:Y:S01]  /*2e10*/  PLOP3.LUT P0, PT, PT, PT, UP0, 0x80, 0x0 ;  /* 0x000000000000781c */ /* 0x000fe20003f0f008 */
[----:B------:R-:W-:Y:S03]  /*2e20*/  BSSY B0, `(.L_x_112) ;  /* 0x0000021000007945 */ /* 0x000fe60003800000 */
[----:B------:R-:W-:-:S04]  /*2e30*/  SEL R218, R218, R249, !P0 ;  /* 0x000000f9dada7207 */ /* 0x000fc80004000000 */
[----:B------:R-:W-:Y:S01]  /*2e40*/  LEA R218, R218, UR4, 0x1 ;  /* 0x00000004dada7c11 */ /* 0x000fe2000f8e08ff */
[----:B------:R-:W-:Y:S06]  /*2e50*/  @!P4 BRA `(.L_x_113) ;  /* 0x000000000024c947 */ /* 0x000fec0003800000 */
        /* <DEDUP_REMOVED lines=9> */
.L_x_113:
        /* <DEDUP_REMOVED lines=20> */
.L_x_114:
[----:B------:R-:W-:Y:S05]  /*3030*/  BSYNC B0 ;  /* 0x0000000000007941 */ /* 0x000fea0003800000 */
.L_x_112:
[----:B------:R-:W-:Y:S01]  /*3040*/  UIMAD.WIDE.U32 UR16, UR22, 0x20, URZ ;  /* 0x00000020161078a5 */ /* 0x000fe2000f8e003f */
[----:B------:R-:W-:Y:S01]  /*3050*/  BSSY B0, `(.L_x_115) ;  /* 0x0000029000007945 */ /* 0x000fe20003800000 */
[----:B------:R-:W-:-:S03]  /*3060*/  USHF.L.U32 UR9, UR23, 0x5, URZ ;  /* 0x0000000517097899 */ /* 0x000fc6000800063f */
[----:B------:R-:W-:Y:S09]  /*3070*/  @!P2 BRA `(.L_x_116) ;  /* 0x000000000024a947 */ /* 0x000ff20003800000 */
        /* <DEDUP_REMOVED lines=9> */
.L_x_116:
[----:B------:R-:W-:Y:S01]  /*3110*/  ULDC UR10, c[0x0][0x2d0] ;  /* 0x0000b400000a7ab9 */ /* 0x000fe20000000800 */
[----:B------:R-:W-:Y:S01]  /*3120*/  IMAD.U32 R0, RZ, RZ, UR22 ;  /* 0x00000016ff007e24 */ /* 0x000fe2000f8e00ff */
[----:B------:R-:W-:Y:S01]  /*3130*/  ISETP.GE.AND P4, PT, R226, UR10, PT ;  /* 0x0000000ae2007c0c */ /* 0x000fe2000bf86270 */
[----:B--23--:R-:W-:Y:S01]  /*3140*/  IMAD.U32 R3, RZ, RZ, UR23 ;  /* 0x00000017ff037e24 */ /* 0x00cfe2000f8e00ff */
[----:B------:R-:W-:-:S11]  /*3150*/  ISETP.GE.AND P2, PT, R233, UR10, PT ;  /* 0x0000000ae9007c0c */ /* 0x000fd6000bf46270 */
[C---:B------:R-:W-:Y:S01]  /*3160*/  @!P4 LEA R2, P5, R0.reuse, R224, 0x6 ;  /* 0x000000e00002c211 */ /* 0x040fe200078a30ff */
        /* <DEDUP_REMOVED lines=9> */
[----:B------:R-:W-:-:S03]  /*3200*/  IADD3 R0, P4, R10, UR16, RZ ;  /* 0x000000100a007c10 */ /* 0x000fc6000ff9e0ff */
[----:B------:R2:W-:Y:S04]  /*3210*/  @P2 STS [R218+0x3000], RZ ;  /* 0x003000ffda002388 */ /* 0x0005e80000000800 */
[----:B------:R2:W-:Y:S04]  /*3220*/  @P2 STS [R218+0x3004], RZ ;  /* 0x003004ffda002388 */ /* 0x0005e80000000800 */
[----:B------:R2:W-:Y:S04]  /*3230*/  @P2 STS [R218+0x3008], RZ ;  /* 0x003008ffda002388 */ /* 0x0005e80000000800 */
[----:B------:R2:W-:Y:S01]  /*3240*/  @P2 STS [R218+0x300c], RZ ;  /* 0x00300cffda002388 */ /* 0x0005e20000000800 */
[----:B---3--:R-:W-:-:S05]  /*3250*/  IMAD.U32 R3, RZ, RZ, UR9 ;  /* 0x00000009ff037e24 */ /* 0x008fca000f8e00ff */
[----:B------:R-:W-:Y:S01]  /*3260*/  IADD3.X R3, R17, UR17, R3, P4, !PT ;  /* 0x0000001111037c10 */ /* 0x000fe2000a7fe403 */
[----:B------:R-:W-:Y:S06]  /*3270*/  @P2 BRA `(.L_x_117) ;  /* 0x0000000000182947 */ /* 0x000fec0003800000 */
[----:B------:R-:W-:-:S04]  /*3280*/  LEA R2, P2, R0, UR24, 0x1 ;  /* 0x0000001800027c11 */ /* 0x000fc8000f8408ff */
[----:B------:R-:W-:-:S05]  /*3290*/  LEA.HI.X R3, R0, UR25, R3, 0x1, P2 ;  /* 0x0000001900037c11 */ /* 0x000fca00090f0c03 */
[----:B------:R-:W-:Y:S01]  /*32a0*/  @!PT LDS RZ, [RZ] ;  /* 0x00000000fffff984 */ /* 0x000fe20000000800 */
[----:B------:R-:W-:Y:S01]  /*32b0*/  @!PT LDS RZ, [RZ] ;  /* 0x00000000fffff984 */ /* 0x000fe20000000800 */
[----:B------:R-:W-:Y:S01]  /*32c0*/  @!PT LDS RZ, [RZ] ;  /* 0x00000000fffff984 */ /* 0x000fe20000000800 */
[----:B------:R3:W-:Y:S04]  /*32d0*/  LDGSTS.E.BYPASS.LTC128B.128 [R218+0x3000], desc[UR6][R2.64+0x80] ;  /* 0x0300008002da7fae */ /* 0x0007e8000b901d46 */
.L_x_117:
[----:B------:R-:W-:Y:S05]  /*32e0*/  BSYNC B0 ;  /* 0x0000000000007941 */ /* 0x000fea0003800000 */
.L_x_115:
[----:B------:R-:W-:Y:S01]  /*32f0*/  UIMAD UR9, UR33, UR20, URZ ;  /* 0x00000014210972a4 */ /* 0x000fe2000f8e023f */
[----:B--23--:R-:W-:Y:S01]  /*3300*/  IMAD.U32 R2, RZ, RZ, UR20 ;  /* 0x00000014ff027e24 */ /* 0x00cfe2000f8e00ff */
[----:B------:R2:W-:Y:S01]  /*3310*/  @P1 STS.128 [R219+0xc000], RZ ;  /* 0x00c000ffdb001388 */ /* 0x0005e20000000c00 */
[----:B------:R-:W-:Y:S01]  /*3320*/  ULDC.64 UR16, c[0x0][0x260] ;  /* 0x0000980000107ab9 */ /* 0x000fe20000000a00 */
[----:B------:R-:W-:Y:S01]  /*3330*/  UIMAD UR9, UR45, UR21, UR9 ;  /* 0x000000152d0972a4 */ /* 0x000fe2000f8e0209 */
[----:B------:R-:W-:Y:S01]  /*3340*/  IMAD.WIDE.U32 R2, R2, UR45, R226 ;  /* 0x0000002d02027c25 */ /* 0x000fe2000f8e00e2 */
[----:B------:R2:W-:Y:S01]  /*3350*/  @P1 STS.128 [R219+0xe000], RZ ;  /* 0x00e000ffdb001388 */ /* 0x0005e20000000c00 */
[----:B------:R-:W-:Y:S01]  /*3360*/  BSSY B0, `(.L_x_118) ;  /* 0x0000026000007945 */ /* 0x000fe20003800000 */
[----:B------:R-:W-:Y:S01]  /*3370*/  ISETP.GE.AND P6, PT, R248, UR5, PT ;  /* 0x00000005f8007c0c */ /* 0x000fe2000bfc6270 */
[----:B------:R-:W-:Y:S01]  /*3380*/  IMAD R8, R18, UR16, RZ ;  /* 0x0000001012087c24 */ /* 0x000fe2000f8e02ff */
[----:B------:R-:W-:Y:S01]  /*3390*/  IADD3 R4, P2, R2, UR18, RZ ;  /* 0x0000001202047c10 */ /* 0x000fe2000ff5e0ff */
[----:B------:R-:W-:-:S02]  /*33a0*/  IMAD.U32 R0, RZ, RZ, UR9 ;  /* 0x00000009ff007e24 */ /* 0x000fc4000f8e00ff */
[----:B------:R-:W-:-:S03]  /*33b0*/  IMAD R8, R13, UR17, R8 ;  /* 0x000000110d087c24 */ /* 0x000fc6000f8e0208 */
[----:B------:R-:W-:Y:S02]  /*33c0*/  IADD3.X R5, R3, UR30, R0, P2, !PT ;  /* 0x0000001e03057c10 */ /* 0x000fe400097fe400 */
[----:B------:R-:W-:Y:S01]  /*33d0*/  IADD3 R0, R248, 0x8, RZ ;  /* 0x00000008f8007810 */ /* 0x000fe20007ffe0ff */
[----:B------:R-:W-:-:S03]  /*33e0*/  IMAD.WIDE.U32 R4, R13, UR16, R4 ;  /* 0x000000100d047c25 */ /* 0x000fc6000f8e0004 */
[----:B------:R-:W-:Y:S02]  /*33f0*/  ISETP.GE.AND P5, PT, R0, UR5, PT ;  /* 0x0000000500007c0c */ /* 0x000fe4000bfa6270 */
[----:B------:R-:W-:Y:S01]  /*3400*/  IADD3 R8, R5, R8, RZ ;  /* 0x0000000805087210 */ /* 0x000fe20007ffe0ff */
[----:B------:R-:W-:Y:S10]  /*3410*/  @P1 BRA `(.L_x_119) ;  /* 0x0000000000681947 */ /* 0x000ff40003800000 */
        /* <DEDUP_REMOVED lines=9> */
[----:B------:R-:W3:Y:S01]  /*34b0*/  @!P2 LDC.64 R6, c[0x0][0x218] ;  /* 0x00008600ff06ab82 */ /* 0x000ee20000000a00 */
[----:B------:R1:W-:Y:S01]  /*34c0*/  @P2 STS.128 [R219+0xc000], RZ ;  /* 0x00c000ffdb002388 */ /* 0x0003e20000000c00 */
[----:B---3--:R-:W-:-:S04]  /*34d0*/  @!P2 LEA R6, P4, R2, R6, 0x1 ;  /* 0x000000060206a211 */ /* 0x008fc800078808ff */
        /* <DEDUP_REMOVED lines=8> */
[----:B-1----:R-:W-:-:S04]  /*3560*/  LEA R6, P1, R2, UR16, 0x1 ;  /* 0x0000001002067c11 */ /* 0x002fc8000f8208ff */
[----:B------:R-:W-:-:S05]  /*3570*/  LEA.HI.X R7, R2, UR17, R0, 0x1, P1 ;  /* 0x0000001102077c11 */ /* 0x000fca00088f0c00 */
[----:B------:R-:W-:Y:S01]  /*3580*/  @!PT LDS RZ, [RZ] ;  /* 0x00000000fffff984 */ /* 0x000fe20000000800 */
[----:B------:R-:W-:Y:S01]  /*3590*/  @!PT LDS RZ, [RZ] ;  /* 0x00000000fffff984 */ /* 0x000fe20000000800 */
[----:B------:R-:W-:Y:S01]  /*35a0*/  @!PT LDS RZ, [RZ] ;  /* 0x00000000fffff984 */ /* 0x000fe20000000800 */
[----:B------:R3:W-:Y:S04]  /*35b0*/  LDGSTS.E.BYPASS.LTC128B.128 [R219+0xe000], desc[UR6][R6.64+0x80] ;  /* 0x0e00008006db7fae */ /* 0x0007e8000b901d46 */
.L_x_119:
[----:B------:R-:W-:Y:S05]  /*35c0*/  BSYNC B0 ;  /* 0x0000000000007941 */ /* 0x000fea0003800000 */
.L_x_118:
        /* <DEDUP_REMOVED lines=12> */
[----:B-1-3--:R-:W1:Y:S01]  /*3690*/  @!P2 LDC.64 R6, c[0x0][0x218] ;  /* 0x00008600ff06ab82 */ /* 0x00ae620000000a00 */
[----:B------:R-:W-:Y:S01]  /*36a0*/  IMAD R0, R0, UR21, R2 ;  /* 0x0000001500007c24 */ /* 0x000fe2000f8e0202 */
[----:B------:R3:W-:Y:S03]  /*36b0*/  @P2 STS.128 [R219+0xd000], RZ ;  /* 0x00d000ffdb002388 */ /* 0x0007e60000000c00 */
[----:B------:R-:W-:Y:S01]  /*36c0*/  IMAD.IADD R0, R5, 0x1, R0 ;  /* 0x0000000105007824 */ /* 0x000fe200078e0200 */
[----:B-1----:R-:W-:-:S04]  /*36d0*/  @!P2 LEA R2, P3, R4, R6, 0x1 ;  /* 0x000000060402a211 */ /* 0x002fc800078608ff */
        /* <DEDUP_REMOVED lines=14> */
.L_x_121:
[----:B------:R-:W-:Y:S05]  /*37c0*/  BSYNC B0 ;  /* 0x0000000000007941 */ /* 0x000fea0003800000 */
.L_x_120:
[----:B------:R-:W0:Y:S01]  /*37d0*/  LDGDEPBAR ;  /* 0x00000000000079af */ /* 0x000e220000000000 */
[----:B------:R-:W-:Y:S01]  /*37e0*/  ULDC.64 UR20, c[0x0][0x3c8] ;  /* 0x0000f20000147ab9 */ /* 0x000fe20000000a00 */
[----:B------:R-:W-:Y:S01]  /*37f0*/  IMAD.SHL.U32 R234, R248, 0x4, RZ ;  /* 0x00000004f8ea7824 */ /* 0x000fe200078e00ff */
[----:B------:R-:W-:Y:S01]  /*3800*/  UISETP.NE.U32.AND UP1, UPT, UR20, URZ, UPT ;  /* 0x0000003f1400728c */ /* 0x000fe2000bf25070 */
[----:B------:R-:W-:Y:S01]  /*3810*/  SHF.R.S32.HI R8, RZ, 0x1f, R248 ;  /* 0x0000001fff087819 */ /* 0x000fe200000114f8 */
[----:B------:R-:W-:Y:S01]  /*3820*/  IMAD.MOV.U32 R228, RZ, RZ, 0x7f800000 ;  /* 0x7f800000ffe47424 */ /* 0x000fe200078e00ff */
[----:B------:R-:W-:Y:S01]  /*3830*/  USHF.R.S32.HI UR9, URZ, 0x1f, UR58 ;  /* 0x0000001f3f097899 */ /* 0x000fe2000801143a */
[----:B-1-3--:R-:W-:Y:S01]  /*3840*/  IADD3 R2, P1, R234, UR13, RZ ;  /* 0x0000000dea027c10 */ /* 0x00afe2000ff3e0ff */
[----:B------:R-:W-:Y:S01]  /*3850*/  UISETP.NE.AND.EX UP1, UPT, UR21, URZ, UPT, UP1 ;  /* 0x0000003f1500728c */ /* 0x000fe2000bf25310 */
[----:B------:R-:W-:Y:S01]  /*3860*/  SHF.L.U64.HI R0, R248, 0x2, R8 ;  /* 0x00000002f8007819 */ /* 0x000fe20000010208 */
[----:B------:R-:W-:Y:S01]  /*3870*/  IMAD.MOV.U32 R221, RZ, RZ, 0x7f800000 ;  /* 0x7f800000ffdd7424 */ /* 0x000fe200078e00ff */
[----:B------:R-:W-:Y:S01]  /*3880*/  ULDC UR46, c[0x0][0x2d0] ;  /* 0x0000b400002e7ab9 */ /* 0x000fe20000000800 */
[----:B------:R-:W-:Y:S01]  /*3890*/  IMAD.MOV.U32 R172, RZ, RZ, 0x20 ;  /* 0x00000020ffac7424 */ /* 0x000fe200078e00ff */
[----:B------:R-:W-:-:S02]  /*38a0*/  IADD3.X R3, R0, UR12, RZ, P1, !PT ;  /* 0x0000000c00037c10 */ /* 0x000fc40008ffe4ff */
[----:B------:R-:W-:Y:S01]  /*38b0*/  LEA R148, R215, UR4, 0x1 ;  /* 0x00000004d7947c11 */ /* 0x000fe2000f8e08ff */
[----:B------:R-:W-:Y:S01]  /*38c0*/  USHF.L.U32 UR18, UR38, 0x4, URZ ;  /* 0x0000000426127899 */ /* 0x000fe2000800063f */
[----:B------:R-:W-:Y:S01]  /*38d0*/  PLOP3.LUT P3, PT, PT, PT, UP1, 0x80, 0x0 ;  /* 0x000000000000781c */ /* 0x000fe20003f6f018 */
[----:B------:R-:W5:Y:S01]  /*38e0*/  @!P6 LDG.E R228, desc[UR6][R2.64] ;  /* 0x0000000602e4e981 */ /* 0x000f62000c1e1900 */
[----:B------:R-:W-:Y:S01]  /*38f0*/  @UP1 ULDC.64 UR22, c[0x0][0x3d0] ;  /* 0x0000f40000161ab9 */ /* 0x000fe20000000a00 */
[----:B------:R-:W-:Y:S01]  /*3900*/  @UP1 UMOV UR16, UR58 ;  /* 0x0000003a00101c82 */ /* 0x000fe20008000000 */
[----:B------:R-:W-:Y:S01]  /*3910*/  @UP1 UIMAD UR5, UR59, UR22, URZ ;  /* 0x000000163b0512a4 */ /* 0x000fe2000f8e023f */
[----:B------:R1:W5:Y:S01]  /*3920*/  @!P5 LDG.E R221, desc[UR6][R2.64+0x20] ;  /* 0x0000200602ddd981 */ /* 0x000362000c1e1900 */
[----:B------:R-:W-:Y:S01]  /*3930*/  @UP1 UMOV UR17, UR9 ;  /* 0x0000000900111c82 */ /* 0x000fe20008000000 */
[----:B------:R-:W-:-:S04]  /*3940*/  DEPBAR.LE SB0, 0x1 ;  /* 0x000080400000791a */ /* 0x000fc80000000000 */
[----:B------:R-:W-:Y:S01]  /*3950*/  BAR.SYNC.DEFER_BLOCKING 0x0 ;  /* 0x0000000000007b1d */ /* 0x000fe20000010000 */
[----:B------:R-:W-:Y:S02]  /*3960*/  @UP1 UIMAD.WIDE.U32 UR16, UR49, UR22, UR16 ;  /* 0x00000016311012a5 */ /* 0x000fe4000f8e0010 */
[----:B------:R-:W-:Y:S02]  /*3970*/  @UP1 UIMAD UR5, UR49, UR23, UR5 ;  /* 0x00000017310512a4 */ /* 0x000fe4000f8e0205 */
[----:B------:R-:W-:-:S03]  /*3980*/  @UP1 ULEA UR20, UP0, UR16, UR20, 0x2 ;  /* 0x0000001410141291 */ /* 0x000fc6000f80103f */
[----:B------:R-:W3:Y:S01]  /*3990*/  LDC R250, c[0x0][0x270] ;  /* 0x00009c00fffa7b82 */ /* 0x000ee20000000800 */
[----:B------:R-:W-:Y:S01]  /*39a0*/  @UP1 UIADD3 UR5, UR17, UR5, URZ ;  /* 0x0000000511051290 */ /* 0x000fe2000fffe03f */
[----:B------:R-:W-:Y:S01]  /*39b0*/  LEA.HI R0, R20, R21, RZ, 0x4 ;  /* 0x0000001514007211 */ /* 0x000fe200078f20ff */
[----:B------:R-:W-:Y:S02]  /*39c0*/  UIADD3 UR45, UR32, 0x40, UR45 ;  /* 0x00000040202d7890 */ /* 0x000fe4000fffe02d */
[----:B------:R-:W-:Y:S01]  /*39d0*/  @UP1 ULEA.HI.X UR21, UR16, UR21, UR5, 0x2, UP0 ;  /* 0x0000001510151291 */ /* 0x000fe200080f1405 */
[----:B------:R-:W-:Y:S02]  /*39e0*/  VIADD R4, R248, 0x1 ;  /* 0x00000001f8047836 */ /* 0x000fe40000000000 */
[----:B------:R-:W-:Y:S02]  /*39f0*/  IMAD.MOV.U32 R208, RZ, RZ, 0x20 ;  /* 0x00000020ffd07424 */ /* 0x000fe400078e00ff */
[----:B------:R-:W-:Y:S01]  /*3a00*/  IMAD.MOV.U32 R205, RZ, RZ, 0x40 ;  /* 0x00000040ffcd7424 */ /* 0x000fe200078e00ff */
[----:B------:R-:W-:Y:S01]  /*3a10*/  CS2R R94, SRZ ;  /* 0x00000000005e7805 */ /* 0x000fe2000001ff00 */
[----:B------:R-:W-:Y:S01]  /*3a20*/  IMAD.MOV.U32 R220, RZ, RZ, R218 ;  /* 0x000000ffffdc7224 */ /* 0x000fe200078e00da */
[----:B------:R-:W-:Y:S01]  /*3a30*/  CS2R R92, SRZ ;  /* 0x00000000005c7805 */ /* 0x000fe2000001ff00 */
[----:B-1----:R-:W-:Y:S01]  /*3a40*/  IMAD.U32 R2, RZ, RZ, UR20 ;  /* 0x00000014ff027e24 */ /* 0x002fe2000f8e00ff */
[----:B------:R-:W-:Y:S01]  /*3a50*/  LOP3.LUT R0, R0, 0xfffffff0, RZ, 0xc0, !PT ;  /* 0xfffffff000007812 */ /* 0x000fe200078ec0ff */
[----:B------:R-:W-:Y:S01]  /*3a60*/  IMAD.U32 R3, RZ, RZ, UR21 ;  /* 0x00000015ff037e24 */ /* 0x000fe2000f8e00ff */
[----:B------:R-:W-:Y:S01]  /*3a70*/  @UP1 ULDC UR5, c[0x0][0x2e8] ;  /* 0x0000ba0000051ab9 */ /* 0x000fe20000000800 */
[----:B------:R1:W1:Y:S01]  /*3a80*/  LDSM.16.M88.4 R112, [R148+0x10000] ;  /* 0x010000009470783b */ /* 0x0002620000000200 */
[----:B------:R-:W-:-:S02]  /*3a90*/  UIADD3 UR33, UR18, 0x40, URZ ;  /* 0x0000004012217890 */ /* 0x000fc4000fffe03f */
[----:B------:R-:W-:Y:S01]  /*3aa0*/  UIADD3 UR26, UR18, 0x60, URZ ;  /* 0x00000060121a7890 */ /* 0x000fe2000fffe03f */
[----:B------:R2:W4:Y:S01]  /*3ab0*/  @P3 LDG.E R7, desc[UR6][R2.64] ;  /* 0x0000000602073981 */ /* 0x000522000c1e1900 */
[----:B------:R-:W-:Y:S02]  /*3ac0*/  CS2R R98, SRZ ;  /* 0x0000000000627805 */ /* 0x000fe4000001ff00 */
[----:B------:R-:W-:Y:S02]  /*3ad0*/  CS2R R96, SRZ ;  /* 0x0000000000607805 */ /* 0x000fe4000001ff00 */
[----:B------:R-:W-:Y:S01]  /*3ae0*/  CS2R R90, SRZ ;  /* 0x00000000005a7805 */ /* 0x000fe2000001ff00 */
[----:B------:R1:W1:Y:S01]  /*3af0*/  LDSM.16.M88.4 R116, [R148+0x10800] ;  /* 0x010800009474783b */ /* 0x0002620000000200 */
[----:B------:R-:W-:Y:S02]  /*3b00*/  CS2R R88, SRZ ;  /* 0x0000000000587805 */ /* 0x000fe4000001ff00 */
[----:B------:R-:W-:-:S02]  /*3b10*/  CS2R R86, SRZ ;  /* 0x0000000000567805 */ /* 0x000fc4000001ff00 */
[----:B------:R-:W-:Y:S01]  /*3b20*/  CS2R R84, SRZ ;  /* 0x0000000000547805 */ /* 0x000fe2000001ff00 */
[----:B------:R1:W1:Y:S01]  /*3b30*/  LDSM.16.M88.4 R144, [R148+0x12000] ;  /* 0x012000009490783b */ /* 0x0002620000000200 */
[----:B------:R-:W-:Y:S01]  /*3b40*/  IMAD.IADD R0, R21, 0x1, -R0 ;  /* 0x0000000115007824 */ /* 0x000fe200078e0a00 */
[----:B------:R-:W4:Y:S01]  /*3b50*/  @P3 MUFU.RCP R6, UR5 ;  /* 0x0000000500063d08 */ /* 0x000f220008001000 */
[----:B------:R-:W-:Y:S01]  /*3b60*/  CS2R R78, SRZ ;  /* 0x00000000004e7805 */ /* 0x000fe2000001ff00 */
[----:B------:R-:W1:Y:S01]  /*3b70*/  LDSM.16.M88.4 R148, [R148+0x12800] ;  /* 0x012800009494783b */ /* 0x000e620000000200 */
[----:B------:R-:W-:Y:S02]  /*3b80*/  CS2R R76, SRZ ;  /* 0x00000000004c7805 */ /* 0x000fe4000001ff00 */
[----:B------:R-:W-:Y:S02]  /*3b90*/  CS2R R82, SRZ ;  /* 0x0000000000527805 */ /* 0x000fe4000001ff00 */
[----:B------:R-:W-:Y:S01]  /*3ba0*/  CS2R R80, SRZ ;  /* 0x0000000000507805 */ /* 0x000fe2000001ff00 */
[----:B------:R1:W1:Y:S01]  /*3bb0*/  LDSM.16.M88.4 R120, [R206] ;  /* 0x00000000ce78783b */ /* 0x0002620000000200 */
[----:B------:R-:W-:-:S02]  /*3bc0*/  CS2R R74, SRZ ;  /* 0x00000000004a7805 */ /* 0x000fc4000001ff00 */
[----:B------:R-:W-:Y:S02]  /*3bd0*/  CS2R R72, SRZ ;  /* 0x0000000000487805 */ /* 0x000fe4000001ff00 */
[----:B------:R-:W-:Y:S01]  /*3be0*/  CS2R R70, SRZ ;  /* 0x0000000000467805 */ /* 0x000fe2000001ff00 */
[----:B------:R1:W1:Y:S01]  /*3bf0*/  LDSM.16.M88.4 R124, [R206+0x800] ;  /* 0x00080000ce7c783b */ /* 0x0002620000000200 */
[----:B------:R-:W-:Y:S02]  /*3c00*/  CS2R R68, SRZ ;  /* 0x0000000000447805 */ /* 0x000fe4000001ff00 */
[----:B------:R-:W-:Y:S02]  /*3c10*/  CS2R R46, SRZ ;  /* 0x00000000002e7805 */ /* 0x000fe4000001ff00 */
[----:B------:R-:W-:Y:S01]  /*3c20*/  CS2R R44, SRZ ;  /* 0x00000000002c7805 */ /* 0x000fe2000001ff00 */
[----:B------:R1:W1:Y:S01]  /*3c30*/  LDSM.16.M88.4 R128, [R204] ;  /* 0x00000000cc80783b */ /* 0x0002620000000200 */
[----:B--2---:R-:W-:-:S02]  /*3c40*/  LEA.HI R3, R20, R21, RZ, 0x3 ;  /* 0x0000001514037211 */ /* 0x004fc400078f18ff */
[----:B------:R-:W-:Y:S02]  /*3c50*/  CS2R R50, SRZ ;  /* 0x0000000000327805 */ /* 0x000fe4000001ff00 */
[----:B------:R-:W-:Y:S01]  /*3c60*/  CS2R R48, SRZ ;  /* 0x0000000000307805 */ /* 0x000fe2000001ff00 */
[----:B------:R2:W1:Y:S01]  /*3c70*/  LDSM.16.M88.4 R132, [R204+0x800] ;  /* 0x00080000cc84783b */ /* 0x0004620000000200 */
[----:B------:R-:W-:Y:S02]  /*3c80*/  LOP3.LUT R3, R3, 0xfffffff8, RZ, 0xc0, !PT ;  /* 0xfffffff803037812 */ /* 0x000fe400078ec0ff */
[----:B------:R-:W-:Y:S02]  /*3c90*/  CS2R R42, SRZ ;  /* 0x00000000002a7805 */ /* 0x000fe4000001ff00 */
[----:B------:R-:W-:Y:S01]  /*3ca0*/  CS2R R40, SRZ ;  /* 0x0000000000287805 */ /* 0x000fe2000001ff00 */
[----:B------:R2:W1:Y:S01]  /*3cb0*/  LDSM.16.M88.4 R152, [R206+0x2000] ;  /* 0x00200000ce98783b */ /* 0x0004620000000200 */
[----:B------:R-:W-:Y:S01]  /*3cc0*/  CS2R R38, SRZ ;  /* 0x0000000000267805 */ /* 0x000fe2000001ff00 */
[----:B------:R-:W-:Y:S01]  /*3cd0*/  IMAD.IADD R5, R21, 0x1, -R3 ;  /* 0x0000000115057824 */ /* 0x000fe200078e0a03 */
[----:B------:R-:W-:Y:S01]  /*3ce0*/  CS2R R36, SRZ ;  /* 0x0000000000247805 */ /* 0x000fe2000001ff00 */
[----:B------:R2:W1:Y:S01]  /*3cf0*/  LDSM.16.M88.4 R156, [R206+0x2800] ;  /* 0x00280000ce9c783b */ /* 0x0004620000000200 */
[----:B------:R-:W-:-:S02]  /*3d00*/  CS2R R30, SRZ ;  /* 0x00000000001e7805 */ /* 0x000fc4000001ff00 */
[----:B------:R-:W-:Y:S02]  /*3d10*/  CS2R R28, SRZ ;  /* 0x00000000001c7805 */ /* 0x000fe4000001ff00 */
[----:B------:R-:W-:Y:S01]  /*3d20*/  LOP3.LUT P4, RZ, R5, 0x2, RZ, 0xc0, !PT ;  /* 0x0000000205ff7812 */ /* 0x000fe2000788c0ff */
[----:B------:R2:W1:Y:S01]  /*3d30*/  LDSM.16.M88.4 R160, [R204+0x2000] ;  /* 0x00200000cca0783b */ /* 0x0004620000000200 */
[----:B------:R-:W-:Y:S02]  /*3d40*/  CS2R R34, SRZ ;  /* 0x0000000000227805 */ /* 0x000fe4000001ff00 */
[----:B------:R-:W-:Y:S02]  /*3d50*/  CS2R R32, SRZ ;  /* 0x0000000000207805 */ /* 0x000fe4000001ff00 */
[----:B------:R-:W-:Y:S01]  /*3d60*/  SEL R172, R172, 0xffffffe0, !P4 ;  /* 0xffffffe0acac7807 */ /* 0x000fe20006000000 */
[----:B------:R2:W1:Y:S01]  /*3d70*/  LDSM.16.M88.4 R164, [R204+0x2800] ;  /* 0x00280000cca4783b */ /* 0x0004620000000200 */
[----:B------:R-:W-:-:S02]  /*3d80*/  CS2R R26, SRZ ;  /* 0x00000000001a7805 */ /* 0x000fc4000001ff00 */
[----:B------:R-:W-:Y:S02]  /*3d90*/  CS2R R24, SRZ ;  /* 0x0000000000187805 */ /* 0x000fe4000001ff00 */
[----:B------:R-:W-:Y:S01]  /*3da0*/  CS2R R22, SRZ ;  /* 0x0000000000167805 */ /* 0x000fe2000001ff00 */
[----:B------:R-:W-:Y:S01]  /*3db0*/  IMAD.IADD R172, R172, 0x1, R204 ;  /* 0x00000001acac7824 */ /* 0x000fe200078e02cc */
[----:B------:R-:W-:Y:S01]  /*3dc0*/  SHF.R.S32.HI R2, RZ, 0x1f, R0 ;  /* 0x0000001fff027819 */ /* 0x000fe20000011400 */
[----:B------:R-:W-:Y:S01]  /*3dd0*/  UIMAD UR42, UR38, 0x18, URZ ;  /* 0x00000018262a78a4 */ /* 0x000fe2000f8e023f */
[----:B------:R-:W-:Y:S01]  /*3de0*/  SHF.L.U64.HI R242, R248, 0x2, R8 ;  /* 0x00000002f8f27819 */ /* 0x000fe20000010208 */
[----:B------:R-:W-:Y:S01]  /*3df0*/  USHF.L.U32 UR41, UR38, 0x5, URZ ;  /* 0x0000000526297899 */ /* 0x000fe2000800063f */
[----:B------:R2:W1:Y:S01]  /*3e00*/  LDSM.16.M88.4 R136, [R172] ;  /* 0x00000000ac88783b */ /* 0x0004620000000200 */
[----:B------:R-:W-:Y:S02]  /*3e10*/  UIMAD UR40, UR38, 0x28, URZ ;  /* 0x00000028262878a4 */ /* 0x000fe4000f8e023f */
[----:B------:R-:W-:Y:S01]  /*3e20*/  UIMAD UR39, UR38, 0x30, URZ ;  /* 0x00000030262778a4 */ /* 0x000fe2000f8e023f */
[----:B------:R2:W1:Y:S01]  /*3e30*/  LDSM.16.M88.4 R140, [R172+0x800] ;  /* 0x00080000ac8c783b */ /* 0x0004620000000200 */
[----:B------:R-:W-:Y:S01]  /*3e40*/  UIADD3 UR37, UR18, 0x40, URZ ;  /* 0x0000004012257890 */ /* 0x000fe2000fffe03f */
[----:B------:R-:W-:-:S02]  /*3e50*/  ULDC UR47, c[0x0][0x2dc] ;  /* 0x0000b700002f7ab9 */ /* 0x000fc40000000800 */
[----:B------:R2:W1:Y:S01]  /*3e60*/  LDSM.16.M88.4 R168, [R172+0x2000] ;  /* 0x00200000aca8783b */ /* 0x0004620000000200 */
[----:B------:R-:W-:-:S03]  /*3e70*/  ULDC UR17, c[0x0][0x2ec] ;  /* 0x0000bb0000117ab9 */ /* 0x000fc60000000800 */
[----:B------:R-:W1:Y:S01]  /*3e80*/  LDSM.16.M88.4 R172, [R172+0x2800] ;  /* 0x00280000acac783b */ /* 0x000e620000000200 */
[----:B------:R-:W-:-:S04]  /*3e90*/  LEA.HI R2, R2, R0, RZ, 0x3 ;  /* 0x0000000002027211 */ /* 0x000fc800078f18ff */
[----:B------:R-:W-:Y:S01]  /*3ea0*/  LOP3.LUT R2, R2, 0xfffffff8, RZ, 0xc0, !PT ;  /* 0xfffffff802027812 */ /* 0x000fe200078ec0ff */
[----:B------:R-:W-:Y:S01]  /*3eb0*/  IMAD.U32 R3, RZ, RZ, UR32 ;  /* 0x00000020ff037e24 */ /* 0x000fe2000f8e00ff */
[----:B------:R-:W-:-:S03]  /*3ec0*/  USHF.L.U32 UR16, UR38, 0x3, URZ ;  /* 0x0000000326107899 */ /* 0x000fc6000800063f */
[----:B------:R-:W-:Y:S01]  /*3ed0*/  IMAD.IADD R2, R0, 0x1, -R2 ;  /* 0x0000000100027824 */ /* 0x000fe200078e0a02 */
[----:B------:R-:W-:Y:S02]  /*3ee0*/  UIADD3 UR32, UR18, 0x20, URZ ;  /* 0x0000002012207890 */ /* 0x000fe4000fffe03f */
[----:B------:R-:W-:Y:S02]  /*3ef0*/  UIADD3 UR33, UR16, UR33, URZ ;  /* 0x0000002110217290 */ /* 0x000fe4000fffe03f */
[----:B------:R-:W-:Y:S01]  /*3f00*/  R2P PR, R2, 0x6 ;  /* 0x0000000602007804 */ /* 0x000fe20000000000 */
[----:B------:R-:W-:Y:S02]  /*3f10*/  UIADD3 UR31, UR16, UR32, URZ ;  /* 0x00000020101f7290 */ /* 0x000fe4000fffe03f */
[----:B------:R-:W-:Y:S01]  /*3f20*/  UIADD3 UR23, UR16, UR26, URZ ;  /* 0x0000001a10177290 */ /* 0x000fe2000fffe03f */
[----:B------:R-:W-:Y:S01]  /*3f30*/  IADD3 R244, R4, UR11, -R3 ;  /* 0x0000000b04f47c10 */ /* 0x000fe2000fffe803 */
[----:B------:R-:W-:Y:S01]  /*3f40*/  VIADD R2, R214, 0x2000 ;  /* 0x00002000d6027836 */ /* 0x000fe20000000000 */
[----:B------:R-:W-:Y:S01]  /*3f50*/  UIADD3 UR30, UR16, UR31, URZ ;  /* 0x0000001f101e7290 */ /* 0x000fe2000fffe03f */
[----:B------:R-:W-:Y:S01]  /*3f60*/  VIADD R3, R213, 0x2000 ;  /* 0x00002000d5037836 */ /* 0x000fe20000000000 */
[----:B------:R-:W-:Y:S01]  /*3f70*/  UIADD3 UR27, UR16, UR33, URZ ;  /* 0x00000021101b7290 */ /* 0x000fe2000fffe03f */
[----:B------:R-:W-:Y:S01]  /*3f80*/  SEL R208, R208, 0xffffffe0, !P1 ;  /* 0xffffffe0d0d07807 */ /* 0x000fe20004800000 */
[----:B------:R-:W-:Y:S01]  /*3f90*/  UIADD3 UR22, UR16, UR23, URZ ;  /* 0x0000001710167290 */ /* 0x000fe2000fffe03f */
[----:B------:R-:W-:Y:S01]  /*3fa0*/  SEL R205, R205, 0xffffffc0, !P2 ;  /* 0xffffffc0cdcd7807 */ /* 0x000fe20005000000 */
[----:B------:R-:W-:Y:S01]  /*3fb0*/  UIADD3 UR29, UR16, UR30, URZ ;  /* 0x0000001e101d7290 */ /* 0x000fe2000fffe03f */
[----:B------:R-:W-:Y:S01]  /*3fc0*/  SEL R2, R2, R214, !P0 ;  /* 0x000000d602027207 */ /* 0x000fe20004000000 */
[----:B------:R-:W-:Y:S01]  /*3fd0*/  UIADD3 UR25, UR16, UR27, URZ ;  /* 0x0000001b10197290 */ /* 0x000fe2000fffe03f */
[----:B------:R-:W-:Y:S01]  /*3fe0*/  SEL R3, R3, R213, !P0 ;  /* 0x000000d503037207 */ /* 0x000fe20004000000 */
[----:B------:R-:W-:Y:S01]  /*3ff0*/  UIADD3 UR21, UR16, UR22, URZ ;  /* 0x0000001610157290 */ /* 0x000fe2000fffe03f */
[----:B------:R-:W-:Y:S01]  /*4000*/  IMAD.IADD R209, R210, 0x1, R208 ;  /* 0x00000001d2d17824 */ /* 0x000fe200078e02d0 */
[----:B------:R-:W-:Y:S01]  /*4010*/  UIADD3 UR28, UR16, UR29, URZ ;  /* 0x0000001d101c7290 */ /* 0x000fe2000fffe03f */
[----:B------:R-:W-:Y:S01]  /*4020*/  CS2R R20, SRZ ;  /* 0x0000000000147805 */ /* 0x000fe2000001ff00 */
[----:B------:R-:W-:Y:S01]  /*4030*/  UIADD3 UR24, UR16, UR25, URZ ;  /* 0x0000001910187290 */ /* 0x000fe2000fffe03f */
[----:B------:R-:W-:Y:S01]  /*4040*/  LEA R200, R2, UR4, 0x1 ;  /* 0x0000000402c87c11 */ /* 0x000fe2000f8e08ff */
[----:B------:R-:W-:Y:S01]  /*4050*/  UIADD3 UR20, UR16, UR21, URZ ;  /* 0x0000001510147290 */ /* 0x000fe2000fffe03f */
[----:B------:R-:W-:Y:S01]  /*4060*/  LEA R203, R3, UR4, 0x1 ;  /* 0x0000000403cb7c11 */ /* 0x000fe2000f8e08ff */
[----:B------:R-:W-:-:S02]  /*4070*/  IMAD.IADD R211, R210, 0x1, R205 ;  /* 0x00000001d2d37824 */ /* 0x000fc400078e02cd */
[----:B------:R-:W-:Y:S01]  /*4080*/  IMAD.IADD R212, R205, 0x1, R209 ;  /* 0x00000001cdd47824 */ /* 0x000fe200078e02d1 */
[----:B------:R-:W-:Y:S01]  /*4090*/  UMOV UR5, URZ ;  /* 0x0000003f00057c82 */ /* 0x000fe20008000000 */
[----:B------:R-:W-:Y:S02]  /*40a0*/  UIMAD UR38, UR38, 0x38, URZ ;  /* 0x00000038262678a4 */ /* 0x000fe4000f8e023f */
[----:B------:R-:W-:Y:S02]  /*40b0*/  UIADD3 UR45, UR45, -UR11, URZ ;  /* 0x8000000b2d2d7290 */ /* 0x000fe4000fffe03f */
[----:B------:R-:W-:Y:S02]  /*40c0*/  UIADD3 UR36, UR16, UR28, URZ ;  /* 0x0000001c10247290 */ /* 0x000fe4000fffe03f */
[----:B------:R-:W-:Y:S02]  /*40d0*/  UIADD3 UR35, UR16, UR24, URZ ;  /* 0x0000001810237290 */ /* 0x000fe4000fffe03f */
[----:B------:R-:W-:Y:S01]  /*40e0*/  UIADD3 UR34, UR16, UR20, URZ ;  /* 0x0000001410227290 */ /* 0x000fe2000fffe03f */
[----:B----4-:R-:W-:-:S05]  /*40f0*/  @P3 FMUL.FTZ R0, R7, R6 ;  /* 0x0000000607003220 */ /* 0x010fca0000410000 */
[----:B------:R-:W-:Y:S01]  /*4100*/  @P3 R2UR UR9, R0 ;  /* 0x00000000000932ca */ /* 0x000fe200000e0000 */
[----:B------:R-:W-:-:S04]  /*4110*/  IMAD.U32 R0, RZ, RZ, UR19 ;  /* 0x00000013ff007e24 */ /* 0x000fc8000f8e00ff */
[----:B------:R-:W-:-:S04]  /*4120*/  IMAD R0, R0, 0x40, R245 ;  /* 0x0000004000007824 */ /* 0x000fc800078e02f5 */
[C---:B------:R-:W-:Y:S02]  /*4130*/  VIADD R241, R0.reuse, 0x19 ;  /* 0x0000001900f17836 */ /* 0x040fe40000000000 */
[C---:B------:R-:W-:Y:S02]  /*4140*/  VIADD R240, R0.reuse, 0x18 ;  /* 0x0000001800f07836 */ /* 0x040fe40000000000 */
[C---:B------:R-:W-:Y:S02]  /*4150*/  VIADD R239, R0.reuse, 0x11 ;  /* 0x0000001100ef7836 */ /* 0x040fe40000000000 */
[C---:B------:R-:W-:Y:S02]  /*4160*/  VIADD R238, R0.reuse, 0x10 ;  /* 0x0000001000ee7836 */ /* 0x040fe40000000000 */
[C---:B------:R-:W-:Y:S02]  /*4170*/  VIADD R237, R0.reuse, 0x9 ;  /* 0x0000000900ed7836 */ /* 0x040fe40000000000 */
[----:B------:R-:W-:-:S02]  /*4180*/  VIADD R236, R0, 0x8 ;  /* 0x0000000800ec7836 */ /* 0x000fc40000000000 */
[----:B------:R-:W-:Y:S01]  /*4190*/  VIADD R235, R0, 0x1 ;  /* 0x0000000100eb7836 */ /* 0x000fe20000000000 */
[----:B------:R-:W-:Y:S02]  /*41a0*/  I2FP.F32.S32 R241, R241 ;  /* 0x000000f100f17245 */ /* 0x000fe40000201400 */
[----:B------:R-:W-:Y:S02]  /*41b0*/  I2FP.F32.S32 R240, R240 ;  /* 0x000000f000f07245 */ /* 0x000fe40000201400 */
[----:B------:R-:W-:Y:S02]  /*41c0*/  I2FP.F32.S32 R239, R239 ;  /* 0x000000ef00ef7245 */ /* 0x000fe40000201400 */
[----:B------:R-:W-:Y:S02]  /*41d0*/  I2FP.F32.S32 R238, R238 ;  /* 0x000000ee00ee7245 */ /* 0x000fe40000201400 */
[----:B------:R-:W-:Y:S02]  /*41e0*/  I2FP.F32.S32 R237, R237 ;  /* 0x000000ed00ed7245 */ /* 0x000fe40000201400 */
[----:B------:R-:W-:-:S02]  /*41f0*/  I2FP.F32.S32 R236, R236 ;  /* 0x000000ec00ec7245 */ /* 0x000fc40000201400 */
[----:B------:R-:W-:Y:S01]  /*4200*/  I2FP.F32.S32 R235, R235 ;  /* 0x000000eb00eb7245 */ /* 0x000fe20000201400 */
[----:B-123--:R-:W-:-:S06]  /*4210*/  @UP1 UMOV UR5, UR9 ;  /* 0x0000000900051c82 */ /* 0x00efcc0008000000 */
.L_x_124:
[----:B------:R-:W0:Y:S01]  /*4220*/  LDGDEPBAR ;  /* 0x00000000000079af */ /* 0x000e220000000000 */
[----:B------:R-:W-:Y:S01]  /*4230*/  LEA R0, R215, UR4, 0x1 ;  /* 0x00000004d7007c11 */ /* 0x000fe2000f8e08ff */
[----:B------:R-:W-:Y:S01]  /*4240*/  USHF.L.U32 UR9, UR8, 0x6, URZ ;  /* 0x0000000608097899 */ /* 0x000fe2000800063f */
[C---:B------:R-:W-:Y:S01]  /*4250*/  IADD3 R2, R203.reuse, R208, RZ ;  /* 0x000000d0cb027210 */ /* 0x040fe20007ffe0ff */
[----:B------:R-:W-:Y:S01]  /*4260*/  USHF.L.U32 UR10, UR19, 0x6, URZ ;  /* 0x00000006130a7899 */ /* 0x000fe2000800063f */
[-C--:B------:R-:W-:Y:S01]  /*4270*/  IADD3 R3, R203, R205.reuse, RZ ;  /* 0x000000cdcb037210 */ /* 0x080fe20007ffe0ff */
[----:B------:R-:W-:Y:S01]  /*4280*/  UISETP.GE.AND UP0, UPT, UR9, UR45, UPT ;  /* 0x0000002d0900728c */ /* 0x000fe2000bf06270 */
[----:B------:R-:W-:Y:S01]  /*4290*/  IADD3 R176, R2, R205, RZ ;  /* 0x000000cd02b07210 */ /* 0x000fe20007ffe0ff */
[----:B------:R-:W-:Y:S01]  /*42a0*/  UIADD3 UR10, UR10, 0x40, URZ ;  /* 0x000000400a0a7890 */ /* 0x000fe2000fffe03f */
[----:B-----5:R-:W-:Y:S01]  /*42b0*/  FSETP.NEU.FTZ.AND P1, PT, R228, -INF , PT ;  /* 0xff800000e400780b */ /* 0x020fe20003f3d000 */
[----:B------:R-:W-:Y:S01]  /*42c0*/  UISETP.GT.AND UP3, UPT, UR8, UR43, UPT ;  /* 0x0000002b0800728c */ /* 0x000fe2000bf64270 */
[----:B------:R-:W-:Y:S01]  /*42d0*/  MOV R177, 0x8 ;  /* 0x0000000800b17802 */ /* 0x000fe20000000f00 */
[----:B------:R-:W-:Y:S06]  /*42e0*/  UISETP.LT.AND UP0, UPT, UR10, UR11, UP0 ;  /* 0x0000000b0a00728c */ /* 0x000fec0008701270 */
[----:B------:R-:W-:Y:S01]  /*42f0*/  PLOP3.LUT P0, PT, PT, PT, UP0, 0x80, 0x0 ;  /* 0x000000000000781c */ /* 0x000fe20003f0f008 */
[----:B------:R-:W-:Y:S04]  /*4300*/  DEPBAR.LE SB0, 0x0 ;  /* 0x000080000000791a */ /* 0x000fe80000000000 */
[----:B------:R-:W-:Y:S06]  /*4310*/  BAR.SYNC.DEFER_BLOCKING 0x0 ;  /* 0x0000000000007b1d */ /* 0x000fec0000010000 */
[----:B------:R-:W-:Y:S08]  /*4320*/  LDSM.16.M88.4 R16, [R203] ;  /* 0x00000000cb10783b */ /* 0x000ff00000000200 */
[----:B------:R-:W1:Y:S08]  /*4330*/  LDSM.16.M88.4 R8, [R0+0xc000] ;  /* 0x00c000000008783b */ /* 0x000e700000000200 */
[----:B------:R-:W2:Y:S08]  /*4340*/  LDSM.16.M88.4 R52, [R0+0xc800] ;  /* 0x00c800000034783b */ /* 0x000eb00000000200 */
[----:B------:R-:W-:Y:S08]  /*4350*/  LDSM.16.M88.4 R56, [R2] ;  /* 0x000000000238783b */ /* 0x000ff00000000200 */
[----:B------:R-:W3:Y:S08]  /*4360*/  LDSM.16.M88.4 R60, [R206+-0x4000] ;  /* 0xffc00000ce3c783b */ /* 0x000ef00000000200 */
[----:B------:R-:W4:Y:S01]  /*4370*/  LDSM.16.M88.4 R64, [R206+-0x3800] ;  /* 0xffc80000ce40783b */ /* 0x000f220000000200 */
[C---:B-1----:R-:W-:Y:S07]  /*4380*/  HMMA.16816.F32.BF16 R4, R16.reuse, R8, RZ ;  /* 0x000000081004723c */ /* 0x042fee00000418ff */
[----:B------:R-:W-:Y:S01]  /*4390*/  LDSM.16.M88.4 R100, [R3] ;  /* 0x000000000364783b */ /* 0x000fe20000000200 */
[C---:B------:R-:W-:Y:S07]  /*43a0*/  HMMA.16816.F32.BF16 R8, R16.reuse, R10, RZ ;  /* 0x0000000a1008723c */ /* 0x040fee00000418ff */
[----:B------:R-:W1:Y:S01]  /*43b0*/  LDSM.16.M88.4 R104, [R204+-0x4000] ;  /* 0xffc00000cc68783b */ /* 0x000e620000000200 */
[C---:B--2---:R-:W-:Y:S07]  /*43c0*/  HMMA.16816.F32.BF16 R12, R16.reuse, R52, RZ ;  /* 0x00000034100c723c */ /* 0x044fee00000418ff */
[----:B------:R-:W-:Y:S01]  /*43d0*/  LDSM.16.M88.4 R108, [R207] ;  /* 0x00000000cf6c783b */ /* 0x000fe20000000200 */
[----:B------:R-:W-:Y:S06]  /*43e0*/  HMMA.16816.F32.BF16 R16, R16, R54, RZ ;  /* 0x000000361010723c */ /* 0x000fec00000418ff */
[C---:B---3--:R-:W-:Y:S01]  /*43f0*/  HMMA.16816.F32.BF16 R4, R56.reuse, R60, R4 ;  /* 0x0000003c3804723c */ /* 0x048fe20000041804 */
[----:B------:R-:W2:Y:S05]  /*4400*/  LDSM.16.M88.4 R52, [R204+-0x3800] ;  /* 0xffc80000cc34783b */ /* 0x000eaa0000000200 */
[C---:B------:R-:W-:Y:S03]  /*4410*/  HMMA.16816.F32.BF16 R8, R56.reuse, R62, R8 ;  /* 0x0000003e3808723c */ /* 0x040fe60000041808 */
[----:B------:R-:W3:Y:S03]  /*4420*/  LDSM.16.M88.4 R60, [R176] ;  /* 0x00000000b03c783b */ /* 0x000ee60000000200 */
[C---:B----4-:R-:W-:Y:S06]  /*4430*/  HMMA.16816.F32.BF16 R12, R56.reuse, R64, R12 ;  /* 0x00000040380c723c */ /* 0x050fec000004180c */
[----:B------:R-:W-:Y:S01]  /*4440*/  HMMA.16816.F32.BF16 R16, R56, R66, R16 ;  /* 0x000000423810723c */ /* 0x000fe20000041810 */
[----:B------:R-:W4:Y:S05]  /*4450*/  LDSM.16.M88.4 R56, [R207+0x800] ;  /* 0x00080000cf38783b */ /* 0x000f2a0000000200 */
[C---:B-1----:R-:W-:Y:S03]  /*4460*/  HMMA.16816.F32.BF16 R4, R100.reuse, R104, R4 ;  /* 0x000000686404723c */ /* 0x042fe60000041804 */
[----:B------:R-:W-:Y:S03]  /*4470*/  LDSM.16.M88.4 R64, [R203+0x2000] ;  /* 0x00200000cb40783b */ /* 0x000fe60000000200 */
[C---:B------:R-:W-:Y:S05]  /*4480*/  HMMA.16816.F32.BF16 R8, R100.reuse, R106, R8 ;  /* 0x0000006a6408723c */ /* 0x040fea0000041808 */
[----:B------:R-:W1:Y:S01]  /*4490*/  LDSM.16.M88.4 R104, [R0+0xe000] ;  /* 0x00e000000068783b */ /* 0x000e620000000200 */
[C---:B--2---:R-:W-:Y:S06]  /*44a0*/  HMMA.16816.F32.BF16 R12, R100.reuse, R52, R12 ;  /* 0x00000034640c723c */ /* 0x044fec000004180c */
[----:B------:R-:W-:Y:S01]  /*44b0*/  HMMA.16816.F32.BF16 R16, R100, R54, R16 ;  /* 0x000000366410723c */ /* 0x000fe20000041810 */
[----:B------:R2:W1:Y:S05]  /*44c0*/  LDSM.16.M88.4 R52, [R0+0xe800] ;  /* 0x00e800000034783b */ /* 0x00046a0000000200 */
[C---:B---3--:R-:W-:Y:S03]  /*44d0*/  HMMA.16816.F32.BF16 R4, R60.reuse, R108, R4 ;  /* 0x0000006c3c04723c */ /* 0x048fe60000041804 */
[----:B------:R3:W-:Y:S03]  /*44e0*/  LDSM.16.M88.4 R100, [R2+0x2000] ;  /* 0x002000000264783b */ /* 0x0007e60000000200 */
[C---:B------:R-:W-:Y:S05]  /*44f0*/  HMMA.16816.F32.BF16 R8, R60.reuse, R110, R8 ;  /* 0x0000006e3c08723c */ /* 0x040fea0000041808 */
[----:B------:R-:W3:Y:S01]  /*4500*/  LDSM.16.M88.4 R108, [R206+-0x2000] ;  /* 0xffe00000ce6c783b */ /* 0x000ee20000000200 */
[C---:B----4-:R-:W-:Y:S06]  /*4510*/  HMMA.16816.F32.BF16 R12, R60.reuse, R56, R12 ;  /* 0x000000383c0c723c */ /* 0x050fec000004180c */
[----:B------:R-:W-:Y:S01]  /*4520*/  HMMA.16816.F32.BF16 R16, R60, R58, R16 ;  /* 0x0000003a3c10723c */ /* 0x000fe20000041810 */
[----:B------:R-:W4:Y:S01]  /*4530*/  LDSM.16.M88.4 R56, [R206+-0x1800] ;  /* 0xffe80000ce38783b */ /* 0x000f220000000200 */
[----:B--2---:R-:W-:Y:S04]  /*4540*/  IMAD.U32 R0, RZ, RZ, UR19 ;  /* 0x00000013ff007e24 */ /* 0x004fe8000f8e00ff */
[C---:B-1----:R-:W-:Y:S03]  /*4550*/  HMMA.16816.F32.BF16 R4, R64.reuse, R104, R4 ;  /* 0x000000684004723c */ /* 0x042fe60000041804 */
[----:B------:R1:W-:Y:S02]  /*4560*/  LDSM.16.M88.4 R60, [R3+0x2000] ;  /* 0x00200000033c783b */ /* 0x0003e40000000200 */
[----:B------:R-:W-:Y:S01]  /*4570*/  LEA R0, R0, R245, 0x6 ;  /* 0x000000f500007211 */ /* 0x000fe200078e30ff */
[C---:B------:R-:W-:Y:S05]  /*4580*/  HMMA.16816.F32.BF16 R8, R64.reuse, R106, R8 ;  /* 0x0000006a4008723c */ /* 0x040fea0000041808 */
[----:B------:R-:W2:Y:S01]  /*4590*/  LDSM.16.M88.4 R104, [R204+-0x2000] ;  /* 0xffe00000cc68783b */ /* 0x000ea20000000200 */
[C---:B------:R-:W-:Y:S05]  /*45a0*/  HMMA.16816.F32.BF16 R12, R64.reuse, R52, R12 ;  /* 0x00000034400c723c */ /* 0x040fea000004180c */
[----:B---3--:R-:W-:Y:S01]  /*45b0*/  I2FP.F32.S32 R2, R0 ;  /* 0x0000000000027245 */ /* 0x008fe20000201400 */
[----:B------:R-:W-:Y:S01]  /*45c0*/  HMMA.16816.F32.BF16 R16, R64, R54, R16 ;  /* 0x000000364010723c */ /* 0x000fe20000041810 */
[----:B------:R-:W3:Y:S04]  /*45d0*/  LDSM.16.M88.4 R52, [R204+-0x1800] ;  /* 0xffe80000cc34783b */ /* 0x000ee80000000200 */
[----:B-1----:R-:W-:Y:S01]  /*45e0*/  @!P0 IADD3 R3, R244, UR9, RZ ;  /* 0x00000009f4038c10 */ /* 0x002fe2000fffe0ff */
[C---:B------:R-:W-:Y:S03]  /*45f0*/  HMMA.16816.F32.BF16 R4, R100.reuse, R108, R4 ;  /* 0x0000006c6404723c */ /* 0x040fe60000041804 */
[----:B------:R-:W-:Y:S03]  /*4600*/  LDSM.16.M88.4 R64, [R176+0x2000] ;  /* 0x00200000b040783b */ /* 0x000fe60000000200 */
[C---:B------:R-:W-:Y:S05]  /*4610*/  HMMA.16816.F32.BF16 R8, R100.reuse, R110, R8 ;  /* 0x0000006e6408723c */ /* 0x040fea0000041808 */
[----:B------:R-:W1:Y:S01]  /*4620*/  LDSM.16.M88.4 R108, [R207+0x2000] ;  /* 0x00200000cf6c783b */ /* 0x000e620000000200 */
[C---:B----4-:R-:W-:Y:S06]  /*4630*/  HMMA.16816.F32.BF16 R12, R100.reuse, R56, R12 ;  /* 0x00000038640c723c */ /* 0x050fec000004180c */
[----:B------:R-:W-:Y:S05]  /*4640*/  HMMA.16816.F32.BF16 R16, R100, R58, R16 ;  /* 0x0000003a6410723c */ /* 0x000fea0000041810 */
[C---:B------:R-:W-:Y:S01]  /*4650*/  @!P0 VIMNMX R57, R3.reuse, UR11, PT ;  /* 0x0000000b03398c48 */ /* 0x040fe2000bfe0100 */
[C---:B--2---:R-:W-:Y:S05]  /*4660*/  HMMA.16816.F32.BF16 R4, R60.reuse, R104, R4 ;  /* 0x000000683c04723c */ /* 0x044fea0000041804 */
[C---:B------:R-:W-:Y:S01]  /*4670*/  @!P0 VIADD R58, R0.reuse, 0x1 ;  /* 0x00000001003a8836 */ /* 0x040fe20000000000 */
[C---:B------:R-:W-:Y:S03]  /*4680*/  HMMA.16816.F32.BF16 R8, R60.reuse, R106, R8 ;  /* 0x0000006a3c08723c */ /* 0x040fe60000041808 */
[----:B------:R-:W-:Y:S02]  /*4690*/  @!P0 ISETP.GE.AND P2, PT, R0, R57, PT ;  /* 0x000000390000820c */ /* 0x000fe40003f46270 */
[----:B------:R-:W-:Y:S01]  /*46a0*/  @!P0 VIADDMNMX R3, R3, R177, UR11, PT ;  /* 0x0000000b03038e46 */ /* 0x000fe2000b8001b1 */
[C---:B---3--:R-:W-:Y:S05]  /*46b0*/  HMMA.16816.F32.BF16 R12, R60.reuse, R52, R12 ;  /* 0x000000343c0c723c */ /* 0x048fea000004180c */
[----:B------:R-:W-:Y:S01]  /*46c0*/  FMUL.FTZ R56, R228, 1.4426950216293334961 ;  /* 0x3fb8aa3be4387820 */ /* 0x000fe20000410000 */
[----:B------:R-:W-:Y:S01]  /*46d0*/  HMMA.16816.F32.BF16 R16, R60, R54, R16 ;  /* 0x000000363c10723c */ /* 0x000fe20000041810 */
[----:B------:R-:W2:Y:S04]  /*46e0*/  LDSM.16.M88.4 R52, [R207+0x2800] ;  /* 0x00280000cf34783b */ /* 0x000ea80000000200 */
[----:B------:R-:W-:Y:S01]  /*46f0*/  FSEL R56, R56, RZ, P1 ;  /* 0x000000ff38387208 */ /* 0x000fe20000800000 */
[C---:B-1----:R-:W-:Y:S05]  /*4700*/  HMMA.16816.F32.BF16 R4, R64.reuse, R108, R4 ;  /* 0x0000006c4004723c */ /* 0x042fea0000041804 */
[----:B------:R-:W-:Y:S01]  /*4710*/  @!P0 ISETP.GE.AND P1, PT, R58, R57, PT ;  /* 0x000000393a00820c */ /* 0x000fe20003f26270 */
[C---:B------:R-:W-:Y:S11]  /*4720*/  HMMA.16816.F32.BF16 R8, R64.reuse, R110, R8 ;  /* 0x0000006e4008723c */ /* 0x040ff60000041808 */
[----:B------:R-:W-:Y:S07]  /*4730*/  @!UPT UIADD3 URZ, URZ, URZ, URZ ;  /* 0x0000003f3f3ff290 */ /* 0x000fee000fffe03f */
[----:B------:R-:W-:Y:S01]  /*4740*/  FFMA.FTZ R5, R235, UR5, R5 ;  /* 0x00000005eb057c23 */ /* 0x000fe20008010005 */
[C---:B------:R-:W-:Y:S01]  /*4750*/  FFMA.FTZ R4, R2.reuse, UR5, R4 ;  /* 0x0000000502047c23 */ /* 0x040fe20008010004 */
[----:B------:R-:W-:Y:S01]  /*4760*/  FFMA.FTZ R6, R2, UR5, R6 ;  /* 0x0000000502067c23 */ /* 0x000fe20008010006 */
[----:B------:R-:W-:Y:S01]  /*4770*/  FMUL.FTZ R2, R221, 1.4426950216293334961 ;  /* 0x3fb8aa3bdd027820 */ /* 0x000fe20000410000 */
[----:B------:R-:W-:Y:S01]  /*4780*/  FFMA.FTZ R7, R235, UR5, R7 ;  /* 0x00000005eb077c23 */ /* 0x000fe20008010007 */
[----:B------:R-:W-:Y:S01]  /*4790*/  @!P0 FSEL R5, R5, -INF , !P1 ;  /* 0xff80000005058808 */ /* 0x000fe20004800000 */
[----:B------:R-:W-:Y:S01]  /*47a0*/  FFMA.FTZ R8, R236, UR5, R8 ;  /* 0x00000005ec087c23 */ /* 0x000fe20008010008 */
[----:B------:R-:W-:Y:S01]  /*47b0*/  @!P0 FSEL R4, R4, -INF , !P2 ;  /* 0xff80000004048808 */ /* 0x000fe20005000000 */
[----:B------:R-:W-:Y:S01]  /*47c0*/  FFMA.FTZ R11, R237, UR5, R11 ;  /* 0x00000005ed0b7c23 */ /* 0x000fe2000801000b */
[----:B------:R-:W-:Y:S01]  /*47d0*/  FSETP.NEU.FTZ.AND P1, PT, R221, -INF , PT ;  /* 0xff800000dd00780b */ /* 0x000fe20003f3d000 */
[C---:B--2---:R-:W-:Y:S03]  /*47e0*/  HMMA.16816.F32.BF16 R12, R64.reuse, R52, R12 ;  /* 0x00000034400c723c */ /* 0x044fe6000004180c */
[--C-:B------:R-:W-:Y:S01]  /*47f0*/  FFMA.FTZ R5, R5, UR17, -R56.reuse ;  /* 0x0000001105057c23 */ /* 0x100fe20008010838 */
[----:B------:R-:W-:Y:S01]  /*4800*/  FFMA.FTZ R4, R4, UR17, -R56 ;  /* 0x0000001104047c23 */ /* 0x000fe20008010838 */
[----:B------:R-:W-:Y:S01]  /*4810*/  FSEL R2, R2, RZ, P1 ;  /* 0x000000ff02027208 */ /* 0x000fe20000800000 */
[----:B------:R-:W-:Y:S01]  /*4820*/  HMMA.16816.F32.BF16 R16, R64, R54, R16 ;  /* 0x000000364010723c */ /* 0x000fe20000041810 */
[----:B------:R1:W-:Y:S02]  /*4830*/  MUFU.EX2 R111, R5 ;  /* 0x00000005006f7308 */ /* 0x0003e40000000800 */
[-C--:B------:R-:W-:Y:S02]  /*4840*/  @!P0 ISETP.GE.AND P1, PT, R58, R3.reuse, PT ;  /* 0x000000033a00820c */ /* 0x080fe40003f26270 */
[----:B------:R-:W-:Y:S01]  /*4850*/  @!P0 ISETP.GE.AND P2, PT, R0, R3, PT ;  /* 0x000000030000820c */ /* 0x000fe20003f46270 */
[----:B------:R-:W-:Y:S01]  /*4860*/  FFMA.FTZ R9, R237, UR5, R9 ;  /* 0x00000005ed097c23 */ /* 0x000fe20008010009 */
[----:B------:R-:W-:Y:S01]  /*4870*/  @!P0 FSEL R7, R7, -INF , !P1 ;  /* 0xff80000007078808 */ /* 0x000fe20004800000 */
[----:B------:R-:W-:Y:S03]  /*4880*/  FFMA.FTZ R10, R236, UR5, R10 ;  /* 0x00000005ec0a7c23 */ /* 0x000fe6000801000a */
[----:B------:R2:W-:Y:S01]  /*4890*/  MUFU.EX2 R176, R4 ;  /* 0x0000000400b07308 */ /* 0x0005e20000000800 */
[----:B------:R-:W-:Y:S01]  /*48a0*/  @!P0 FSEL R6, R6, -INF , !P2 ;  /* 0xff80000006068808 */ /* 0x000fe20005000000 */
[--C-:B------:R-:W-:Y:S04]  /*48b0*/  FFMA.FTZ R7, R7, UR17, -R2.reuse ;  /* 0x0000001107077c23 */ /* 0x100fe80008010802 */
[----:B------:R-:W-:Y:S04]  /*48c0*/  FFMA.FTZ R6, R6, UR17, -R2 ;  /* 0x0000001106067c23 */ /* 0x000fe80008010802 */
[----:B------:R3:W-:Y:S01]  /*48d0*/  MUFU.EX2 R177, R7 ;  /* 0x0000000700b17308 */ /* 0x0007e20000000800 */
[----:B-1----:R-:W-:Y:S01]  /*48e0*/  @!P0 IADD3 R5, R0, 0x8, RZ ;  /* 0x0000000800058810 */ /* 0x002fe20007ffe0ff */
[C---:B------:R-:W-:Y:S01]  /*48f0*/  FFMA.FTZ R12, R238.reuse, UR5, R12 ;  /* 0x00000005ee0c7c23 */ /* 0x040fe2000801000c */
[----:B------:R-:W-:Y:S01]  /*4900*/  FFMA.FTZ R14, R238, UR5, R14 ;  /* 0x00000005ee0e7c23 */ /* 0x000fe2000801000e */
[----:B------:R-:W-:Y:S01]  /*4910*/  FFMA.FTZ R15, R239, UR5, R15 ;  /* 0x00000005ef0f7c23 */ /* 0x000fe2000801000f */
[-C--:B------:R-:W-:Y:S01]  /*4920*/  @!P0 ISETP.GE.AND P1, PT, R5, R57.reuse, PT ;  /* 0x000000390500820c */ /* 0x080fe20003f26270 */
[----:B------:R-:W-:Y:S01]  /*4930*/  FFMA.FTZ R13, R239, UR5, R13 ;  /* 0x00000005ef0d7c23 */ /* 0x000fe2000801000d */
[----:B------:R-:W-:Y:S03]  /*4940*/  FFMA.FTZ R16, R240, UR5, R16 ;  /* 0x00000005f0107c23 */ /* 0x000fe60008010010 */
[----:B------:R1:W4:Y:S01]  /*4950*/  MUFU.EX2 R178, R6 ;  /* 0x0000000600b27308 */ /* 0x0003220000000800 */
[----:B--2---:R-:W-:Y:S01]  /*4960*/  @!P0 VIADD R4, R0, 0x9 ;  /* 0x0000000900048836 */ /* 0x004fe20000000000 */
[----:B------:R-:W-:Y:S01]  /*4970*/  @!P0 FSEL R8, R8, -INF , !P1 ;  /* 0xff80000008088808 */ /* 0x000fe20004800000 */
[C---:B------:R-:W-:Y:S01]  /*4980*/  FFMA.FTZ R17, R241.reuse, UR5, R17 ;  /* 0x00000005f1117c23 */ /* 0x040fe20008010011 */
[----:B------:R-:W-:Y:S01]  /*4990*/  FFMA.FTZ R18, R240, UR5, R18 ;  /* 0x00000005f0127c23 */ /* 0x000fe20008010012 */
[----:B------:R-:W-:Y:S01]  /*49a0*/  FFMA.FTZ R19, R241, UR5, R19 ;  /* 0x00000005f1137c23 */ /* 0x000fe20008010013 */
[----:B------:R-:W-:Y:S01]  /*49b0*/  @!P0 ISETP.GE.AND P1, PT, R4, R57, PT ;  /* 0x000000390400820c */ /* 0x000fe20003f26270 */
[--C-:B------:R-:W-:Y:S01]  /*49c0*/  FFMA.FTZ R8, R8, UR17, -R56.reuse ;  /* 0x0000001108087c23 */ /* 0x100fe20008010838 */
[----:B---3--:R-:W-:Y:S02]  /*49d0*/  @!P0 IADD3 R7, R0, 0x10, RZ ;  /* 0x0000001000078810 */ /* 0x008fe40007ffe0ff */
[----:B------:R-:W-:Y:S01]  /*49e0*/  @!P0 FSEL R9, R9, -INF , !P1 ;  /* 0xff80000009098808 */ /* 0x000fe20004800000 */
[----:B------:R-:W-:Y:S01]  /*49f0*/  MUFU.EX2 R109, R8 ;  /* 0x00000008006d7308 */ /* 0x000fe20000000800 */
[-C--:B------:R-:W-:Y:S03]  /*4a00*/  @!P0 ISETP.GE.AND P1, PT, R5, R3.reuse, PT ;  /* 0x000000030500820c */ /* 0x080fe60003f26270 */
[----:B------:R-:W-:Y:S01]  /*4a10*/  FFMA.FTZ R9, R9, UR17, -R56 ;  /* 0x0000001109097c23 */ /* 0x000fe20008010838 */
[----:B------:R-:W-:Y:S02]  /*4a20*/  @!P0 FSEL R10, R10, -INF , !P1 ;  /* 0xff8000000a0a8808 */ /* 0x000fe40004800000 */
[----:B------:R-:W-:Y:S03]  /*4a30*/  @!P0 ISETP.GE.AND P1, PT, R4, R3, PT ;  /* 0x000000030400820c */ /* 0x000fe60003f26270 */
[----:B------:R-:W-:Y:S01]  /*4a40*/  MUFU.EX2 R107, R9 ;  /* 0x00000009006b7308 */ /* 0x000fe20000000800 */
[----:B-1----:R-:W-:Y:S01]  /*4a50*/  @!P0 IADD3 R6, R0, 0x11, RZ ;  /* 0x0000001100068810 */ /* 0x002fe20007ffe0ff */
[--C-:B------:R-:W-:Y:S01]  /*4a60*/  FFMA.FTZ R10, R10, UR17, -R2.reuse ;  /* 0x000000110a0a7c23 */ /* 0x100fe20008010802 */
[----:B------:R-:W-:Y:S02]  /*4a70*/  @!P0 FSEL R11, R11, -INF , !P1 ;  /* 0xff8000000b0b8808 */ /* 0x000fe40004800000 */
[-C--:B------:R-:W-:Y:S02]  /*4a80*/  @!P0 ISETP.GE.AND P1, PT, R7, R57.reuse, PT ;  /* 0x000000390700820c */ /* 0x080fe40003f26270 */
[----:B------:R-:W-:Y:S01]  /*4a90*/  @!P0 ISETP.GE.AND P2, PT, R6, R57, PT ;  /* 0x000000390600820c */ /* 0x000fe20003f46270 */
[----:B------:R-:W-:Y:S01]  /*4aa0*/  FFMA.FTZ R11, R11, UR17, -R2 ;  /* 0x000000110b0b7c23 */ /* 0x000fe20008010802 */
[----:B------:R-:W-:Y:S01]  /*4ab0*/  @!P0 FSEL R12, R12, -INF , !P1 ;  /* 0xff8000000c0c8808 */ /* 0x000fe20004800000 */
[----:B------:R-:W-:Y:S01]  /*4ac0*/  MUFU.EX2 R110, R10 ;  /* 0x0000000a006e7308 */ /* 0x000fe20000000800 */
[----:B------:R-:W-:Y:S02]  /*4ad0*/  IADD3 R4, P1, R234, UR15, RZ ;  /* 0x0000000fea047c10 */ /* 0x000fe4000ff3e0ff */
[----:B------:R-:W-:Y:S01]  /*4ae0*/  @!P0 FSEL R13, R13, -INF , !P2 ;  /* 0xff8000000d0d8808 */ /* 0x000fe20005000000 */
[--C-:B------:R-:W-:Y:S01]  /*4af0*/  FFMA.FTZ R12, R12, UR17, -R56.reuse ;  /* 0x000000110c0c7c23 */ /* 0x100fe20008010838 */
[----:B------:R-:W-:Y:S02]  /*4b00*/  IADD3.X R5, R242, UR14, RZ, P1, !PT ;  /* 0x0000000ef2057c10 */ /* 0x000fe40008ffe4ff */
[-C--:B------:R-:W-:Y:S03]  /*4b10*/  @!P0 ISETP.GE.AND P1, PT, R7, R3.reuse, PT ;  /* 0x000000030700820c */ /* 0x080fe60003f26270 */
[----:B------:R-:W1:Y:S01]  /*4b20*/  MUFU.EX2 R108, R11 ;  /* 0x0000000b006c7308 */ /* 0x000e620000000800 */
[----:B------:R-:W-:Y:S01]  /*4b30*/  FFMA.FTZ R13, R13, UR17, -R56 ;  /* 0x000000110d0d7c23 */ /* 0x000fe20008010838 */
[----:B------:R-:W2:Y:S01]  /*4b40*/  LDG.E R66, desc[UR6][R4.64] ;  /* 0x0000000604427981 */ /* 0x000ea2000c1e1900 */
[----:B------:R-:W-:Y:S02]  /*4b50*/  @!P0 FSEL R14, R14, -INF , !P1 ;  /* 0xff8000000e0e8808 */ /* 0x000fe40004800000 */
[----:B------:R-:W-:Y:S01]  /*4b60*/  @!P0 ISETP.GE.AND P1, PT, R6, R3, PT ;  /* 0x000000030600820c */ /* 0x000fe20003f26270 */
[----:B------:R3:W2:Y:S01]  /*4b70*/  LDG.E R65, desc[UR6][R4.64+0x20] ;  /* 0x0000200604417981 */ /* 0x0006a2000c1e1900 */
[C---:B------:R-:W-:Y:S01]  /*4b80*/  @!P0 IADD3 R6, R0.reuse, 0x18, RZ ;  /* 0x0000001800068810 */ /* 0x040fe20007ffe0ff */
[----:B------:R-:W-:Y:S01]  /*4b90*/  @!P0 VIADD R0, R0, 0x19 ;  /* 0x0000001900008836 */ /* 0x000fe20000000000 */
[----:B------:R-:W-:Y:S01]  /*4ba0*/  @!P0 FSEL R15, R15, -INF , !P1 ;  /* 0xff8000000f0f8808 */ /* 0x000fe20004800000 */
[--C-:B------:R-:W-:Y:S01]  /*4bb0*/  FFMA.FTZ R14, R14, UR17, -R2.reuse ;  /* 0x000000110e0e7c23 */ /* 0x100fe20008010802 */
[C---:B------:R-:W-:Y:S01]  /*4bc0*/  @!P0 ISETP.GE.AND P1, PT, R6.reuse, R57, PT ;  /* 0x000000390600820c */ /* 0x040fe20003f26270 */
[----:B------:R-:W-:Y:S01]  /*4bd0*/  MUFU.EX2 R104, R12 ;  /* 0x0000000c00687308 */ /* 0x000fe20000000800 */
[----:B------:R-:W-:Y:S01]  /*4be0*/  @!P0 ISETP.GE.AND P2, PT, R6, R3, PT ;  /* 0x000000030600820c */ /* 0x000fe20003f46270 */
[----:B------:R-:W-:Y:S01]  /*4bf0*/  FFMA.FTZ R15, R15, UR17, -R2 ;  /* 0x000000110f0f7c23 */ /* 0x000fe20008010802 */
[----:B------:R-:W-:Y:S02]  /*4c00*/  @!P0 FSEL R16, R16, -INF , !P1 ;  /* 0xff80000010108808 */ /* 0x000fe40004800000 */
[----:B------:R-:W-:Y:S02]  /*4c10*/  @!P0 ISETP.GE.AND P1, PT, R0, R57, PT ;  /* 0x000000390000820c */ /* 0x000fe40003f26270 */
[----:B------:R-:W-:Y:S03]  /*4c20*/  @!P0 FSEL R18, R18, -INF , !P2 ;  /* 0xff80000012128808 */ /* 0x000fe60005000000 */
[----:B------:R-:W3:Y:S01]  /*4c30*/  MUFU.EX2 R103, R13 ;  /* 0x0000000d00677308 */ /* 0x000ee20000000800 */
[----:B------:R-:W-:Y:S01]  /*4c40*/  @!P0 FSEL R17, R17, -INF , !P1 ;  /* 0xff80000011118808 */ /* 0x000fe20004800000 */
[----:B------:R-:W-:Y:S01]  /*4c50*/  FFMA.FTZ R16, R16, UR17, -R56 ;  /* 0x0000001110107c23 */ /* 0x000fe20008010838 */
[----:B------:R-:W-:Y:S01]  /*4c60*/  @!P0 ISETP.GE.AND P1, PT, R0, R3, PT ;  /* 0x000000030000820c */ /* 0x000fe20003f26270 */
[----:B------:R-:W-:Y:S01]  /*4c70*/  FFMA.FTZ R18, R18, UR17, -R2 ;  /* 0x0000001112127c23 */ /* 0x000fe20008010802 */
[----:B----4-:R-:W-:Y:S01]  /*4c80*/  F2FP.BF16.F32.PACK_AB R3, R177, R178 ;  /* 0x000000b2b103723e */ /* 0x010fe200000010ff */
[----:B------:R-:W-:Y:S01]  /*4c90*/  FFMA.FTZ R56, R17, UR17, -R56 ;  /* 0x0000001111387c23 */ /* 0x000fe20008010838 */
[----:B------:R-:W-:Y:S03]  /*4ca0*/  @!P0 FSEL R19, R19, -INF , !P1 ;  /* 0xff80000013138808 */ /* 0x000fe60004800000 */
[----:B------:R-:W-:Y:S01]  /*4cb0*/  MUFU.EX2 R106, R14 ;  /* 0x0000000e006a7308 */ /* 0x000fe20000000800 */
[----:B-1----:R-:W-:Y:S01]  /*4cc0*/  F2FP.BF16.F32.PACK_AB R0, R108, R110 ;  /* 0x0000006e6c00723e */ /* 0x002fe200000010ff */
[----:B------:R-:W-:Y:S01]  /*4cd0*/  STS [R231+0x12400], R3 ;  /* 0x01240003e7007388 */ /* 0x000fe20000000800 */
[----:B---3--:R-:W-:Y:S01]  /*4ce0*/  F2FP.BF16.F32.PACK_AB R4, R111, R176 ;  /* 0x000000b06f04723e */ /* 0x008fe200000010ff */
[----:B------:R-:W-:Y:S01]  /*4cf0*/  FFMA.FTZ R2, R19, UR17, -R2 ;  /* 0x0000001113027c23 */ /* 0x000fe20008010802 */
[----:B------:R-:W-:Y:S05]  /*4d00*/  PLOP3.LUT P1, PT, PT, PT, UP3, 0x80, 0x0 ;  /* 0x000000000000781c */ /* 0x000fea0003f2f038 */
[----:B------:R1:W-:Y:S01]  /*4d10*/  MUFU.EX2 R101, R2 ;  /* 0x0000000200657308 */ /* 0x0003e20000000800 */
[----:B------:R3:W-:Y:S01]  /*4d20*/  STS [R231+0x12000], R4 ;  /* 0x01200004e7007388 */ /* 0x0007e20000000800 */
[----:B------:R-:W-:Y:S03]  /*4d30*/  F2FP.BF16.F32.PACK_AB R5, R103, R104 ;  /* 0x000000686705723e */ /* 0x000fe600000010ff */
[----:B------:R4:W-:Y:S05]  /*4d40*/  STS [R232+0x12400], R0 ;  /* 0x01240000e8007388 */ /* 0x0009ea0000000800 */
[----:B------:R-:W3:Y:S10]  /*4d50*/  MUFU.EX2 R105, R15 ;  /* 0x0000000f00697308 */ /* 0x000ef40000000800 */
[----:B------:R-:W4:Y:S01]  /*4d60*/  MUFU.EX2 R102, R18 ;  /* 0x0000001200667308 */ /* 0x000f220000000800 */
[----:B-1----:R-:W-:Y:S05]  /*4d70*/  F2FP.BF16.F32.PACK_AB R2, R107, R109 ;  /* 0x0000006d6b02723e */ /* 0x002fea00000010ff */
[----:B------:R1:W-:Y:S04]  /*4d80*/  STS [R232+0x12000], R2 ;  /* 0x01200002e8007388 */ /* 0x0003e80000000800 */
[----:B------:R-:W-:Y:S01]  /*4d90*/  MUFU.EX2 R100, R16 ;  /* 0x0000001000647308 */ /* 0x000fe20000000800 */
[----:B---3--:R-:W-:Y:S01]  /*4da0*/  F2FP.BF16.F32.PACK_AB R4, R105, R106 ;  /* 0x0000006a6904723e */ /* 0x008fe200000010ff */
[----:B------:R-:W-:Y:S01]  /*4db0*/  STS [R229+0x12000], R5 ;  /* 0x01200005e5007388 */ /* 0x000fe20000000800 */
[----:B----4-:R-:W-:Y:S03]  /*4dc0*/  LEA R0, R213, UR4, 0x1 ;  /* 0x00000004d5007c11 */ /* 0x010fe6000f8e08ff */
[----:B------:R-:W-:Y:S04]  /*4dd0*/  STS [R229+0x12400], R4 ;  /* 0x01240004e5007388 */ /* 0x000fe80000000800 */
[----:B------:R-:W3:Y:S01]  /*4de0*/  MUFU.EX2 R67, R56 ;  /* 0x0000003800437308 */ /* 0x000ee20000000800 */
[----:B-1----:R-:W-:Y:S02]  /*4df0*/  F2FP.BF16.F32.PACK_AB R2, R101, R102 ;  /* 0x000000666502723e */ /* 0x002fe400000010ff */
[----:B---3--:R-:W-:Y:S03]  /*4e00*/  F2FP.BF16.F32.PACK_AB R3, R67, R100 ;  /* 0x000000644303723e */ /* 0x008fe600000010ff */
[----:B------:R1:W-:Y:S04]  /*4e10*/  STS [R230+0x12400], R2 ;  /* 0x01240002e6007388 */ /* 0x0003e80000000800 */
[----:B------:R3:W-:Y:S04]  /*4e20*/  STS [R230+0x12000], R3 ;  /* 0x01200003e6007388 */ /* 0x0007e80000000800 */
[----:B------:R-:W4:Y:S01]  /*4e30*/  LDSM.16.M88.4 R16, [R0+0x8000] ;  /* 0x008000000010783b */ /* 0x000f220000000200 */
[-C--:B-1----:R-:W-:Y:S02]  /*4e40*/  IADD3 R2, R208, R0.reuse, RZ ;  /* 0x00000000d0027210 */ /* 0x082fe40007ffe0ff */
[C---:B---3--:R-:W-:Y:S05]  /*4e50*/  IADD3 R3, R205.reuse, R0, RZ ;  /* 0x00000000cd037210 */ /* 0x048fea0007ffe0ff */
[----:B------:R-:W1:Y:S01]  /*4e60*/  LDSM.16.M88.4 R52, [R2+0x8000] ;  /* 0x008000000234783b */ /* 0x000e620000000200 */
[----:B------:R-:W-:Y:S07]  /*4e70*/  IADD3 R64, R205, R2, RZ ;  /* 0x00000002cd407210 */ /* 0x000fee0007ffe0ff */
[----:B------:R-:W3:Y:S08]  /*4e80*/  LDSM.16.M88.4 R56, [R3+0x8000] ;  /* 0x008000000338783b */ /* 0x000ef00000000200 */
[----:B------:R-:W3:Y:S01]  /*4e90*/  LDSM.16.M88.4 R60, [R64+0x8000] ;  /* 0x00800000403c783b */ /* 0x000ee20000000200 */
[C---:B----4-:R-:W-:Y:S06]  /*4ea0*/  HMMA.16816.F32.BF16 R4, R16.reuse, R112, RZ ;  /* 0x000000701004723c */ /* 0x050fec00000418ff */
        /* <DEDUP_REMOVED lines=13> */
[C---:B------:R-:W-:Y:S06]  /*4f80*/  HMMA.16816.F32.BF16 R4, R60.reuse, R136, R4 ;  /* 0x000000883c04723c */ /* 0x040fec0000041804 */
        /* <DEDUP_REMOVED lines=12> */
[----:B------:R-:W-:Y:S06]  /*5050*/  HMMA.16816.F32.BF16 R16, R56, R158, R16 ;  /* 0x0000009e3810723c */ /* 0x000fec0000041810 */
        /* <DEDUP_REMOVED lines=8> */
[C---:B--2---:R-:W-:Y:S01]  /*50e0*/  FADD.FTZ R0, -R66.reuse, R4 ;  /* 0x0000000442007221 */ /* 0x044fe20000010100 */
[----:B------:R-:W-:Y:S01]  /*50f0*/  FADD.FTZ R5, -R66, R5 ;  /* 0x0000000542057221 */ /* 0x000fe20000010100 */
[----:B------:R-:W-:Y:S03]  /*5100*/  FADD.FTZ R7, -R65, R7 ;  /* 0x0000000741077221 */ /* 0x000fe60000010100 */
[----:B------:R-:W-:Y:S01]  /*5110*/  FMUL.FTZ R0, R176, R0 ;  /* 0x00000000b0007220 */ /* 0x000fe20000410000 */
[C---:B------:R-:W-:Y:S01]  /*5120*/  FADD.FTZ R4, -R66.reuse, R8 ;  /* 0x0000000842047221 */ /* 0x040fe20000010100 */
[C---:B------:R-:W-:Y:S01]  /*5130*/  FADD.FTZ R2, -R66.reuse, R9 ;  /* 0x0000000942027221 */ /* 0x040fe20000010100 */
[----:B------:R-:W-:Y:S01]  /*5140*/  FMUL.FTZ R52, R111, R5 ;  /* 0x000000056f347220 */ /* 0x000fe20000410000 */
[----:B------:R-:W-:Y:S01]  /*5150*/  FADD.FTZ R11, -R65, R11 ;  /* 0x0000000b410b7221 */ /* 0x000fe20000010100 */
[----:B------:R-:W-:Y:S01]  /*5160*/  FMUL.FTZ R4, R109, R4 ;  /* 0x000000046d047220 */ /* 0x000fe20000410000 */
[----:B------:R-:W-:Y:S01]  /*5170*/  FMUL.FTZ R2, R107, R2 ;  /* 0x000000026b027220 */ /* 0x000fe20000410000 */
[----:B------:R-:W-:Y:S01]  /*5180*/  FADD.FTZ R3, -R66, R12 ;  /* 0x0000000c42037221 */ /* 0x000fe20000010100 */
[----:B------:R-:W-:Y:S01]  /*5190*/  F2FP.BF16.F32.PACK_AB R52, R52, R0 ;  /* 0x000000003434723e */ /* 0x000fe200000010ff */
[----:B------:R-:W-:Y:S01]  /*51a0*/  FADD.FTZ R8, -R66, R13 ;  /* 0x0000000d42087221 */ /* 0x000fe20000010100 */
[----:B------:R-:W-:Y:S01]  /*51b0*/  FMUL.FTZ R9, R177, R7 ;  /* 0x00000007b1097220 */ /* 0x000fe20000410000 */
[----:B------:R-:W-:Y:S01]  /*51c0*/  F2FP.BF16.F32.PACK_AB R12, R2, R4 ;  /* 0x00000004020c723e */ /* 0x000fe200000010ff */
[----:B------:R-:W-:Y:S01]  /*51d0*/  FADD.FTZ R4, -R65, R6 ;  /* 0x0000000641047221 */ /* 0x000fe20000010100 */
[C---:B------:R-:W-:Y:S01]  /*51e0*/  FADD.FTZ R16, -R66.reuse, R16 ;  /* 0x0000001042107221 */ /* 0x040fe20000010100 */
        /* <DEDUP_REMOVED lines=22> */
[----:B------:R-:W-:Y:S01]  /*5350*/  ISETP.GE.AND P3, PT, R226, UR46, PT ;  /* 0x0000002ee2007c0c */ /* 0x000fe2000bf66270 */
[----:B------:R-:W-:Y:S01]  /*5360*/  ULOP3.LUT UR9, UR8, 0x1, URZ, 0xc0, !UPT ;  /* 0x0000000108097892 */ /* 0x000fe2000f8ec03f */
[----:B------:R-:W-:Y:S03]  /*5370*/  ISETP.GE.AND P2, PT, R233, UR46, PT ;  /* 0x0000002ee9007c0c */ /* 0x000fe6000bf46270 */
[----:B------:R-:W-:Y:S02]  /*5380*/  UISETP.NE.U32.AND UP0, UPT, UR9, 0x1, UPT ;  /* 0x000000010900788c */ /* 0x000fe4000bf05070 */
[----:B------:R-:W2:Y:S02]  /*5390*/  LDC R18, c[0x0][0x244] ;  /* 0x00009100ff127b82 */ /* 0x000ea40000000800 */
[----:B------:R-:W-:Y:S06]  /*53a0*/  USEL UR9, UR61, 0x4000, !UP0 ;  /* 0x000040003d097887 */ /* 0x000fec000c000000 */
[----:B------:R-:W-:Y:S02]  /*53b0*/  VIADD R218, R218, UR9 ;  /* 0x00000009dada7c36 */ /* 0x000fe40008000000 */
[----:B------:R-:W-:Y:S02]  /*53c0*/  VIADD R220, R220, UR9 ;  /* 0x00000009dcdc7c36 */ /* 0x000fe40008000000 */
[----:B------:R-:W-:Y:S01]  /*53d0*/  VIADD R203, R203, UR9 ;  /* 0x00000009cbcb7c36 */ /* 0x000fe20008000000 */
[----:B------:R3:W-:Y:S04]  /*53e0*/  @P3 STS [R218], RZ ;  /* 0x000000ffda003388 */ /* 0x0007e80000000800 */
[----:B------:R3:W-:Y:S04]  /*53f0*/  @P3 STS [R218+0x4], RZ ;  /* 0x000004ffda003388 */ /* 0x0007e80000000800 */
[----:B------:R3:W-:Y:S04]  /*5400*/  @P3 STS [R218+0x8], RZ ;  /* 0x000008ffda003388 */ /* 0x0007e80000000800 */
[----:B------:R3:W-:Y:S01]  /*5410*/  @P3 STS [R218+0xc], RZ ;  /* 0x00000cffda003388 */ /* 0x0007e20000000800 */
[----:B-1----:R-:W-:Y:S05]  /*5420*/  IMAD.U32 R3, R7, -0x40, RZ ;  /* 0xffffffc007037824 */ /* 0x002fea00078e00ff */
[----:B------:R-:W-:Y:S02]  /*5430*/  LEA R2, P0, R3, R224, 0x1 ;  /* 0x000000e003027211 */ /* 0x000fe400078008ff */
[----:B------:R-:W-:Y:S02]  /*5440*/  LEA R0, P5, R7, R3, 0x5 ;  /* 0x0000000307007211 */ /* 0x000fe400078a28ff */
[----:B------:R-:W-:Y:S02]  /*5450*/  SHF.R.S32.HI R5, RZ, 0x1f, R3 ;  /* 0x0000001fff057819 */ /* 0x000fe40000011403 */
[----:B------:R-:W-:Y:S02]  /*5460*/  LEA.HI.X.SX32 R3, R3, R225, 0x1, P0 ;  /* 0x000000e103037211 */ /* 0x000fe400000f0eff */
[C---:B------:R-:W-:Y:S02]  /*5470*/  @!P3 LEA R6, P0, R7.reuse, R2, 0x6 ;  /* 0x000000020706b211 */ /* 0x040fe400078030ff */
[C---:B------:R-:W-:Y:S01]  /*5480*/  @!P2 LEA R4, P4, R0.reuse, R224, 0x1 ;  /* 0x000000e00004a211 */ /* 0x040fe200078808ff */
[----:B------:R-:W-:Y:S01]  /*5490*/  @!PT LDS RZ, [RZ] ;  /* 0x00000000fffff984 */ /* 0x000fe20000000800 */
[----:B------:R-:W-:Y:S01]  /*54a0*/  @!PT LDS RZ, [RZ] ;  /* 0x00000000fffff984 */ /* 0x000fe20000000800 */
[----:B------:R-:W-:Y:S01]  /*54b0*/  @!PT LDS RZ, [RZ] ;  /* 0x00000000fffff984 */ /* 0x000fe20000000800 */
[----:B------:R3:W-:Y:S01]  /*54c0*/  @!P3 LDGSTS.E.BYPASS.LTC128B.128 [R220], desc[UR6][R2.64] ;  /* 0x0000000002dcbfae */ /* 0x0007e2000b901d46 */
[C---:B--2---:R-:W-:Y:S01]  /*54d0*/  LEA.HI.X R5, R7.reuse, R5, R18, 0x5, P5 ;  /* 0x0000000507057211 */ /* 0x044fe200028f2c12 */
[----:B------:R-:W-:Y:S01]  /*54e0*/  IMAD.MOV.U32 R224, RZ, RZ, R2 ;  /* 0x000000ffffe07224 */ /* 0x000fe200078e0002 */
[----:B------:R-:W-:Y:S01]  /*54f0*/  @!P3 LEA.HI.X R7, R7, R3, R18, 0x6, P0 ;  /* 0x000000030707b211 */ /* 0x000fe200000f3412 */
[----:B------:R3:W-:Y:S01]  /*5500*/  @P2 STS [R218+0x2000], RZ ;  /* 0x002000ffda002388 */ /* 0x0007e20000000800 */
[----:B------:R-:W-:Y:S01]  /*5510*/  @!P2 LEA.HI.X R5, R0, R225, R5, 0x1, P4 ;  /* 0x000000e10005a211 */ /* 0x000fe200020f0c05 */
[----:B------:R-:W-:Y:S02]  /*5520*/  IMAD.MOV.U32 R225, RZ, RZ, R3 ;  /* 0x000000ffffe17224 */ /* 0x000fe400078e0003 */
        /* <DEDUP_REMOVED lines=24> */
.L_x_122:
[----:B---3--:R-:W-:Y:S01]  /*56b0*/  F2FP.BF16.F32.PACK_AB R2, R16, R17 ;  /* 0x000000111002723e */ /* 0x008fe200000010ff */
[----:B------:R-:W-:Y:S01]  /*56c0*/  STS [R231+0x10000], R52 ;  /* 0x01000034e7007388 */ /* 0x000fe20000000800 */
[----:B------:R-:W-:Y:S02]  /*56d0*/  F2FP.BF16.F32.PACK_AB R0, R11, R13 ;  /* 0x0000000d0b00723e */ /* 0x000fe400000010ff */
        /* <DEDUP_REMOVED lines=104> */
.L_x_123:
[----:B------:R-:W-:Y:S01]  /*5d60*/  LDSM.16.M88.4 R64, [R210] ;  /* 0x00000000d240783b */ /* 0x000fe20000000200 */
[----:B---3--:R-:W-:Y:S01]  /*5d70*/  IMAD.U32 R2, RZ, RZ, UR16 ;  /* 0x00000010ff027e24 */ /* 0x008fe2000f8e00ff */
[----:B------:R-:W-:Y:S02]  /*5d80*/  ULOP3.LUT UR9, UR8, 0x1, URZ, 0xc0, !UPT ;  /* 0x0000000108097892 */ /* 0x000fe4000f8ec03f */
[----:B------:R-:W1:Y:S01]  /*5d90*/  LDSM.16.MT88.4 R16, [R0+0xc000] ;  /* 0x00c000000010783b */ /* 0x000e620000004200 */
[----:B------:R-:W-:Y:S02]  /*5da0*/  UISETP.GT.AND UP2, UPT, UR8, UR43, UPT ;  /* 0x0000002b0800728c */ /* 0x000fe4000bf44270 */
[----:B------:R-:W-:Y:S01]  /*5db0*/  UISETP.NE.U32.AND UP0, UPT, UR9, 0x1, UPT ;  /* 0x000000010900788c */ /* 0x000fe2000bf05070 */
[----:B------:R-:W2:Y:S01]  /*5dc0*/  LDSM.16.M88.4 R60, [R210+0x1000] ;  /* 0x00100000d23c783b */ /* 0x000ea20000000200 */
[----:B------:R-:W-:Y:S02]  /*5dd0*/  @UP3 UIADD3 UR10, UP1, UR13, -0x100, URZ ;  /* 0xffffff000d0a3890 */ /* 0x000fe4000ff3e03f */
[----:B------:R-:W-:Y:S01]  /*5de0*/  UIADD3 UR8, UR8, -0x1, URZ ;  /* 0xffffffff08087890 */ /* 0x000fe2000fffe03f */
[----:B------:R-:W3:Y:S01]  /*5df0*/  LDSM.16.MT88.4 R100, [R0+0xe000] ;  /* 0x00e000000064783b */ /* 0x000ee20000004200 */
[----:B------:R-:W-:Y:S03]  /*5e00*/  @UP3 UIADD3.X UR9, UR12, -0x1, URZ, UP1, !UPT ;  /* 0xffffffff0c093890 */ /* 0x000fe60008ffe43f */
[----:B------:R-:W-:Y:S04]  /*5e10*/  LDSM.16.M88.4 R104, [R209] ;  /* 0x00000000d168783b */ /* 0x000fe80000000200 */
[----:B------:R-:W4:Y:S04]  /*5e20*/  LDSM.16.MT88.4 R108, [R0+0xc800] ;  /* 0x00c80000006c783b */ /* 0x000f280000004200 */
[----:B------:R-:W4:Y:S04]  /*5e30*/  LDSM.16.M88.4 R176, [R209+0x1000] ;  /* 0x00100000d1b0783b */ /* 0x000f280000000200 */
[----:B------:R-:W4:Y:S04]  /*5e40*/  LDSM.16.MT88.4 R180, [R0+0xe800] ;  /* 0x00e8000000b4783b */ /* 0x000f280000004200 */
[----:B------:R-:W-:Y:S04]  /*5e50*/  LDSM.16.M88.4 R184, [R211] ;  /* 0x00000000d3b8783b */ /* 0x000fe80000000200 */
[----:B------:R-:W4:Y:S04]  /*5e60*/  LDSM.16.MT88.4 R188, [R0+0xd000] ;  /* 0x00d0000000bc783b */ /* 0x000f280000004200 */
[----:B------:R-:W-:Y:S01]  /*5e70*/  LDSM.16.M88.4 R192, [R212] ;  /* 0x00000000d4c0783b */ /* 0x000fe20000000200 */
[-C--:B-1----:R-:W-:Y:S03]  /*5e80*/  HMMA.16816.F32.BF16 R4, R64, R16.reuse, RZ ;  /* 0x000000104004723c */ /* 0x082fe600000418ff */
[----:B------:R-:W-:Y:S03]  /*5e90*/  LDSM.16.MT88.4 R196, [R0+0xd800] ;  /* 0x00d8000000c4783b */ /* 0x000fe60000004200 */
[C---:B--2---:R-:W-:Y:S06]  /*5ea0*/  HMMA.16816.F32.BF16 R8, R60.reuse, R16, RZ ;  /* 0x000000103c08723c */ /* 0x044fec00000418ff */
[-C--:B------:R-:W-:Y:S06]  /*5eb0*/  HMMA.16816.F32.BF16 R12, R60, R18.reuse, RZ ;  /* 0x000000123c0c723c */ /* 0x080fec00000418ff */
[C---:B------:R-:W-:Y:S06]  /*5ec0*/  HMMA.16816.F32.BF16 R16, R64.reuse, R18, RZ ;  /* 0x000000124010723c */ /* 0x040fec00000418ff */
[-C--:B---3--:R-:W-:Y:S06]  /*5ed0*/  HMMA.16816.F32.BF16 R52, R64, R100.reuse, RZ ;  /* 0x000000644034723c */ /* 0x088fec00000418ff */
[C---:B------:R-:W-:Y:S06]  /*5ee0*/  HMMA.16816.F32.BF16 R56, R60.reuse, R100, RZ ;  /* 0x000000643c38723c */ /* 0x040fec00000418ff */
[-C--:B------:R-:W-:Y:S06]  /*5ef0*/  HMMA.16816.F32.BF16 R60, R60, R102.reuse, RZ ;  /* 0x000000663c3c723c */ /* 0x080fec00000418ff */
[----:B------:R-:W-:Y:S01]  /*5f00*/  HMMA.16816.F32.BF16 R64, R64, R102, RZ ;  /* 0x000000664040723c */ /* 0x000fe200000418ff */
[----:B------:R-:W1:Y:S05]  /*5f10*/  LDSM.16.M88.4 R100, [R211+0x1000] ;  /* 0x00100000d364783b */ /* 0x000e6a0000000200 */
[-C--:B----4-:R-:W-:Y:S06]  /*5f20*/  HMMA.16816.F32.BF16 R4, R104, R108.reuse, R4 ;  /* 0x0000006c6804723c */ /* 0x090fec0000041804 */
[C---:B------:R-:W-:Y:S06]  /*5f30*/  HMMA.16816.F32.BF16 R8, R176.reuse, R108, R8 ;  /* 0x0000006cb008723c */ /* 0x040fec0000041808 */
[-C--:B------:R-:W-:Y:S06]  /*5f40*/  HMMA.16816.F32.BF16 R12, R176, R110.reuse, R12 ;  /* 0x0000006eb00c723c */ /* 0x080fec000004180c */
[C---:B------:R-:W-:Y:S01]  /*5f50*/  HMMA.16816.F32.BF16 R16, R104.reuse, R110, R16 ;  /* 0x0000006e6810723c */ /* 0x040fe20000041810 */
[----:B------:R-:W2:Y:S05]  /*5f60*/  LDSM.16.MT88.4 R108, [R0+0xf000] ;  /* 0x00f00000006c783b */ /* 0x000eaa0000004200 */
[-C--:B------:R-:W-:Y:S06]  /*5f70*/  HMMA.16816.F32.BF16 R52, R104, R180.reuse, R52 ;  /* 0x000000b46834723c */ /* 0x080fec0000041834 */
[C---:B------:R-:W-:Y:S06]  /*5f80*/  HMMA.16816.F32.BF16 R56, R176.reuse, R180, R56 ;  /* 0x000000b4b038723c */ /* 0x040fec0000041838 */
[-C--:B------:R-:W-:Y:S01]  /*5f90*/  HMMA.16816.F32.BF16 R60, R176, R182.reuse, R60 ;  /* 0x000000b6b03c723c */ /* 0x080fe2000004183c */
[----:B------:R-:W3:Y:S05]  /*5fa0*/  LDSM.16.M88.4 R176, [R212+0x1000] ;  /* 0x00100000d4b0783b */ /* 0x000eea0000000200 */
[----:B------:R-:W-:Y:S01]  /*5fb0*/  HMMA.16816.F32.BF16 R64, R104, R182, R64 ;  /* 0x000000b66840723c */ /* 0x000fe20000041840 */
[----:B------:R4:W3:Y:S05]  /*5fc0*/  LDSM.16.MT88.4 R104, [R0+0xf800] ;  /* 0x00f800000068783b */ /* 0x0008ea0000004200 */
[-C--:B------:R-:W-:Y:S06]  /*5fd0*/  HMMA.16816.F32.BF16 R4, R184, R188.reuse, R4 ;  /* 0x000000bcb804723c */ /* 0x080fec0000041804 */
[C---:B-1----:R-:W-:Y:S06]  /*5fe0*/  HMMA.16816.F32.BF16 R8, R100.reuse, R188, R8 ;  /* 0x000000bc6408723c */ /* 0x042fec0000041808 */
[-C--:B------:R-:W-:Y:S06]  /*5ff0*/  HMMA.16816.F32.BF16 R12, R100, R190.reuse, R12 ;  /* 0x000000be640c723c */ /* 0x080fec000004180c */
[C---:B------:R-:W-:Y:S01]  /*6000*/  HMMA.16816.F32.BF16 R16, R184.reuse, R190, R16 ;  /* 0x000000beb810723c */ /* 0x040fe20000041810 */
[----:B----4-:R-:W-:Y:S05]  /*6010*/  IMAD.U32 R0, RZ, RZ, UR16 ;  /* 0x00000010ff007e24 */ /* 0x010fea000f8e00ff */
[-C--:B--2---:R-:W-:Y:S06]  /*6020*/  HMMA.16816.F32.BF16 R52, R184, R108.reuse, R52 ;  /* 0x0000006cb834723c */ /* 0x084fec0000041834 */
[C---:B------:R-:W-:Y:S06]  /*6030*/  HMMA.16816.F32.BF16 R56, R100.reuse, R108, R56 ;  /* 0x0000006c6438723c */ /* 0x040fec0000041838 */
[-C--:B------:R-:W-:Y:S06]  /*6040*/  HMMA.16816.F32.BF16 R60, R100, R110.reuse, R60 ;  /* 0x0000006e643c723c */ /* 0x080fec000004183c */
[----:B------:R-:W-:Y:S01]  /*6050*/  HMMA.16816.F32.BF16 R64, R184, R110, R64 ;  /* 0x0000006eb840723c */ /* 0x000fe20000041840 */
[----:B------:R-:W-:Y:S04]  /*6060*/  IMAD.U32 R102, RZ, RZ, UR42 ;  /* 0x0000002aff667e24 */ /* 0x000fe8000f8e00ff */
[----:B------:R-:W-:Y:S01]  /*6070*/  @P1 IADD3 R100, P0, R234, UR13, RZ ;  /* 0x0000000dea641c10 */ /* 0x000fe2000ff1e0ff */
[-C--:B------:R-:W-:Y:S01]  /*6080*/  HMMA.16816.F32.BF16 R4, R192, R196.reuse, R4 ;  /* 0x000000c4c004723c */ /* 0x080fe20000041804 */
[----:B------:R-:W-:Y:S04]  /*6090*/  @UP3 UMOV UR13, UR10 ;  /* 0x0000000a000d3c82 */ /* 0x000fe80008000000 */
[-C--:B------:R-:W-:Y:S01]  /*60a0*/  LEA R102, P2, R102, R216.reuse, 0x2 ;  /* 0x000000d866667211 */ /* 0x080fe200078410ff */
[C---:B---3--:R-:W-:Y:S05]  /*60b0*/  HMMA.16816.F32.BF16 R8, R176.reuse, R196, R8 ;  /* 0x000000c4b008723c */ /* 0x048fea0000041808 */
[----:B------:R-:W-:Y:S01]  /*60c0*/  @P1 IADD3.X R101, R242, UR12, RZ, P0, !PT ;  /* 0x0000000cf2651c10 */ /* 0x000fe200087fe4ff */
[-C--:B------:R-:W-:Y:S01]  /*60d0*/  HMMA.16816.F32.BF16 R12, R176, R198.reuse, R12 ;  /* 0x000000c6b00c723c */ /* 0x080fe2000004180c */
[----:B------:R-:W-:Y:S03]  /*60e0*/  @UP3 UMOV UR12, UR9 ;  /* 0x00000009000c3c82 */ /* 0x000fe60008000000 */
[----:B------:R-:W5:Y:S01]  /*60f0*/  @P1 LDG.E R228, desc[UR6][R100.64+-0x100] ;  /* 0xffff000664e41981 */ /* 0x000f62000c1e1900 */
[-C--:B------:R-:W-:Y:S01]  /*6100*/  LEA R2, P0, R2, R216.reuse, 0x2 ;  /* 0x000000d802027211 */ /* 0x080fe200078010ff */
[C---:B------:R-:W-:Y:S02]  /*6110*/  HMMA.16816.F32.BF16 R16, R192.reuse, R198, R16 ;  /* 0x000000c6c010723c */ /* 0x040fe40000041810 */
[----:B------:R1:W5:Y:S03]  /*6120*/  @P1 LDG.E R221, desc[UR6][R100.64+-0xe0] ;  /* 0xffff200664dd1981 */ /* 0x000366000c1e1900 */
[-C--:B------:R-:W-:Y:S01]  /*6130*/  LEA.HI.X.SX32 R3, R0, R217.reuse, 0x2, P0 ;  /* 0x000000d900037211 */ /* 0x080fe200000f16ff */
[-C--:B------:R-:W-:Y:S01]  /*6140*/  HMMA.16816.F32.BF16 R52, R192, R104.reuse, R52 ;  /* 0x00000068c034723c */ /* 0x080fe20000041834 */
[----:B------:R2:W-:Y:S01]  /*6150*/  REDG.E.ADD.F32.FTZ.RN.STRONG.GPU desc[UR6][R216.64], R4 ;  /* 0x00000004d80079a6 */ /* 0x0005e2000c10f386 */
[----:B------:R-:W-:Y:S03]  /*6160*/  IMAD.U32 R0, RZ, RZ, UR18 ;  /* 0x00000012ff007e24 */ /* 0x000fe6000f8e00ff */
[----:B------:R3:W-:Y:S01]  /*6170*/  REDG.E.ADD.F32.FTZ.RN.STRONG.GPU desc[UR6][R2.64], R5 ;  /* 0x00000005020079a6 */ /* 0x0007e2000c10f386 */
[C---:B------:R-:W-:Y:S06]  /*6180*/  HMMA.16816.F32.BF16 R56, R176.reuse, R104, R56 ;  /* 0x00000068b038723c */ /* 0x040fec0000041838 */
[-C--:B------:R-:W-:Y:S01]  /*6190*/  HMMA.16816.F32.BF16 R60, R176, R106.reuse, R60 ;  /* 0x0000006ab03c723c */ /* 0x080fe2000004183c */
[----:B------:R-:W-:Y:S05]  /*61a0*/  IMAD.U32 R104, RZ, RZ, UR18 ;  /* 0x00000012ff687e24 */ /* 0x000fea000f8e00ff */
[----:B------:R-:W-:Y:S05]  /*61b0*/  HMMA.16816.F32.BF16 R64, R192, R106, R64 ;  /* 0x0000006ac040723c */ /* 0x000fea0000041840 */
[-C--:B------:R-:W-:Y:S01]  /*61c0*/  LEA R104, P0, R104, R216.reuse, 0x2 ;  /* 0x000000d868687211 */ /* 0x080fe200078010ff */
[----:B-1----:R-:W-:Y:S02]  /*61d0*/  IMAD.U32 R100, RZ, RZ, UR41 ;  /* 0x00000029ff647e24 */ /* 0x002fe4000f8e00ff */
[----:B------:R-:W-:Y:S03]  /*61e0*/  IMAD.U32 R101, RZ, RZ, UR42 ;  /* 0x0000002aff657e24 */ /* 0x000fe6000f8e00ff */
[-C--:B------:R-:W-:Y:S01]  /*61f0*/  LEA.HI.X.SX32 R105, R0, R217.reuse, 0x2, P0 ;  /* 0x000000d900697211 */ /* 0x080fe200000f16ff */
[----:B--2---:R-:W-:Y:S01]  /*6200*/  IMAD.U32 R4, RZ, RZ, UR40 ;  /* 0x00000028ff047e24 */ /* 0x004fe2000f8e00ff */
[-C--:B------:R-:W-:Y:S01]  /*6210*/  LEA R100, P1, R100, R216.reuse, 0x2 ;  /* 0x000000d864647211 */ /* 0x080fe200078210ff */
[----:B---3--:R-:W-:Y:S01]  /*6220*/  IMAD.U32 R5, RZ, RZ, UR41 ;  /* 0x00000029ff057e24 */ /* 0x008fe2000f8e00ff */
[-C--:B------:R-:W-:Y:S01]  /*6230*/  LEA.HI.X.SX32 R103, R101, R217.reuse, 0x2, P2 ;  /* 0x000000d965677211 */ /* 0x080fe200010f16ff */
[----:B------:R1:W-:Y:S01]  /*6240*/  REDG.E.ADD.F32.FTZ.RN.STRONG.GPU desc[UR6][R104.64], R6 ;  /* 0x00000006680079a6 */ /* 0x0003e2000c10f386 */
[----:B------:R-:W-:Y:S01]  /*6250*/  IMAD.U32 R0, RZ, RZ, UR40 ;  /* 0x00000028ff007e24 */ /* 0x000fe2000f8e00ff */
[-C--:B------:R-:W-:Y:S02]  /*6260*/  LEA R4, P0, R4, R216.reuse, 0x2 ;  /* 0x000000d804047211 */ /* 0x080fe400078010ff */
[-C--:B------:R-:W-:Y:S01]  /*6270*/  LEA.HI.X.SX32 R101, R5, R217.reuse, 0x2, P1 ;  /* 0x000000d905657211 */ /* 0x080fe200008f16ff */
[----:B------:R2:W-:Y:S01]  /*6280*/  REDG.E.ADD.F32.FTZ.RN.STRONG.GPU desc[UR6][R102.64], R7 ;  /* 0x00000007660079a6 */ /* 0x0005e2000c10f386 */
[-C--:B------:R-:W-:Y:S01]  /*6290*/  LEA.HI.X.SX32 R5, R0, R217.reuse, 0x2, P0 ;  /* 0x000000d900057211 */ /* 0x080fe200000f16ff */
[----:B------:R-:W-:Y:S02]  /*62a0*/  IMAD.U32 R0, RZ, RZ, UR39 ;  /* 0x00000027ff007e24 */ /* 0x000fe4000f8e00ff */
[----:B------:R3:W-:Y:S04]  /*62b0*/  REDG.E.ADD.F32.FTZ.RN.STRONG.GPU desc[UR6][R100.64], R8 ;  /* 0x00000008640079a6 */ /* 0x0007e8000c10f386 */
[----:B------:R4:W-:Y:S04]  /*62c0*/  REDG.E.ADD.F32.FTZ.RN.STRONG.GPU desc[UR6][R4.64], R9 ;  /* 0x00000009040079a6 */ /* 0x0009e8000c10f386 */
[----:B------:R-:W-:Y:S01]  /*62d0*/  LDSM.16.MT88.4 R104, [R201+0x11000] ;  /* 0x01100000c968783b */ /* 0x000fe20000004200 */
[----:B-1----:R-:W-:Y:S02]  /*62e0*/  IMAD.U32 R6, RZ, RZ, UR39 ;  /* 0x00000027ff067e24 */ /* 0x002fe4000f8e00ff */
[----:B--2---:R-:W-:Y:S02]  /*62f0*/  IMAD.U32 R7, RZ, RZ, UR31 ;  /* 0x0000001fff077e24 */ /* 0x004fe4000f8e00ff */
[----:B---3--:R-:W-:Y:S02]  /*6300*/  IMAD.U32 R8, RZ, RZ, UR38 ;  /* 0x00000026ff087e24 */ /* 0x008fe4000f8e00ff */
[----:B------:R-:W-:Y:S01]  /*6310*/  IMAD.U32 R100, RZ, RZ, UR32 ;  /* 0x00000020ff647e24 */ /* 0x000fe2000f8e00ff */
[-C--:B----4-:R-:W-:Y:S01]  /*6320*/  LEA R4, P1, R6, R216.reuse, 0x2 ;  /* 0x000000d806047211 */ /* 0x090fe200078210ff */
[----:B------:R-:W-:Y:S01]  /*6330*/  IMAD.U32 R9, RZ, RZ, UR38 ;  /* 0x00000026ff097e24 */ /* 0x000fe2000f8e00ff */
[-C--:B------:R-:W-:Y:S01]  /*6340*/  LEA R8, P0, R8, R216.reuse, 0x2 ;  /* 0x000000d808087211 */ /* 0x080fe200078010ff */
[----:B------:R-:W-:Y:S01]  /*6350*/  IMAD.U32 R6, RZ, RZ, UR32 ;  /* 0x00000020ff067e24 */ /* 0x000fe2000f8e00ff */
[-C--:B------:R-:W-:Y:S01]  /*6360*/  LEA.HI.X.SX32 R5, R0, R217.reuse, 0x2, P1 ;  /* 0x000000d900057211 */ /* 0x080fe200008f16ff */
[----:B------:R-:W-:Y:S01]  /*6370*/  IMAD.U32 R0, RZ, RZ, UR31 ;  /* 0x0000001fff007e24 */ /* 0x000fe2000f8e00ff */
[-C--:B------:R-:W-:Y:S02]  /*6380*/  LEA.HI.X.SX32 R9, R9, R217.reuse, 0x2, P0 ;  /* 0x000000d909097211 */ /* 0x080fe400000f16ff */
[-C--:B------:R-:W-:Y:S01]  /*6390*/  LEA R6, P1, R6, R216.reuse, 0x2 ;  /* 0x000000d806067211 */ /* 0x080fe200078210ff */
[----:B------:R1:W-:Y:S04]  /*63a0*/  REDG.E.ADD.F32.FTZ.RN.STRONG.GPU desc[UR6][R4.64], R10 ;  /* 0x0000000a040079a6 */ /* 0x0003e8000c10f386 */
[----:B------:R2:W-:Y:S04]  /*63b0*/  REDG.E.ADD.F32.FTZ.RN.STRONG.GPU desc[UR6][R8.64], R11 ;  /* 0x0000000b080079a6 */ /* 0x0005e8000c10f386 */
[----:B------:R-:W-:Y:S04]  /*63c0*/  REDG.E.ADD.F32.FTZ.RN.STRONG.GPU desc[UR6][R216.64+0x80], R16 ;  /* 0x00008010d80079a6 */ /* 0x000fe8000c10f386 */
[----:B------:R-:W-:Y:S01]  /*63d0*/  REDG.E.ADD.F32.FTZ.RN.STRONG.GPU desc[UR6][R2.64+0x80], R17 ;  /* 0x00008011020079a6 */ /* 0x000fe2000c10f386 */
[-C--:B-1----:R-:W-:Y:S01]  /*63e0*/  LEA R4, P0, R7, R216.reuse, 0x2 ;  /* 0x000000d807047211 */ /* 0x082fe200078010ff */
[----:B------:R-:W-:Y:S01]  /*63f0*/  IMAD.U32 R10, RZ, RZ, UR30 ;  /* 0x0000001eff0a7e24 */ /* 0x000fe2000f8e00ff */
[-C--:B------:R-:W-:Y:S02]  /*6400*/  LEA.HI.X.SX32 R7, R100, R217.reuse, 0x2, P1 ;  /* 0x000000d964077211 */ /* 0x080fe400008f16ff */
[-C--:B------:R-:W-:Y:S01]  /*6410*/  LEA.HI.X.SX32 R5, R0, R217.reuse, 0x2, P0 ;  /* 0x000000d900057211 */ /* 0x080fe200000f16ff */
[----:B--2---:R-:W-:Y:S01]  /*6420*/  IMAD.U32 R8, RZ, RZ, UR29 ;  /* 0x0000001dff087e24 */ /* 0x004fe2000f8e00ff */
[-C--:B------:R-:W-:Y:S01]  /*6430*/  LEA R10, P0, R10, R216.reuse, 0x2 ;  /* 0x000000d80a0a7211 */ /* 0x080fe200078010ff */
[----:B------:R1:W-:Y:S01]  /*6440*/  REDG.E.ADD.F32.FTZ.RN.STRONG.GPU desc[UR6][R6.64], R18 ;  /* 0x00000012060079a6 */ /* 0x0003e2000c10f386 */
[----:B------:R-:W-:Y:S02]  /*6450*/  IMAD.U32 R0, RZ, RZ, UR30 ;  /* 0x0000001eff007e24 */ /* 0x000fe4000f8e00ff */
[-C--:B------:R-:W-:Y:S01]  /*6460*/  LEA R8, P2, R8, R216.reuse, 0x2 ;  /* 0x000000d808087211 */ /* 0x080fe200078410ff */
[----:B------:R2:W-:Y:S02]  /*6470*/  REDG.E.ADD.F32.FTZ.RN.STRONG.GPU desc[UR6][R4.64], R19 ;  /* 0x00000013040079a6 */ /* 0x0005e4000c10f386 */
[-C--:B------:R-:W-:Y:S01]  /*6480*/  LEA.HI.X.SX32 R11, R0, R217.reuse, 0x2, P0 ;  /* 0x000000d9000b7211 */ /* 0x080fe200000f16ff */
[----:B------:R-:W-:Y:S01]  /*6490*/  IMAD.U32 R0, RZ, RZ, UR36 ;  /* 0x00000024ff007e24 */ /* 0x000fe2000f8e00ff */
[----:B------:R-:W-:Y:S04]  /*64a0*/  LDSM.16.MT88.4 R16, [R200+0x2000] ;  /* 0x00200000c810783b */ /* 0x000fe80000004200 */
[----:B------:R3:W-:Y:S04]  /*64b0*/  REDG.E.ADD.F32.FTZ.RN.STRONG.GPU desc[UR6][R10.64], R12 ;  /* 0x0000000c0a0079a6 */ /* 0x0007e8000c10f386 */
[----:B------:R-:W-:Y:S01]  /*64c0*/  LDSM.16.MT88.4 R100, [R200+0x2800] ;  /* 0x00280000c864783b */ /* 0x000fe20000004200 */
[----:B-1----:R-:W-:Y:S02]  /*64d0*/  IMAD.U32 R6, RZ, RZ, UR28 ;  /* 0x0000001cff067e24 */ /* 0x002fe4000f8e00ff */
[----:B------:R-:W-:Y:S02]  /*64e0*/  IMAD.U32 R7, RZ, RZ, UR29 ;  /* 0x0000001dff077e24 */ /* 0x000fe4000f8e00ff */
[----:B--2---:R-:W-:Y:S01]  /*64f0*/  IMAD.U32 R4, RZ, RZ, UR36 ;  /* 0x00000024ff047e24 */ /* 0x004fe2000f8e00ff */
[-C--:B------:R-:W-:Y:S01]  /*6500*/  LEA R6, P1, R6, R216.reuse, 0x2 ;  /* 0x000000d806067211 */ /* 0x080fe200078210ff */
[----:B------:R-:W-:Y:S01]  /*6510*/  IMAD.U32 R5, RZ, RZ, UR28 ;  /* 0x0000001cff057e24 */ /* 0x000fe2000f8e00ff */
[-C--:B------:R-:W-:Y:S02]  /*6520*/  LEA.HI.X.SX32 R9, R7, R217.reuse, 0x2, P2 ;  /* 0x000000d907097211 */ /* 0x080fe400010f16ff */
[-C--:B------:R-:W-:Y:S02]  /*6530*/  LEA R4, P0, R4, R216.reuse, 0x2 ;  /* 0x000000d804047211 */ /* 0x080fe400078010ff */
[-C--:B------:R-:W-:Y:S01]  /*6540*/  LEA.HI.X.SX32 R7, R5, R217.reuse, 0x2, P1 ;  /* 0x000000d905077211 */ /* 0x080fe200008f16ff */
[----:B------:R1:W-:Y:S01]  /*6550*/  REDG.E.ADD.F32.FTZ.RN.STRONG.GPU desc[UR6][R8.64], R13 ;  /* 0x0000000d080079a6 */ /* 0x0003e2000c10f386 */
[-C--:B------:R-:W-:Y:S01]  /*6560*/  LEA.HI.X.SX32 R5, R0, R217.reuse, 0x2, P0 ;  /* 0x000000d900057211 */ /* 0x080fe200000f16ff */
[----:B------:R-:W-:Y:S02]  /*6570*/  IMAD.U32 R0, RZ, RZ, UR27 ;  /* 0x0000001bff007e24 */ /* 0x000fe4000f8e00ff */
[----:B------:R2:W-:Y:S01]  /*6580*/  REDG.E.ADD.F32.FTZ.RN.STRONG.GPU desc[UR6][R6.64], R14 ;  /* 0x0000000e060079a6 */ /* 0x0005e2000c10f386 */
[----:B---3--:R-:W-:Y:S03]  /*6590*/  IMAD.U32 R10, RZ, RZ, UR25 ;  /* 0x00000019ff0a7e24 */ /* 0x008fe6000f8e00ff */
[----:B------:R3:W-:Y:S04]  /*65a0*/  REDG.E.ADD.F32.FTZ.RN.STRONG.GPU desc[UR6][R4.64], R15 ;  /* 0x0000000f040079a6 */ /* 0x0007e8000c10f386 */
[----:B------:R-:W-:Y:S04]  /*65b0*/  REDG.E.ADD.F32.FTZ.RN.STRONG.GPU desc[UR6][R216.64+0x100], R52 ;  /* 0x00010034d80079a6 */ /* 0x000fe8000c10f386 */
[----:B------:R-:W-:Y:S04]  /*65c0*/  REDG.E.ADD.F32.FTZ.RN.STRONG.GPU desc[UR6][R2.64+0x100], R53 ;  /* 0x00010035020079a6 */ /* 0x000fe8000c10f386 */
[----:B------:R-:W-:Y:S01]  /*65d0*/  LDSM.16.MT88.4 R12, [R201+0x10000] ;  /* 0x01000000c90c783b */ /* 0x000fe20000004200 */
[----:B-1----:R-:W-:Y:S02]  /*65e0*/  IMAD.U32 R8, RZ, RZ, UR37 ;  /* 0x00000025ff087e24 */ /* 0x002fe4000f8e00ff */
[----:B--2---:R-:W-:Y:S03]  /*65f0*/  IMAD.U32 R6, RZ, RZ, UR33 ;  /* 0x00000021ff067e24 */ /* 0x004fe6000f8e00ff */
[-C--:B------:R-:W-:Y:S01]  /*6600*/  LEA R8, P2, R8, R216.reuse, 0x2 ;  /* 0x000000d808087211 */ /* 0x080fe200078410ff */
[----:B------:R-:W-:Y:S02]  /*6610*/  IMAD.U32 R7, RZ, RZ, UR37 ;  /* 0x00000025ff077e24 */ /* 0x000fe4000f8e00ff */
[----:B---3--:R-:W-:Y:S01]  /*6620*/  IMAD.U32 R4, RZ, RZ, UR27 ;  /* 0x0000001bff047e24 */ /* 0x008fe2000f8e00ff */
[-C--:B------:R-:W-:Y:S01]  /*6630*/  LEA R6, P1, R6, R216.reuse, 0x2 ;  /* 0x000000d806067211 */ /* 0x080fe200078210ff */
[----:B------:R-:W-:Y:S01]  /*6640*/  IMAD.U32 R5, RZ, RZ, UR33 ;  /* 0x00000021ff057e24 */ /* 0x000fe2000f8e00ff */
[-C--:B------:R-:W-:Y:S02]  /*6650*/  LEA.HI.X.SX32 R9, R7, R217.reuse, 0x2, P2 ;  /* 0x000000d907097211 */ /* 0x080fe400010f16ff */
[-C--:B------:R-:W-:Y:S02]  /*6660*/  LEA R4, P0, R4, R216.reuse, 0x2 ;  /* 0x000000d804047211 */ /* 0x080fe400078010ff */
[-C--:B------:R-:W-:Y:S01]  /*6670*/  LEA.HI.X.SX32 R7, R5, R217.reuse, 0x2, P1 ;  /* 0x000000d905077211 */ /* 0x080fe200008f16ff */
[----:B------:R1:W-:Y:S01]  /*6680*/  REDG.E.ADD.F32.FTZ.RN.STRONG.GPU desc[UR6][R8.64], R54 ;  /* 0x00000036080079a6 */ /* 0x0003e2000c10f386 */
[-C--:B------:R-:W-:Y:S01]  /*6690*/  LEA.HI.X.SX32 R5, R0, R217.reuse, 0x2, P0 ;  /* 0x000000d900057211 */ /* 0x080fe200000f16ff */
[----:B------:R-:W-:Y:S01]  /*66a0*/  IMAD.U32 R0, RZ, RZ, UR25 ;  /* 0x00000019ff007e24 */ /* 0x000fe2000f8e00ff */
[-C--:B------:R-:W-:Y:S01]  /*66b0*/  LEA R10, P2, R10, R216.reuse, 0x2 ;  /* 0x000000d80a0a7211 */ /* 0x080fe200078410ff */
[----:B------:R2:W-:Y:S03]  /*66c0*/  REDG.E.ADD.F32.FTZ.RN.STRONG.GPU desc[UR6][R6.64], R55 ;  /* 0x00000037060079a6 */ /* 0x0005e6000c10f386 */
[-C--:B------:R-:W-:Y:S01]  /*66d0*/  LEA.HI.X.SX32 R11, R0, R217.reuse, 0x2, P2 ;  /* 0x000000d9000b7211 */ /* 0x080fe200010f16ff */
[----:B------:R3:W-:Y:S01]  /*66e0*/  REDG.E.ADD.F32.FTZ.RN.STRONG.GPU desc[UR6][R4.64], R56 ;  /* 0x00000038040079a6 */ /* 0x0007e2000c10f386 */
[----:B------:R-:W-:Y:S03]  /*66f0*/  IMAD.U32 R0, RZ, RZ, UR26 ;  /* 0x0000001aff007e24 */ /* 0x000fe6000f8e00ff */
[----:B------:R4:W-:Y:S04]  /*6700*/  REDG.E.ADD.F32.FTZ.RN.STRONG.GPU desc[UR6][R10.64], R57 ;  /* 0x000000390a0079a6 */ /* 0x0009e8000c10f386 */
[----:B------:R-:W-:Y:S01]  /*6710*/  LDSM.16.MT88.4 R52, [R202+0x10800] ;  /* 0x01080000ca34783b */ /* 0x000fe20000004200 */
[----:B-1----:R-:W-:Y:S02]  /*6720*/  IMAD.U32 R8, RZ, RZ, UR24 ;  /* 0x00000018ff087e24 */ /* 0x002fe4000f8e00ff */
[----:B--2---:R-:W-:Y:S03]  /*6730*/  IMAD.U32 R6, RZ, RZ, UR35 ;  /* 0x00000023ff067e24 */ /* 0x004fe6000f8e00ff */
[-C--:B------:R-:W-:Y:S01]  /*6740*/  LEA R8, P1, R8, R216.reuse, 0x2 ;  /* 0x000000d808087211 */ /* 0x080fe200078210ff */
[----:B------:R-:W-:Y:S02]  /*6750*/  IMAD.U32 R7, RZ, RZ, UR35 ;  /* 0x00000023ff077e24 */ /* 0x000fe4000f8e00ff */
[----:B---3--:R-:W-:Y:S01]  /*6760*/  IMAD.U32 R5, RZ, RZ, UR24 ;  /* 0x00000018ff057e24 */ /* 0x008fe2000f8e00ff */
[-C--:B------:R-:W-:Y:S01]  /*6770*/  LEA R6, P0, R6, R216.reuse, 0x2 ;  /* 0x000000d806067211 */ /* 0x080fe200078010ff */
[----:B------:R-:W-:Y:S02]  /*6780*/  IMAD.U32 R4, RZ, RZ, UR26 ;  /* 0x0000001aff047e24 */ /* 0x000fe4000f8e00ff */
[----:B----4-:R-:W-:Y:S01]  /*6790*/  IMAD.U32 R10, RZ, RZ, UR23 ;  /* 0x00000017ff0a7e24 */ /* 0x010fe2000f8e00ff */
[-C--:B------:R-:W-:Y:S02]  /*67a0*/  LEA.HI.X.SX32 R9, R5, R217.reuse, 0x2, P1 ;  /* 0x000000d905097211 */ /* 0x080fe400008f16ff */
[-C--:B------:R-:W-:Y:S02]  /*67b0*/  LEA.HI.X.SX32 R7, R7, R217.reuse, 0x2, P0 ;  /* 0x000000d907077211 */ /* 0x080fe400000f16ff */
[-C--:B------:R-:W-:Y:S01]  /*67c0*/  LEA R4, P1, R4, R216.reuse, 0x2 ;  /* 0x000000d804047211 */ /* 0x080fe200078210ff */
[----:B------:R1:W-:Y:S01]  /*67d0*/  REDG.E.ADD.F32.FTZ.RN.STRONG.GPU desc[UR6][R8.64], R58 ;  /* 0x0000003a080079a6 */ /* 0x0003e2000c10f386 */
[-C--:B------:R-:W-:Y:S02]  /*67e0*/  LEA R10, P0, R10, R216.reuse, 0x2 ;  /* 0x000000d80a0a7211 */ /* 0x080fe400078010ff */
[-C--:B------:R-:W-:Y:S01]  /*67f0*/  LEA.HI.X.SX32 R5, R0, R217.reuse, 0x2, P1 ;  /* 0x000000d900057211 */ /* 0x080fe200008f16ff */
[----:B------:R2:W-:Y:S01]  /*6800*/  REDG.E.ADD.F32.FTZ.RN.STRONG.GPU desc[UR6][R6.64], R59 ;  /* 0x0000003b060079a6 */ /* 0x0005e2000c10f386 */
[----:B------:R-:W-:Y:S03]  /*6810*/  IMAD.U32 R0, RZ, RZ, UR23 ;  /* 0x00000017ff007e24 */ /* 0x000fe6000f8e00ff */
[----:B------:R-:W-:Y:S02]  /*6820*/  REDG.E.ADD.F32.FTZ.RN.STRONG.GPU desc[UR6][R216.64+0x180], R64 ;  /* 0x00018040d80079a6 */ /* 0x000fe4000c10f386 */
[-C--:B------:R-:W-:Y:S01]  /*6830*/  LEA.HI.X.SX32 R11, R0, R217.reuse, 0x2, P0 ;  /* 0x000000d9000b7211 */ /* 0x080fe200000f16ff */
[----:B------:R-:W-:Y:S01]  /*6840*/  VIADD R0, R200, 0xffffc000 ;  /* 0xffffc000c8007836 */ /* 0x000fe20000000000 */
[----:B------:R3:W-:Y:S04]  /*6850*/  REDG.E.ADD.F32.FTZ.RN.STRONG.GPU desc[UR6][R2.64+0x180], R65 ;  /* 0x00018041020079a6 */ /* 0x0007e8000c10f386 */
[----:B------:R4:W-:Y:S04]  /*6860*/  REDG.E.ADD.F32.FTZ.RN.STRONG.GPU desc[UR6][R4.64], R66 ;  /* 0x00000042040079a6 */ /* 0x0009e8000c10f386 */
[----:B------:R-:W-:Y:S04]  /*6870*/  REDG.E.ADD.F32.FTZ.RN.STRONG.GPU desc[UR6][R10.64], R67 ;  /* 0x000000430a0079a6 */ /* 0x000fe8000c10f386 */
[----:B------:R-:W-:Y:S01]  /*6880*/  LDSM.16.MT88.4 R56, [R200+0x800] ;  /* 0x00080000c838783b */ /* 0x000fe20000004200 */
[----:B-1----:R-:W-:Y:S03]  /*6890*/  IMAD.U32 R8, RZ, RZ, UR22 ;  /* 0x00000016ff087e24 */ /* 0x002fe6000f8e00ff */
[----:B------:R-:W-:Y:S01]  /*68a0*/  LDSM.16.MT88.4 R64, [R201+0x10800] ;  /* 0x01080000c940783b */ /* 0x000fe20000004200 */
[----:B------:R-:W-:Y:S02]  /*68b0*/  IMAD.U32 R9, RZ, RZ, UR22 ;  /* 0x00000016ff097e24 */ /* 0x000fe4000f8e00ff */
[----:B--2---:R-:W-:Y:S01]  /*68c0*/  IMAD.U32 R6, RZ, RZ, UR21 ;  /* 0x00000015ff067e24 */ /* 0x004fe2000f8e00ff */
[-C--:B------:R-:W-:Y:S01]  /*68d0*/  LEA R8, P3, R8, R216.reuse, 0x2 ;  /* 0x000000d808087211 */ /* 0x080fe200078610ff */
[----:B------:R-:W-:Y:S03]  /*68e0*/  IMAD.U32 R7, RZ, RZ, UR21 ;  /* 0x00000015ff077e24 */ /* 0x000fe6000f8e00ff */
[-C--:B------:R-:W-:Y:S02]  /*68f0*/  LEA R6, P2, R6, R216.reuse, 0x2 ;  /* 0x000000d806067211 */ /* 0x080fe400078410ff */
[-C--:B------:R-:W-:Y:S01]  /*6900*/  LEA.HI.X.SX32 R9, R9, R217.reuse, 0x2, P3 ;  /* 0x000000d909097211 */ /* 0x080fe200018f16ff */
[----:B---3--:R-:W-:Y:S01]  /*6910*/  IMAD.U32 R2, RZ, RZ, UR34 ;  /* 0x00000022ff027e24 */ /* 0x008fe2000f8e00ff */
[-C--:B------:R-:W-:Y:S01]  /*6920*/  LEA.HI.X.SX32 R7, R7, R217.reuse, 0x2, P2 ;  /* 0x000000d907077211 */ /* 0x080fe200010f16ff */
[----:B------:R-:W-:Y:S02]  /*6930*/  IMAD.U32 R3, RZ, RZ, UR34 ;  /* 0x00000022ff037e24 */ /* 0x000fe4000f8e00ff */
[----:B----4-:R-:W-:Y:S01]  /*6940*/  IMAD.U32 R4, RZ, RZ, UR20 ;  /* 0x00000014ff047e24 */ /* 0x010fe2000f8e00ff */
[----:B------:R-:W-:Y:S01]  /*6950*/  REDG.E.ADD.F32.FTZ.RN.STRONG.GPU desc[UR6][R8.64], R60 ;  /* 0x0000003c080079a6 */ /* 0x000fe2000c10f386 */
[----:B------:R-:W-:Y:S01]  /*6960*/  IMAD.U32 R5, RZ, RZ, UR20 ;  /* 0x00000014ff057e24 */ /* 0x000fe2000f8e00ff */
[-C--:B------:R-:W-:Y:S02]  /*6970*/  LEA R2, P0, R2, R216.reuse, 0x2 ;  /* 0x000000d802027211 */ /* 0x080fe400078010ff */
[----:B------:R-:W-:Y:S01]  /*6980*/  LEA R4, P1, R4, R216, 0x2 ;  /* 0x000000d804047211 */ /* 0x000fe200078210ff */
[----:B------:R-:W-:Y:S01]  /*6990*/  REDG.E.ADD.F32.FTZ.RN.STRONG.GPU desc[UR6][R6.64], R61 ;  /* 0x0000003d060079a6 */ /* 0x000fe2000c10f386 */
[-C--:B------:R-:W-:Y:S02]  /*69a0*/  LEA.HI.X.SX32 R3, R3, R217.reuse, 0x2, P0 ;  /* 0x000000d903037211 */ /* 0x080fe400000f16ff */
[----:B------:R-:W-:Y:S01]  /*69b0*/  LEA.HI.X.SX32 R5, R5, R217, 0x2, P1 ;  /* 0x000000d905057211 */ /* 0x000fe200008f16ff */
[----:B------:R-:W-:Y:S01]  /*69c0*/  LDSM.16.MT88.4 R8, [R200] ;  /* 0x00000000c808783b */ /* 0x000fe20000004200 */
[----:B------:R-:W-:Y:S01]  /*69d0*/  PLOP3.LUT P1, PT, PT, PT, UP0, 0x80, 0x0 ;  /* 0x000000000000781c */ /* 0x000fe20003f2f008 */
[----:B------:R-:W-:Y:S01]  /*69e0*/  @UP3 UIADD3 UR15, UP0, UR15, -0x100, URZ ;  /* 0xffffff000f0f3890 */ /* 0x000fe2000ff1e03f */
[----:B------:R-:W-:Y:S01]  /*69f0*/  PLOP3.LUT P0, PT, PT, PT, UP2, 0x80, 0x0 ;  /* 0x000000000000781c */ /* 0x000fe20003f0f028 */
[----:B------:R-:W-:Y:S02]  /*6a00*/  REDG.E.ADD.F32.FTZ.RN.STRONG.GPU desc[UR6][R4.64], R62 ;  /* 0x0000003e040079a6 */ /* 0x000fe4000c10f386 */
[----:B------:R-:W-:Y:S02]  /*6a10*/  @UP3 UIADD3.X UR14, UR14, -0x1, URZ, UP0, !UPT ;  /* 0xffffffff0e0e3890 */ /* 0x000fe400087fe43f */
[----:B------:R-:W-:Y:S04]  /*6a20*/  REDG.E.ADD.F32.FTZ.RN.STRONG.GPU desc[UR6][R2.64], R63 ;  /* 0x0000003f020079a6 */ /* 0x000fe8000c10f386 */
[----:B------:R-:W1:Y:S02]  /*6a30*/  LDSM.16.MT88.4 R4, [R202+0x10000] ;  /* 0x01000000ca04783b */ /* 0x000e640000004200 */
[----:B------:R-:W-:Y:S02]  /*6a40*/  @P1 VIADD R0, R200, 0x4000 ;  /* 0x00004000c8001836 */ /* 0x000fe40000000000 */
[----:B------:R-:W-:Y:S01]  /*6a50*/  LDSM.16.MT88.4 R60, [R200+0x1000] ;  /* 0x00100000c83c783b */ /* 0x000fe20000004200 */
[-C--:B-1----:R-:W-:Y:S06]  /*6a60*/  HMMA.16816.F32.BF16 R68, R4, R8.reuse, R68 ;  /* 0x000000080444723c */ /* 0x082fec0000041844 */
[C---:B------:R-:W-:Y:S06]  /*6a70*/  HMMA.16816.F32.BF16 R72, R12.reuse, R8, R72 ;  /* 0x000000080c48723c */ /* 0x040fec0000041848 */
        /* <DEDUP_REMOVED lines=9> */
[----:B------:R-:W3:Y:S01]  /*6b10*/  LDSM.16.MT88.4 R16, [R200+0x1800] ;  /* 0x00180000c810783b */ /* 0x000ee20000004200 */
[-C--:B------:R-:W-:Y:S06]  /*6b20*/  HMMA.16816.F32.BF16 R68, R52, R56.reuse, R68 ;  /* 0x000000383444723c */ /* 0x080fec0000041844 */
[C---:B------:R-:W-:Y:S06]  /*6b30*/  HMMA.16816.F32.BF16 R72, R64.reuse, R56, R72 ;  /* 0x000000384048723c */ /* 0x040fec0000041848 */
[-C--:B------:R-:W-:Y:S06]  /*6b40*/  HMMA.16816.F32.BF16 R76, R64, R58.reuse, R76 ;  /* 0x0000003a404c723c */ /* 0x080fec000004184c */
[C---:B------:R-:W-:Y:S01]  /*6b50*/  HMMA.16816.F32.BF16 R80, R52.reuse, R58, R80 ;  /* 0x0000003a3450723c */ /* 0x040fe20000041850 */
[----:B------:R-:W4:Y:S05]  /*6b60*/  LDSM.16.MT88.4 R56, [R201+0x11800] ;  /* 0x01180000c938783b */ /* 0x000f2a0000004200 */
[-C--:B------:R-:W-:Y:S06]  /*6b70*/  HMMA.16816.F32.BF16 R84, R52, R100.reuse, R84 ;  /* 0x000000643454723c */ /* 0x080fec0000041854 */
[C---:B------:R-:W-:Y:S06]  /*6b80*/  HMMA.16816.F32.BF16 R88, R64.reuse, R100, R88 ;  /* 0x000000644058723c */ /* 0x040fec0000041858 */
[-C--:B------:R-:W-:Y:S01]  /*6b90*/  HMMA.16816.F32.BF16 R92, R64, R102.reuse, R92 ;  /* 0x00000066405c723c */ /* 0x080fe2000004185c */
[----:B------:R2:W4:Y:S05]  /*6ba0*/  LDSM.16.MT88.4 R64, [R200+0x3800] ;  /* 0x00380000c840783b */ /* 0x00052a0000004200 */
[----:B------:R-:W-:Y:S06]  /*6bb0*/  HMMA.16816.F32.BF16 R96, R52, R102, R96 ;  /* 0x000000663460723c */ /* 0x000fec0000041860 */
[-C--:B-1----:R-:W-:Y:S06]  /*6bc0*/  HMMA.16816.F32.BF16 R68, R8, R60.reuse, R68 ;  /* 0x0000003c0844723c */ /* 0x082fec0000041844 */
[C---:B------:R-:W-:Y:S06]  /*6bd0*/  HMMA.16816.F32.BF16 R72, R104.reuse, R60, R72 ;  /* 0x0000003c6848723c */ /* 0x040fec0000041848 */
[-C--:B------:R-:W-:Y:S05]  /*6be0*/  HMMA.16816.F32.BF16 R76, R104, R62.reuse, R76 ;  /* 0x0000003e684c723c */ /* 0x080fea000004184c */
[----:B--2---:R-:W-:Y:S01]  /*6bf0*/  IMAD.MOV.U32 R200, RZ, RZ, R0 ;  /* 0x000000ffffc87224 */ /* 0x004fe200078e0000 */
[C---:B------:R-:W-:Y:S06]  /*6c00*/  HMMA.16816.F32.BF16 R80, R8.reuse, R62, R80 ;  /* 0x0000003e0850723c */ /* 0x040fec0000041850 */
        /* <DEDUP_REMOVED lines=135> */
.L_x_125:
[----:B------:R-:W-:Y:S01]  /*7480*/  @UP0 UIADD3 UR10, UR44, UR48, URZ ;  /* 0x000000302c0a0290 */ /* 0x000fe2000fffe03f */
[----:B-1----:R-:W-:Y:S01]  /*7490*/  LEA R0, R249, UR4, 0x1 ;  /* 0x00000004f9007c11 */ /* 0x002fe2000f8e08ff */
[----:B------:R-:W-:Y:S01]  /*74a0*/  @UP0 ULDC.64 UR12, c[0x0][0x458] ;  /* 0x00011600000c0ab9 */ /* 0x000fe20000000a00 */
[----:B------:R-:W-:Y:S02]  /*74b0*/  USHF.L.U32 UR5, UR19, 0x6, URZ ;  /* 0x0000000613057899 */ /* 0x000fe4000800063f */
        /* <DEDUP_REMOVED lines=16> */
.L_x_126:
[----:B------:R-:W-:Y:S01]  /*75c0*/  BAR.SYNC.DEFER_BLOCKING 0x0 ;  /* 0x0000000000007b1d */ /* 0x000fe20000010000 */
[----:B------:R-:W-:Y:S01]  /*75d0*/  USHF.R.S32.HI UR10, URZ, 0x1f, UR5 ;  /* 0x0000001f3f0a7899 */ /* 0x000fe20008011405 */
[--C-:B------:R-:W-:Y:S01]  /*75e0*/  SHF.R.S32.HI R3, RZ, 0x1f, R226.reuse ;  /* 0x0000001fff037819 */ /* 0x100fe200000114e2 */
[----:B------:R-:W-:Y:S01]  /*75f0*/  IMAD.U32 R4, RZ, RZ, UR8 ;  /* 0x00000008ff047e24 */ /* 0x000fe2000f8e00ff */
[----:B------:R-:W-:Y:S01]  /*7600*/  UIMAD UR11, UR19, -0x40, UR11 ;  /* 0xffffffc0130b78a4 */ /* 0x000fe2000f8e020b */
[----:B------:R-:W-:Y:S01]  /*7610*/  IMAD.MOV.U32 R2, RZ, RZ, R226 ;  /* 0x000000ffff027224 */ /* 0x000fe200078e00e2 */
[----:B------:R-:W-:Y:S01]  /*7620*/  UIMAD UR15, UR10, UR8, URZ ;  /* 0x000000080a0f72a4 */ /* 0x000fe2000f8e023f */
[C---:B------:R-:W-:Y:S01]  /*7630*/  IADD3 R7, R243.reuse, 0x20, RZ ;  /* 0x00000020f3077810 */ /* 0x040fe20007ffe0ff */
[----:B------:R-:W-:Y:S01]  /*7640*/  USHF.R.S32.HI UR22, URZ, 0x1f, UR58 ;  /* 0x0000001f3f167899 */ /* 0x000fe2000801143a */
[----:B------:R-:W-:Y:S01]  /*7650*/  IMAD.WIDE.U32 R4, R4, UR5, R2 ;  /* 0x0000000504047c25 */ /* 0x000fe2000f8e0002 */
[----:B------:R-:W-:Y:S01]  /*7660*/  UIMAD UR15, UR5, UR9, UR15 ;  /* 0x00000009050f72a4 */ /* 0x000fe2000f8e020f */
[----:B------:R-:W-:Y:S01]  /*7670*/  ISETP.GE.AND P3, PT, R243, UR11, PT ;  /* 0x0000000bf3007c0c */ /* 0x000fe2000bf66270 */
[----:B------:R-:W-:Y:S01]  /*7680*/  ULDC.64 UR16, c[0x0][0x468] ;  /* 0x00011a0000107ab9 */ /* 0x000fe20000000a00 */
[----:B------:R-:W-:Y:S01]  /*7690*/  BSSY B0, `(.L_x_127) ;  /* 0x0000020000007945 */ /* 0x000fe20003800000 */
[----:B------:R-:W-:-:S02]  /*76a0*/  IADD3 R4, P0, R4, UR20, RZ ;  /* 0x0000001404047c10 */ /* 0x000fc4000ff1e0ff */
[----:B------:R-:W-:Y:S01]  /*76b0*/  IMAD.U32 R6, RZ, RZ, UR15 ;  /* 0x0000000fff067e24 */ /* 0x000fe2000f8e00ff */
[----:B------:R-:W-:Y:S01]  /*76c0*/  UIMAD UR15, UR22, UR16, URZ ;  /* 0x00000010160f72a4 */ /* 0x000fe2000f8e023f */
[----:B------:R-:W-:Y:S02]  /*76d0*/  ISETP.GE.AND P2, PT, R7, UR11, PT ;  /* 0x0000000b07007c0c */ /* 0x000fe4000bf46270 */
[----:B------:R-:W-:Y:S01]  /*76e0*/  SHF.R.S32.HI R36, RZ, 0x1f, R243 ;  /* 0x0000001fff247819 */ /* 0x000fe200000114f3 */
[----:B------:R-:W-:Y:S01]  /*76f0*/  UIMAD UR17, UR58, UR17, UR15 ;  /* 0x000000113a1172a4 */ /* 0x000fe2000f8e020f */
[----:B------:R-:W-:Y:S01]  /*7700*/  IADD3.X R5, R5, UR21, R6, P0, !PT ;  /* 0x0000001505057c10 */ /* 0x000fe200087fe406 */
[----:B------:R-:W-:Y:S01]  /*7710*/  IMAD.U32 R6, RZ, RZ, UR16 ;  /* 0x00000010ff067e24 */ /* 0x000fe2000f8e00ff */
[----:B------:R1:W2:Y:S03]  /*7720*/  LDS.128 R24, [R0+0xd000] ;  /* 0x00d0000000187984 */ /* 0x0002a60000000c00 */
[----:B------:R-:W-:Y:S01]  /*7730*/  IMAD.WIDE.U32 R4, R6, UR58, R4 ;  /* 0x0000003a06047c25 */ /* 0x000fe2000f8e0004 */
[----:B------:R1:W3:Y:S04]  /*7740*/  LDS.128 R20, [R0+0xf000] ;  /* 0x00f0000000147984 */ /* 0x0002e80000000c00 */
[----:B------:R1:W4:Y:S01]  /*7750*/  LDS.128 R32, [R0+0x11000] ;  /* 0x0110000000207984 */ /* 0x0003220000000c00 */
[----:B------:R-:W-:-:S03]  /*7760*/  IADD3 R10, R5, UR17, RZ ;  /* 0x00000011050a7c10 */ /* 0x000fc6000fffe0ff */
[----:B------:R1:W1:Y:S01]  /*7770*/  LDS.128 R28, [R0+0x13000] ;  /* 0x01300000001c7984 */ /* 0x0002620000000c00 */
[----:B------:R-:W-:Y:S05]  /*7780*/  @P3 BRA `(.L_x_128) ;  /* 0x0000000000403947 */ /* 0x000fea0003800000 */
[----:B------:R-:W-:Y:S01]  /*7790*/  ULDC UR15, c[0x0][0x2d0] ;  /* 0x0000b400000f7ab9 */ /* 0x000fe20000000800 */
[----:B------:R-:W2:Y:S01]  /*77a0*/  LDS.128 R16, [R0+0xe000] ;  /* 0x00e0000000107984 */ /* 0x000ea20000000c00 */
[----:B------:R-:W-:Y:S01]  /*77b0*/  ISETP.GE.AND P1, PT, R226, UR15, PT ;  /* 0x0000000fe2007c0c */ /* 0x000fe2000bf26270 */
[----:B------:R-:W-:Y:S01]  /*77c0*/  IMAD.MOV.U32 R6, RZ, RZ, R4 ;  /* 0x000000ffff067224 */ /* 0x000fe200078e0004 */
[----:B------:R-:W-:Y:S01]  /*77d0*/  MOV R7, R10 ;  /* 0x0000000a00077202 */ /* 0x000fe20000000f00 */
[----:B------:R-:W-:Y:S01]  /*77e0*/  IMAD R11, R36, UR8, RZ ;  /* 0x00000008240b7c24 */ /* 0x000fe2000f8e02ff */
[----:B------:R-:W-:Y:S01]  /*77f0*/  ISETP.GE.AND P0, PT, R233, UR15, PT ;  /* 0x0000000fe9007c0c */ /* 0x000fe2000bf06270 */
[----:B------:R-:W-:Y:S01]  /*7800*/  ULDC.64 UR16, c[0x0][0x3f0] ;  /* 0x0000fc0000107ab9 */ /* 0x000fe20000000a00 */
[----:B------:R-:W-:-:S04]  /*7810*/  IMAD.WIDE.U32 R8, R243, UR8, R6 ;  /* 0x00000008f3087c25 */ /* 0x000fc8000f8e0006 */
[----:B------:R-:W-:-:S03]  /*7820*/  IMAD R6, R243, UR9, R11 ;  /* 0x00000009f3067c24 */ /* 0x000fc6000f8e020b */
[----:B------:R-:W3:Y:S01]  /*7830*/  @!P1 LDS.128 R12, [R0+0xc000] ;  /* 0x00c00000000c9984 */ /* 0x000ee20000000c00 */
[----:B------:R-:W-:Y:S01]  /*7840*/  IMAD.IADD R7, R6, 0x1, R9 ;  /* 0x0000000106077824 */ /* 0x000fe200078e0209 */
[----:B------:R-:W-:-:S04]  /*7850*/  LEA R6, P4, R8, UR16, 0x1 ;  /* 0x0000001008067c11 */ /* 0x000fc8000f8808ff */
[----:B------:R-:W-:-:S05]  /*7860*/  LEA.HI.X R7, R8, UR17, R7, 0x1, P4 ;  /* 0x0000001108077c11 */ /* 0x000fca000a0f0c07 */
[----:B--2---:R2:W-:Y:S04]  /*7870*/  @!P0 STG.E.128 desc[UR6][R6.64+0x80], R16 ;  /* 0x0000801006008986 */ /* 0x0045e8000c101d06 */
[----:B---3--:R2:W-:Y:S02]  /*7880*/  @!P1 STG.E.128 desc[UR6][R6.64], R12 ;  /* 0x0000000c06009986 */ /* 0x0085e4000c101d06 */
.L_x_128:
[----:B------:R-:W-:Y:S05]  /*7890*/  BSYNC B0 ;  /* 0x0000000000007941 */ /* 0x000fea0003800000 */
.L_x_127:
[----:B------:R-:W-:Y:S04]  /*78a0*/  BSSY B0, `(.L_x_129) ;  /* 0x0000012000007945 */ /* 0x000fe80003800000 */
[----:B------:R-:W-:Y:S05]  /*78b0*/  @P2 BRA `(.L_x_130) ;  /* 0x0000000000402947 */ /* 0x000fea0003800000 */
[----:B------:R-:W-:Y:S01]  /*78c0*/  IADD3 R5, P0, R243, 0x20, RZ ;  /* 0x00000020f3057810 */ /* 0x000fe20007f1e0ff */
[----:B------:R-:W-:Y:S01]  /*78d0*/  ULDC UR11, c[0x0][0x2d0] ;  /* 0x0000b400000b7ab9 */ /* 0x000fe20000000800 */
[----:B--2---:R-:W-:Y:S01]  /*78e0*/  MOV R7, R10 ;  /* 0x0000000a00077202 */ /* 0x004fe20000000f00 */
[----:B------:R-:W-:Y:S01]  /*78f0*/  ULDC.64 UR16, c[0x0][0x3f0] ;  /* 0x0000fc0000107ab9 */ /* 0x000fe20000000a00 */
[----:B------:R-:W-:Y:S01]  /*7900*/  ISETP.GE.AND P1, PT, R226, UR11, PT ;  /* 0x0000000be2007c0c */ /* 0x000fe2000bf26270 */
[----:B------:R-:W-:Y:S01]  /*7910*/  IMAD.X R6, RZ, RZ, R36, P0 ;  /* 0x000000ffff067224 */ /* 0x000fe200000e0624 */
[----:B------:R-:W-:-:S03]  /*7920*/  ISETP.GE.AND P0, PT, R233, UR11, PT ;  /* 0x0000000be9007c0c */ /* 0x000fc6000bf06270 */
[----:B------:R-:W-:Y:S02]  /*7930*/  IMAD R8, R6, UR8, RZ ;  /* 0x0000000806087c24 */ /* 0x000fe4000f8e02ff */
[----:B------:R-:W-:-:S04]  /*7940*/  IMAD.MOV.U32 R6, RZ, RZ, R4 ;  /* 0x000000ffff067224 */ /* 0x000fc800078e0004 */
[----:B------:R-:W-:-:S04]  /*7950*/  IMAD.WIDE.U32 R6, R5, UR8, R6 ;  /* 0x0000000805067c25 */ /* 0x000fc8000f8e0006 */
[----:B------:R-:W-:Y:S01]  /*7960*/  IMAD R5, R5, UR9, R8 ;  /* 0x0000000905057c24 */ /* 0x000fe2000f8e0208 */
[----:B------:R-:W-:-:S03]  /*7970*/  LEA R4, P4, R6, UR16, 0x1 ;  /* 0x0000001006047c11 */ /* 0x000fc6000f8808ff */
[----:B------:R-:W-:-:S05]  /*7980*/  IMAD.IADD R5, R5, 0x1, R7 ;  /* 0x0000000105057824 */ /* 0x000fca00078e0207 */
[----:B------:R-:W-:-:S05]  /*7990*/  LEA.HI.X R5, R6, UR17, R5, 0x1, P4 ;  /* 0x0000001106057c11 */ /* 0x000fca000a0f0c05 */
[----:B------:R2:W-:Y:S04]  /*79a0*/  @!P1 STG.E.128 desc[UR6][R4.64], R24 ;  /* 0x0000001804009986 */ /* 0x0005e8000c101d06 */
[----:B---3--:R2:W-:Y:S02]  /*79b0*/  @!P0 STG.E.128 desc[UR6][R4.64+0x80], R20 ;  /* 0x0000801404008986 */ /* 0x0085e4000c101d06 */
.L_x_130:
[----:B------:R-:W-:Y:S05]  /*79c0*/  BSYNC B0 ;  /* 0x0000000000007941 */ /* 0x000fea0003800000 */
.L_x_129:
[----:B--2---:R-:W-:Y:S01]  /*79d0*/  IMAD.U32 R4, RZ, RZ, UR12 ;  /* 0x0000000cff047e24 */ /* 0x004fe2000f8e00ff */
[----:B------:R-:W-:Y:S01]  /*79e0*/  UIMAD UR10, UR10, UR12, URZ ;  /* 0x0000000c0a0a72a4 */ /* 0x000fe2000f8e023f */
[----:B------:R-:W2:Y:S01]  /*79f0*/  LDS.128 R16, [R0+0x10000] ;  /* 0x0100000000107984 */ /* 0x000ea20000000c00 */
[----:B------:R-:W-:Y:S01]  /*7a00*/  USHF.R.S32.HI UR11, URZ, 0x1f, UR58 ;  /* 0x0000001f3f0b7899 */ /* 0x000fe2000801143a */
[----:B------:R-:W-:Y:S01]  /*7a10*/  IMAD.WIDE.U32 R2, R4, UR5, R2 ;  /* 0x0000000504027c25 */ /* 0x000fe2000f8e0002 */
[----:B------:R-:W-:Y:S01]  /*7a20*/  UIMAD UR5, UR5, UR13, UR10 ;  /* 0x0000000d050572a4 */ /* 0x000fe2000f8e020a */
[----:B------:R1:W2:Y:S01]  /*7a30*/  LDS.128 R12, [R0+0x12000] ;  /* 0x01200000000c7984 */ /* 0x0002a20000000c00 */
[----:B------:R-:W-:Y:S01]  /*7a40*/  ULDC.64 UR8, c[0x0][0x470] ;  /* 0x00011c0000087ab9 */ /* 0x000fe20000000a00 */
[----:B------:R-:W-:Y:S01]  /*7a50*/  BSSY B0, `(.L_x_131) ;  /* 0x0000018000007945 */ /* 0x000fe20003800000 */
[----:B------:R-:W-:Y:S02]  /*7a60*/  IADD3 R2, P0, R2, UR14, RZ ;  /* 0x0000000e02027c10 */ /* 0x000fe4000ff1e0ff */
[----:B-1----:R-:W-:Y:S01]  /*7a70*/  IMAD.U32 R0, RZ, RZ, UR5 ;  /* 0x00000005ff007e24 */ /* 0x002fe2000f8e00ff */
[----:B------:R-:W-:-:S04]  /*7a80*/  UIMAD UR5, UR11, UR8, URZ ;  /* 0x000000080b0572a4 */ /* 0x000fc8000f8e023f */
[----:B------:R-:W-:Y:S01]  /*7a90*/  IADD3.X R3, R3, UR18, R0, P0, !PT ;  /* 0x0000001203037c10 */ /* 0x000fe200087fe400 */
[----:B------:R-:W-:Y:S01]  /*7aa0*/  UIMAD UR9, UR58, UR9, UR5 ;  /* 0x000000093a0972a4 */ /* 0x000fe2000f8e0205 */
[----:B------:R-:W-:-:S05]  /*7ab0*/  MOV R0, UR8 ;  /* 0x0000000800007c02 */ /* 0x000fca0008000f00 */
[----:B------:R-:W-:-:S05]  /*7ac0*/  IMAD.WIDE.U32 R2, R0, UR58, R2 ;  /* 0x0000003a00027c25 */ /* 0x000fca000f8e0002 */
[----:B------:R-:W-:Y:S01]  /*7ad0*/  IADD3 R8, R3, UR9, RZ ;  /* 0x0000000903087c10 */ /* 0x000fe2000fffe0ff */
[----:B--2---:R-:W-:Y:S06]  /*7ae0*/  @P3 BRA `(.L_x_132) ;  /* 0x0000000000383947 */ /* 0x004fec0003800000 */
        /* <DEDUP_REMOVED lines=12> */
[----:B------:R1:W-:Y:S04]  /*7bb0*/  @!P1 STG.E.128 desc[UR6][R4.64], R16 ;  /* 0x0000001004009986 */ /* 0x0003e8000c101d06 */
[----:B------:R1:W-:Y:S02]  /*7bc0*/  @!P0 STG.E.128 desc[UR6][R4.64+0x80], R12 ;  /* 0x0000800c04008986 */ /* 0x0003e4000c101d06 */
.L_x_132:
[----:B------:R-:W-:Y:S05]  /*7bd0*/  BSYNC B0 ;  /* 0x0000000000007941 */ /* 0x000fea0003800000 */
.L_x_131:
[----:B------:R-:W-:Y:S05]  /*7be0*/  @P2 BRA `(.L_x_103) ;  /* 0x00000000003c2947 */ /* 0x000fea0003800000 */
[----:B------:R-:W-:Y:S01]  /*7bf0*/  IADD3 R0, P0, R243, 0x20, RZ ;  /* 0x00000020f3007810 */ /* 0x000fe20007f1e0ff */
[----:B------:R-:W-:Y:S01]  /*7c00*/  ULDC UR5, c[0x0][0x2d0] ;  /* 0x0000b40000057ab9 */ /* 0x000fe20000000800 */
[----:B------:R-:W-:Y:S01]  /*7c10*/  ULDC.64 UR8, c[0x0][0x3f8] ;  /* 0x0000fe0000087ab9 */ /* 0x000fe20000000a00 */
[----:B------:R-:W-:Y:S02]  /*7c20*/  ISETP.GE.AND P1, PT, R226, UR5, PT ;  /* 0x00000005e2007c0c */ /* 0x000fe4000bf26270 */
[----:B------:R-:W-:Y:S01]  /*7c30*/  IMAD.X R3, RZ, RZ, R36, P0 ;  /* 0x000000ffff037224 */ /* 0x000fe200000e0624 */
[----:B------:R-:W-:-:S03]  /*7c40*/  ISETP.GE.AND P0, PT, R233, UR5, PT ;  /* 0x00000005e9007c0c */ /* 0x000fc6000bf06270 */
[----:B------:R-:W-:Y:S01]  /*7c50*/  IMAD R6, R3, UR12, RZ ;  /* 0x0000000c03067c24 */ /* 0x000fe2000f8e02ff */
[----:B------:R-:W-:-:S03]  /*7c60*/  MOV R3, R8 ;  /* 0x0000000800037202 */ /* 0x000fc60000000f00 */
[----:B-1----:R-:W-:-:S04]  /*7c70*/  IMAD.WIDE.U32 R4, R0, UR12, R2 ;  /* 0x0000000c00047c25 */ /* 0x002fc8000f8e0002 */
[----:B------:R-:W-:Y:S01]  /*7c80*/  IMAD R0, R0, UR13, R6 ;  /* 0x0000000d00007c24 */ /* 0x000fe2000f8e0206 */
[----:B------:R-:W-:-:S03]  /*7c90*/  LEA R2, P2, R4, UR8, 0x1 ;  /* 0x0000000804027c11 */ /* 0x000fc6000f8408ff */
[----:B------:R-:W-:-:S05]  /*7ca0*/  IMAD.IADD R0, R0, 0x1, R5 ;  /* 0x0000000100007824 */ /* 0x000fca00078e0205 */
[----:B------:R-:W-:-:S05]  /*7cb0*/  LEA.HI.X R3, R4, UR9, R0, 0x1, P2 ;  /* 0x0000000904037c11 */ /* 0x000fca00090f0c00 */
[----:B----4-:R2:W-:Y:S04]  /*7cc0*/  @!P1 STG.E.128 desc[UR6][R2.64], R32 ;  /* 0x0000002002009986 */ /* 0x0105e8000c101d06 */
[----:B------:R2:W-:Y:S02]  /*7cd0*/  @!P0 STG.E.128 desc[UR6][R2.64+0x80], R28 ;  /* 0x0000801c02008986 */ /* 0x0005e4000c101d06 */
.L_x_103:
[----:B------:R-:W-:Y:S05]  /*7ce0*/  BSYNC B1 ;  /* 0x0000000000017941 */ /* 0x000fea0003800000 */
.L_x_89:
[----:B------:R-:W-:Y:S01]  /*7cf0*/  R2UR UR8, R252 ;  /* 0x00000000fc0872ca */ /* 0x000fe200000e0000 */
[----:B------:R-:W-:Y:S02]  /*7d00*/  ULDC UR5, c[0x0][0xc] ;  /* 0x0000030000057ab9 */ /* 0x000fe40000000800 */
[----:B------:R-:W-:-:S10]  /*7d10*/  UIADD3 UR19, UR5, UR19, URZ ;  /* 0x0000001305137290 */ /* 0x000fd4000fffe03f */
[----:B------:R-:W-:-:S06]  /*7d20*/  UISETP.GE.AND UP0, UPT, UR19, UR8, UPT ;  /* 0x000000081300728c */ /* 0x000fcc000bf06270 */
[----:B------:R-:W-:-:S13]  /*7d30*/  PLOP3.LUT P0, PT, PT, PT, UP0, 0x80, 0x0 ;  /* 0x000000000000781c */ /* 0x000fda0003f0f008 */
[----:B------:R-:W-:Y:S05]  /*7d40*/  @P0 BRA `(.L_x_133) ;  /* 0x0000000000040947 */ /* 0x000fea0003800000 */
[----:B------:R-:W-:Y:S05]  /*7d50*/  BRA `(.L_x_134) ;  /* 0xffffff8c00047947 */ /* 0x000fea000383ffff */
.L_x_133:
[----:B------:R-:W-:Y:S05]  /*7d60*/  EXIT ;  /* 0x000000000000794d */ /* 0x000fea0003800000 */
.L_x_135:
        /* <DEDUP_REMOVED lines=9> */
.L_x_1069:


//--------------------- .text._ZN5flash44flash_bwd_dq_dk_dv_loop_seqk_parallel_kernelI23Flash_bwd_kernel_traitsILi128ELi64ELi128ELi8ELi2ELi4ELi2ELb0ELb0EN7cutlass10bfloat16_tE19Flash_kernel_traitsILi128ELi64ELi128ELi8ES3_EELb0ELb1ELb0ELb0ELb0ELb0ELb0EEEvNS_16Flash_bwd_paramsE --------------------------
	.section	.text._ZN5flash44flash_bwd_dq_dk_dv_loop_seqk_parallel_kernelI23Flash_bwd_kernel_traitsILi128ELi64ELi128ELi8ELi2ELi4ELi2ELb0ELb0EN7cutlass10bfloat16_tE19Flash_kernel_traitsILi128ELi64ELi128ELi8ES3_EELb0ELb1ELb0ELb0ELb0ELb0ELb0EEEvNS_16Flash_bwd_paramsE,"ax",@progbits
	.align	128
        .global         _ZN5flash44flash_bwd_dq_dk_dv_loop_seqk_parallel_kernelI23Flash_bwd_kernel_traitsILi128ELi64ELi128ELi8ELi2ELi4ELi2ELb0ELb0EN7cutlass10bfloat16_tE19Flash_kernel_traitsILi128ELi64ELi128ELi8ES3_EELb0ELb1ELb0ELb0ELb0ELb0ELb0EEEvNS_16Flash_bwd_paramsE
        .type           _ZN5flash44flash_bwd_dq_dk_dv_loop_seqk_parallel_kernelI23Flash_bwd_kernel_traitsILi128ELi64ELi128ELi8ELi2ELi4ELi2ELb0ELb0EN7cutlass10bfloat16_tE19Flash_kernel_traitsILi128ELi64ELi128ELi8ES3_EELb0ELb1ELb0ELb0ELb0ELb0ELb0EEEvNS_16Flash_bwd_paramsE,@function
        .size           _ZN5flash44flash_bwd_dq_dk_dv_loop_seqk_parallel_kernelI23Flash_bwd_kernel_traitsILi128ELi64ELi128ELi8ELi2ELi4ELi2ELb0ELb0EN7cutlass10bfloat16_tE19Flash_kernel_traitsILi128ELi64ELi128ELi8ES3_EELb0ELb1ELb0ELb0ELb0ELb0ELb0EEEvNS_16Flash_bwd_paramsE,(.L_x_1070 - _ZN5flash44flash_bwd_dq_dk_dv_loop_seqk_parallel_kernelI23Flash_bwd_kernel_traitsILi128ELi64ELi128ELi8ELi2ELi4ELi2ELb0ELb0EN7cutlass10bfloat16_tE19Flash_kernel_traitsILi128ELi64ELi128ELi8ES3_EELb0ELb1ELb0ELb0ELb0ELb0ELb0EEEvNS_16Flash_bwd_paramsE)
        .other          _ZN5flash44flash_bwd_dq_dk_dv_loop_seqk_parallel_kernelI23Flash_bwd_kernel_traitsILi128ELi64ELi128ELi8ELi2ELi4ELi2ELb0ELb0EN7cutlass10bfloat16_tE19Flash_kernel_traitsILi128ELi64ELi128ELi8ES3_EELb0ELb1ELb0ELb0ELb0ELb0ELb0EEEvNS_16Flash_bwd_paramsE,@"STO_CUDA_ENTRY STV_DEFAULT"
_ZN5flash44flash_bwd_dq_dk_dv_loop_seqk_parallel_kernelI23Flash_bwd_kernel_traitsILi128ELi64ELi128ELi8ELi2ELi4ELi2ELb0ELb0EN7cutlass10bfloat16_tE19Flash_kernel_traitsILi128ELi64ELi128ELi8ES3_EELb0ELb1ELb0ELb0ELb0ELb0ELb0EEEvNS_16Flash_bwd_paramsE:
.text._ZN5flash44flash_bwd_dq_dk_dv_loop_seqk_parallel_kernelI23Flash_bwd_kernel_traitsILi128ELi64ELi128ELi8ELi2ELi4ELi2ELb0ELb0EN7cutlass10bfloat16_tE19Flash_kernel_traitsILi128ELi64ELi128ELi8ES3_EELb0ELb1ELb0ELb0ELb0ELb0ELb0EEEvNS_16Flash_bwd_paramsE:
[----:B------:R-:W1:Y:S08]  /*0000*/  LDC R1, c[0x0][0x28] ;  /* 0x00000a00ff017b82 */ /* 0x000e700000000800 */
[----:B------:R-:W2:Y:S01]  /*0010*/  S2UR UR22, SR_CTAID.X ;  /* 0x00000000001679c3 */ /* 0x000ea20000002500 */
[----:B------:R-:W-:Y:S01]  /*0020*/  ULDC UR4, c[0x0][0x2c8] ;  /* 0x0000b20000047ab9 */ /* 0x000fe20000000800 */
[----:B-1----:R-:W-:Y:S01]  /*0030*/  IADD3 R1, R1, -0x18, RZ ;  /* 0xffffffe801017810 */ /* 0x002fe20007ffe0ff */
[----:B------:R-:W-:-:S04]  /*0040*/  UIADD3 UR5, UR4, 0x7f, URZ ;  /* 0x0000007f04057890 */ /* 0x000fc8000fffe03f */
[----:B------:R-:W-:-:S04]  /*0050*/  USHF.R.S32.HI UR4, URZ, 0x1f, UR5 ;  /* 0x0000001f3f047899 */ /* 0x000fc80008011405 */
[----:B------:R-:W-:-:S04]  /*0060*/  ULEA.HI UR4, UR4, UR5, URZ, 0x7 ;  /* 0x0000000504047291 */ /* 0x000fc8000f8f383f */
[----:B------:R-:W-:-:S04]  /*0070*/  USHF.R.S32.HI UR4, URZ, 0x7, UR4 ;  /* 0x000000073f047899 */ /* 0x000fc80008011404 */
[----:B--2---:R-:W-:-:S06]  /*0080*/  UISETP.GE.AND UP0, UPT, UR22, UR4, UPT ;  /* 0x000000041600728c */ /* 0x004fcc000bf06270 */
[----:B------:R-:W-:-:S13]  /*0090*/  PLOP3.LUT P0, PT, PT, PT, UP0, 0x80, 0x0 ;  /* 0x000000000000781c */ /* 0x000fda0003f0f008 */
[----:B------:R-:W-:Y:S05]  /*00a0*/  @P0 EXIT ;  /* 0x000000000000094d */ /* 0x000fea0003800000 */
[----:B------:R-:W1:Y:S01]  /*00b0*/  S2R R14, SR_TID.X ;  /* 0x00000000000e7919 */ /* 0x000e620000002100 */
[----:B------:R-:W2:Y:S01]  /*00c0*/  S2UR UR55, SR_CTAID.Z ;  /* 0x00000000003779c3 */ /* 0x000ea20000002700 */
[----:B------:R-:W-:Y:S01]  /*00d0*/  UMOV UR5, 0x400 ;  /* 0x0000040000057882 */ /* 0x000fe20000000000 */
[----:B------:R-:W-:Y:S01]  /*00e0*/  IMAD.MOV.U32 R224, RZ, RZ, -0x10 ;  /* 0xfffffff0ffe07424 */ /* 0x000fe200078e00ff */
[----:B------:R-:W-:Y:S01]  /*00f0*/  ULDC.64 UR12, c[0x0][0x208] ;  /* 0x00008200000c7ab9 */ /* 0x000fe20000000a00 */
[----:B------:R-:W-:-:S04]  /*0100*/  UMOV UR58, 0xffffc000 ;  /* 0xffffc000003a7882 */ /* 0x000fc80000000000 */
[----:B------:R-:W3:Y:S08]  /*0110*/  S2UR UR4, SR_CgaCtaId ;  /* 0x00000000000479c3 */ /* 0x000ef00000008800 */
[----:B------:R-:W4:Y:S01]  /*0120*/  S2UR UR50, SR_CTAID.Y ;  /* 0x00000000003279c3 */ /* 0x000f220000002600 */
[----:B--2---:R-:W-:Y:S01]  /*0130*/  USHF.R.S32.HI UR6, URZ, 0x1f, UR55 ;  /* 0x0000001f3f067899 */ /* 0x004fe20008011437 */
[----:B-1----:R-:W-:Y:S01]  /*0140*/  SHF.R.S32.HI R15, RZ, 0x1f, R14 ;  /* 0x0000001fff0f7819 */ /* 0x002fe2000001140e */
[----:B------:R-:W-:Y:S01]  /*0150*/  IMAD.SHL.U32 R252, R14, 0x2, RZ ;  /* 0x000000020efc7824 */ /* 0x000fe200078e00ff */
[----:B---3--:R-:W-:-:S02]  /*0160*/  ULEA UR4, UR4, UR5, 0x18 ;  /* 0x0000000504047291 */ /* 0x008fc4000f8ec03f */
[CC--:B------:R-:W-:Y:S02]  /*0170*/  LEA.HI R5, R15.reuse, R14.reuse, RZ, 0x5 ;  /* 0x0000000e0f057211 */ /* 0x0c0fe400078f28ff */
[CC--:B------:R-:W-:Y:S02]  /*0180*/  LEA.HI R8, R15.reuse, R14.reuse, RZ, 0x4 ;  /* 0x0000000e0f087211 */ /* 0x0c0fe400078f20ff */
[----:B------:R-:W-:Y:S01]  /*0190*/  LEA.HI R17, R15, R14, RZ, 0x2 ;  /* 0x0000000e0f117211 */ /* 0x000fe200078f10ff */
[----:B----4-:R-:W-:Y:S01]  /*01a0*/  USHF.L.U32 UR5, UR50, 0x7, URZ ;  /* 0x0000000732057899 */ /* 0x010fe2000800063f */
[--C-:B------:R-:W-:Y:S02]  /*01b0*/  SHF.R.S32.HI R6, RZ, 0x5, R5.reuse ;  /* 0x00000005ff067819 */ /* 0x100fe40000011405 */
[----:B------:R-:W-:Y:S02]  /*01c0*/  SHF.R.S32.HI R0, RZ, 0x1f, R5 ;  /* 0x0000001fff007819 */ /* 0x000fe40000011405 */
[----:B------:R-:W-:-:S02]  /*01d0*/  SHF.R.S32.HI R7, RZ, 0x4, R8 ;  /* 0x00000004ff077819 */ /* 0x000fc40000011408 */
[--C-:B------:R-:W-:Y:S02]  /*01e0*/  SHF.R.S32.HI R10, RZ, 0x2, R17.reuse ;  /* 0x00000002ff0a7819 */ /* 0x100fe40000011411 */
[----:B------:R-:W-:Y:S02]  /*01f0*/  SHF.R.S32.HI R2, RZ, 0x1f, R17 ;  /* 0x0000001fff027819 */ /* 0x000fe40000011411 */
[-C--:B------:R-:W-:Y:S02]  /*0200*/  LEA.HI R4, R5, R6.reuse, RZ, 0x1 ;  /* 0x0000000605047211 */ /* 0x080fe400078f08ff */
[----:B------:R-:W-:Y:S02]  /*0210*/  LEA.HI R0, R0, R6, RZ, 0x2 ;  /* 0x0000000600007211 */ /* 0x000fe400078f10ff */
[----:B------:R-:W-:Y:S02]  /*0220*/  LEA.HI R3, R8, R7, RZ, 0x1 ;  /* 0x0000000708037211 */ /* 0x000fe400078f08ff */
[----:B------:R-:W-:-:S02]  /*0230*/  LEA.HI R2, R2, R10, RZ, 0x3 ;  /* 0x0000000a02027211 */ /* 0x000fc400078f18ff */
[----:B------:R-:W-:Y:S02]  /*0240*/  LOP3.LUT R4, R4, 0xfffffffe, RZ, 0xc0, !PT ;  /* 0xfffffffe04047812 */ /* 0x000fe400078ec0ff */
[----:B------:R-:W-:Y:S02]  /*0250*/  LOP3.LUT R0, R0, 0xfffffffc, RZ, 0xc0, !PT ;  /* 0xfffffffc00007812 */ /* 0x000fe400078ec0ff */
[----:B------:R-:W-:Y:S01]  /*0260*/  LOP3.LUT R3, R3, 0xfffffffe, RZ, 0xc0, !PT ;  /* 0xfffffffe03037812 */ /* 0x000fe200078ec0ff */
[----:B------:R-:W-:Y:S01]  /*0270*/  IMAD.IADD R13, R6, 0x1, -R4 ;  /* 0x00000001060d7824 */ /* 0x000fe200078e0a04 */
[----:B------:R-:W-:Y:S01]  /*0280*/  LOP3.LUT R2, R2, 0xfffffff8, RZ, 0xc0, !PT ;  /* 0xfffffff802027812 */ /* 0x000fe200078ec0ff */
[----:B------:R-:W-:Y:S01]  /*0290*/  IMAD.IADD R11, R6, 0x1, -R0 ;  /* 0x00000001060b7824 */ /* 0x000fe200078e0a00 */
[----:B------:R-:W-:Y:S01]  /*02a0*/  LEA.HI R214, R15, R14, RZ, 0x3 ;  /* 0x0000000e0fd67211 */ /* 0x000fe200078f18ff */
[----:B------:R-:W-:Y:S01]  /*02b0*/  IMAD.IADD R9, R7, 0x1, -R3 ;  /* 0x0000000107097824 */ /* 0x000fe200078e0a03 */
[----:B------:R-:W-:Y:S01]  /*02c0*/  LOP3.LUT R3, R5, 0xffffffe0, RZ, 0xc0, !PT ;  /* 0xffffffe005037812 */ /* 0x000fe200078ec0ff */
[----:B------:R-:W-:Y:S01]  /*02d0*/  IMAD.IADD R7, R10, 0x1, -R2 ;  /* 0x000000010a077824 */ /* 0x000fe200078e0a02 */
[----:B------:R-:W-:-:S02]  /*02e0*/  LOP3.LUT R0, R214, 0xfffffff8, RZ, 0xc0, !PT ;  /* 0xfffffff8d6007812 */ /* 0x000fc400078ec0ff */
[----:B------:R-:W-:Y:S02]  /*02f0*/  SHF.R.S32.HI R4, RZ, 0x3, R214 ;  /* 0x00000003ff047819 */ /* 0x000fe400000114d6 */
[----:B------:R-:W-:Y:S01]  /*0300*/  LOP3.LUT R2, R8, 0xfffffff0, RZ, 0xc0, !PT ;  /* 0xfffffff008027812 */ /* 0x000fe200078ec0ff */
[----:B------:R-:W-:Y:S02]  /*0310*/  IMAD.IADD R0, R14, 0x1, -R0 ;  /* 0x000000010e007824 */ /* 0x000fe400078e0a00 */
[----:B------:R-:W-:Y:S02]  /*0320*/  IMAD.SHL.U32 R5, R4, 0x40, RZ ;  /* 0x0000004004057824 */ /* 0x000fe400078e00ff */
[----:B------:R-:W-:Y:S01]  /*0330*/  IMAD.IADD R2, R14, 0x1, -R2 ;  /* 0x000000010e027824 */ /* 0x000fe200078e0a02 */
[----:B------:R-:W-:Y:S01]  /*0340*/  LOP3.LUT P4, RZ, R0, 0x2, RZ, 0xc0, !PT ;  /* 0x0000000200ff7812 */ /* 0x000fe2000788c0ff */
[----:B------:R-:W-:Y:S01]  /*0350*/  IMAD.IADD R4, R14, 0x1, -R3 ;  /* 0x000000010e047824 */ /* 0x000fe200078e0a03 */
[----:B------:R-:W-:Y:S01]  /*0360*/  LOP3.LUT R3, R5, 0x1c0, RZ, 0xc0, !PT ;  /* 0x000001c005037812 */ /* 0x000fe200078ec0ff */
[----:B------:R-:W-:Y:S01]  /*0370*/  IMAD.SHL.U32 R228, R0, 0x8, RZ ;  /* 0x0000000800e47824 */ /* 0x000fe200078e00ff */
[----:B------:R-:W-:-:S02]  /*0380*/  SHF.R.S32.HI R8, RZ, 0x1f, R2 ;  /* 0x0000001fff087819 */ /* 0x000fc40000011402 */
[----:B------:R-:W-:Y:S02]  /*0390*/  SHF.R.U32.HI R6, RZ, 0x3, R3 ;  /* 0x00000003ff067819 */ /* 0x000fe40000011603 */
[----:B------:R-:W-:Y:S01]  /*03a0*/  LOP3.LUT R5, R3, 0x38, R228, 0xf8, !PT ;  /* 0x0000003803057812 */ /* 0x000fe200078ef8e4 */
[----:B------:R-:W-:Y:S01]  /*03b0*/  IMAD.SHL.U32 R3, R0, 0x40, RZ ;  /* 0x0000004000037824 */ /* 0x000fe200078e00ff */
[----:B------:R-:W-:Y:S02]  /*03c0*/  LEA.HI R12, R8, R2, RZ, 0x3 ;  /* 0x00000002080c7211 */ /* 0x000fe400078f18ff */
[----:B------:R-:W-:Y:S02]  /*03d0*/  LOP3.LUT R244, R5, R6, RZ, 0x3c, !PT ;  /* 0x0000000605f47212 */ /* 0x000fe400078e3cff */
[----:B------:R-:W-:Y:S01]  /*03e0*/  LOP3.LUT P3, RZ, R0, 0x4, RZ, 0xc0, !PT ;  /* 0x0000000400ff7812 */ /* 0x000fe2000786c0ff */
[----:B------:R-:W-:Y:S01]  /*03f0*/  IMAD.SHL.U32 R0, R11, 0x10, RZ ;  /* 0x000000100b007824 */ /* 0x000fe200078e00ff */
[----:B------:R-:W-:-:S02]  /*0400*/  LOP3.LUT R5, R12, 0xfffffff8, RZ, 0xc0, !PT ;  /* 0xfffffff80c057812 */ /* 0x000fc400078ec0ff */
[----:B------:R-:W-:Y:S02]  /*0410*/  LOP3.LUT R3, R3, 0x1c0, RZ, 0xc0, !PT ;  /* 0x000001c003037812 */ /* 0x000fe400078ec0ff */
[----:B------:R-:W-:Y:S01]  /*0420*/  SHF.R.S32.HI R10, RZ, 0x1f, R4 ;  /* 0x0000001fff0a7819 */ /* 0x000fe20000011404 */
[----:B------:R-:W-:Y:S01]  /*0430*/  IMAD.IADD R18, R2, 0x1, -R5 ;  /* 0x0000000102127824 */ /* 0x000fe200078e0a05 */
[----:B------:R-:W-:Y:S02]  /*0440*/  LOP3.LUT R2, R3, 0x30, R0, 0xf8, !PT ;  /* 0x0000003003027812 */ /* 0x000fe400078ef800 */
[----:B------:R-:W-:Y:S02]  /*0450*/  LEA.HI R5, R15, R14, RZ, 0x6 ;  /* 0x0000000e0f057211 */ /* 0x000fe400078f30ff */
[--C-:B------:R-:W-:Y:S01]  /*0460*/  LOP3.LUT R6, R2, 0x8, R214.reuse, 0xf8, !PT ;  /* 0x0000000802067812 */ /* 0x100fe200078ef8d6 */
[----:B------:R1:W-:Y:S01]  /*0470*/  STL [R1+0x10], R18 ;  /* 0x0000101201007387 */ /* 0x0003e20000100800 */
[----:B------:R-:W-:Y:S01]  /*0480*/  SHF.R.S32.HI R0, RZ, 0x6, R5 ;  /* 0x00000006ff007819 */ /* 0x000fe20000011405 */
[----:B------:R-:W-:Y:S01]  /*0490*/  IMAD.SHL.U32 R5, R9, 0x200, RZ ;  /* 0x0000020009057824 */ /* 0x000fe200078e00ff */
[----:B------:R-:W-:-:S02]  /*04a0*/  LOP3.LUT R214, R3, 0x8, R214, 0xf8, !PT ;  /* 0x0000000803d67812 */ /* 0x000fc400078ef8d6 */
[----:B------:R-:W-:Y:S01]  /*04b0*/  SHF.R.U32.HI R209, RZ, 0x3, R3 ;  /* 0x00000003ffd17819 */ /* 0x000fe20000011603 */
[C---:B------:R-:W-:Y:S01]  /*04c0*/  IMAD R3, R0.reuse, 0x800, R5 ;  /* 0x0000080000037824 */ /* 0x040fe200078e0205 */
[----:B------:R-:W-:Y:S01]  /*04d0*/  LOP3.LUT R2, R17, 0x7ffffffc, RZ, 0xc0, !PT ;  /* 0x7ffffffc11027812 */ /* 0x000fe200078ec0ff */
[----:B------:R-:W-:Y:S01]  /*04e0*/  IMAD.SHL.U32 R8, R0, 0x8, RZ ;  /* 0x0000000800087824 */ /* 0x000fe200078e00ff */
[----:B------:R-:W-:Y:S01]  /*04f0*/  LOP3.LUT R214, R214, R209, RZ, 0x3c, !PT ;  /* 0x000000d1d6d67212 */ /* 0x000fe200078e3cff */
[----:B------:R-:W-:Y:S01]  /*0500*/  IMAD R244, R0, 0x200, R244 ;  /* 0x0000020000f47824 */ /* 0x000fe200078e02f4 */
[----:B------:R-:W-:Y:S01]  /*0510*/  LEA.HI R16, R10, R4, RZ, 0x2 ;  /* 0x000000040a107211 */ /* 0x000fe200078f10ff */
[----:B------:R-:W-:Y:S01]  /*0520*/  IMAD.IADD R2, R14, 0x1, -R2 ;  /* 0x000000010e027824 */ /* 0x000fe200078e0a02 */
[----:B------:R-:W-:Y:S01]  /*0530*/  LOP3.LUT R4, R7, 0x1, RZ, 0xc0, !PT ;  /* 0x0000000107047812 */ /* 0x000fe200078ec0ff */
[----:B------:R-:W-:Y:S01]  /*0540*/  IMAD.IADD R214, R3, 0x1, R214 ;  /* 0x0000000103d67824 */ /* 0x000fe200078e02d6 */
[----:B------:R-:W-:Y:S01]  /*0550*/  LEA.HI R15, R15, R14, RZ, 0x7 ;  /* 0x0000000e0f0f7211 */ /* 0x000fe200078f38ff */
[----:B------:R-:W-:Y:S01]  /*0560*/  IMAD.SHL.U32 R3, R2, 0x2, RZ ;  /* 0x0000000202037824 */ /* 0x000fe200078e00ff */
[----:B------:R-:W-:Y:S01]  /*0570*/  ISETP.NE.U32.AND P0, PT, R4, 0x1, PT ;  /* 0x000000010400780c */ /* 0x000fe20003f05070 */
[----:B------:R-:W-:Y:S01]  /*0580*/  IMAD.SHL.U32 R4, R9, 0x20, RZ ;  /* 0x0000002009047824 */ /* 0x000fe200078e00ff */
[----:B------:R-:W-:Y:S01]  /*0590*/  SHF.R.S32.HI R2, RZ, 0x7, R15 ;  /* 0x00000007ff027819 */ /* 0x000fe2000001140f */
[----:B------:R-:W-:Y:S01]  /*05a0*/  IMAD R11, R11, 0x400, R3 ;  /* 0x000004000b0b7824 */ /* 0x000fe200078e0203 */
[----:B------:R-:W-:Y:S01]  /*05b0*/  LOP3.LUT R209, R5, R6, R209, 0xf6, !PT ;  /* 0x0000000605d17212 */ /* 0x000fe200078ef6d1 */
[----:B------:R-:W-:Y:S01]  /*05c0*/  IMAD.SHL.U32 R5, R9, 0x10, RZ ;  /* 0x0000001009057824 */ /* 0x000fe200078e00ff */
[----:B------:R-:W-:Y:S01]  /*05d0*/  LOP3.LUT R4, R4, 0x20, RZ, 0xc0, !PT ;  /* 0x0000002004047812 */ /* 0x000fe200078ec0ff */
[C---:B------:R-:W-:Y:S01]  /*05e0*/  IMAD R10, R2.reuse, 0x1000, R3 ;  /* 0x00001000020a7824 */ /* 0x040fe200078e0203 */
[C---:B------:R-:W-:Y:S01]  /*05f0*/  R2P PR, R7.reuse, 0x6 ;  /* 0x0000000607007804 */ /* 0x040fe20000000000 */
[----:B------:R-:W-:Y:S01]  /*0600*/  IMAD.SHL.U32 R3, R2, 0x8, RZ ;  /* 0x0000000802037824 */ /* 0x000fe200078e00ff */
[----:B------:R-:W-:Y:S01]  /*0610*/  LOP3.LUT R208, R4, 0x18, R8, 0xf8, !PT ;  /* 0x0000001804d07812 */ /* 0x000fe200078ef808 */
[----:B------:R-:W-:Y:S01]  /*0620*/  IMAD.SHL.U32 R2, R7, 0x40, RZ ;  /* 0x0000004007027824 */ /* 0x000fe200078e00ff */
[----:B------:R-:W-:Y:S01]  /*0630*/  SEL R224, R224, 0x10, !P0 ;  /* 0x00000010e0e07807 */ /* 0x000fe20004000000 */
[----:B------:R-:W-:Y:S01]  /*0640*/  IMAD.SHL.U32 R4, R0, 0x20, RZ ;  /* 0x0000002000047824 */ /* 0x000fe200078e00ff */
[----:B------:R-:W-:Y:S01]  /*0650*/  LEA R209, R209, UR4, 0x1 ;  /* 0x00000004d1d17c11 */ /* 0x000fe2000f8e08ff */
[----:B------:R-:W-:Y:S01]  /*0660*/  IMAD.SHL.U32 R6, R9, 0x8, RZ ;  /* 0x0000000809067824 */ /* 0x000fe200078e00ff */
[----:B------:R-:W-:Y:S01]  /*0670*/  LOP3.LUT R0, R2, 0x1c0, RZ, 0xc0, !PT ;  /* 0x000001c002007812 */ /* 0x000fe200078ec0ff */
[----:B------:R-:W-:Y:S01]  /*0680*/  IMAD.SHL.U32 R214, R214, 0x2, RZ ;  /* 0x00000002d6d67824 */ /* 0x000fe200078e00ff */
[----:B------:R-:W-:-:S02]  /*0690*/  LOP3.LUT R2, R3, 0x8, RZ, 0xc0, !PT ;  /* 0x0000000803027812 */ /* 0x000fc400078ec0ff */
[----:B------:R-:W-:Y:S02]  /*06a0*/  LOP3.LUT R252, R4, 0x6, R252, 0xf8, !PT ;  /* 0x0000000604fc7812 */ /* 0x000fe400078ef8fc */
[----:B------:R-:W-:Y:S02]  /*06b0*/  SHF.R.U32.HI R3, RZ, 0x3, R0 ;  /* 0x00000003ff037819 */ /* 0x000fe40000011600 */
[----:B------:R-:W-:Y:S02]  /*06c0*/  LOP3.LUT R4, R0, 0x20, R4, 0xf8, !PT ;  /* 0x0000002000047812 */ /* 0x000fe400078ef804 */
[----:B------:R-:W-:Y:S01]  /*06d0*/  LOP3.LUT R8, R2, 0x10, R5, 0xf8, !PT ;  /* 0x0000001002087812 */ /* 0x000fe200078ef805 */
[----:B------:R-:W-:Y:S01]  /*06e0*/  IMAD.SHL.U32 R5, R18, 0x40, RZ ;  /* 0x0000004012057824 */ /* 0x000fe200078e00ff */
[----:B------:R-:W-:Y:S01]  /*06f0*/  LOP3.LUT R7, R3, R0, R2, 0x1e, !PT ;  /* 0x0000000003077212 */ /* 0x000fe200078e1e02 */
[----:B------:R-:W-:Y:S01]  /*0700*/  IMAD R0, R13, 0x400, R10 ;  /* 0x000004000d007824 */ /* 0x000fe200078e020a */
[----:B------:R-:W-:Y:S01]  /*0710*/  LOP3.LUT R3, R4, R3, RZ, 0x3c, !PT ;  /* 0x0000000304037212 */ /* 0x000fe200078e3cff */
[----:B------:R-:W-:Y:S01]  /*0720*/  IMAD.SHL.U32 R4, R12, 0x40, RZ ;  /* 0x000000400c047824 */ /* 0x000fe200078e00ff */
[----:B------:R-:W-:Y:S01]  /*0730*/  LOP3.LUT R5, R5, 0x1c0, RZ, 0xc0, !PT ;  /* 0x000001c005057812 */ /* 0x000fe200078ec0ff */
[----:B------:R-:W-:Y:S01]  /*0740*/  IMAD.IADD R7, R11, 0x1, R7 ;  /* 0x000000010b077824 */ /* 0x000fe200078e0207 */
[----:B------:R-:W-:Y:S01]  /*0750*/  SHF.R.S32.HI R2, RZ, 0x2, R16 ;  /* 0x00000002ff027819 */ /* 0x000fe20000011410 */
[----:B------:R-:W-:Y:S01]  /*0760*/  IMAD.IADD R225, R3, 0x1, R0 ;  /* 0x0000000103e17824 */ /* 0x000fe200078e0200 */
[----:B------:R-:W-:-:S02]  /*0770*/  LOP3.LUT R0, R4, 0xfffffe00, RZ, 0xc0, !PT ;  /* 0xfffffe0004007812 */ /* 0x000fc400078ec0ff */
[----:B------:R-:W-:Y:S01]  /*0780*/  LOP3.LUT R4, R5, 0x8, R6, 0xf8, !PT ;  /* 0x0000000805047812 */ /* 0x000fe200078ef806 */
[C---:B------:R-:W-:Y:S01]  /*0790*/  IMAD R9, R13.reuse, 0x10, R2 ;  /* 0x000000100d097824 */ /* 0x040fe200078e0202 */
[--C-:B------:R-:W-:Y:S01]  /*07a0*/  SHF.R.U32.HI R6, RZ, 0x3, R5.reuse ;  /* 0x00000003ff067819 */ /* 0x100fe20000011605 */
[----:B------:R-:W-:Y:S01]  /*07b0*/  IMAD R3, R13, 0x400, R0 ;  /* 0x000004000d037824 */ /* 0x000fe200078e0200 */
[----:B------:R-:W-:Y:S02]  /*07c0*/  LEA R225, R225, UR4, 0x1 ;  /* 0x00000004e1e17c11 */ /* 0x000fe4000f8e08ff */
[----:B------:R-:W-:Y:S01]  /*07d0*/  LOP3.LUT R2, R4, R6, RZ, 0x3c, !PT ;  /* 0x0000000604027212 */ /* 0x000fe200078e3cff */
[----:B------:R1:W-:Y:S01]  /*07e0*/  STL [R1+0x8], R9 ;  /* 0x0000080901007387 */ /* 0x0003e20000100800 */
[C-C-:B------:R-:W-:Y:S01]  /*07f0*/  LOP3.LUT R4, R6.reuse, R8, R5.reuse, 0x1e, !PT ;  /* 0x0000000806047212 */ /* 0x140fe200078e1e05 */
[----:B------:R-:W-:Y:S01]  /*0800*/  IMAD.IADD R226, R225, 0x1, R224 ;  /* 0x00000001e1e27824 */ /* 0x000fe200078e02e0 */
[----:B------:R-:W-:Y:S01]  /*0810*/  LOP3.LUT R208, R6, R208, R5, 0x1e, !PT ;  /* 0x000000d006d07212 */ /* 0x000fe200078e1e05 */
[----:B------:R-:W-:Y:S01]  /*0820*/  IMAD.IADD R218, R3, 0x1, R2 ;  /* 0x0000000103da7824 */ /* 0x000fe200078e0202 */
[-C--:B------:R-:W-:Y:S01]  /*0830*/  LOP3.LUT R219, R4, R0.reuse, RZ, 0xfc, !PT ;  /* 0x0000000004db7212 */ /* 0x080fe200078efcff */
[----:B------:R-:W-:Y:S01]  /*0840*/  IMAD.U32 R3, RZ, RZ, UR5 ;  /* 0x00000005ff037e24 */ /* 0x000fe2000f8e00ff */
[----:B------:R-:W-:Y:S01]  /*0850*/  LOP3.LUT R208, R208, R0, RZ, 0xfc, !PT ;  /* 0x00000000d0d07212 */ /* 0x000fe200078efcff */
[----:B------:R-:W-:Y:S01]  /*0860*/  IMAD.U32 R0, RZ, RZ, UR6 ;  /* 0x00000006ff007e24 */ /* 0x000fe2000f8e00ff */
[----:B------:R-:W-:Y:S01]  /*0870*/  USHF.R.S32.HI UR6, URZ, 0x1f, UR50 ;  /* 0x0000001f3f067899 */ /* 0x000fe20008011432 */
[----:B------:R-:W-:Y:S01]  /*0880*/  IMAD.MOV.U32 R2, RZ, RZ, 0x20 ;  /* 0x00000020ff027424 */ /* 0x000fe200078e00ff */
[----:B------:R-:W-:Y:S01]  /*0890*/  UIADD3 UR5, UR4, 0xc000, URZ ;  /* 0x0000c00004057890 */ /* 0x000fe2000fffe03f */
[----:B------:R-:W-:-:S03]  /*08a0*/  IMAD.MOV.U32 R0, RZ, RZ, 0x40 ;  /* 0x00000040ff007424 */ /* 0x000fc600078e00ff */
[----:B------:R-:W-:Y:S01]  /*08b0*/  IMAD.U32 R3, RZ, RZ, UR6 ;  /* 0x00000006ff037e24 */ /* 0x000fe2000f8e00ff */
[----:B------:R-:W-:Y:S01]  /*08c0*/  USHF.R.S32.HI UR6, URZ, 0x1f, UR55 ;  /* 0x0000001f3f067899 */ /* 0x000fe20008011437 */
[----:B------:R-:W-:Y:S01]  /*08d0*/  SEL R213, R2, 0xffffffe0, !P4 ;  /* 0xffffffe002d57807 */ /* 0x000fe20006000000 */
[----:B------:R-:W-:Y:S01]  /*08e0*/  VIADD R216, R214, UR5 ;  /* 0x00000005d6d87c36 */ /* 0x000fe20008000000 */
[----:B------:R-:W-:Y:S02]  /*08f0*/  SEL R2, R2, 0xffffffe0, !P1 ;  /* 0xffffffe002027807 */ /* 0x000fe40004800000 */
[----:B------:R-:W-:Y:S01]  /*0900*/  LEA R250, R7, UR5, 0x1 ;  /* 0x0000000507fa7c11 */ /* 0x000fe2000f8e08ff */
[----:B------:R-:W-:Y:S01]  /*0910*/  IMAD.U32 R3, RZ, RZ, UR6 ;  /* 0x00000006ff037e24 */ /* 0x000fe2000f8e00ff */
[C---:B------:R-:W-:Y:S01]  /*0920*/  SEL R215, R0.reuse, 0xffffffc0, !P3 ;  /* 0xffffffc000d77807 */ /* 0x040fe20005800000 */
[----:B------:R-:W-:Y:S01]  /*0930*/  IMAD.IADD R223, R225, 0x1, R2 ;  /* 0x00000001e1df7824 */ /* 0x000fe200078e0202 */
[----:B------:R-:W-:Y:S01]  /*0940*/  SEL R0, R0, 0xffffffc0, !P2 ;  /* 0xffffffc000007807 */ /* 0x000fe20005000000 */
[----:B------:R-:W-:Y:S01]  /*0950*/  VIADD R3, R250, 0x420 ;  /* 0x00000420fa037836 */ /* 0x000fe20000000000 */
[----:B------:R-:W-:Y:S01]  /*0960*/  LEA R208, R208, UR5, 0x1 ;  /* 0x00000005d0d07c11 */ /* 0x000fe2000f8e08ff */
[----:B------:R-:W-:-:S02]  /*0970*/  IMAD.IADD R4, R2, 0x1, R250 ;  /* 0x0000000102047824 */ /* 0x000fc400078e02fa */
[C---:B------:R-:W-:Y:S02]  /*0980*/  @P1 VIADD R3, R250.reuse, 0x3e0 ;  /* 0x000003e0fa031836 */ /* 0x040fe40000000000 */
[--C-:B------:R-:W-:Y:S01]  /*0990*/  IMAD.IADD R251, R250, 0x1, R0.reuse ;  /* 0x00000001fafb7824 */ /* 0x100fe200078e0200 */
[----:B------:R1:W-:Y:S01]  /*09a0*/  STL [R1], R4 ;  /* 0x0000000401007387 */ /* 0x0003e20000100800 */
[----:B------:R-:W-:Y:S02]  /*09b0*/  IMAD.IADD R2, R4, 0x1, R0 ;  /* 0x0000000104027824 */ /* 0x000fe400078e0200 */
[----:B------:R-:W-:Y:S01]  /*09c0*/  IMAD.IADD R0, R0, 0x1, R3 ;  /* 0x0000000100007824 */ /* 0x000fe200078e0203 */
[----:B------:R1:W-:Y:S01]  /*09d0*/  STL [R1+0x14], R3 ;  /* 0x0000140301007387 */ /* 0x0003e20000100800 */
[C---:B------:R-:W-:Y:S02]  /*09e0*/  IMAD.IADD R213, R216.reuse, 0x1, R213 ;  /* 0x00000001d8d57824 */ /* 0x040fe400078e02d5 */
[--C-:B------:R-:W-:Y:S01]  /*09f0*/  IMAD.IADD R216, R216, 0x1, R215.reuse ;  /* 0x00000001d8d87824 */ /* 0x100fe200078e02d7 */
[----:B------:R1:W-:Y:S01]  /*0a00*/  STL [R1+0x4], R2 ;  /* 0x0000040201007387 */ /* 0x0003e20000100800 */
[----:B------:R-:W-:-:S02]  /*0a10*/  IMAD.IADD R215, R213, 0x1, R215 ;  /* 0x00000001d5d77824 */ /* 0x000fc400078e02d7 */
[----:B------:R-:W-:Y:S01]  /*0a20*/  IMAD.IADD R224, R224, 0x1, R223 ;  /* 0x00000001e0e07824 */ /* 0x000fe200078e02df */
[----:B------:R1:W-:Y:S06]  /*0a30*/  STL [R1+0xc], R0 ;  /* 0x00000c0001007387 */ /* 0x0003ec0000100800 */
.L_x_206:
        /* <DEDUP_REMOVED lines=30> */
[----:B---34-:R-:W2:Y:S01]  /*0c20*/  @P1 LDG.E R7, desc[UR12][R4.64] ;  /* 0x0000000c04071981 */ /* 0x018ea2000c1e1900 */
[----:B------:R-:W-:-:S04]  /*0c30*/  UIADD3 UR6, UP0, UR16, UR10, URZ ;  /* 0x0000000a10067290 */ /* 0x000fc8000ff1e03f */
[----:B------:R-:W-:Y:S01]  /*0c40*/  PLOP3.LUT P2, PT, PT, PT, UP4, 0x80, 0x0 ;  /* 0x000000000000781c */ /* 0x000fe20003f4f048 */
[----:B------:R-:W-:Y:S01]  /*0c50*/  UIADD3.X UR5, UR5, UR11, URZ, UP0, !UPT ;  /* 0x0000000b05057290 */ /* 0x000fe200087fe43f */
[----:B------:R1:W3:Y:S02]  /*0c60*/  @P0 LDG.E R5, desc[UR12][R2.64] ;  /* 0x0000000c02050981 */ /* 0x0002e4000c1e1900 */
[----:B-1----:R-:W-:Y:S02]  /*0c70*/  IMAD.U32 R2, RZ, RZ, UR15 ;  /* 0x0000000fff027e24 */ /* 0x002fe4000f8e00ff */
[----:B------:R-:W-:-:S05]  /*0c80*/  IMAD.U32 R3, RZ, RZ, UR14 ;  /* 0x0000000eff037e24 */ /* 0x000fca000f8e00ff */
[----:B------:R-:W4:Y:S04]  /*0c90*/  @P3 LDG.E R6, desc[UR12][R2.64] ;  /* 0x0000000c02063981 */ /* 0x000f28000c1e1900 */
        /* <DEDUP_REMOVED lines=29> */
.L_x_136:
[----:B------:R-:W-:Y:S02]  /*0e70*/  @!UP3 UIADD3 UR15, UR7, UR6, -UR26 ;  /* 0x00000006070fb290 */ /* 0x000fe4000fffe81a */
[----:B------:R-:W-:Y:S02]  /*0e80*/  @UP2 UIADD3 UR34, UR8, -UR5, URZ ;  /* 0x8000000508222290 */ /* 0x000fe4000fffe03f */
[----:B------:R-:W-:-:S05]  /*0e90*/  UISETP.GT.AND UP0, UPT, UR15, UR32, UPT ;  /* 0x000000200f00728c */ /* 0x000fca000bf04270 */
[----:B------:R-:W-:Y:S01]  /*0ea0*/  @!UP2 ULDC UR34, c[0x0][0x2c4] ;  /* 0x0000b1000022aab9 */ /* 0x000fe20000000800 */
[----:B------:R-:W-:-:S13]  /*0eb0*/  PLOP3.LUT P0, PT, PT, PT, UP0, 0x80, 0x0 ;  /* 0x000000000000781c */ /* 0x000fda0003f0f008 */
[----:B------:R-:W-:Y:S05]  /*0ec0*/  @!P0 BRA `(.L_x_137) ;  /* 0x0000009c006c8947 */ /* 0x000fea0003800000 */
[----:B------:R-:W1:Y:S01]  /*0ed0*/  LDC R6, c[0x0][0x278] ;  /* 0x00009e00ff067b82 */ /* 0x000e620000000800 */
[----:B------:R-:W-:Y:S01]  /*0ee0*/  IABS R4, UR55 ;  /* 0x0000003700047c13 */ /* 0x000fe20008000000 */
[----:B------:R-:W-:Y:S01]  /*0ef0*/  UISETP.NE.AND UP1, UPT, UR5, -0x1, UPT ;  /* 0xffffffff0500788c */ /* 0x000fe2000bf25270 */
[----:B------:R-:W-:Y:S01]  /*0f00*/  ULDC.64 UR6, c[0x0][0x228] ;  /* 0x00008a0000067ab9 */ /* 0x000fe20000000a00 */
[----:B------:R-:W-:Y:S01]  /*0f10*/  ULDC.64 UR8, c[0x0][0x488] ;  /* 0x0001220000087ab9 */ /* 0x000fe20000000a00 */
[----:B------:R-:W-:-:S03]  /*0f20*/  UIMAD.WIDE.U32 UR18, UR50, UR6, URZ ;  /* 0x00000006321272a5 */ /* 0x000fc6000f8e003f */
[----:B------:R-:W2:Y:S01]  /*0f30*/  S2UR UR10, SR_CTAID.X ;  /* 0x00000000000a79c3 */ /* 0x000ea20000002500 */
[----:B------:R-:W-:Y:S02]  /*0f40*/  UIMAD UR6, UR56, UR6, URZ ;  /* 0x00000006380672a4 */ /* 0x000fe4000f8e023f */
[----:B------:R-:W-:Y:S02]  /*0f50*/  UIADD3 UR14, UR34, 0x3f, URZ ;  /* 0x0000003f220e7890 */ /* 0x000fe4000fffe03f */
[----:B------:R-:W-:Y:S02]  /*0f60*/  UISETP.NE.AND UP0, UPT, UR36, -0x1, UPT ;  /* 0xffffffff2400788c */ /* 0x000fe4000bf05270 */
[----:B------:R-:W-:Y:S01]  /*0f70*/  UIMAD UR31, UR50, UR7, UR6 ;  /* 0x00000007321f72a4 */ /* 0x000fe2000f8e0206 */
[----:B------:R-:W-:Y:S02]  /*0f80*/  ULDC UR57, c[0x0][0x2d4] ;  /* 0x0000b50000397ab9 */ /* 0x000fe40000000800 */
[----:B------:R-:W-:Y:S01]  /*0f90*/  @!UP1 ULDC.64 UR6, c[0x0][0x418] ;  /* 0x0001060000069ab9 */ /* 0x000fe20000000a00 */
[----:B------:R-:W-:-:S02]  /*0fa0*/  USHF.R.S32.HI UR27, URZ, 0x1f, UR14 ;  /* 0x0000001f3f1b7899 */ /* 0x000fc4000801140e */
[----:B------:R-:W-:Y:S02]  /*0fb0*/  USHF.R.S32.HI UR38, URZ, 0x1f, UR57 ;  /* 0x0000001f3f267899 */ /* 0x000fe40008011439 */
[----:B------:R-:W-:Y:S01]  /*0fc0*/  @!UP1 UIMAD.WIDE.U32 UR42, UR50, UR6, URZ ;  /* 0x00000006322a92a5 */ /* 0x000fe2000f8e003f */
[----:B-1----:R-:W-:Y:S01]  /*0fd0*/  IABS R5, R6 ;  /* 0x0000000600057213 */ /* 0x002fe20000000000 */
[----:B------:R-:W-:Y:S01]  /*0fe0*/  ULEA.HI UR27, UR27, UR14, URZ, 0x6 ;  /* 0x0000000e1b1b7291 */ /* 0x000fe2000f8f303f */
[----:B------:R-:W-:Y:S01]  /*0ff0*/  ISETP.NE.AND P3, PT, R6, RZ, PT ;  /* 0x000000ff0600720c */ /* 0x000fe20003f65270 */
[----:B------:R-:W-:Y:S01]  /*1000*/  ULDC.64 UR24, c[0x0][0x240] ;  /* 0x0000900000187ab9 */ /* 0x000fe20000000a00 */
[----:B------:R-:W1:Y:S01]  /*1010*/  I2F.RP R2, R5 ;  /* 0x0000000500027306 */ /* 0x000e620000209400 */
[----:B------:R-:W-:Y:S01]  /*1020*/  UIMAD UR14, UR38, UR50, URZ ;  /* 0x00000032260e72a4 */ /* 0x000fe2000f8e023f */
[----:B------:R-:W-:Y:S01]  /*1030*/  ULDC UR60, c[0x0][0x2dc] ;  /* 0x0000b700003c7ab9 */ /* 0x000fe20000000800 */
[----:B--2---:R-:W-:Y:S01]  /*1040*/  UIMAD.WIDE.U32 UR28, UR10, UR8, URZ ;  /* 0x000000080a1c72a5 */ /* 0x004fe2000f8e003f */
[----:B------:R-:W-:Y:S01]  /*1050*/  ULDC UR59, c[0x0][0x270] ;  /* 0x00009c00003b7ab9 */ /* 0x000fe20000000800 */
[----:B------:R-:W-:-:S02]  /*1060*/  UIMAD.WIDE.U32 UR16, UR5, UR24, URZ ;  /* 0x00000018051072a5 */ /* 0x000fc4000f8e003f */
[----:B------:R-:W-:Y:S02]  /*1070*/  UIMAD UR49, UR10, UR9, UR29 ;  /* 0x000000090a3172a4 */ /* 0x000fe4000f8e021d */
[----:B------:R-:W-:Y:S01]  /*1080*/  USHF.L.U32 UR10, UR50, 0x7, URZ ;  /* 0x00000007320a7899 */ /* 0x000fe2000800063f */
[----:B------:R-:W-:Y:S01]  /*1090*/  @UP1 ULDC.64 UR8, c[0x0][0x420] ;  /* 0x0001080000081ab9 */ /* 0x000fe20000000a00 */
[----:B------:R-:W-:Y:S01]  /*10a0*/  @UP0 UIADD3 UR23, UR26, UR36, URZ ;  /* 0x000000241a170290 */ /* 0x000fe2000fffe03f */
[----:B-1----:R-:W1:Y:S01]  /*10b0*/  MUFU.RCP R2, R2 ;  /* 0x0000000200027308 */ /* 0x002e620000001000 */
[----:B------:R-:W-:Y:S02]  /*10c0*/  @UP1 UIMAD.WIDE.U32 UR44, UR5, UR8, URZ ;  /* 0x00000008052c12a5 */ /* 0x000fe4000f8e003f */
[----:B------:R-:W-:Y:S02]  /*10d0*/  @!UP1 UIMAD UR8, UR56, UR6, URZ ;  /* 0x00000006380892a4 */ /* 0x000fe4000f8e023f */
[----:B------:R-:W-:-:S02]  /*10e0*/  USHF.L.U64.HI UR6, UR50, 0x7, UR56 ;  /* 0x0000000732067899 */ /* 0x000fc40008010238 */
[----:B------:R-:W-:Y:S02]  /*10f0*/  @!UP1 UIMAD UR37, UR50, UR7, UR8 ;  /* 0x00000007322592a4 */ /* 0x000fe4000f8e0208 */
[----:B------:R-:W-:Y:S01]  /*1100*/  @UP1 UIMAD UR51, UR5, UR9, UR45 ;  /* 0x00000009053312a4 */ /* 0x000fe2000f8e022d */
[----:B------:R-:W-:Y:S01]  /*1110*/  ULDC.U8 UR7, c[0x0][0x3d8] ;  /* 0x0000f60000077ab9 */ /* 0x000fe20000000000 */
[----:B------:R-:W-:Y:S02]  /*1120*/  USEL UR33, UR10, URZ, UP2 ;  /* 0x0000003f0a217287 */ /* 0x000fe40009000000 */
[----:B------:R-:W-:Y:S02]  /*1130*/  UIMAD.WIDE UR8, UR60, UR59, URZ ;  /* 0x0000003b3c0872a5 */ /* 0x000fe4000f8e023f */
[----:B------:R-:W-:Y:S01]  /*1140*/  UIMAD.WIDE.U32 UR10, UR50, UR57, URZ ;  /* 0x00000039320a72a5 */ /* 0x000fe2000f8e003f */
[----:B-1----:R-:W-:Y:S01]  /*1150*/  VIADD R2, R2, 0xffffffe ;  /* 0x0ffffffe02027836 */ /* 0x002fe20000000000 */
[----:B------:R-:W-:-:S02]  /*1160*/  USEL UR35, UR6, URZ, UP2 ;  /* 0x0000003f06237287 */ /* 0x000fc40009000000 */
[----:B------:R-:W-:Y:S01]  /*1170*/  UISETP.NE.AND UP3, UPT, UR7, URZ, UPT ;  /* 0x0000003f0700728c */ /* 0x000fe2000bf65270 */
[----:B------:R-:W1:Y:S01]  /*1180*/  F2I.FTZ.U32.TRUNC.NTZ R3, R2 ;  /* 0x0000000200037305 */ /* 0x000e62000021f000 */
[----:B------:R-:W-:Y:S01]  /*1190*/  UIMAD UR14, UR56, UR57, UR14 ;  /* 0x00000039380e72a4 */ /* 0x000fe2000f8e020e */
[----:B------:R-:W-:Y:S01]  /*11a0*/  @UP0 ULDC.64 UR6, c[0x0][0x248] ;  /* 0x0000920000060ab9 */ /* 0x000fe20000000a00 */
[----:B------:R-:W-:Y:S02]  /*11b0*/  USEL UR54, UR18, UR16, !UP1 ;  /* 0x0000001012367287 */ /* 0x000fe4000c800000 */
[----:B------:R-:W-:Y:S02]  /*11c0*/  UIADD3 UR47, UR19, UR31, URZ ;  /* 0x0000001f132f7290 */ /* 0x000fe4000fffe03f */
[----:B------:R-:W-:Y:S02]  /*11d0*/  UIMAD UR30, UR5, UR25, URZ ;  /* 0x00000019051e72a4 */ /* 0x000fe4000f8e023f */
[----:B------:R-:W-:-:S02]  /*11e0*/  @UP0 UIMAD.WIDE.U32 UR18, UR23, UR6, URZ ;  /* 0x00000006171202a5 */ /* 0x000fc4000f8e003f */
[----:B------:R-:W-:Y:S02]  /*11f0*/  @UP0 UIMAD UR31, UR23, UR7, URZ ;  /* 0x00000007171f02a4 */ /* 0x000fe4000f8e023f */
[----:B------:R-:W-:Y:S01]  /*1200*/  UIMAD UR23, UR9, UR10, URZ ;  /* 0x0000000a091772a4 */ /* 0x000fe2000f8e023f */
[--C-:B-1----:R-:W-:Y:S01]  /*1210*/  IMAD.MOV R0, RZ, RZ, -R3.reuse ;  /* 0x000000ffff007224 */ /* 0x102fe200078e0a03 */
[----:B------:R-:W-:Y:S01]  /*1220*/  UIADD3 UR14, UR11, UR14, URZ ;  /* 0x0000000e0b0e7290 */ /* 0x000fe2000fffe03f */
[----:B------:R-:W-:Y:S01]  /*1230*/  IMAD.MOV.U32 R2, RZ, RZ, RZ ;  /* 0x000000ffff027224 */ /* 0x000fe200078e00ff */
[----:B------:R-:W-:Y:S01]  /*1240*/  @UP1 UIADD3 UR47, UR17, UR30, URZ ;  /* 0x0000001e112f1290 */ /* 0x000fe2000fffe03f */
[----:B------:R-:W-:Y:S01]  /*1250*/  IMAD R0, R0, R5, RZ ;  /* 0x0000000500007224 */ /* 0x000fe200078e02ff */
[----:B------:R-:W-:Y:S02]  /*1260*/  UIMAD.WIDE.U32 UR16, UR8, UR10, URZ ;  /* 0x0000000a081072a5 */ /* 0x000fe4000f8e003f */
[----:B------:R-:W-:Y:S01]  /*1270*/  UIMAD UR14, UR8, UR14, UR23 ;  /* 0x0000000e080e72a4 */ /* 0x000fe2000f8e0217 */
[----:B------:R-:W-:Y:S01]  /*1280*/  IMAD.HI.U32 R0, R3, R0, R2 ;  /* 0x0000000003007227 */ /* 0x000fe200078e0002 */
[----:B------:R-:W-:Y:S01]  /*1290*/  MOV R2, R4 ;  /* 0x0000000400027202 */ /* 0x000fe20000000f00 */
[----:B------:R-:W-:-:S02]  /*12a0*/  UIMAD.WIDE.U32 UR10, UR8, UR5, URZ ;  /* 0x00000005080a72a5 */ /* 0x000fc4000f8e003f */
[----:B------:R-:W-:Y:S02]  /*12b0*/  ULOP3.LUT UR23, UR27, 0xffffffc0, URZ, 0xc0, !UPT ;  /* 0xffffffc01b177892 */ /* 0x000fe4000f8ec03f */
[----:B------:R-:W-:Y:S01]  /*12c0*/  IMAD.HI.U32 R0, R0, R2, RZ ;  /* 0x0000000200007227 */ /* 0x000fe200078e00ff */
[----:B------:R-:W-:Y:S02]  /*12d0*/  UIADD3 UR41, UR17, UR14, URZ ;  /* 0x0000000e11297290 */ /* 0x000fe4000fffe03f */
[----:B------:R-:W-:Y:S01]  /*12e0*/  USEL UR53, UR16, UR10, !UP1 ;  /* 0x0000000a10357287 */ /* 0x000fe2000c800000 */
[----:B------:R-:W-:Y:S01]  /*12f0*/  IMAD.MOV R3, RZ, RZ, -R0 ;  /* 0x000000ffff037224 */ /* 0x000fe200078e0a00 */
[----:B------:R-:W-:Y:S02]  /*1300*/  UIMAD UR14, UR9, UR5, URZ ;  /* 0x00000005090e72a4 */ /* 0x000fe4000f8e023f */
[----:B------:R-:W-:Y:S01]  /*1310*/  UIADD3 UR10, UR23, -0x40, URZ ;  /* 0xffffffc0170a7890 */ /* 0x000fe2000fffe03f */
[----:B------:R-:W-:Y:S01]  /*1320*/  IMAD R2, R5, R3, R2 ;  /* 0x0000000305027224 */ /* 0x000fe200078e0202 */
[----:B------:R-:W-:-:S02]  /*1330*/  @UP1 UIADD3 UR41, UR11, UR14, URZ ;  /* 0x0000000e0b291290 */ /* 0x000fc4000fffe03f */
[----:B------:R-:W-:Y:S02]  /*1340*/  USHF.R.S32.HI UR30, URZ, 0x1f, UR10 ;  /* 0x0000001f3f1e7899 */ /* 0x000fe4000801140a */
[----:B------:R-:W-:Y:S01]  /*1350*/  ISETP.GT.U32.AND P1, PT, R5, R2, PT ;  /* 0x000000020500720c */ /* 0x000fe20003f24070 */
[----:B------:R-:W-:Y:S01]  /*1360*/  UIADD3 UR11, UP2, UR10, UR33, URZ ;  /* 0x000000210a0b7290 */ /* 0x000fe2000ff5e03f */
[----:B------:R-:W-:Y:S01]  /*1370*/  ULDC.U8 UR20, c[0x0][0x480] ;  /* 0x0001200000147ab9 */ /* 0x000fe20000000000 */
[----:B------:R-:W-:Y:S02]  /*1380*/  ULDC UR61, c[0x0][0x2c4] ;  /* 0x0000b100003d7ab9 */ /* 0x000fe40000000800 */
[----:B------:R-:W-:Y:S02]  /*1390*/  UIADD3.X UR14, UR30, UR35, URZ, UP2, !UPT ;  /* 0x000000231e0e7290 */ /* 0x000fe400097fe43f */
[----:B------:R-:W-:Y:S02]  /*13a0*/  UIMAD UR9, UR9, UR11, URZ ;  /* 0x0000000b090972a4 */ /* 0x000fe4000f8e023f */
[----:B------:R-:W-:-:S02]  /*13b0*/  @UP0 UIADD3 UR29, UR26, UR36, URZ ;  /* 0x000000241a1d0290 */ /* 0x000fc4000fffe03f */
[----:B------:R-:W-:Y:S02]  /*13c0*/  UISETP.NE.AND UP4, UPT, UR20, URZ, UPT ;  /* 0x0000003f1400728c */ /* 0x000fe4000bf85270 */
[----:B------:R-:W-:Y:S01]  /*13d0*/  @!P1 IMAD.IADD R2, R2, 0x1, -R5 ;  /* 0x0000000102029824 */ /* 0x000fe200078e0a05 */
[----:B------:R-:W-:Y:S01]  /*13e0*/  @!P1 IADD3 R0, R0, 0x1, RZ ;  /* 0x0000000100009810 */ /* 0x000fe20007ffe0ff */
[----:B------:R-:W-:Y:S01]  /*13f0*/  UIMAD UR23, UR8, UR14, UR9 ;  /* 0x0000000e081772a4 */ /* 0x000fe2000f8e0209 */
[----:B------:R-:W-:Y:S01]  /*1400*/  PLOP3.LUT P1, PT, PT, PT, UP0, 0x80, 0x0 ;  /* 0x000000000000781c */ /* 0x000fe20003f2f008 */
[----:B------:R-:W-:Y:S01]  /*1410*/  @UP0 ULDC.64 UR20, c[0x0][0x250] ;  /* 0x0000940000140ab9 */ /* 0x000fe20000000a00 */
[----:B------:R-:W-:Y:S01]  /*1420*/  ISETP.GE.U32.AND P0, PT, R2, R5, PT ;  /* 0x000000050200720c */ /* 0x000fe20003f06070 */
[----:B------:R-:W-:Y:S01]  /*1430*/  @UP3 UIMAD UR14, UR50, UR61, URZ ;  /* 0x0000003d320e32a4 */ /* 0x000fe2000f8e023f */
[----:B------:R-:W-:Y:S01]  /*1440*/  LOP3.LUT R2, R6, UR55, RZ, 0x3c, !PT ;  /* 0x0000003706027c12 */ /* 0x000fe2000f8e3cff */
[----:B------:R-:W-:-:S02]  /*1450*/  @UP0 UIMAD.WIDE.U32 UR16, UR29, UR20, URZ ;  /* 0x000000141d1002a5 */ /* 0x000fc4000f8e003f */
[----:B------:R-:W-:Y:S01]  /*1460*/  UIMAD.WIDE.U32 UR38, UR8, UR11, URZ ;  /* 0x0000000b082672a5 */ /* 0x000fe2000f8e003f */
[----:B------:R-:W-:Y:S01]  /*1470*/  ISETP.GE.AND P2, PT, R2, RZ, PT ;  /* 0x000000ff0200720c */ /* 0x000fe20003f46270 */
[----:B------:R-:W-:Y:S02]  /*1480*/  @UP3 USEL UR11, UR14, UR5, !UP1 ;  /* 0x000000050e0b3287 */ /* 0x000fe4000c800000 */
[----:B------:R-:W-:Y:S02]  /*1490*/  UIMAD UR48, UR55, UR60, URZ ;  /* 0x0000003c373072a4 */ /* 0x000fe4000f8e023f */
[----:B------:R-:W-:Y:S02]  /*14a0*/  @UP0 UIMAD UR29, UR29, UR21, URZ ;  /* 0x000000151d1d02a4 */ /* 0x000fe4000f8e023f */
[----:B------:R-:W-:Y:S01]  /*14b0*/  @P0 VIADD R0, R0, 0x1 ;  /* 0x0000000100000836 */ /* 0x000fe20000000000 */
[----:B------:R-:W-:Y:S01]  /*14c0*/  @!UP3 UIMAD UR9, UR50, UR59, UR55 ;  /* 0x0000003b3209b2a4 */ /* 0x000fe2000f8e0237 */
[----:B------:R-:W-:Y:S01]  /*14d0*/  PLOP3.LUT P0, PT, PT, PT, UP3, 0x80, 0x0 ;  /* 0x000000000000781c */ /* 0x000fe20003f0f038 */
[----:B------:R-:W-:Y:S01]  /*14e0*/  @UP3 ULDC UR8, c[0x0][0x2e4] ;  /* 0x0000b90000083ab9 */ /* 0x000fe20000000800 */
[----:B------:R-:W-:Y:S01]  /*14f0*/  IMAD.MOV.U32 R16, RZ, RZ, R0 ;  /* 0x000000ffff107224 */ /* 0x000fe200078e0000 */
[----:B------:R-:W-:-:S02]  /*1500*/  USEL UR52, UR28, URZ, UP4 ;  /* 0x0000003f1c347287 */ /* 0x000fc4000a000000 */
[----:B------:R-:W-:Y:S02]  /*1510*/  @!UP1 UIADD3 UR51, UR43, UR37, URZ ;  /* 0x000000252b339290 */ /* 0x000fe4000fffe03f */
[----:B------:R-:W-:Y:S01]  /*1520*/  USHF.R.S32.HI UR46, URZ, 0x6, UR27 ;  /* 0x000000063f2e7899 */ /* 0x000fe2000801141b */
[----:B------:R-:W-:Y:S01]  /*1530*/  @!P2 IADD3 R16, -R16, RZ, RZ ;  /* 0x000000ff1010a210 */ /* 0x000fe20007ffe1ff */
[----:B------:R-:W-:Y:S01]  /*1540*/  @UP3 UIMAD UR14, UR55, UR8, UR11 ;  /* 0x00000008370e32a4 */ /* 0x000fe2000f8e020b */
[----:B------:R-:W-:Y:S01]  /*1550*/  @!P3 LOP3.LUT R16, RZ, R6, RZ, 0x33, !PT ;  /* 0x00000006ff10b212 */ /* 0x000fe200078e33ff */
[----:B------:R-:W-:Y:S02]  /*1560*/  USHF.R.S32.HI UR40, URZ, 0x1f, UR32 ;  /* 0x0000001f3f287899 */ /* 0x000fe40008011420 */
[----:B------:R-:W-:Y:S02]  /*1570*/  USHF.R.S32.HI UR28, URZ, 0x1f, UR48 ;  /* 0x0000001f3f1c7899 */ /* 0x000fe40008011430 */
[----:B------:R-:W-:-:S02]  /*1580*/  @UP0 UIADD3 UR37, UR17, UR29, URZ ;  /* 0x0000001d11250290 */ /* 0x000fc4000fffe03f */
[----:B------:R-:W-:Y:S02]  /*1590*/  USEL UR49, UR49, URZ, UP4 ;  /* 0x0000003f31317287 */ /* 0x000fe4000a000000 */
[----:B------:R-:W-:Y:S02]  /*15a0*/  @!UP3 UIMAD UR14, UR9, UR61, URZ ;  /* 0x0000003d090eb2a4 */ /* 0x000fe4000f8e023f */
[----:B------:R-:W-:Y:S02]  /*15b0*/  UIADD3 UR23, UR39, UR23, URZ ;  /* 0x0000001727177290 */ /* 0x000fe4000fffe03f */
        /* <DEDUP_REMOVED lines=16> */
.L_x_138:
        /* <DEDUP_REMOVED lines=13> */
.L_x_139:
        /* <DEDUP_REMOVED lines=11> */
.L_x_140:
[----:B------:R-:W-:-:S04]  /*1840*/  UIMAD UR5, UR50, UR59, UR55 ;  /* 0x0000003b320572a4 */ /* 0x000fc8000f8e0237 */
[----:B------:R-:W-:-:S12]  /*1850*/  UIMAD UR5, UR5, UR57, URZ ;  /* 0x00000039050572a4 */ /* 0x000fd8000f8e023f */
.L_x_141:
[----:B------:R-:W1:Y:S01]  /*1860*/  S2R R6, SR_TID.X ;  /* 0x0000000000067919 */ /* 0x000e620000002100 */
[----:B------:R-:W2:Y:S01]  /*1870*/  LDC.64 R4, c[0x0][0x420] ;  /* 0x00010800ff047b82 */ /* 0x000ea20000000a00 */
[----:B------:R-:W-:Y:S01]  /*1880*/  UIADD3 UR39, UR10, UR5, URZ ;  /* 0x000000050a277290 */ /* 0x000fe2000fffe03f */
[----:B------:R-:W-:Y:S01]  /*1890*/  SHF.R.S32.HI R229, RZ, 0x1f, R228 ;  /* 0x0000001fffe57819 */ /* 0x000fe200000114e4 */
[----:B------:R-:W-:Y:S01]  /*18a0*/  UIMAD UR5, UR60, UR59, URZ ;  /* 0x0000003b3c0572a4 */ /* 0x000fe2000f8e023f */
[----:B------:R-:W-:Y:S01]  /*18b0*/  BSSY B1, `(.L_x_137) ;  /* 0x000093c000017945 */ /* 0x000fe20003800000 */
[----:B------:R-:W-:Y:S01]  /*18c0*/  UIADD3 UR8, -UR15, UR34, UR32 ;  /* 0x000000220f087290 */ /* 0x000fe2000fffe120 */
[----:B------:R-:W-:Y:S01]  /*18d0*/  VIADD R13, R228, 0x40 ;  /* 0x00000040e40d7836 */ /* 0x000fe20000000000 */
[----:B------:R-:W-:Y:S02]  /*18e0*/  UIADD3 UR31, UR10, UR14, URZ ;  /* 0x0000000e0a1f7290 */ /* 0x000fe4000fffe03f */
[----:B------:R-:W-:Y:S01]  /*18f0*/  USHF.R.S32.HI UR29, URZ, 0x1f, UR55 ;  /* 0x0000001f3f1d7899 */ /* 0x000fe20008011437 */
[----:B------:R-:W-:Y:S01]  /*1900*/  ULDC UR14, c[0x0][0x398] ;  /* 0x0000e600000e7ab9 */ /* 0x000fe20000000800 */
[----:B------:R-:W-:Y:S01]  /*1910*/  ULDC.64 UR16, c[0x0][0x428] ;  /* 0x00010a0000107ab9 */ /* 0x000fe20000000a00 */
[----:B------:R-:W-:Y:S01]  /*1920*/  UIADD3 UR8, UR8, -UR14, URZ ;  /* 0x8000000e08087290 */ /* 0x000fe2000fffe03f */
[----:B------:R-:W-:Y:S01]  /*1930*/  ULDC.64 UR18, c[0x0][0x258] ;  /* 0x0000960000127ab9 */ /* 0x000fe20000000a00 */
[----:B------:R-:W-:Y:S01]  /*1940*/  ULDC.64 UR42, c[0x0][0x2b0] ;  /* 0x0000ac00002a7ab9 */ /* 0x000fe20000000a00 */
[----:B------:R-:W-:Y:S01]  /*1950*/  ULDC.64 UR44, c[0x0][0x478] ;  /* 0x00011e00002c7ab9 */ /* 0x000fe20000000a00 */
[----:B------:R-:W-:Y:S01]  /*1960*/  UIADD3 UR11, UR46, -0x1, URZ ;  /* 0xffffffff2e0b7890 */ /* 0x000fe2000fffe03f */
[----:B-1----:R-:W-:-:S04]  /*1970*/  SHF.R.S32.HI R2, RZ, 0x1f, R6 ;  /* 0x0000001fff027819 */ /* 0x002fc80000011406 */
[CC--:B------:R-:W-:Y:S02]  /*1980*/  LEA.HI R3, R2.reuse, R6.reuse, RZ, 0x5 ;  /* 0x0000000602037211 */ /* 0x0c0fe400078f28ff */
[----:B------:R-:W-:Y:S02]  /*1990*/  LEA.HI R2, R2, R6, RZ, 0x3 ;  /* 0x0000000602027211 */ /* 0x000fe400078f18ff */
[----:B------:R-:W-:Y:S02]  /*19a0*/  LOP3.LUT R0, R3, 0xffffffe0, RZ, 0xc0, !PT ;  /* 0xffffffe003007812 */ /* 0x000fe400078ec0ff */
[----:B------:R-:W-:Y:S02]  /*19b0*/  SHF.R.S32.HI R3, RZ, 0x5, R3 ;  /* 0x00000005ff037819 */ /* 0x000fe40000011403 */
[----:B------:R-:W-:Y:S01]  /*19c0*/  SHF.R.S32.HI R2, RZ, 0x3, R2 ;  /* 0x00000003ff027819 */ /* 0x000fe20000011402 */
[----:B------:R-:W-:Y:S01]  /*19d0*/  IMAD.IADD R0, R6, 0x1, -R0 ;  /* 0x0000000106007824 */ /* 0x000fe200078e0a00 */
[----:B------:R-:W-:Y:S01]  /*19e0*/  IADD3 R6, P0, R228, UR9, RZ ;  /* 0x00000009e4067c10 */ /* 0x000fe2000ff1e0ff */
[----:B------:R-:W-:Y:S01]  /*19f0*/  UIMAD UR9, UR29, UR16, URZ ;  /* 0x000000101d0972a4 */ /* 0x000fe2000f8e023f */
[----:B------:R-:W-:Y:S01]  /*1a00*/  SHF.R.S32.HI R25, RZ, 0x1f, R2 ;  /* 0x0000001fff197819 */ /* 0x000fe20000011402 */
[----:B------:R-:W-:Y:S01]  /*1a10*/  IMAD R10, R3, UR5, R0 ;  /* 0x00000005030a7c24 */ /* 0x000fe2000f8e0200 */
[----:B------:R-:W-:Y:S01]  /*1a20*/  USHF.L.U32 UR5, UR5, 0x6, URZ ;  /* 0x0000000605057899 */ /* 0x000fe2000800063f */
[----:B------:R-:W-:Y:S01]  /*1a30*/  IADD3 R0, P2, R2, UR10, RZ ;  /* 0x0000000a02007c10 */ /* 0x000fe2000ff5e0ff */
[C---:B--2---:R-:W-:Y:S01]  /*1a40*/  IMAD R3, R4.reuse, UR30, RZ ;  /* 0x0000001e04037c24 */ /* 0x044fe2000f8e02ff */
[----:B------:R-:W-:Y:S01]  /*1a50*/  IADD3.X R7, R229, UR51, RZ, P0, !PT ;  /* 0x00000033e5077c10 */ /* 0x000fe200087fe4ff */
[----:B------:R-:W-:Y:S01]  /*1a60*/  USHF.R.S32.HI UR14, URZ, 0x1f, UR5 ;  /* 0x0000001f3f0e7899 */ /* 0x000fe20008011405 */
[----:B------:R-:W-:Y:S01]  /*1a70*/  IADD3.X R8, R25, UR30, RZ, P2, !PT ;  /* 0x0000001e19087c10 */ /* 0x000fe200097fe4ff */
[----:B------:R-:W-:Y:S01]  /*1a80*/  UIADD3 UR5, UP2, UP1, UR38, UR5, UR48 ;  /* 0x0000000526057290 */ /* 0x000fe2000f95e030 */
[----:B------:R-:W-:Y:S01]  /*1a90*/  IMAD R3, R5, UR10, R3 ;  /* 0x0000000a05037c24 */ /* 0x000fe2000f8e0203 */
[----:B------:R-:W-:Y:S01]  /*1aa0*/  UIMAD UR30, UR55, UR17, UR9 ;  /* 0x00000011371e72a4 */ /* 0x000fe2000f8e0209 */
[----:B------:R-:W-:Y:S01]  /*1ab0*/  IMAD.WIDE.U32 R6, R4, UR10, R6 ;  /* 0x0000000a04067c25 */ /* 0x000fe2000f8e0006 */
[----:B------:R-:W-:-:S02]  /*1ac0*/  UIADD3.X UR9, UR23, UR14, UR28, UP2, UP1 ;  /* 0x0000000e17097290 */ /* 0x000fc400097e241c */
[----:B------:R-:W-:Y:S01]  /*1ad0*/  UIADD3 UR10, UP2, UP1, UR52, UR5, UR53 ;  /* 0x00000005340a7290 */ /* 0x000fe2000f95e035 */
[----:B------:R-:W-:Y:S01]  /*1ae0*/  IMAD R11, R8, UR24, RZ ;  /* 0x00000018080b7c24 */ /* 0x000fe2000f8e02ff */
[----:B------:R-:W-:Y:S01]  /*1af0*/  UIMAD UR5, UR29, UR18, URZ ;  /* 0x000000121d0572a4 */ /* 0x000fe2000f8e023f */
[C---:B------:R-:W-:Y:S01]  /*1b00*/  IMAD.WIDE.U32 R8, R0.reuse, UR24, R228 ;  /* 0x0000001800087c25 */ /* 0x040fe2000f8e00e4 */
[----:B------:R-:W-:Y:S02]  /*1b10*/  UIADD3.X UR9, UR49, UR9, UR41, UP2, UP1 ;  /* 0x0000000931097290 */ /* 0x000fe400097e2429 */
[----:B------:R-:W-:Y:S01]  /*1b20*/  UIMAD UR14, UR55, UR19, UR5 ;  /* 0x00000013370e72a4 */ /* 0x000fe2000f8e0205 */
[----:B------:R-:W-:Y:S01]  /*1b30*/  IMAD R11, R0, UR25, R11 ;  /* 0x00000019000b7c24 */ /* 0x000fe2000f8e020b */
[----:B------:R-:W-:Y:S01]  /*1b40*/  USHF.R.S32.HI UR5, URZ, 0x1f, UR8 ;  /* 0x0000001f3f057899 */ /* 0x000fe20008011408 */
[----:B------:R-:W-:Y:S01]  /*1b50*/  IADD3 R8, P0, R8, UR54, RZ ;  /* 0x0000003608087c10 */ /* 0x000fe2000ff1e0ff */
[----:B------:R-:W-:Y:S01]  /*1b60*/  IMAD.IADD R7, R7, 0x1, R3 ;  /* 0x0000000107077824 */ /* 0x000fe200078e0203 */
[----:B------:R-:W-:Y:S01]  /*1b70*/  ULDC.64 UR28, c[0x0][0x3e0] ;  /* 0x0000f800001c7ab9 */ /* 0x000fe20000000a00 */
[----:B------:R-:W-:Y:S01]  /*1b80*/  ULEA.HI UR5, UR5, UR8, URZ, 0x6 ;  /* 0x0000000805057291 */ /* 0x000fe2000f8f303f */
[----:B------:R-:W-:Y:S01]  /*1b90*/  IMAD.U32 R0, RZ, RZ, UR16 ;  /* 0x00000010ff007e24 */ /* 0x000fe2000f8e00ff */
[----:B------:R-:W-:Y:S01]  /*1ba0*/  IADD3.X R9, R9, UR47, R11, P0, !PT ;  /* 0x0000002f09097c10 */ /* 0x000fe200087fe40b */
[----:B------:R-:W-:Y:S01]  /*1bb0*/  ULDC.64 UR16, c[0x0][0x400] ;  /* 0x0001000000107ab9 */ /* 0x000fe20000000a00 */
[----:B------:R-:W-:Y:S01]  /*1bc0*/  USHF.R.S32.HI UR23, URZ, 0x6, UR5 ;  /* 0x000000063f177899 */ /* 0x000fe20008011405 */
[----:B------:R-:W-:Y:S01]  /*1bd0*/  IMAD.WIDE.U32 R6, R0, UR55, R6 ;  /* 0x0000003700067c25 */ /* 0x000fe2000f8e0006 */
[----:B------:R-:W-:-:S02]  /*1be0*/  IADD3 R0, P0, R10, UR10, RZ ;  /* 0x0000000a0a007c10 */ /* 0x000fc4000ff1e0ff */
[----:B------:R-:W-:Y:S01]  /*1bf0*/  UISETP.LT.AND UP1, UPT, URZ, UR23, UPT ;  /* 0x000000173f00728c */ /* 0x000fe2000bf21270 */
[----:B------:R-:W-:Y:S01]  /*1c00*/  IMAD.U32 R11, RZ, RZ, UR18 ;  /* 0x00000012ff0b7e24 */ /* 0x000fe2000f8e00ff */
[----:B------:R-:W-:Y:S01]  /*1c10*/  LEA.HI.X.SX32 R3, R10, UR9, 0x1, P0 ;  /* 0x000000090a037c11 */ /* 0x000fe200080f0eff */
[----:B------:R-:W-:Y:S01]  /*1c20*/  VIADD R7, R7, UR30 ;  /* 0x0000001e07077c36 */ /* 0x000fe20008000000 */
[----:B------:R-:W-:Y:S01]  /*1c30*/  USEL UR23, URZ, UR23, !UP1 ;  /* 0x000000173f177287 */ /* 0x000fe2000c800000 */
[C---:B------:R-:W-:Y:S01]  /*1c40*/  LEA R220, P0, R0.reuse, UR16, 0x2 ;  /* 0x0000001000dc7c11 */ /* 0x040fe2000f8010ff */
[----:B------:R-:W-:Y:S01]  /*1c50*/  UIMAD.WIDE UR18, UR31, 0x4, UR42 ;  /* 0x000000041f1278a5 */ /* 0x000fe2000f8e022a */
[----:B------:R-:W-:Y:S01]  /*1c60*/  IMAD.WIDE.U32 R8, R11, UR55, R8 ;  /* 0x000000370b087c25 */ /* 0x000fe2000f8e0008 */
[----:B------:R-:W-:Y:S01]  /*1c70*/  UISETP.GT.AND UP1, UPT, UR46, UR23, UPT ;  /* 0x000000172e00728c */ /* 0x000fe2000bf24270 */
[----:B------:R-:W-:Y:S01]  /*1c80*/  LEA.HI.X R221, R0, UR17, R3, 0x2, P0 ;  /* 0x0000001100dd7c11 */ /* 0x000fe200080f1403 */
[----:B------:R-:W-:Y:S01]  /*1c90*/  UIMAD.WIDE UR30, UR39, 0x4, UR44 ;  /* 0x00000004271e78a5 */ /* 0x000fe2000f8e022c */
[-C--:B------:R-:W-:Y:S01]  /*1ca0*/  IMAD R3, R25, R4.reuse, RZ ;  /* 0x0000000419037224 */ /* 0x080fe200078e02ff */
[----:B------:R-:W-:Y:S01]  /*1cb0*/  ULDC.64 UR8, c[0x0][0x210] ;  /* 0x0000840000087ab9 */ /* 0x000fe20000000a00 */
[----:B------:R-:W-:Y:S01]  /*1cc0*/  IMAD.WIDE.U32 R6, R2, R4, R6 ;  /* 0x0000000402067225 */ /* 0x000fe200078e0006 */
[----:B------:R-:W-:Y:S01]  /*1cd0*/  PLOP3.LUT P0, PT, PT, PT, UP1, 0x80, 0x0 ;  /* 0x000000000000781c */ /* 0x000fe20003f0f018 */
[----:B------:R-:W-:Y:S01]  /*1ce0*/  UMOV UR17, UR18 ;  /* 0x0000001200117c82 */ /* 0x000fe20008000000 */
[----:B------:R-:W-:Y:S01]  /*1cf0*/  LEA R232, P3, R8, UR8, 0x1 ;  /* 0x0000000808e87c11 */ /* 0x000fe2000f8608ff */
[----:B------:R-:W-:Y:S01]  /*1d00*/  IMAD R3, R2, R5, R3 ;  /* 0x0000000502037224 */ /* 0x000fe200078e0203 */
[----:B------:R-:W-:Y:S01]  /*1d10*/  LEA R230, P2, R6, UR28, 0x1 ;  /* 0x0000001c06e67c11 */ /* 0x000fe2000f8408ff */
[----:B------:R-:W-:Y:S01]  /*1d20*/  VIADD R12, R9, UR14 ;  /* 0x0000000e090c7c36 */ /* 0x000fe20008000000 */
[----:B------:R-:W-:Y:S01]  /*1d30*/  UMOV UR16, UR19 ;  /* 0x0000001300107c82 */ /* 0x000fe20008000000 */
[----:B------:R-:W-:Y:S01]  /*1d40*/  IMAD.IADD R3, R7, 0x1, R3 ;  /* 0x0000000107037824 */ /* 0x000fe200078e0203 */
[----:B------:R-:W-:Y:S01]  /*1d50*/  UMOV UR19, UR30 ;  /* 0x0000001e00137c82 */ /* 0x000fe20008000000 */
[----:B------:R-:W-:Y:S01]  /*1d60*/  UMOV UR18, UR31 ;  /* 0x0000001f00127c82 */ /* 0x000fe20008000000 */
[----:B------:R-:W-:-:S02]  /*1d70*/  LEA.HI.X R233, R8, UR9, R12, 0x1, P3 ;  /* 0x0000000908e97c11 */ /* 0x000fc400098f0c0c */
[----:B------:R-:W-:Y:S01]  /*1d80*/  LEA.HI.X R231, R6, UR29, R3, 0x1, P2 ;  /* 0x0000001d06e77c11 */ /* 0x000fe200090f0c03 */
[----:B------:R-:W-:Y:S06]  /*1d90*/  @P0 BRA `(.L_x_142) ;  /* 0x0000000c00740947 */ /* 0x000fec0003800000 */
        /* <DEDUP_REMOVED lines=19> */
.L_x_143:
        /* <DEDUP_REMOVED lines=19> */
.L_x_144:
[----:B------:R-:W-:Y:S01]  /*2000*/  UIMAD UR5, UR40, UR8, URZ ;  /* 0x00000008280572a4 */ /* 0x000fe2000f8e023f */
[----:B------:R-:W-:Y:S01]  /*2010*/  IMAD.U32 R4, RZ, RZ, UR8 ;  /* 0x00000008ff047e24 */ /* 0x000fe2000f8e00ff */
[----:B------:R-:W-:Y:S01]  /*2020*/  UIMAD UR15, UR22, -0x80, UR15 ;  /* 0xffffff80160f78a4 */ /* 0x000fe2000f8e020f */
[----:B------:R-:W-:Y:S01]  /*2030*/  VIADD R0, R2, 0x20 ;  /* 0x0000002002007836 */ /* 0x000fe20000000000 */
[----:B------:R-:W-:Y:S01]  /*2040*/  UIMAD UR5, UR32, UR9, UR5 ;  /* 0x00000009200572a4 */ /* 0x000fe2000f8e0205 */
[----:B------:R-:W-:Y:S01]  /*2050*/  IMAD.WIDE.U32 R4, R4, UR32, R228 ;  /* 0x0000002004047c25 */ /* 0x000fe2000f8e00e4 */
[----:B------:R-:W-:Y:S01]  /*2060*/  USHF.R.S32.HI UR17, URZ, 0x1f, UR55 ;  /* 0x0000001f3f117899 */ /* 0x000fe20008011437 */
[----:B------:R-:W-:Y:S01]  /*2070*/  IADD3 R3, R2, 0x40, RZ ;  /* 0x0000004002037810 */ /* 0x000fe20007ffe0ff */
[----:B------:R-:W-:Y:S01]  /*2080*/  ULDC.64 UR10, c[0x0][0x468] ;  /* 0x00011a00000a7ab9 */ /* 0x000fe20000000a00 */
[----:B------:R-:W-:Y:S01]  /*2090*/  ISETP.GE.AND P4, PT, R0, UR15, PT ;  /* 0x0000000f00007c0c */ /* 0x000fe2000bf86270 */
[----:B------:R-:W-:Y:S01]  /*20a0*/  IMAD.U32 R0, RZ, RZ, UR5 ;  /* 0x00000005ff007e24 */ /* 0x000fe2000f8e00ff */
[----:B------:R-:W-:Y:S01]  /*20b0*/  IADD3 R4, P0, R4, UR18, RZ ;  /* 0x0000001204047c10 */ /* 0x000fe2000ff1e0ff */
[----:B------:R-:W-:Y:S01]  /*20c0*/  UIMAD UR5, UR17, UR10, URZ ;  /* 0x0000000a110572a4 */ /* 0x000fe2000f8e023f */
[----:B------:R-:W-:Y:S01]  /*20d0*/  ISETP.GE.AND P5, PT, R2, UR15, PT ;  /* 0x0000000f02007c0c */ /* 0x000fe2000bfa6270 */
[----:B------:R-:W-:Y:S01]  /*20e0*/  BSSY B0, `(.L_x_145) ;  /* 0x0000018000007945 */ /* 0x000fe20003800000 */
[----:B------:R-:W-:Y:S01]  /*20f0*/  IADD3.X R5, R5, UR19, R0, P0, !PT ;  /* 0x0000001305057c10 */ /* 0x000fe200087fe400 */
[----:B------:R-:W-:Y:S01]  /*2100*/  IMAD.U32 R0, RZ, RZ, UR10 ;  /* 0x0000000aff007e24 */ /* 0x000fe2000f8e00ff */
[----:B------:R-:W-:Y:S01]  /*2110*/  UIMAD UR11, UR55, UR11, UR5 ;  /* 0x0000000b370b72a4 */ /* 0x000fe2000f8e0205 */
[----:B------:R-:W-:-:S02]  /*2120*/  ISETP.GE.AND P3, PT, R3, UR15, PT ;  /* 0x0000000f03007c0c */ /* 0x000fc4000bf66270 */
[----:B------:R-:W-:Y:S01]  /*2130*/  IMAD.WIDE.U32 R4, R0, UR55, R4 ;  /* 0x0000003700047c25 */ /* 0x000fe2000f8e0004 */
[----:B------:R-:W-:-:S04]  /*2140*/  IADD3 R3, R2, 0x60, RZ ;  /* 0x0000006002037810 */ /* 0x000fc80007ffe0ff */
[----:B------:R-:W-:Y:S02]  /*2150*/  IADD3 R0, R5, UR11, RZ ;  /* 0x0000000b05007c10 */ /* 0x000fe4000fffe0ff */
[----:B------:R-:W-:Y:S01]  /*2160*/  ISETP.GE.AND P2, PT, R3, UR15, PT ;  /* 0x0000000f03007c0c */ /* 0x000fe2000bf46270 */
[----:B------:R-:W-:-:S12]  /*2170*/  @P5 BRA `(.L_x_146) ;  /* 0x0000000000385947 */ /* 0x000fd80003800000 */
[----:B------:R-:W-:Y:S01]  /*2180*/  MOV R7, R0 ;  /* 0x0000000000077202 */ /* 0x000fe20000000f00 */
[----:B------:R-:W-:Y:S01]  /*2190*/  IMAD R3, R25, UR8, RZ ;  /* 0x0000000819037c24 */ /* 0x000fe2000f8e02ff */
[----:B------:R-:W-:Y:S01]  /*21a0*/  ULDC UR5, c[0x0][0x2d0] ;  /* 0x0000b40000057ab9 */ /* 0x000fe20000000800 */
[----:B------:R-:W-:Y:S01]  /*21b0*/  IMAD.MOV.U32 R6, RZ, RZ, R4 ;  /* 0x000000ffff067224 */ /* 0x000fe200078e0004 */
[----:B------:R-:W-:Y:S01]  /*21c0*/  ISETP.GE.AND P6, PT, R228, UR5, PT ;  /* 0x00000005e4007c0c */ /* 0x000fe2000bfc6270 */
[C---:B------:R-:W-:Y:S01]  /*21d0*/  IMAD R3, R2.reuse, UR9, R3 ;  /* 0x0000000902037c24 */ /* 0x040fe2000f8e0203 */
        /* <DEDUP_REMOVED lines=8> */
.L_x_146:
[----:B------:R-:W-:Y:S05]  /*2260*/  BSYNC B0 ;  /* 0x0000000000007941 */ /* 0x000fea0003800000 */
.L_x_145:
[----:B------:R-:W-:Y:S04]  /*2270*/  BSSY B0, `(.L_x_147) ;  /* 0x0000012000007945 */ /* 0x000fe80003800000 */
[----:B------:R-:W-:Y:S05]  /*2280*/  @P4 BRA `(.L_x_148) ;  /* 0x0000000000404947 */ /* 0x000fea0003800000 */
[----:B------:R-:W-:Y:S01]  /*2290*/  IADD3 R3, P0, R2, 0x20, RZ ;  /* 0x0000002002037810 */ /* 0x000fe20007f1e0ff */
[----:B------:R-:W-:Y:S01]  /*22a0*/  ULDC UR5, c[0x0][0x2d0] ;  /* 0x0000b40000057ab9 */ /* 0x000fe20000000800 */
[----:B-1----:R-:W-:Y:S01]  /*22b0*/  MOV R7, R0 ;  /* 0x0000000000077202 */ /* 0x002fe20000000f00 */
        /* <DEDUP_REMOVED lines=11> */
[----:B------:R2:W-:Y:S04]  /*2370*/  @!P1 STG.E.128 desc[UR12][R6.64], RZ ;  /* 0x000000ff06009986 */ /* 0x0005e8000c101d0c */
[----:B------:R2:W-:Y:S02]  /*2380*/  @!P0 STG.E.128 desc[UR12][R6.64+0x80], RZ ;  /* 0x000080ff06008986 */ /* 0x0005e4000c101d0c */
.L_x_148:
[----:B------:R-:W-:Y:S05]  /*2390*/  BSYNC B0 ;  /* 0x0000000000007941 */ /* 0x000fea0003800000 */
.L_x_147:
[----:B------:R-:W-:Y:S04]  /*23a0*/  BSSY B0, `(.L_x_149) ;  /* 0x0000012000007945 */ /* 0x000fe80003800000 */
[----:B------:R-:W-:Y:S05]  /*23b0*/  @P3 BRA `(.L_x_150) ;  /* 0x0000000000403947 */ /* 0x000fea0003800000 */
[----:B------:R-:W-:Y:S01]  /*23c0*/  IADD3 R3, P0, R2, 0x40, RZ ;  /* 0x0000004002037810 */ /* 0x000fe20007f1e0ff */
[----:B------:R-:W-:Y:S01]  /*23d0*/  ULDC UR5, c[0x0][0x2d0] ;  /* 0x0000b40000057ab9 */ /* 0x000fe20000000800 */
[----:B-12---:R-:W-:Y:S01]  /*23e0*/  MOV R7, R0 ;  /* 0x0000000000077202 */ /* 0x006fe20000000f00 */
        /* <DEDUP_REMOVED lines=13> */
.L_x_150:
[----:B------:R-:W-:Y:S05]  /*24c0*/  BSYNC B0 ;  /* 0x0000000000007941 */ /* 0x000fea0003800000 */
.L_x_149:
[----:B------:R-:W-:Y:S04]  /*24d0*/  BSSY B0, `(.L_x_151) ;  /* 0x0000012000007945 */ /* 0x000fe80003800000 */
[----:B------:R-:W-:Y:S05]  /*24e0*/  @P2 BRA `(.L_x_152) ;  /* 0x0000000000402947 */ /* 0x000fea0003800000 */
[----:B------:R-:W-:Y:S01]  /*24f0*/  IADD3 R3, P0, R2, 0x60, RZ ;  /* 0x0000006002037810 */ /* 0x000fe20007f1e0ff */
[----:B-123--:R-:W-:Y:S01]  /*2500*/  IMAD.MOV.U32 R6, RZ, RZ, R4 ;  /* 0x000000ffff067224 */ /* 0x00efe200078e0004 */
        /* <DEDUP_REMOVED lines=14> */
.L_x_152:
[----:B------:R-:W-:Y:S05]  /*25f0*/  BSYNC B0 ;  /* 0x0000000000007941 */ /* 0x000fea0003800000 */
.L_x_151:
[----:B------:R-:W-:Y:S01]  /*2600*/  UIMAD UR5, UR40, UR6, URZ ;  /* 0x00000006280572a4 */ /* 0x000fe2000f8e023f */
[----:B----4-:R-:W-:Y:S01]  /*2610*/  IMAD.U32 R4, RZ, RZ, UR6 ;  /* 0x00000006ff047e24 */ /* 0x010fe2000f8e00ff */
        /* <DEDUP_REMOVED lines=14> */
[----:B-123--:R-:W-:Y:S01]  /*2700*/  MOV R7, R3 ;  /* 0x0000000300077202 */ /* 0x00efe20000000f00 */
        /* <DEDUP_REMOVED lines=13> */
.L_x_154:
[----:B------:R-:W-:Y:S05]  /*27e0*/  BSYNC B0 ;  /* 0x0000000000007941 */ /* 0x000fea0003800000 */
.L_x_153:
[----:B------:R-:W-:Y:S04]  /*27f0*/  BSSY B0, `(.L_x_155) ;  /* 0x0000012000007945 */ /* 0x000fe80003800000 */
[----:B------:R-:W-:Y:S05]  /*2800*/  @P4 BRA `(.L_x_156) ;  /* 0x0000000000404947 */ /* 0x000fea0003800000 */
[----:B------:R-:W-:Y:S01]  /*2810*/  IADD3 R0, P0, R2, 0x20, RZ ;  /* 0x0000002002007810 */ /* 0x000fe20007f1e0ff */
[----:B------:R-:W-:Y:S01]  /*2820*/  ULDC UR5, c[0x0][0x2d0] ;  /* 0x0000b40000057ab9 */ /* 0x000fe20000000800 */
[----:B-1234-:R-:W-:Y:S01]  /*2830*/  MOV R7, R3 ;  /* 0x0000000300077202 */ /* 0x01efe20000000f00 */
        /* <DEDUP_REMOVED lines=13> */
.L_x_156:
[----:B------:R-:W-:Y:S05]  /*2910*/  BSYNC B0 ;  /* 0x0000000000007941 */ /* 0x000fea0003800000 */
.L_x_155:
        /* <DEDUP_REMOVED lines=18> */
.L_x_158:
[----:B------:R-:W-:Y:S05]  /*2a40*/  BSYNC B0 ;  /* 0x0000000000007941 */ /* 0x000fea0003800000 */
.L_x_157:
[----:B------:R-:W-:Y:S05]  /*2a50*/  @P2 BRA `(.L_x_159) ;  /* 0x0000008000842947 */ /* 0x000fea0003800000 */
[----:B------:R-:W-:Y:S01]  /*2a60*/  IADD3 R2, P0, R2, 0x60, RZ ;  /* 0x0000006002027810 */ /* 0x000fe20007f1e0ff */
[----:B------:R-:W-:Y:S01]  /*2a70*/  ULDC UR5, c[0x0][0x2d0] ;  /* 0x0000b40000057ab9 */ /* 0x000fe20000000800 */
[----:B------:R-:W-:Y:S01]  /*2a80*/  MOV R5, R3 ;  /* 0x0000000300057202 */ /* 0x000fe20000000f00 */
[----:B------:R-:W-:Y:S02]  /*2a90*/  ULDC.64 UR8, c[0x0][0x3f8] ;  /* 0x0000fe0000087ab9 */ /* 0x000fe40000000a00 */
[----:B------:R-:W-:Y:S01]  /*2aa0*/  IMAD.X R0, RZ, RZ, R25, P0 ;  /* 0x000000ffff007224 */ /* 0x000fe200000e0619 */
[----:B------:R-:W-:Y:S01]  /*2ab0*/  ISETP.GE.AND P0, PT, R228, UR5, PT ;  /* 0x00000005e4007c0c */ /* 0x000fe2000bf06270 */
[----:B------:R-:W-:-:S04]  /*2ac0*/  IMAD.WIDE.U32 R4, R2, UR6, R4 ;  /* 0x0000000602047c25 */ /* 0x000fc8000f8e0004 */
[----:B------:R-:W-:-:S04]  /*2ad0*/  IMAD R0, R0, UR6, RZ ;  /* 0x0000000600007c24 */ /* 0x000fc8000f8e02ff */
[----:B------:R-:W-:Y:S01]  /*2ae0*/  IMAD R0, R2, UR7, R0 ;  /* 0x0000000702007c24 */ /* 0x000fe2000f8e0200 */
[----:B------:R-:W-:-:S03]  /*2af0*/  LEA R2, P1, R4, UR8, 0x1 ;  /* 0x0000000804027c11 */ /* 0x000fc6000f8208ff */
[----:B------:R-:W-:-:S05]  /*2b00*/  IMAD.IADD R0, R5, 0x1, R0 ;  /* 0x0000000105007824 */ /* 0x000fca00078e0200 */
[----:B------:R-:W-:-:S05]  /*2b10*/  LEA.HI.X R3, R4, UR9, R0, 0x1, P1 ;  /* 0x0000000904037c11 */ /* 0x000fca00088f0c00 */
[----:B------:R1:W-:Y:S01]  /*2b20*/  @!P0 STG.E.128 desc[UR12][R2.64], RZ ;  /* 0x000000ff02008986 */ /* 0x0003e2000c101d0c */
[----:B------:R-:W-:-:S13]  /*2b30*/  ISETP.GE.AND P0, PT, R13, UR5, PT ;  /* 0x000000050d007c0c */ /* 0x000fda000bf06270 */
[----:B------:R-:W-:Y:S05]  /*2b40*/  @P0 BRA `(.L_x_159) ;  /* 0x0000008000480947 */ /* 0x000fea0003800000 */
[----:B------:R1:W-:Y:S01]  /*2b50*/  STG.E.128 desc[UR12][R2.64+0x80], RZ ;  /* 0x000080ff02007986 */ /* 0x0003e2000c101d0c */
[----:B------:R-:W-:Y:S05]  /*2b60*/  BRA `(.L_x_159) ;  /* 0x0000008000407947 */ /* 0x000fea0003800000 */
.L_x_142:
[----:B------:R-:W-:Y:S01]  /*2b70*/  PLOP3.LUT P0, PT, PT, PT, UP4, 0x80, 0x0 ;  /* 0x000000000000781c */ /* 0x000fe20003f0f048 */
[----:B------:R-:W-:Y:S01]  /*2b80*/  UIMAD UR5, UR11, -0x40, UR34 ;  /* 0xffffffc00b0578a4 */ /* 0x000fe2000f8e0222 */
[----:B------:R-:W-:Y:S01]  /*2b90*/  LEA R0, R244, UR4, 0x1 ;  /* 0x00000004f4007c11 */ /* 0x000fe2000f8e08ff */
[----:B------:R-:W-:Y:S01]  /*2ba0*/  ULEA.HI UR10, UR11, UR11, URZ, 0x1 ;  /* 0x0000000b0b0a7291 */ /* 0x000fe2000f8f083f */
[C---:B------:R-:W-:Y:S01]  /*2bb0*/  VIADD R14, R2.reuse, 0x20 ;  /* 0x00000020020e7836 */ /* 0x040fe20000000000 */
[----:B------:R-:W-:Y:S08]  /*2bc0*/  BSSY B0, `(.L_x_160) ;  /* 0x0000018000007945 */ /* 0x000ff00003800000 */
[----:B------:R-:W-:Y:S01]  /*2bd0*/  @P0 BAR.SYNC.DEFER_BLOCKING 0x0 ;  /* 0x0000000000000b1d */ /* 0x000fe20000010000 */
[----:B------:R-:W-:Y:S01]  /*2be0*/  ISETP.GE.AND P4, PT, R2, UR5, PT ;  /* 0x0000000502007c0c */ /* 0x000fe2000bf86270 */
[----:B------:R-:W-:Y:S01]  /*2bf0*/  ULOP3.LUT UR10, UR10, 0xfffffffe, URZ, 0xc0, !UPT ;  /* 0xfffffffe0a0a7892 */ /* 0x000fe2000f8ec03f */
[----:B------:R-:W-:-:S03]  /*2c00*/  ISETP.GE.AND P3, PT, R14, UR5, PT ;  /* 0x000000050e007c0c */ /* 0x000fc6000bf66270 */
[----:B------:R-:W-:-:S04]  /*2c10*/  UIADD3 UR10, UR11, -UR10, URZ ;  /* 0x8000000a0b0a7290 */ /* 0x000fc8000fffe03f */
[----:B------:R-:W-:-:S04]  /*2c20*/  UISETP.NE.AND UP0, UPT, UR10, 0x1, UPT ;  /* 0x000000010a00788c */ /* 0x000fc8000bf05270 */
        /* <DEDUP_REMOVED lines=17> */
.L_x_161:
[----:B------:R-:W-:Y:S05]  /*2d40*/  BSYNC B0 ;  /* 0x0000000000007941 */ /* 0x000fea0003800000 */
.L_x_160:
[----:B------:R4:W-:Y:S01]  /*2d50*/  @P3 STS.128 [R0+0x9000], RZ ;  /* 0x009000ff00003388 */ /* 0x0009e20000000c00 */
[----:B------:R-:W-:Y:S01]  /*2d60*/  VIADD R10, R244, 0x2000 ;  /* 0x00002000f40a7836 */ /* 0x000fe20000000000 */
[----:B------:R-:W-:Y:S01]  /*2d70*/  PLOP3.LUT P1, PT, PT, PT, UP0, 0x80, 0x0 ;  /* 0x000000000000781c */ /* 0x000fe20003f2f008 */
[----:B------:R-:W-:Y:S01]  /*2d80*/  BSSY B0, `(.L_x_162) ;  /* 0x0000018000007945 */ /* 0x000fe20003800000 */
[----:B------:R4:W-:Y:S02]  /*2d90*/  @P3 STS.128 [R0+0xb000], RZ ;  /* 0x00b000ff00003388 */ /* 0x0009e40000000c00 */
[----:B------:R-:W-:Y:S01]  /*2da0*/  SEL R222, R10, R244, !P1 ;  /* 0x000000f40ade7207 */ /* 0x000fe20004800000 */
[----:B------:R-:W-:Y:S08]  /*2db0*/  @P3 BRA `(.L_x_163) ;  /* 0x0000000000503947 */ /* 0x000ff00003800000 */
[----:B------:R-:W-:Y:S02]  /*2dc0*/  ULDC UR10, c[0x0][0x2d0] ;  /* 0x0000b400000a7ab9 */ /* 0x000fe40000000800 */
[----:B------:R-:W-:Y:S02]  /*2dd0*/  ISETP.GE.AND P2, PT, R228, UR10, PT ;  /* 0x0000000ae4007c0c */ /* 0x000fe4000bf46270 */
[----:B------:R-:W-:-:S11]  /*2de0*/  ISETP.GE.AND P0, PT, R13, UR10, PT ;  /* 0x0000000a0d007c0c */ /* 0x000fd6000bf06270 */
[C---:B------:R-:W-:Y:S01]  /*2df0*/  @!P2 LEA R10, P5, R4.reuse, R230, 0x6 ;  /* 0x000000e6040aa211 */ /* 0x040fe200078a30ff */
        /* <DEDUP_REMOVED lines=10> */
[----:B------:R-:W-:-:S04]  /*2ea0*/  LEA R4, P0, R6, UR28, 0x1 ;  /* 0x0000001c06047c11 */ /* 0x000fc8000f8008ff */
[----:B------:R-:W-:-:S05]  /*2eb0*/  LEA.HI.X R5, R6, UR29, R3, 0x1, P0 ;  /* 0x0000001d06057c11 */ /* 0x000fca00080f0c03 */
[----:B------:R-:W-:Y:S01]  /*2ec0*/  @!PT LDS RZ, [RZ] ;  /* 0x00000000fffff984 */ /* 0x000fe20000000800 */
[----:B------:R-:W-:Y:S01]  /*2ed0*/  @!PT LDS RZ, [RZ] ;  /* 0x00000000fffff984 */ /* 0x000fe20000000800 */
[----:B------:R-:W-:Y:S01]  /*2ee0*/  @!PT LDS RZ, [RZ] ;  /* 0x00000000fffff984 */ /* 0x000fe20000000800 */
[----:B------:R1:W-:Y:S04]  /*2ef0*/  LDGSTS.E.BYPASS.LTC128B.128 [R0+0xb000], desc[UR12][R4.64+0x80] ;  /* 0x0b00008004007fae */ /* 0x0003e8000b901d4c */
.L_x_163:
[----:B------:R-:W-:Y:S05]  /*2f00*/  BSYNC B0 ;  /* 0x0000000000007941 */ /* 0x000fea0003800000 */
.L_x_162:
        /* <DEDUP_REMOVED lines=12> */
.L_x_165:
        /* <DEDUP_REMOVED lines=20> */
.L_x_166:
[----:B------:R-:W-:Y:S05]  /*3110*/  BSYNC B0 ;  /* 0x0000000000007941 */ /* 0x000fea0003800000 */
.L_x_164:
        /* <DEDUP_REMOVED lines=13> */
.L_x_168:
[----:B------:R-:W-:Y:S01]  /*31f0*/  ULDC UR14, c[0x0][0x2d0] ;  /* 0x0000b400000e7ab9 */ /* 0x000fe20000000800 */
[----:B------:R-:W-:Y:S01]  /*3200*/  IMAD.U32 R3, RZ, RZ, UR24 ;  /* 0x00000018ff037e24 */ /* 0x000fe2000f8e00ff */
[----:B------:R-:W-:Y:S01]  /*3210*/  ISETP.GE.AND P2, PT, R228, UR14, PT ;  /* 0x0000000ee4007c0c */ /* 0x000fe2000bf46270 */
[----:B-1----:R-:W-:Y:S01]  /*3220*/  IMAD.U32 R5, RZ, RZ, UR25 ;  /* 0x00000019ff057e24 */ /* 0x002fe2000f8e00ff */
[----:B------:R-:W-:-:S11]  /*3230*/  ISETP.GE.AND P0, PT, R13, UR14, PT ;  /* 0x0000000e0d007c0c */ /* 0x000fd6000bf06270 */
[C---:B------:R-:W-:Y:S01]  /*3240*/  @!P2 LEA R4, P3, R3.reuse, R232, 0x6 ;  /* 0x000000e80304a211 */ /* 0x040fe200078630ff */
[----:B------:R1:W-:Y:S03]  /*3250*/  @P2 STS [R222+0x1000], RZ ;  /* 0x001000ffde002388 */ /* 0x0003e60000000800 */
[----:B------:R-:W-:Y:S01]  /*3260*/  @!P2 LEA.HI.X R5, R3, R233, R5, 0x6, P3 ;  /* 0x000000e90305a211 */ /* 0x000fe200018f3405 */
[----:B------:R1:W-:Y:S01]  /*3270*/  @P2 STS [R222+0x1004], RZ ;  /* 0x001004ffde002388 */ /* 0x0003e20000000800 */
[----:B------:R-:W-:-:S03]  /*3280*/  IMAD.U32 R3, RZ, RZ, UR10 ;  /* 0x0000000aff037e24 */ /* 0x000fc6000f8e00ff */
[----:B------:R1:W-:Y:S04]  /*3290*/  @P2 STS [R222+0x1008], RZ ;  /* 0x001008ffde002388 */ /* 0x0003e80000000800 */
[----:B------:R1:W-:Y:S04]  /*32a0*/  @P2 STS [R222+0x100c], RZ ;  /* 0x00100cffde002388 */ /* 0x0003e80000000800 */
[----:B------:R-:W-:Y:S01]  /*32b0*/  @!PT LDS RZ, [RZ] ;  /* 0x00000000fffff984 */ /* 0x000fe20000000800 */
[----:B------:R-:W-:Y:S01]  /*32c0*/  @!PT LDS RZ, [RZ] ;  /* 0x00000000fffff984 */ /* 0x000fe20000000800 */
[----:B------:R-:W-:Y:S01]  /*32d0*/  @!PT LDS RZ, [RZ] ;  /* 0x00000000fffff984 */ /* 0x000fe20000000800 */
[----:B------:R1:W-:Y:S01]  /*32e0*/  @!P2 LDGSTS.E.BYPASS.LTC128B.128 [R222+0x1000], desc[UR12][R4.64] ;  /* 0x0100000004deafae */ /* 0x0003e2000b901d4c */
[----:B------:R-:W-:-:S03]  /*32f0*/  IADD3 R8, P2, R8, UR28, RZ ;  /* 0x0000001c08087c10 */ /* 0x000fc6000ff5e0ff */
[----:B------:R1:W-:Y:S01]  /*3300*/  @P0 STS [R222+0x3000], RZ ;  /* 0x003000ffde000388 */ /* 0x0003e20000000800 */
[----:B------:R-:W-:-:S03]  /*3310*/  IADD3.X R3, R12, UR29, R3, P2, !PT ;  /* 0x0000001d0c037c10 */ /* 0x000fc600097fe403 */
[----:B------:R1:W-:Y:S04]  /*3320*/  @P0 STS [R222+0x3004], RZ ;  /* 0x003004ffde000388 */ /* 0x0003e80000000800 */
[----:B------:R1:W-:Y:S04]  /*3330*/  @P0 STS [R222+0x3008], RZ ;  /* 0x003008ffde000388 */ /* 0x0003e80000000800 */
[----:B------:R1:W-:Y:S01]  /*3340*/  @P0 STS [R222+0x300c], RZ ;  /* 0x00300cffde000388 */ /* 0x0003e20000000800 */
[----:B------:R-:W-:Y:S05]  /*3350*/  @P0 BRA `(.L_x_169) ;  /* 0x0000000000180947 */ /* 0x000fea0003800000 */
[----:B-1----:R-:W-:-:S04]  /*3360*/  LEA R4, P0, R8, UR8, 0x1 ;  /* 0x0000000808047c11 */ /* 0x002fc8000f8008ff */
[----:B------:R-:W-:-:S05]  /*3370*/  LEA.HI.X R5, R8, UR9, R3, 0x1, P0 ;  /* 0x0000000908057c11 */ /* 0x000fca00080f0c03 */
[----:B------:R-:W-:Y:S01]  /*3380*/  @!PT LDS RZ, [RZ] ;  /* 0x00000000fffff984 */ /* 0x000fe20000000800 */
[----:B------:R-:W-:Y:S01]  /*3390*/  @!PT LDS RZ, [RZ] ;  /* 0x00000000fffff984 */ /* 0x000fe20000000800 */
[----:B------:R-:W-:Y:S01]  /*33a0*/  @!PT LDS RZ, [RZ] ;  /* 0x00000000fffff984 */ /* 0x000fe20000000800 */
[----:B------:R1:W-:Y:S04]  /*33b0*/  LDGSTS.E.BYPASS.LTC128B.128 [R222+0x3000], desc[UR12][R4.64+0x80] ;  /* 0x0300008004de7fae */ /* 0x0003e8000b901d4c */
.L_x_169:
[----:B------:R-:W-:Y:S05]  /*33c0*/  BSYNC B0 ;  /* 0x0000000000007941 */ /* 0x000fea0003800000 */
.L_x_167:
[----:B------:R-:W5:Y:S01]  /*33d0*/  LDL R26, [R1+0x8] ;  /* 0x00000800011a7983 */ /* 0x000f620000100800 */
[----:B------:R-:W-:Y:S01]  /*33e0*/  UIMAD UR8, UR40, UR6, URZ ;  /* 0x00000006280872a4 */ /* 0x000fe2000f8e023f */
[----:B-1----:R-:W-:Y:S01]  /*33f0*/  IMAD.U32 R4, RZ, RZ, UR6 ;  /* 0x00000006ff047e24 */ /* 0x002fe2000f8e00ff */
[----:B------:R-:W-:Y:S01]  /*3400*/  ULDC.64 UR24, c[0x0][0x260] ;  /* 0x0000980000187ab9 */ /* 0x000fe20000000a00 */
[----:B------:R-:W-:Y:S01]  /*3410*/  BSSY B0, `(.L_x_170) ;  /* 0x000003c000007945 */ /* 0x000fe20003800000 */
[----:B------:R-:W-:Y:S01]  /*3420*/  UIMAD UR9, UR32, UR7, UR8 ;  /* 0x00000007200972a4 */ /* 0x000fe2000f8e0208 */
[----:B------:R-:W-:Y:S01]  /*3430*/  IMAD.WIDE.U32 R4, R4, UR32, R228 ;  /* 0x0000002004047c25 */ /* 0x000fe2000f8e00e4 */
[----:B------:R-:W-:-:S04]  /*3440*/  UIMAD UR8, UR22, -0x80, UR15 ;  /* 0xffffff80160878a4 */ /* 0x000fc8000f8e020f */
[----:B------:R-:W-:Y:S01]  /*3450*/  IMAD.U32 R9, RZ, RZ, UR9 ;  /* 0x00000009ff097e24 */ /* 0x000fe2000f8e00ff */
[----:B------:R-:W-:Y:S02]  /*3460*/  IADD3 R6, P0, R4, UR27, RZ ;  /* 0x0000001b04067c10 */ /* 0x000fe4000ff1e0ff */
[----:B------:R-:W-:-:S13]  /*3470*/  ISETP.GE.AND P5, PT, R2, UR8, PT ;  /* 0x0000000802007c0c */ /* 0x000fda000bfa6270 */
[----:B------:R1:W-:Y:S04]  /*3480*/  @P5 STS.128 [R0+0xc000], RZ ;  /* 0x00c000ff00005388 */ /* 0x0003e80000000c00 */
[----:B------:R1:W-:Y:S01]  /*3490*/  @P5 STS.128 [R0+0x10000], RZ ;  /* 0x010000ff00005388 */ /* 0x0003e20000000c00 */
[C---:B-----5:R-:W-:Y:S01]  /*34a0*/  VIADD R3, R26.reuse, 0x28 ;  /* 0x000000281a037836 */ /* 0x060fe20000000000 */
[----:B------:R-:W-:Y:S01]  /*34b0*/  SHF.R.S32.HI R24, RZ, 0x1f, R26 ;  /* 0x0000001fff187819 */ /* 0x000fe2000001141a */
[C---:B------:R-:W-:Y:S02]  /*34c0*/  VIADD R7, R26.reuse, 0x8 ;  /* 0x000000081a077836 */ /* 0x040fe40000000000 */
[----:B------:R-:W-:Y:S01]  /*34d0*/  VIADD R8, R26, 0x20 ;  /* 0x000000201a087836 */ /* 0x000fe20000000000 */
[----:B------:R-:W-:-:S02]  /*34e0*/  ISETP.GE.AND P2, PT, R3, UR5, PT ;  /* 0x0000000503007c0c */ /* 0x000fc4000bf46270 */
[----:B------:R-:W-:Y:S02]  /*34f0*/  ISETP.GE.AND P4, PT, R7, UR5, PT ;  /* 0x0000000507007c0c */ /* 0x000fe4000bf86270 */
[----:B------:R-:W-:Y:S01]  /*3500*/  ISETP.GE.AND P3, PT, R8, UR5, PT ;  /* 0x0000000508007c0c */ /* 0x000fe2000bf66270 */
[----:B------:R-:W-:Y:S01]  /*3510*/  IMAD.SHL.U32 R8, R26, 0x4, RZ ;  /* 0x000000041a087824 */ /* 0x000fe200078e00ff */
[----:B------:R-:W-:Y:S01]  /*3520*/  IADD3.X R7, R5, UR33, R9, P0, !PT ;  /* 0x0000002105077c10 */ /* 0x000fe200087fe409 */
[----:B------:R-:W-:Y:S01]  /*3530*/  IMAD R5, R17, UR24, RZ ;  /* 0x0000001811057c24 */ /* 0x000fe2000f8e02ff */
[----:B------:R-:W-:Y:S02]  /*3540*/  SHF.R.S32.HI R4, RZ, 0x1f, R3 ;  /* 0x0000001fff047819 */ /* 0x000fe40000011403 */
[----:B------:R-:W-:Y:S01]  /*3550*/  P2R R23, PR, RZ, 0x4 ;  /* 0x00000004ff177803 */ /* 0x000fe20000000000 */
[----:B------:R-:W-:Y:S01]  /*3560*/  IMAD.WIDE.U32 R6, R16, UR24, R6 ;  /* 0x0000001810067c25 */ /* 0x000fe2000f8e0006 */
[----:B------:R-:W-:-:S02]  /*3570*/  P2R R22, PR, RZ, 0x10 ;  /* 0x00000010ff167803 */ /* 0x000fc40000000000 */
[C---:B------:R-:W-:Y:S02]  /*3580*/  @!P2 LEA R20, P0, R3.reuse, UR17, 0x2 ;  /* 0x000000110314ac11 */ /* 0x040fe4000f8010ff */
[----:B------:R-:W-:Y:S02]  /*3590*/  P2R R12, PR, RZ, 0x8 ;  /* 0x00000008ff0c7803 */ /* 0x000fe40000000000 */
[----:B------:R-:W-:Y:S01]  /*35a0*/  @!P2 LEA.HI.X R21, R3, UR16, R4, 0x2, P0 ;  /* 0x000000100315ac11 */ /* 0x000fe200080f1404 */
[----:B------:R-:W-:Y:S01]  /*35b0*/  IMAD R3, R16, UR25, R5 ;  /* 0x0000001910037c24 */ /* 0x000fe2000f8e0205 */
[----:B------:R-:W-:Y:S02]  /*35c0*/  IADD3 R18, P0, R8, UR17, RZ ;  /* 0x0000001108127c10 */ /* 0x000fe4000ff1e0ff */
[----:B------:R-:W-:Y:S01]  /*35d0*/  SHF.L.U64.HI R4, R26, 0x2, R24 ;  /* 0x000000021a047819 */ /* 0x000fe20000010218 */
[----:B------:R-:W-:-:S03]  /*35e0*/  IMAD.IADD R10, R7, 0x1, R3 ;  /* 0x00000001070a7824 */ /* 0x000fc600078e0203 */
[----:B------:R-:W-:Y:S02]  /*35f0*/  IADD3.X R19, R4, UR16, RZ, P0, !PT ;  /* 0x0000001004137c10 */ /* 0x000fe400087fe4ff */
[----:B------:R-:W-:-:S04]  /*3600*/  ISETP.GE.AND P0, PT, R26, UR5, PT ;  /* 0x000000051a007c0c */ /* 0x000fc8000bf06270 */
[----:B------:R-:W-:Y:S01]  /*3610*/  P2R R11, PR, RZ, 0x1 ;  /* 0x00000001ff0b7803 */ /* 0x000fe20000000000 */
[----:B-1----:R-:W-:Y:S08]  /*3620*/  @P5 BRA `(.L_x_171) ;  /* 0x0000000000685947 */ /* 0x002ff00003800000 */
[----:B------:R-:W-:Y:S01]  /*3630*/  ULDC UR5, c[0x0][0x2d0] ;  /* 0x0000b40000057ab9 */ /* 0x000fe20000000800 */
[----:B------:R-:W-:Y:S01]  /*3640*/  MOV R5, R10 ;  /* 0x0000000a00057202 */ /* 0x000fe20000000f00 */
[----:B------:R-:W-:Y:S01]  /*3650*/  IMAD R3, R25, UR6, RZ ;  /* 0x0000000619037c24 */ /* 0x000fe2000f8e02ff */
[----:B------:R-:W-:Y:S01]  /*3660*/  ISETP.GE.AND P0, PT, R228, UR5, PT ;  /* 0x00000005e4007c0c */ /* 0x000fe2000bf06270 */
[----:B------:R-:W-:Y:S02]  /*3670*/  IMAD.MOV.U32 R4, RZ, RZ, R6 ;  /* 0x000000ffff047224 */ /* 0x000fe400078e0006 */
[C---:B------:R-:W-:Y:S02]  /*3680*/  IMAD R3, R2.reuse, UR7, R3 ;  /* 0x0000000702037c24 */ /* 0x040fe4000f8e0203 */
[----:B------:R-:W-:-:S04]  /*3690*/  IMAD.WIDE.U32 R4, R2, UR6, R4 ;  /* 0x0000000602047c25 */ /* 0x000fc8000f8e0004 */
[----:B------:R-:W-:-:S04]  /*36a0*/  IMAD.IADD R3, R5, 0x1, R3 ;  /* 0x0000000105037824 */ /* 0x000fc800078e0203 */
[----:B------:R-:W1:Y:S01]  /*36b0*/  @!P0 LDC.64 R8, c[0x0][0x218] ;  /* 0x00008600ff088b82 */ /* 0x000e620000000a00 */
[----:B------:R1:W-:Y:S02]  /*36c0*/  @P0 STS.128 [R0+0xc000], RZ ;  /* 0x00c000ff00000388 */ /* 0x0003e40000000c00 */
[----:B-1----:R-:W-:-:S04]  /*36d0*/  @!P0 LEA R8, P2, R4, R8, 0x1 ;  /* 0x0000000804088211 */ /* 0x002fc800078408ff */
[----:B------:R-:W-:-:S05]  /*36e0*/  @!P0 LEA.HI.X R9, R4, R9, R3, 0x1, P2 ;  /* 0x0000000904098211 */ /* 0x000fca00010f0c03 */
[----:B------:R-:W-:Y:S01]  /*36f0*/  @!PT LDS RZ, [RZ] ;  /* 0x00000000fffff984 */ /* 0x000fe20000000800 */
[----:B------:R-:W-:Y:S01]  /*3700*/  @!PT LDS RZ, [RZ] ;  /* 0x00000000fffff984 */ /* 0x000fe20000000800 */
[----:B------:R-:W-:Y:S01]  /*3710*/  @!PT LDS RZ, [RZ] ;  /* 0x00000000fffff984 */ /* 0x000fe20000000800 */
[----:B------:R1:W-:Y:S01]  /*3720*/  @!P0 LDGSTS.E.BYPASS.LTC128B.128 [R0+0xc000], desc[UR12][R8.64] ;  /* 0x0c00000008008fae */ /* 0x0003e2000b901d4c */
[----:B------:R-:W-:-:S13]  /*3730*/  ISETP.GE.AND P0, PT, R13, UR5, PT ;  /* 0x000000050d007c0c */ /* 0x000fda000bf06270 */
        /* <DEDUP_REMOVED lines=9> */
.L_x_171:
[----:B------:R-:W-:Y:S05]  /*37d0*/  BSYNC B0 ;  /* 0x0000000000007941 */ /* 0x000fea0003800000 */
.L_x_170:
[----:B------:R-:W-:Y:S01]  /*37e0*/  ISETP.GE.AND P4, PT, R14, UR8, PT ;  /* 0x000000080e007c0c */ /* 0x000fe2000bf86270 */
[----:B------:R-:W-:-:S12]  /*37f0*/  BSSY B0, `(.L_x_172) ;  /* 0x0000020000007945 */ /* 0x000fd80003800000 */
[----:B------:R1:W-:Y:S04]  /*3800*/  @P4 STS.128 [R0+0xd000], RZ ;  /* 0x00d000ff00004388 */ /* 0x0003e80000000c00 */
[----:B------:R1:W-:Y:S01]  /*3810*/  @P4 STS.128 [R0+0x11000], RZ ;  /* 0x011000ff00004388 */ /* 0x0003e20000000c00 */
[----:B------:R-:W-:Y:S05]  /*3820*/  @P4 BRA `(.L_x_173) ;  /* 0x0000000000704947 */ /* 0x000fea0003800000 */
[----:B------:R-:W-:Y:S01]  /*3830*/  IADD3 R3, P0, R2, 0x20, RZ ;  /* 0x0000002002037810 */ /* 0x000fe20007f1e0ff */
[----:B------:R-:W-:Y:S01]  /*3840*/  ULDC UR5, c[0x0][0x2d0] ;  /* 0x0000b40000057ab9 */ /* 0x000fe20000000800 */
[----:B------:R-:W-:-:S03]  /*3850*/  MOV R5, R10 ;  /* 0x0000000a00057202 */ /* 0x000fc60000000f00 */
[----:B------:R-:W-:Y:S01]  /*3860*/  IMAD.X R4, RZ, RZ, R25, P0 ;  /* 0x000000ffff047224 */ /* 0x000fe200000e0619 */
[----:B------:R-:W-:-:S03]  /*3870*/  ISETP.GE.AND P0, PT, R228, UR5, PT ;  /* 0x00000005e4007c0c */ /* 0x000fc6000bf06270 */
[----:B-1----:R-:W-:Y:S02]  /*3880*/  IMAD R8, R4, UR6, RZ ;  /* 0x0000000604087c24 */ /* 0x002fe4000f8e02ff */
[----:B------:R-:W-:-:S04]  /*3890*/  IMAD.MOV.U32 R4, RZ, RZ, R6 ;  /* 0x000000ffff047224 */ /* 0x000fc800078e0006 */
[----:B------:R-:W-:-:S04]  /*38a0*/  IMAD.WIDE.U32 R4, R3, UR6, R4 ;  /* 0x0000000603047c25 */ /* 0x000fc8000f8e0004 */
[----:B------:R-:W1:Y:S01]  /*38b0*/  @!P0 LDC.64 R14, c[0x0][0x218] ;  /* 0x00008600ff0e8b82 */ /* 0x000e620000000a00 */
        /* <DEDUP_REMOVED lines=19> */
.L_x_173:
[----:B------:R-:W-:Y:S05]  /*39f0*/  BSYNC B0 ;  /* 0x0000000000007941 */ /* 0x000fea0003800000 */
.L_x_172:
[----:B------:R-:W-:Y:S01]  /*3a00*/  IADD3 R3, R2, 0x40, RZ ;  /* 0x0000004002037810 */ /* 0x000fe20007ffe0ff */
[----:B------:R-:W-:Y:S03]  /*3a10*/  BSSY B0, `(.L_x_174) ;  /* 0x0000021000007945 */ /* 0x000fe60003800000 */
[----:B------:R-:W-:-:S13]  /*3a20*/  ISETP.GE.AND P3, PT, R3, UR8, PT ;  /* 0x0000000803007c0c */ /* 0x000fda000bf66270 */
        /* <DEDUP_REMOVED lines=31> */
.L_x_175:
[----:B------:R-:W-:Y:S05]  /*3c20*/  BSYNC B0 ;  /* 0x0000000000007941 */ /* 0x000fea0003800000 */
.L_x_174:
        /* <DEDUP_REMOVED lines=10> */
[----:B------:R-:W-:Y:S01]  /*3cd0*/  ISETP.GE.AND P0, PT, R228, UR5, PT ;  /* 0x00000005e4007c0c */ /* 0x000fe2000bf06270 */
[----:B------:R-:W-:-:S04]  /*3ce0*/  IMAD.WIDE.U32 R6, R3, UR6, R6 ;  /* 0x0000000603067c25 */ /* 0x000fc8000f8e0006 */
[----:B------:R-:W-:-:S04]  /*3cf0*/  IMAD R4, R4, UR6, RZ ;  /* 0x0000000604047c24 */ /* 0x000fc8000f8e02ff */
[----:B------:R-:W-:-:S04]  /*3d00*/  IMAD R3, R3, UR7, R4 ;  /* 0x0000000703037c24 */ /* 0x000fc8000f8e0204 */
[----:B-1----:R-:W1:Y:S01]  /*3d10*/  @!P0 LDC.64 R8, c[0x0][0x218] ;  /* 0x00008600ff088b82 */ /* 0x002e620000000a00 */
[----:B------:R-:W-:Y:S01]  /*3d20*/  IMAD.IADD R3, R7, 0x1, R3 ;  /* 0x0000000107037824 */ /* 0x000fe200078e0203 */
        /* <DEDUP_REMOVED lines=17> */
.L_x_177:
[----:B------:R-:W-:Y:S05]  /*3e40*/  BSYNC B0 ;  /* 0x0000000000007941 */ /* 0x000fea0003800000 */
.L_x_176:
[----:B------:R-:W-:Y:S01]  /*3e50*/  UIMAD UR5, UR40, UR20, URZ ;  /* 0x00000014280572a4 */ /* 0x000fe2000f8e023f */
[----:B-1----:R-:W-:Y:S01]  /*3e60*/  MOV R4, UR20 ;  /* 0x0000001400047c02 */ /* 0x002fe20008000f00 */
[----:B------:R1:W-:Y:S01]  /*3e70*/  @P5 STS.128 [R0+0x14000], RZ ;  /* 0x014000ff00005388 */ /* 0x0003e20000000c00 */
[----:B------:R-:W-:Y:S01]  /*3e80*/  ULDC.64 UR6, c[0x0][0x268] ;  /* 0x00009a0000067ab9 */ /* 0x000fe20000000a00 */
[----:B------:R-:W-:Y:S01]  /*3e90*/  UIMAD UR5, UR32, UR21, UR5 ;  /* 0x00000015200572a4 */ /* 0x000fe2000f8e0205 */
[----:B------:R-:W-:Y:S01]  /*3ea0*/  BSSY B0, `(.L_x_178) ;  /* 0x0000025000007945 */ /* 0x000fe20003800000 */
[----:B------:R1:W-:Y:S01]  /*3eb0*/  @P5 STS.128 [R0+0x18000], RZ ;  /* 0x018000ff00005388 */ /* 0x0003e20000000c00 */
[----:B------:R-:W-:-:S03]  /*3ec0*/  IMAD.WIDE.U32 R4, R4, UR32, R228 ;  /* 0x0000002004047c25 */ /* 0x000fc6000f8e00e4 */
[----:B------:R-:W-:Y:S02]  /*3ed0*/  MOV R3, UR5 ;  /* 0x0000000500037c02 */ /* 0x000fe40008000f00 */
[----:B------:R-:W-:-:S04]  /*3ee0*/  IADD3 R6, P0, R4, UR35, RZ ;  /* 0x0000002304067c10 */ /* 0x000fc8000ff1e0ff */
[----:B------:R-:W-:Y:S01]  /*3ef0*/  IADD3.X R7, R5, UR37, R3, P0, !PT ;  /* 0x0000002505077c10 */ /* 0x000fe200087fe403 */
[----:B------:R-:W-:-:S04]  /*3f00*/  IMAD R3, R17, UR6, RZ ;  /* 0x0000000611037c24 */ /* 0x000fc8000f8e02ff */
[C---:B------:R-:W-:Y:S02]  /*3f10*/  IMAD R3, R16.reuse, UR7, R3 ;  /* 0x0000000710037c24 */ /* 0x040fe4000f8e0203 */
[----:B------:R-:W-:-:S05]  /*3f20*/  IMAD.WIDE.U32 R6, R16, UR6, R6 ;  /* 0x0000000610067c25 */ /* 0x000fca000f8e0006 */
[----:B------:R-:W-:Y:S01]  /*3f30*/  IADD3 R10, R7, R3, RZ ;  /* 0x00000003070a7210 */ /* 0x000fe20007ffe0ff */
[----:B-1----:R-:W-:Y:S06]  /*3f40*/  @P5 BRA `(.L_x_179) ;  /* 0x0000000000685947 */ /* 0x002fec0003800000 */
        /* <DEDUP_REMOVED lines=26> */
.L_x_179:
[----:B------:R-:W-:Y:S05]  /*40f0*/  BSYNC B0 ;  /* 0x0000000000007941 */ /* 0x000fea0003800000 */
.L_x_178:
[----:B------:R1:W-:Y:S01]  /*4100*/  @P4 STS.128 [R0+0x15000], RZ ;  /* 0x015000ff00004388 */ /* 0x0003e20000000c00 */
[----:B------:R-:W-:Y:S03]  /*4110*/  BSSY B0, `(.L_x_180) ;  /* 0x000001f000007945 */ /* 0x000fe60003800000 */
        /* <DEDUP_REMOVED lines=30> */
.L_x_181:
[----:B------:R-:W-:Y:S05]  /*4300*/  BSYNC B0 ;  /* 0x0000000000007941 */ /* 0x000fea0003800000 */
.L_x_180:
        /* <DEDUP_REMOVED lines=32> */
.L_x_183:
[----:B------:R-:W-:Y:S05]  /*4510*/  BSYNC B0 ;  /* 0x0000000000007941 */ /* 0x000fea0003800000 */
.L_x_182:
[----:B------:R1:W-:Y:S01]  /*4520*/  @P2 STS.128 [R0+0x17000], RZ ;  /* 0x017000ff00002388 */ /* 0x0003e20000000c00 */
[----:B------:R-:W-:Y:S03]  /*4530*/  BSSY B0, `(.L_x_184) ;  /* 0x000001f000007945 */ /* 0x000fe60003800000 */
[----:B------:R1:W-:Y:S01]  /*4540*/  @P2 STS.128 [R0+0x1b000], RZ ;  /* 0x01b000ff00002388 */ /* 0x0003e20000000c00 */
[----:B------:R-:W-:Y:S05]  /*4550*/  @P2 BRA `(.L_x_185) ;  /* 0x0000000000702947 */ /* 0x000fea0003800000 */
[----:B------:R-:W-:Y:S01]  /*4560*/  ULDC UR5, c[0x0][0x2d0] ;  /* 0x0000b40000057ab9 */ /* 0x000fe20000000800 */
[----:B------:R-:W-:Y:S01]  /*4570*/  IADD3 R2, P0, R2, 0x60, RZ ;  /* 0x0000006002027810 */ /* 0x000fe20007f1e0ff */
[----:B------:R-:W-:Y:S01]  /*4580*/  IMAD.MOV.U32 R4, RZ, RZ, R6 ;  /* 0x000000ffff047224 */ /* 0x000fe200078e0006 */
[----:B------:R-:W-:Y:S02]  /*4590*/  ISETP.GE.AND P2, PT, R228, UR5, PT ;  /* 0x00000005e4007c0c */ /* 0x000fe4000bf46270 */
[----:B------:R-:W-:Y:S01]  /*45a0*/  MOV R5, R10 ;  /* 0x0000000a00057202 */ /* 0x000fe20000000f00 */
[----:B------:R-:W-:-:S04]  /*45b0*/  IMAD.X R3, RZ, RZ, R25, P0 ;  /* 0x000000ffff037224 */ /* 0x000fc800000e0619 */
[----:B------:R-:W-:Y:S02]  /*45c0*/  IMAD R3, R3, UR20, RZ ;  /* 0x0000001403037c24 */ /* 0x000fe4000f8e02ff */
[----:B------:R-:W-:-:S04]  /*45d0*/  IMAD.WIDE.U32 R4, R2, UR20, R4 ;  /* 0x0000001402047c25 */ /* 0x000fc8000f8e0004 */
[----:B-1----:R-:W1:Y:S01]  /*45e0*/  @!P2 LDC.64 R8, c[0x0][0x220] ;  /* 0x00008800ff08ab82 */ /* 0x002e620000000a00 */
[----:B------:R-:W-:Y:S01]  /*45f0*/  IMAD R3, R2, UR21, R3 ;  /* 0x0000001502037c24 */ /* 0x000fe2000f8e0203 */
[----:B------:R1:W-:Y:S03]  /*4600*/  @P2 STS.128 [R0+0x17000], RZ ;  /* 0x017000ff00002388 */ /* 0x0003e60000000c00 */
[----:B------:R-:W-:Y:S01]  /*4610*/  IMAD.IADD R6, R5, 0x1, R3 ;  /* 0x0000000105067824 */ /* 0x000fe200078e0203 */
[----:B-1----:R-:W-:-:S04]  /*4620*/  @!P2 LEA R2, P0, R4, R8, 0x1 ;  /* 0x000000080402a211 */ /* 0x002fc800078008ff */
        /* <DEDUP_REMOVED lines=15> */
.L_x_185:
[----:B------:R-:W-:Y:S05]  /*4720*/  BSYNC B0 ;  /* 0x0000000000007941 */ /* 0x000fea0003800000 */
.L_x_184:
[----:B-1----:R-:W2:Y:S01]  /*4730*/  LDL R3, [R1+0x10] ;  /* 0x0000100001037983 */ /* 0x002ea20000100800 */
[----:B------:R-:W-:Y:S01]  /*4740*/  ISETP.NE.AND P4, PT, R11, RZ, PT ;  /* 0x000000ff0b00720c */ /* 0x000fe20003f85270 */
[----:B------:R-:W-:Y:S01]  /*4750*/  IMAD.MOV.U32 R242, RZ, RZ, 0x7f800000 ;  /* 0x7f800000fff27424 */ /* 0x000fe200078e00ff */
[----:B------:R-:W-:Y:S01]  /*4760*/  ISETP.NE.AND P3, PT, R22, RZ, PT ;  /* 0x000000ff1600720c */ /* 0x000fe20003f65270 */
[----:B------:R-:W0:Y:S01]  /*4770*/  LDGDEPBAR ;  /* 0x00000000000079af */ /* 0x000e220000000000 */
[----:B------:R-:W-:Y:S01]  /*4780*/  ISETP.NE.AND P2, PT, R12, RZ, PT ;  /* 0x000000ff0c00720c */ /* 0x000fe20003f45270 */
[----:B------:R-:W-:Y:S01]  /*4790*/  IMAD.MOV.U32 R243, RZ, RZ, 0x7f800000 ;  /* 0x7f800000fff37424 */ /* 0x000fe200078e00ff */
[----:B------:R-:W-:Y:S01]  /*47a0*/  ISETP.NE.AND P0, PT, R23, RZ, PT ;  /* 0x000000ff1700720c */ /* 0x000fe20003f05270 */
[----:B------:R-:W-:Y:S01]  /*47b0*/  IMAD.MOV.U32 R240, RZ, RZ, 0x7f800000 ;  /* 0x7f800000fff07424 */ /* 0x000fe200078e00ff */
[----:B------:R-:W-:Y:S01]  /*47c0*/  ULDC UR21, c[0x0][0x2d0] ;  /* 0x0000b40000157ab9 */ /* 0x000fe20000000800 */
[----:B------:R-:W-:Y:S01]  /*47d0*/  IMAD.MOV.U32 R241, RZ, RZ, 0x7f800000 ;  /* 0x7f800000fff17424 */ /* 0x000fe200078e00ff */
[----:B------:R-:W-:Y:S01]  /*47e0*/  ULDC UR25, c[0x0][0x2dc] ;  /* 0x0000b70000197ab9 */ /* 0x000fe20000000800 */
[----:B------:R-:W-:-:S02]  /*47f0*/  VIADD R2, R26, 0x1 ;  /* 0x000000011a027836 */ /* 0x000fc40000000000 */
[----:B--234-:R-:W-:Y:S01]  /*4800*/  IMAD.U32 R0, RZ, RZ, UR34 ;  /* 0x00000022ff007e24 */ /* 0x01cfe2000f8e00ff */
[----:B------:R1:W5:Y:S01]  /*4810*/  @!P4 LDG.E R242, desc[UR12][R18.64] ;  /* 0x0000000c12f2c981 */ /* 0x000362000c1e1900 */
[----:B------:R-:W-:Y:S02]  /*4820*/  IMAD.MOV.U32 R217, RZ, RZ, 0x20 ;  /* 0x00000020ffd97424 */ /* 0x000fe400078e00ff */
[----:B------:R-:W-:Y:S01]  /*4830*/  IMAD.MOV.U32 R211, RZ, RZ, 0x40 ;  /* 0x00000040ffd37424 */ /* 0x000fe200078e00ff */
[----:B------:R1:W5:Y:S01]  /*4840*/  @!P3 LDG.E R243, desc[UR12][R18.64+0x20] ;  /* 0x0000200c12f3b981 */ /* 0x000362000c1e1900 */
[----:B------:R-:W-:Y:S01]  /*4850*/  IADD3 R249, R2, UR15, -R0 ;  /* 0x0000000f02f97c10 */ /* 0x000fe2000fffe800 */
[----:B------:R-:W-:Y:S01]  /*4860*/  VIADD R2, R219, 0x2000 ;  /* 0x00002000db027836 */ /* 0x000fe20000000000 */
[----:B------:R-:W-:Y:S01]  /*4870*/  UIADD3 UR20, UR34, 0x80, UR32 ;  /* 0x0000008022147890 */ /* 0x000fe2000fffe020 */
[----:B------:R1:W5:Y:S01]  /*4880*/  @!P2 LDG.E R240, desc[UR12][R18.64+0x80] ;  /* 0x0000800c12f0a981 */ /* 0x000362000c1e1900 */
[----:B------:R-:W-:Y:S01]  /*4890*/  VIADD R0, R26, 0xffffffc0 ;  /* 0xffffffc01a007836 */ /* 0x000fe20000000000 */
[----:B------:R-:W-:Y:S01]  /*48a0*/  CS2R R158, SRZ ;  /* 0x00000000009e7805 */ /* 0x000fe2000001ff00 */
[----:B------:R-:W-:Y:S01]  /*48b0*/  IMAD.MOV.U32 R227, RZ, RZ, R222 ;  /* 0x000000ffffe37224 */ /* 0x000fe200078e00de */
[----:B------:R1:W5:Y:S01]  /*48c0*/  @!P0 LDG.E R241, desc[UR12][R20.64] ;  /* 0x0000000c14f18981 */ /* 0x000362000c1e1900 */
[----:B------:R-:W-:Y:S01]  /*48d0*/  SEL R210, R2, R219, !P1 ;  /* 0x000000db02d27207 */ /* 0x000fe20004800000 */
[----:B------:R-:W-:Y:S01]  /*48e0*/  IMAD.SHL.U32 R248, R26, 0x4, RZ ;  /* 0x000000041af87824 */ /* 0x000fe200078e00ff */
[----:B------:R-:W-:-:S02]  /*48f0*/  SHF.R.S32.HI R2, RZ, 0x1f, R0 ;  /* 0x0000001fff027819 */ /* 0x000fc40000011400 */
[----:B------:R-:W-:Y:S02]  /*4900*/  CS2R R156, SRZ ;  /* 0x00000000009c7805 */ /* 0x000fe4000001ff00 */
[----:B------:R-:W-:Y:S02]  /*4910*/  CS2R R162, SRZ ;  /* 0x0000000000a27805 */ /* 0x000fe4000001ff00 */
[----:B------:R-:W-:Y:S02]  /*4920*/  CS2R R160, SRZ ;  /* 0x0000000000a07805 */ /* 0x000fe4000001ff00 */
[----:B------:R-:W-:Y:S02]  /*4930*/  CS2R R154, SRZ ;  /* 0x00000000009a7805 */ /* 0x000fe4000001ff00 */
[----:B------:R-:W-:Y:S02]  /*4940*/  CS2R R152, SRZ ;  /* 0x0000000000987805 */ /* 0x000fe4000001ff00 */
[----:B------:R-:W-:-:S02]  /*4950*/  CS2R R150, SRZ ;  /* 0x0000000000967805 */ /* 0x000fc4000001ff00 */
        /* <DEDUP_REMOVED lines=57> */
[----:B------:R-:W-:Y:S01]  /*4cf0*/  SHF.L.U64.HI R247, R26, 0x2, R24 ;  /* 0x000000021af77819 */ /* 0x000fe20000010218 */
[C---:B------:R-:W-:Y:S01]  /*4d00*/  IMAD.SHL.U32 R245, R0.reuse, 0x4, RZ ;  /* 0x0000000400f57824 */ /* 0x040fe200078e00ff */
[----:B------:R-:W-:Y:S01]  /*4d10*/  SHF.L.U64.HI R246, R0, 0x2, R2 ;  /* 0x0000000200f67819 */ /* 0x000fe20000010202 */
[----:B------:R-:W-:Y:S01]  /*4d20*/  UIADD3 UR20, UR20, -UR15, URZ ;  /* 0x8000000f14147290 */ /* 0x000fe2000fffe03f */
[----:B------:R-:W-:Y:S01]  /*4d30*/  LEA R210, R210, UR4, 0x1 ;  /* 0x00000004d2d27c11 */ /* 0x000fe2000f8e08ff */
[----:B------:R-:W-:Y:S01]  /*4d40*/  ULDC UR24, c[0x0][0x270] ;  /* 0x00009c0000187ab9 */ /* 0x000fe20000000800 */
[----:B------:R-:W-:Y:S01]  /*4d50*/  ULDC UR14, c[0x0][0x2ec] ;  /* 0x0000bb00000e7ab9 */ /* 0x000fe20000000800 */
[----:B------:R-:W-:-:S02]  /*4d60*/  LOP3.LUT P0, RZ, R3, 0x2, RZ, 0xc0, !PT ;  /* 0x0000000203ff7812 */ /* 0x000fc4000780c0ff */
[C---:B------:R-:W-:Y:S02]  /*4d70*/  LOP3.LUT P3, RZ, R3.reuse, 0x4, RZ, 0xc0, !PT ;  /* 0x0000000403ff7812 */ /* 0x040fe4000786c0ff */
[----:B------:R-:W-:Y:S01]  /*4d80*/  LOP3.LUT P2, RZ, R3, 0x4, RZ, 0xc0, !PT ;  /* 0x0000000403ff7812 */ /* 0x000fe2000784c0ff */
[----:B------:R-:W-:Y:S01]  /*4d90*/  VIADD R3, R218, 0x2000 ;  /* 0x00002000da037836 */ /* 0x000fe20000000000 */
[----:B------:R-:W-:Y:S02]  /*4da0*/  SEL R217, R217, 0xffffffe0, !P0 ;  /* 0xffffffe0d9d97807 */ /* 0x000fe40004000000 */
[----:B------:R-:W-:Y:S02]  /*4db0*/  SEL R211, R211, 0xffffffc0, !P3 ;  /* 0xffffffc0d3d37807 */ /* 0x000fe40005800000 */
[----:B------:R-:W-:-:S04]  /*4dc0*/  SEL R3, R3, R218, !P1 ;  /* 0x000000da03037207 */ /* 0x000fc80004800000 */
[----:B-1----:R-:W-:-:S07]  /*4dd0*/  LEA R212, R3, UR4, 0x1 ;  /* 0x0000000403d47c11 */ /* 0x002fce000f8e08ff */
.L_x_188:
[----:B------:R-:W0:Y:S01]  /*4de0*/  LDGDEPBAR ;  /* 0x00000000000079af */ /* 0x000e220000000000 */
[C---:B------:R-:W-:Y:S01]  /*4df0*/  IMAD.IADD R0, R212.reuse, 0x1, R217 ;  /* 0x00000001d4007824 */ /* 0x040fe200078e02d9 */
[----:B------:R-:W-:Y:S01]  /*4e00*/  USHF.L.U32 UR6, UR11, 0x6, URZ ;  /* 0x000000060b067899 */ /* 0x000fe2000800063f */
[--C-:B------:R-:W-:Y:S01]  /*4e10*/  IMAD.IADD R3, R212, 0x1, R211.reuse ;  /* 0x00000001d4037824 */ /* 0x100fe200078e02d3 */
[----:B------:R-:W-:Y:S01]  /*4e20*/  USHF.L.U32 UR5, UR22, 0x7, URZ ;  /* 0x0000000716057899 */ /* 0x000fe2000800063f */
[----:B------:R-:W-:Y:S01]  /*4e30*/  IMAD.IADD R2, R0, 0x1, R211 ;  /* 0x0000000100027824 */ /* 0x000fe200078e02d3 */
[----:B------:R-:W-:Y:S01]  /*4e40*/  UISETP.GE.AND UP0, UPT, UR6, UR20, UPT ;  /* 0x000000140600728c */ /* 0x000fe2000bf06270 */
[----:B-----5:R-:W-:Y:S01]  /*4e50*/  FSETP.NEU.FTZ.AND P1, PT, R242, -INF , PT ;  /* 0xff800000f200780b */ /* 0x020fe20003f3d000 */
[----:B------:R-:W-:Y:S01]  /*4e60*/  UIADD3 UR5, UR5, 0x80, URZ ;  /* 0x0000008005057890 */ /* 0x000fe2000fffe03f */
[----:B------:R-:W-:Y:S01]  /*4e70*/  IMAD.MOV.U32 R234, RZ, RZ, 0x8 ;  /* 0x00000008ffea7424 */ /* 0x000fe200078e00ff */
[----:B------:R-:W-:Y:S02]  /*4e80*/  UISETP.GT.AND UP3, UPT, UR11, UR23, UPT ;  /* 0x000000170b00728c */ /* 0x000fe4000bf64270 */
[----:B------:R-:W-:Y:S06]  /*4e90*/  UISETP.LT.AND UP0, UPT, UR5, UR15, UP0 ;  /* 0x0000000f0500728c */ /* 0x000fec0008701270 */
[----:B------:R-:W-:Y:S01]  /*4ea0*/  PLOP3.LUT P0, PT, PT, PT, UP0, 0x80, 0x0 ;  /* 0x000000000000781c */ /* 0x000fe20003f0f008 */
[----:B------:R-:W-:Y:S04]  /*4eb0*/  DEPBAR.LE SB0, 0x0 ;  /* 0x000080000000791a */ /* 0x000fe80000000000 */
[----:B------:R-:W-:Y:S06]  /*4ec0*/  BAR.SYNC.DEFER_BLOCKING 0x0 ;  /* 0x0000000000007b1d */ /* 0x000fec0000010000 */
[----:B------:R-:W-:Y:S06]  /*4ed0*/  LDSM.16.M88.4 R32, [R212] ;  /* 0x00000000d420783b */ /* 0x000fec0000000200 */
[----:B------:R-:W1:Y:S06]  /*4ee0*/  LDSM.16.M88.4 R16, [R214+UR4+0xc000] ;  /* 0x00c00004d610783b */ /* 0x000e6c0008000200 */
[----:B------:R-:W2:Y:S06]  /*4ef0*/  LDSM.16.M88.4 R28, [R212+0x1000] ;  /* 0x00100000d41c783b */ /* 0x000eac0000000200 */
[----:B------:R-:W3:Y:S06]  /*4f00*/  LDSM.16.M88.4 R164, [R214+UR4+0xc800] ;  /* 0x00c80004d6a4783b */ /* 0x000eec0008000200 */
[----:B------:R-:W-:Y:S06]  /*4f10*/  LDSM.16.M88.4 R168, [R0] ;  /* 0x0000000000a8783b */ /* 0x000fec0000000200 */
[----:B------:R-:W4:Y:S06]  /*4f20*/  LDSM.16.M88.4 R172, [R213] ;  /* 0x00000000d5ac783b */ /* 0x000f2c0000000200 */
[----:B------:R-:W4:Y:S06]  /*4f30*/  LDSM.16.M88.4 R176, [R0+0x1000] ;  /* 0x0010000000b0783b */ /* 0x000f2c0000000200 */
[----:B------:R-:W4:Y:S01]  /*4f40*/  LDSM.16.M88.4 R180, [R213+0x800] ;  /* 0x00080000d5b4783b */ /* 0x000f220000000200 */
[-C--:B-1----:R-:W-:Y:S05]  /*4f50*/  HMMA.16816.F32.BF16 R4, R32, R16.reuse, RZ ;  /* 0x000000102004723c */ /* 0x082fea00000418ff */
[----:B------:R-:W-:Y:S01]  /*4f60*/  LDSM.16.M88.4 R184, [R3] ;  /* 0x0000000003b8783b */ /* 0x000fe20000000200 */
[C---:B--2---:R-:W-:Y:S05]  /*4f70*/  HMMA.16816.F32.BF16 R8, R28.reuse, R16, RZ ;  /* 0x000000101c08723c */ /* 0x044fea00000418ff */
[----:B------:R-:W1:Y:S01]  /*4f80*/  LDSM.16.M88.4 R188, [R216] ;  /* 0x00000000d8bc783b */ /* 0x000e620000000200 */
[-C--:B------:R-:W-:Y:S05]  /*4f90*/  HMMA.16816.F32.BF16 R12, R28, R18.reuse, RZ ;  /* 0x000000121c0c723c */ /* 0x080fea00000418ff */
[----:B------:R-:W2:Y:S01]  /*4fa0*/  LDSM.16.M88.4 R192, [R3+0x1000] ;  /* 0x0010000003c0783b */ /* 0x000ea20000000200 */
[C---:B------:R-:W-:Y:S05]  /*4fb0*/  HMMA.16816.F32.BF16 R16, R32.reuse, R18, RZ ;  /* 0x000000122010723c */ /* 0x040fea00000418ff */
[----:B------:R-:W2:Y:S01]  /*4fc0*/  LDSM.16.M88.4 R196, [R216+0x800] ;  /* 0x00080000d8c4783b */ /* 0x000ea20000000200 */
[-C--:B---3--:R-:W-:Y:S05]  /*4fd0*/  HMMA.16816.F32.BF16 R20, R32, R164.reuse, RZ ;  /* 0x000000a42014723c */ /* 0x088fea00000418ff */
[----:B------:R-:W-:Y:S01]  /*4fe0*/  LDSM.16.M88.4 R200, [R2+0x1000] ;  /* 0x0010000002c8783b */ /* 0x000fe20000000200 */
[C---:B------:R-:W-:Y:S05]  /*4ff0*/  HMMA.16816.F32.BF16 R24, R28.reuse, R164, RZ ;  /* 0x000000a41c18723c */ /* 0x040fea00000418ff */
[----:B------:R-:W-:Y:S01]  /*5000*/  LDSM.16.M88.4 R204, [R215+0x800] ;  /* 0x00080000d7cc783b */ /* 0x000fe20000000200 */
[-C--:B------:R-:W-:Y:S06]  /*5010*/  HMMA.16816.F32.BF16 R28, R28, R166.reuse, RZ ;  /* 0x000000a61c1c723c */ /* 0x080fec00000418ff */
[----:B------:R-:W-:Y:S01]  /*5020*/  HMMA.16816.F32.BF16 R32, R32, R166, RZ ;  /* 0x000000a62020723c */ /* 0x000fe200000418ff */
[----:B------:R-:W-:Y:S05]  /*5030*/  LDSM.16.M88.4 R164, [R2] ;  /* 0x0000000002a4783b */ /* 0x000fea0000000200 */
[-C--:B----4-:R-:W-:Y:S06]  /*5040*/  HMMA.16816.F32.BF16 R4, R168, R172.reuse, R4 ;  /* 0x000000aca804723c */ /* 0x090fec0000041804 */
[C---:B------:R-:W-:Y:S06]  /*5050*/  HMMA.16816.F32.BF16 R8, R176.reuse, R172, R8 ;  /* 0x000000acb008723c */ /* 0x040fec0000041808 */
[-C--:B------:R-:W-:Y:S06]  /*5060*/  HMMA.16816.F32.BF16 R12, R176, R174.reuse, R12 ;  /* 0x000000aeb00c723c */ /* 0x080fec000004180c */
[C---:B------:R-:W-:Y:S01]  /*5070*/  HMMA.16816.F32.BF16 R16, R168.reuse, R174, R16 ;  /* 0x000000aea810723c */ /* 0x040fe20000041810 */
[----:B------:R-:W3:Y:S05]  /*5080*/  LDSM.16.M88.4 R172, [R215] ;  /* 0x00000000d7ac783b */ /* 0x000eea0000000200 */
[-C--:B------:R-:W-:Y:S06]  /*5090*/  HMMA.16816.F32.BF16 R20, R168, R180.reuse, R20 ;  /* 0x000000b4a814723c */ /* 0x080fec0000041814 */
[C---:B------:R-:W-:Y:S06]  /*50a0*/  HMMA.16816.F32.BF16 R24, R176.reuse, R180, R24 ;  /* 0x000000b4b018723c */ /* 0x040fec0000041818 */
[-C--:B------:R-:W-:Y:S01]  /*50b0*/  HMMA.16816.F32.BF16 R28, R176, R182.reuse, R28 ;  /* 0x000000b6b01c723c */ /* 0x080fe2000004181c */
[----:B------:R-:W-:Y:S05]  /*50c0*/  LDSM.16.M88.4 R176, [R214+UR4+0x10000] ;  /* 0x01000004d6b0783b */ /* 0x000fea0008000200 */
[----:B------:R-:W-:Y:S01]  /*50d0*/  HMMA.16816.F32.BF16 R32, R168, R182, R32 ;  /* 0x000000b6a820723c */ /* 0x000fe20000041820 */
[----:B------:R-:W4:Y:S05]  /*50e0*/  LDSM.16.M88.4 R168, [R212+0x2000] ;  /* 0x00200000d4a8783b */ /* 0x000f2a0000000200 */
[-C--:B-1----:R-:W-:Y:S01]  /*50f0*/  HMMA.16816.F32.BF16 R4, R184, R188.reuse, R4 ;  /* 0x000000bcb804723c */ /* 0x082fe20000041804 */
[----:B------:R-:W1:Y:S05]  /*5100*/  LDSM.16.M88.4 R180, [R212+0x3000] ;  /* 0x00300000d4b4783b */ /* 0x000e6a0000000200 */
[C---:B--2---:R-:W-:Y:S06]  /*5110*/  HMMA.16816.F32.BF16 R8, R192.reuse, R188, R8 ;  /* 0x000000bcc008723c */ /* 0x044fec0000041808 */
[-C--:B------:R-:W-:Y:S06]  /*5120*/  HMMA.16816.F32.BF16 R12, R192, R190.reuse, R12 ;  /* 0x000000bec00c723c */ /* 0x080fec000004180c */
[C---:B------:R-:W-:Y:S01]  /*5130*/  HMMA.16816.F32.BF16 R16, R184.reuse, R190, R16 ;  /* 0x000000beb810723c */ /* 0x040fe20000041810 */
[----:B------:R-:W2:Y:S05]  /*5140*/  LDSM.16.M88.4 R188, [R214+UR4+0x10800] ;  /* 0x01080004d6bc783b */ /* 0x000eaa0008000200 */
[-C--:B------:R-:W-:Y:S06]  /*5150*/  HMMA.16816.F32.BF16 R20, R184, R196.reuse, R20 ;  /* 0x000000c4b814723c */ /* 0x080fec0000041814 */
[C---:B------:R-:W-:Y:S06]  /*5160*/  HMMA.16816.F32.BF16 R24, R192.reuse, R196, R24 ;  /* 0x000000c4c018723c */ /* 0x040fec0000041818 */
[-C--:B------:R-:W-:Y:S01]  /*5170*/  HMMA.16816.F32.BF16 R28, R192, R198.reuse, R28 ;  /* 0x000000c6c01c723c */ /* 0x080fe2000004181c */
[----:B------:R-:W-:Y:S05]  /*5180*/  LDSM.16.M88.4 R192, [R0+0x3000] ;  /* 0x0030000000c0783b */ /* 0x000fea0000000200 */
[----:B------:R-:W-:Y:S01]  /*5190*/  HMMA.16816.F32.BF16 R32, R184, R198, R32 ;  /* 0x000000c6b820723c */ /* 0x000fe20000041820 */
[----:B------:R-:W-:Y:S05]  /*51a0*/  LDSM.16.M88.4 R184, [R213+0x4000] ;  /* 0x00400000d5b8783b */ /* 0x000fea0000000200 */
[-C--:B---3--:R-:W-:Y:S01]  /*51b0*/  HMMA.16816.F32.BF16 R4, R164, R172.reuse, R4 ;  /* 0x000000aca404723c */ /* 0x088fe20000041804 */
[----:B------:R-:W-:Y:S05]  /*51c0*/  LDSM.16.M88.4 R196, [R213+0x4800] ;  /* 0x00480000d5c4783b */ /* 0x000fea0000000200 */
[C---:B------:R-:W-:Y:S06]  /*51d0*/  HMMA.16816.F32.BF16 R8, R200.reuse, R172, R8 ;  /* 0x000000acc808723c */ /* 0x040fec0000041808 */
[-C--:B------:R-:W-:Y:S06]  /*51e0*/  HMMA.16816.F32.BF16 R12, R200, R174.reuse, R12 ;  /* 0x000000aec80c723c */ /* 0x080fec000004180c */
[C---:B------:R-:W-:Y:S01]  /*51f0*/  HMMA.16816.F32.BF16 R16, R164.reuse, R174, R16 ;  /* 0x000000aea410723c */ /* 0x040fe20000041810 */
[----:B------:R3:W2:Y:S05]  /*5200*/  LDSM.16.M88.4 R172, [R0+0x2000] ;  /* 0x0020000000ac783b */ /* 0x0006aa0000000200 */
[-C--:B------:R-:W-:Y:S06]  /*5210*/  HMMA.16816.F32.BF16 R20, R164, R204.reuse, R20 ;  /* 0x000000cca414723c */ /* 0x080fec0000041814 */
[C---:B------:R-:W-:Y:S06]  /*5220*/  HMMA.16816.F32.BF16 R24, R200.reuse, R204, R24 ;  /* 0x000000ccc818723c */ /* 0x040fec0000041818 */
[-C--:B------:R-:W-:Y:S01]  /*5230*/  HMMA.16816.F32.BF16 R28, R200, R206.reuse, R28 ;  /* 0x000000cec81c723c */ /* 0x080fe2000004181c */
[----:B------:R-:W-:Y:S05]  /*5240*/  LDSM.16.M88.4 R200, [R3+0x3000] ;  /* 0x0030000003c8783b */ /* 0x000fea0000000200 */
[----:B------:R-:W-:Y:S01]  /*5250*/  HMMA.16816.F32.BF16 R32, R164, R206, R32 ;  /* 0x000000cea420723c */ /* 0x000fe20000041820 */
[----:B------:R2:W-:Y:S01]  /*5260*/  LDSM.16.M88.4 R164, [R3+0x2000] ;  /* 0x0020000003a4783b */ /* 0x0005e20000000200 */
[----:B---3--:R-:W-:Y:S04]  /*5270*/  IMAD.U32 R0, RZ, RZ, UR22 ;  /* 0x00000016ff007e24 */ /* 0x008fe8000f8e00ff */
[-C--:B----4-:R-:W-:Y:S01]  /*5280*/  HMMA.16816.F32.BF16 R4, R168, R176.reuse, R4 ;  /* 0x000000b0a804723c */ /* 0x090fe20000041804 */
[----:B------:R-:W-:Y:S04]  /*5290*/  LDSM.16.M88.4 R204, [R216+0x4800] ;  /* 0x00480000d8cc783b */ /* 0x000fe80000000200 */
[----:B------:R-:W-:Y:S01]  /*52a0*/  @!P0 IMAD R0, R0, 0x80, R252 ;  /* 0x0000008000008824 */ /* 0x000fe200078e02fc */
[C---:B-1----:R-:W-:Y:S06]  /*52b0*/  HMMA.16816.F32.BF16 R8, R180.reuse, R176, R8 ;  /* 0x000000b0b408723c */ /* 0x042fec0000041808 */
[-C--:B------:R-:W-:Y:S06]  /*52c0*/  HMMA.16816.F32.BF16 R12, R180, R178.reuse, R12 ;  /* 0x000000b2b40c723c */ /* 0x080fec000004180c */
[C---:B------:R-:W-:Y:S01]  /*52d0*/  HMMA.16816.F32.BF16 R16, R168.reuse, R178, R16 ;  /* 0x000000b2a810723c */ /* 0x040fe20000041810 */
[----:B------:R-:W1:Y:S04]  /*52e0*/  LDSM.16.M88.4 R176, [R216+0x4000] ;  /* 0x00400000d8b0783b */ /* 0x000e680000000200 */
[----:B--2---:R-:W-:Y:S01]  /*52f0*/  @!P0 VIADD R3, R249, UR6 ;  /* 0x00000006f9038c36 */ /* 0x004fe20008000000 */
[-C--:B------:R-:W-:Y:S06]  /*5300*/  HMMA.16816.F32.BF16 R20, R168, R188.reuse, R20 ;  /* 0x000000bca814723c */ /* 0x080fec0000041814 */
[C---:B------:R-:W-:Y:S06]  /*5310*/  HMMA.16816.F32.BF16 R24, R180.reuse, R188, R24 ;  /* 0x000000bcb418723c */ /* 0x040fec0000041818 */
[-C--:B------:R-:W-:Y:S01]  /*5320*/  HMMA.16816.F32.BF16 R28, R180, R190.reuse, R28 ;  /* 0x000000beb41c723c */ /* 0x080fe2000004181c */
[----:B------:R-:W-:Y:S05]  /*5330*/  LDSM.16.M88.4 R180, [R215+0x4000] ;  /* 0x00400000d7b4783b */ /* 0x000fea0000000200 */
[----:B------:R-:W-:Y:S01]  /*5340*/  HMMA.16816.F32.BF16 R32, R168, R190, R32 ;  /* 0x000000bea820723c */ /* 0x000fe20000041820 */
[----:B------:R-:W2:Y:S05]  /*5350*/  LDSM.16.M88.4 R168, [R2+0x2000] ;  /* 0x0020000002a8783b */ /* 0x000eaa0000000200 */
[-C--:B------:R-:W-:Y:S06]  /*5360*/  HMMA.16816.F32.BF16 R4, R172, R184.reuse, R4 ;  /* 0x000000b8ac04723c */ /* 0x080fec0000041804 */
[C---:B------:R-:W-:Y:S06]  /*5370*/  HMMA.16816.F32.BF16 R8, R192.reuse, R184, R8 ;  /* 0x000000b8c008723c */ /* 0x040fec0000041808 */
[-C--:B------:R-:W-:Y:S06]  /*5380*/  HMMA.16816.F32.BF16 R12, R192, R186.reuse, R12 ;  /* 0x000000bac00c723c */ /* 0x080fec000004180c */
[C---:B------:R-:W-:Y:S06]  /*5390*/  HMMA.16816.F32.BF16 R16, R172.reuse, R186, R16 ;  /* 0x000000baac10723c */ /* 0x040fec0000041810 */
[-C--:B------:R-:W-:Y:S06]  /*53a0*/  HMMA.16816.F32.BF16 R20, R172, R196.reuse, R20 ;  /* 0x000000c4ac14723c */ /* 0x080fec0000041814 */
[C---:B------:R-:W-:Y:S06]  /*53b0*/  HMMA.16816.F32.BF16 R24, R192.reuse, R196, R24 ;  /* 0x000000c4c018723c */ /* 0x040fec0000041818 */
[-C--:B------:R-:W-:Y:S06]  /*53c0*/  HMMA.16816.F32.BF16 R28, R192, R198.reuse, R28 ;  /* 0x000000c6c01c723c */ /* 0x080fec000004181c */
[----:B------:R-:W-:Y:S01]  /*53d0*/  HMMA.16816.F32.BF16 R32, R172, R198, R32 ;  /* 0x000000c6ac20723c */ /* 0x000fe20000041820 */
[----:B------:R3:W4:Y:S05]  /*53e0*/  LDSM.16.M88.4 R172, [R2+0x3000] ;  /* 0x0030000002ac783b */ /* 0x00072a0000000200 */
[-C--:B-1----:R-:W-:Y:S06]  /*53f0*/  HMMA.16816.F32.BF16 R4, R164, R176.reuse, R4 ;  /* 0x000000b0a404723c */ /* 0x082fec0000041804 */
[C---:B------:R-:W-:Y:S06]  /*5400*/  HMMA.16816.F32.BF16 R8, R200.reuse, R176, R8 ;  /* 0x000000b0c808723c */ /* 0x040fec0000041808 */
[-C--:B------:R-:W-:Y:S05]  /*5410*/  HMMA.16816.F32.BF16 R12, R200, R178.reuse, R12 ;  /* 0x000000b2c80c723c */ /* 0x080fea000004180c */
[----:B------:R-:W-:Y:S01]  /*5420*/  @!P0 VIMNMX R177, R3, UR15, PT ;  /* 0x0000000f03b18c48 */ /* 0x000fe2000bfe0100 */
[C---:B------:R-:W-:Y:S04]  /*5430*/  HMMA.16816.F32.BF16 R16, R164.reuse, R178, R16 ;  /* 0x000000b2a410723c */ /* 0x040fe80000041810 */
[----:B------:R-:W-:Y:S01]  /*5440*/  @!P0 ISETP.GE.AND P3, PT, R0, R177, PT ;  /* 0x000000b10000820c */ /* 0x000fe20003f66270 */
[----:B------:R-:W-:Y:S01]  /*5450*/  FMUL.FTZ R176, R242, 1.4426950216293334961 ;  /* 0x3fb8aa3bf2b07820 */ /* 0x000fe20000410000 */
[-C--:B------:R-:W-:Y:S05]  /*5460*/  HMMA.16816.F32.BF16 R20, R164, R204.reuse, R20 ;  /* 0x000000cca414723c */ /* 0x080fea0000041814 */
[----:B------:R-:W-:Y:S01]  /*5470*/  @!P0 VIADD R178, R0, 0x1 ;  /* 0x0000000100b28836 */ /* 0x000fe20000000000 */
[C---:B------:R-:W-:Y:S05]  /*5480*/  HMMA.16816.F32.BF16 R24, R200.reuse, R204, R24 ;  /* 0x000000ccc818723c */ /* 0x040fea0000041818 */
[----:B------:R-:W-:Y:S01]  /*5490*/  FSEL R176, R176, RZ, P1 ;  /* 0x000000ffb0b07208 */ /* 0x000fe20000800000 */
[-C--:B------:R-:W-:Y:S03]  /*54a0*/  HMMA.16816.F32.BF16 R28, R200, R206.reuse, R28 ;  /* 0x000000cec81c723c */ /* 0x080fe6000004181c */
[----:B------:R-:W-:Y:S02]  /*54b0*/  FSETP.NEU.FTZ.AND P1, PT, R243, -INF , PT ;  /* 0xff800000f300780b */ /* 0x000fe40003f3d000 */
[----:B---3--:R-:W-:Y:S01]  /*54c0*/  FMUL.FTZ R2, R241, 1.4426950216293334961 ;  /* 0x3fb8aa3bf1027820 */ /* 0x008fe20000410000 */
[----:B------:R-:W-:Y:S06]  /*54d0*/  HMMA.16816.F32.BF16 R32, R164, R206, R32 ;  /* 0x000000cea420723c */ /* 0x000fec0000041820 */
[-C--:B--2---:R-:W-:Y:S05]  /*54e0*/  HMMA.16816.F32.BF16 R4, R168, R180.reuse, R4 ;  /* 0x000000b4a804723c */ /* 0x084fea0000041804 */
[----:B------:R-:W-:Y:S01]  /*54f0*/  FMUL.FTZ R166, R243, 1.4426950216293334961 ;  /* 0x3fb8aa3bf3a67820 */ /* 0x000fe20000410000 */
[C---:B----4-:R-:W-:Y:S05]  /*5500*/  HMMA.16816.F32.BF16 R8, R172.reuse, R180, R8 ;  /* 0x000000b4ac08723c */ /* 0x050fea0000041808 */
[----:B------:R-:W-:Y:S01]  /*5510*/  @!P0 VIADDMNMX R167, R3, R234, UR15, PT ;  /* 0x0000000f03a78e46 */ /* 0x000fe2000b8001ea */
[-C--:B------:R-:W-:Y:S01]  /*5520*/  HMMA.16816.F32.BF16 R12, R172, R182.reuse, R12 ;  /* 0x000000b6ac0c723c */ /* 0x080fe2000004180c */
[----:B------:R-:W-:Y:S04]  /*5530*/  IMAD.MOV.U32 R234, RZ, RZ, 0x20 ;  /* 0x00000020ffea7424 */ /* 0x000fe800078e00ff */
[----:B------:R-:W-:Y:S01]  /*5540*/  FSEL R166, R166, RZ, P1 ;  /* 0x000000ffa6a67208 */ /* 0x000fe20000800000 */
[C---:B------:R-:W-:Y:S04]  /*5550*/  HMMA.16816.F32.BF16 R16, R168.reuse, R182, R16 ;  /* 0x000000b6a810723c */ /* 0x040fe80000041810 */
[----:B------:R-:W-:Y:S01]  /*5560*/  @!P0 ISETP.GE.AND P1, PT, R178, R167, PT ;  /* 0x000000a7b200820c */ /* 0x000fe20003f26270 */
[----:B------:R-:W-:Y:S01]  /*5570*/  FMUL.FTZ R164, R240, 1.4426950216293334961 ;  /* 0x3fb8aa3bf0a47820 */ /* 0x000fe20000410000 */
[----:B------:R-:W-:Y:S02]  /*5580*/  @!P0 FSEL R4, R4, -INF , !P3 ;  /* 0xff80000004048808 */ /* 0x000fe40005800000 */
[----:B------:R-:W-:Y:S03]  /*5590*/  @!P0 ISETP.GE.AND P3, PT, R178, R177, PT ;  /* 0x000000b1b200820c */ /* 0x000fe60003f66270 */
[----:B------:R-:W-:Y:S01]  /*55a0*/  @!P0 FSEL R7, R7, -INF , !P1 ;  /* 0xff80000007078808 */ /* 0x000fe20004800000 */
[----:B------:R-:W-:Y:S01]  /*55b0*/  FFMA.FTZ R4, R4, UR14, -R176 ;  /* 0x0000000e04047c23 */ /* 0x000fe200080108b0 */
[----:B------:R-:W-:Y:S02]  /*55c0*/  @!P0 FSEL R5, R5, -INF , !P3 ;  /* 0xff80000005058808 */ /* 0x000fe40005800000 */
[----:B------:R-:W-:Y:S01]  /*55d0*/  @!P0 ISETP.GE.AND P3, PT, R0, R167, PT ;  /* 0x000000a70000820c */ /* 0x000fe20003f66270 */
[----:B------:R-:W-:Y:S01]  /*55e0*/  FFMA.FTZ R7, R7, UR14, -R166 ;  /* 0x0000000e07077c23 */ /* 0x000fe200080108a6 */
[----:B------:R-:W-:Y:S01]  /*55f0*/  FSETP.NEU.FTZ.AND P1, PT, R240, -INF , PT ;  /* 0xff800000f000780b */ /* 0x000fe20003f3d000 */
[----:B------:R-:W-:Y:S01]  /*5600*/  FFMA.FTZ R5, R5, UR14, -R176 ;  /* 0x0000000e05057c23 */ /* 0x000fe200080108b0 */
[----:B------:R-:W-:Y:S01]  /*5610*/  @!P0 FSEL R6, R6, -INF , !P3 ;  /* 0xff80000006068808 */ /* 0x000fe20005800000 */
[----:B------:R-:W-:Y:S01]  /*5620*/  MUFU.EX2 R206, R4 ;  /* 0x0000000400ce7308 */ /* 0x000fe20000000800 */
[----:B------:R-:W-:Y:S01]  /*5630*/  @!P0 VIADDMNMX R165, R3, R234, UR15, PT ;  /* 0x0000000f03a58e46 */ /* 0x000fe2000b8001ea */
[----:B------:R-:W-:Y:S01]  /*5640*/  IMAD.MOV.U32 R234, RZ, RZ, 0x28 ;  /* 0x00000028ffea7424 */ /* 0x000fe200078e00ff */
[----:B------:R-:W-:Y:S01]  /*5650*/  FSEL R164, R164, RZ, P1 ;  /* 0x000000ffa4a47208 */ /* 0x000fe20000800000 */
[----:B------:R-:W-:Y:S01]  /*5660*/  FFMA.FTZ R6, R6, UR14, -R166 ;  /* 0x0000000e06067c23 */ /* 0x000fe200080108a6 */
[-C--:B------:R-:W-:Y:S02]  /*5670*/  @!P0 ISETP.GE.AND P1, PT, R178, R165.reuse, PT ;  /* 0x000000a5b200820c */ /* 0x080fe40003f26270 */
[----:B------:R-:W-:Y:S03]  /*5680*/  @!P0 ISETP.GE.AND P3, PT, R0, R165, PT ;  /* 0x000000a50000820c */ /* 0x000fe60003f66270 */
[----:B------:R-:W-:Y:S01]  /*5690*/  MUFU.EX2 R237, R5 ;  /* 0x0000000500ed7308 */ /* 0x000fe20000000800 */
[----:B------:R-:W-:Y:S02]  /*56a0*/  @!P0 FSEL R9, R9, -INF , !P1 ;  /* 0xff80000009098808 */ /* 0x000fe40004800000 */
[----:B------:R-:W-:Y:S02]  /*56b0*/  @!P0 FSEL R8, R8, -INF , !P3 ;  /* 0xff80000008088808 */ /* 0x000fe40005800000 */
[----:B------:R-:W-:Y:S01]  /*56c0*/  FSETP.NEU.FTZ.AND P1, PT, R241, -INF , PT ;  /* 0xff800000f100780b */ /* 0x000fe20003f3d000 */
[--C-:B------:R-:W-:Y:S01]  /*56d0*/  FFMA.FTZ R9, R9, UR14, -R164.reuse ;  /* 0x0000000e09097c23 */ /* 0x100fe200080108a4 */
[----:B------:R-:W-:Y:S03]  /*56e0*/  @!P0 VIADDMNMX R3, R3, R234, UR15, PT ;  /* 0x0000000f03038e46 */ /* 0x000fe6000b8001ea */
[----:B------:R-:W-:Y:S01]  /*56f0*/  MUFU.EX2 R239, R6 ;  /* 0x0000000600ef7308 */ /* 0x000fe20000000800 */
[----:B------:R-:W-:Y:S01]  /*5700*/  FFMA.FTZ R8, R8, UR14, -R164 ;  /* 0x0000000e08087c23 */ /* 0x000fe200080108a4 */
[----:B------:R-:W-:Y:S02]  /*5710*/  FSEL R2, R2, RZ, P1 ;  /* 0x000000ff02027208 */ /* 0x000fe40000800000 */
[-C--:B------:R-:W-:Y:S02]  /*5720*/  @!P0 ISETP.GE.AND P1, PT, R178, R3.reuse, PT ;  /* 0x00000003b200820c */ /* 0x080fe40003f26270 */
[----:B------:R-:W-:Y:S04]  /*5730*/  @!P0 ISETP.GE.AND P3, PT, R0, R3, PT ;  /* 0x000000030000820c */ /* 0x000fe80003f66270 */
[----:B------:R1:W-:Y:S01]  /*5740*/  MUFU.EX2 R238, R7 ;  /* 0x0000000700ee7308 */ /* 0x0003e20000000800 */
[----:B------:R-:W-:Y:S02]  /*5750*/  @!P0 FSEL R11, R11, -INF , !P1 ;  /* 0xff8000000b0b8808 */ /* 0x000fe40004800000 */
[----:B------:R-:W-:Y:S03]  /*5760*/  @!P0 FSEL R10, R10, -INF , !P3 ;  /* 0xff8000000a0a8808 */ /* 0x000fe60005800000 */
[--C-:B------:R-:W-:Y:S04]  /*5770*/  FFMA.FTZ R11, R11, UR14, -R2.reuse ;  /* 0x0000000e0b0b7c23 */ /* 0x100fe80008010802 */
[----:B------:R2:W-:Y:S01]  /*5780*/  MUFU.EX2 R190, R9 ;  /* 0x0000000900be7308 */ /* 0x0005e20000000800 */
[----:B------:R-:W-:Y:S09]  /*5790*/  FFMA.FTZ R10, R10, UR14, -R2 ;  /* 0x0000000e0a0a7c23 */ /* 0x000ff20008010802 */
[----:B------:R3:W-:Y:S01]  /*57a0*/  MUFU.EX2 R191, R8 ;  /* 0x0000000800bf7308 */ /* 0x0007e20000000800 */
[----:B-1----:R-:W1:Y:S09]  /*57b0*/  LDSM.16.M88.4 R4, [R215+0x4800] ;  /* 0x00480000d704783b */ /* 0x002e720000000200 */
[----:B------:R-:W-:Y:S01]  /*57c0*/  MUFU.EX2 R195, R10 ;  /* 0x0000000a00c37308 */ /* 0x000fe20000000800 */
[C---:B--2---:R-:W-:Y:S05]  /*57d0*/  @!P0 VIADD R9, R0.reuse, 0x8 ;  /* 0x0000000800098836 */ /* 0x044fea0000000000 */
[-C--:B------:R-:W-:Y:S04]  /*57e0*/  @!P0 ISETP.GE.AND P1, PT, R9, R165.reuse, PT ;  /* 0x000000a50900820c */ /* 0x080fe80003f26270 */
[----:B------:R-:W-:Y:S01]  /*57f0*/  MUFU.EX2 R194, R11 ;  /* 0x0000000b00c27308 */ /* 0x000fe20000000800 */
[----:B---3--:R-:W-:Y:S01]  /*5800*/  @!P0 VIADD R8, R0, 0x9 ;  /* 0x0000000900088836 */ /* 0x008fe20000000000 */
[----:B------:R-:W-:Y:S04]  /*5810*/  @!P0 FSEL R12, R12, -INF , !P1 ;  /* 0xff8000000c0c8808 */ /* 0x000fe80004800000 */
[----:B------:R-:W-:Y:S01]  /*5820*/  @!P0 ISETP.GE.AND P1, PT, R8, R165, PT ;  /* 0x000000a50800820c */ /* 0x000fe20003f26270 */
[--C-:B------:R-:W-:Y:S03]  /*5830*/  FFMA.FTZ R12, R12, UR14, -R164.reuse ;  /* 0x0000000e0c0c7c23 */ /* 0x100fe600080108a4 */
        /* <DEDUP_REMOVED lines=9> */
[-C--:B------:R-:W-:Y:S01]  /*58d0*/  @!P0 ISETP.GE.AND P1, PT, R9, R177.reuse, PT ;  /* 0x000000b10900820c */ /* 0x080fe20003f26270 */
[-C--:B-1----:R-:W-:Y:S05]  /*58e0*/  HMMA.16816.F32.BF16 R20, R168, R4.reuse, R20 ;  /* 0x00000004a814723c */ /* 0x082fea0000041814 */
[----:B------:R-:W-:Y:S01]  /*58f0*/  MUFU.EX2 R193, R14 ;  /* 0x0000000e00c17308 */ /* 0x000fe20000000800 */
[----:B------:R-:W-:Y:S01]  /*5900*/  @!P0 FSEL R16, R16, -INF , !P1 ;  /* 0xff80000010108808 */ /* 0x000fe20004800000 */
[----:B------:R-:W-:Y:S01]  /*5910*/  FFMA.FTZ R15, R15, UR14, -R2 ;  /* 0x0000000e0f0f7c23 */ /* 0x000fe20008010802 */
[----:B------:R-:W-:Y:S01]  /*5920*/  @!P0 ISETP.GE.AND P1, PT, R8, R177, PT ;  /* 0x000000b10800820c */ /* 0x000fe20003f26270 */
[C---:B------:R-:W-:Y:S06]  /*5930*/  HMMA.16816.F32.BF16 R24, R172.reuse, R4, R24 ;  /* 0x00000004ac18723c */ /* 0x040fec0000041818 */
[----:B------:R-:W-:Y:S01]  /*5940*/  MUFU.EX2 R192, R15 ;  /* 0x0000000f00c07308 */ /* 0x000fe20000000800 */
[----:B------:R-:W-:Y:S01]  /*5950*/  @!P0 FSEL R17, R17, -INF , !P1 ;  /* 0xff80000011118808 */ /* 0x000fe20004800000 */
[-C--:B------:R-:W-:Y:S03]  /*5960*/  HMMA.16816.F32.BF16 R28, R172, R6.reuse, R28 ;  /* 0x00000006ac1c723c */ /* 0x080fe6000004181c */
[-C--:B------:R-:W-:Y:S01]  /*5970*/  @!P0 ISETP.GE.AND P1, PT, R9, R167.reuse, PT ;  /* 0x000000a70900820c */ /* 0x080fe20003f26270 */
[----:B------:R-:W-:Y:S02]  /*5980*/  @!P0 VIADD R9, R0, 0x10 ;  /* 0x0000001000098836 */ /* 0x000fe40000000000 */
[----:B------:R-:W-:Y:S05]  /*5990*/  HMMA.16816.F32.BF16 R32, R168, R6, R32 ;  /* 0x00000006a820723c */ /* 0x000fea0000041820 */
[----:B------:R-:W-:Y:S01]  /*59a0*/  @!P0 FSEL R18, R18, -INF , !P1 ;  /* 0xff80000012128808 */ /* 0x000fe20004800000 */
[----:B------:R-:W-:Y:S01]  /*59b0*/  @!P0 VIADD R4, R0, 0x18 ;  /* 0x0000001800048836 */ /* 0x000fe20000000000 */
[----:B------:R-:W-:Y:S01]  /*59c0*/  @!P0 ISETP.GE.AND P1, PT, R8, R167, PT ;  /* 0x000000a70800820c */ /* 0x000fe20003f26270 */
[C---:B------:R-:W-:Y:S03]  /*59d0*/  @!P0 VIADD R8, R0.reuse, 0x11 ;  /* 0x0000001100088836 */ /* 0x040fe60000000000 */
[----:B------:R-:W-:Y:S01]  /*59e0*/  @!P0 FSEL R19, R19, -INF , !P1 ;  /* 0xff80000013138808 */ /* 0x000fe20004800000 */
[----:B------:R-:W-:Y:S01]  /*59f0*/  @!P0 VIADD R0, R0, 0x19 ;  /* 0x0000001900008836 */ /* 0x000fe20000000000 */
[----:B------:R-:W-:Y:S01]  /*5a00*/  @!P0 ISETP.GE.AND P1, PT, R9, R177, PT ;  /* 0x000000b10900820c */ /* 0x000fe20003f26270 */
[--C-:B------:R-:W-:Y:S01]  /*5a10*/  FFMA.FTZ R16, R16, UR14, -R176.reuse ;  /* 0x0000000e10107c23 */ /* 0x100fe200080108b0 */
[----:B------:R-:W-:Y:S01]  /*5a20*/  FFMA.FTZ R17, R17, UR14, -R176 ;  /* 0x0000000e11117c23 */ /* 0x000fe200080108b0 */
[----:B------:R-:W-:Y:S01]  /*5a30*/  @!P0 ISETP.GE.AND P3, PT, R4, R3, PT ;  /* 0x000000030400820c */ /* 0x000fe20003f66270 */
[--C-:B------:R-:W-:Y:S01]  /*5a40*/  FFMA.FTZ R18, R18, UR14, -R166.reuse ;  /* 0x0000000e12127c23 */ /* 0x100fe200080108a6 */
[----:B------:R-:W-:Y:S01]  /*5a50*/  @!P0 FSEL R20, R20, -INF , !P1 ;  /* 0xff80000014148808 */ /* 0x000fe20004800000 */
[----:B------:R-:W-:Y:S01]  /*5a60*/  MUFU.EX2 R202, R16 ;  /* 0x0000001000ca7308 */ /* 0x000fe20000000800 */
[----:B------:R-:W-:Y:S01]  /*5a70*/  @!P0 ISETP.GE.AND P1, PT, R8, R177, PT ;  /* 0x000000b10800820c */ /* 0x000fe20003f26270 */
[----:B------:R-:W-:Y:S01]  /*5a80*/  FFMA.FTZ R19, R19, UR14, -R166 ;  /* 0x0000000e13137c23 */ /* 0x000fe200080108a6 */
[----:B------:R-:W-:Y:S01]  /*5a90*/  @!P0 FSEL R30, R30, -INF , !P3 ;  /* 0xff8000001e1e8808 */ /* 0x000fe20005800000 */
[----:B------:R-:W-:Y:S01]  /*5aa0*/  FFMA.FTZ R20, R20, UR14, -R176 ;  /* 0x0000000e14147c23 */ /* 0x000fe200080108b0 */
[----:B------:R-:W-:Y:S02]  /*5ab0*/  @!P0 FSEL R21, R21, -INF , !P1 ;  /* 0xff80000015158808 */ /* 0x000fe40004800000 */
[-C--:B------:R-:W-:Y:S03]  /*5ac0*/  @!P0 ISETP.GE.AND P1, PT, R9, R167.reuse, PT ;  /* 0x000000a70900820c */ /* 0x080fe60003f26270 */
[----:B------:R-:W-:Y:S01]  /*5ad0*/  MUFU.EX2 R203, R17 ;  /* 0x0000001100cb7308 */ /* 0x000fe20000000800 */
[----:B------:R-:W-:Y:S01]  /*5ae0*/  FFMA.FTZ R30, R30, UR14, -R2 ;  /* 0x0000000e1e1e7c23 */ /* 0x000fe20008010802 */
[----:B------:R-:W-:Y:S01]  /*5af0*/  FFMA.FTZ R21, R21, UR14, -R176 ;  /* 0x0000000e15157c23 */ /* 0x000fe200080108b0 */
[----:B------:R-:W-:Y:S02]  /*5b00*/  @!P0 FSEL R22, R22, -INF , !P1 ;  /* 0xff80000016168808 */ /* 0x000fe40004800000 */
[----:B------:R-:W-:Y:S05]  /*5b10*/  @!P0 ISETP.GE.AND P1, PT, R8, R167, PT ;  /* 0x000000a70800820c */ /* 0x000fea0003f26270 */
[----:B------:R-:W-:Y:S01]  /*5b20*/  MUFU.EX2 R236, R18 ;  /* 0x0000001200ec7308 */ /* 0x000fe20000000800 */
[----:B------:R-:W-:Y:S01]  /*5b30*/  @!P0 FSEL R23, R23, -INF , !P1 ;  /* 0xff80000017178808 */ /* 0x000fe20004800000 */
[--C-:B------:R-:W-:Y:S01]  /*5b40*/  FFMA.FTZ R22, R22, UR14, -R166.reuse ;  /* 0x0000000e16167c23 */ /* 0x100fe200080108a6 */
[-C--:B------:R-:W-:Y:S03]  /*5b50*/  @!P0 ISETP.GE.AND P1, PT, R9, R165.reuse, PT ;  /* 0x000000a50900820c */ /* 0x080fe60003f26270 */
[----:B------:R-:W-:Y:S01]  /*5b60*/  FFMA.FTZ R23, R23, UR14, -R166 ;  /* 0x0000000e17177c23 */ /* 0x000fe200080108a6 */
[----:B------:R-:W-:Y:S03]  /*5b70*/  @!P0 FSEL R24, R24, -INF , !P1 ;  /* 0xff80000018188808 */ /* 0x000fe60004800000 */
[----:B------:R-:W1:Y:S01]  /*5b80*/  MUFU.EX2 R235, R19 ;  /* 0x0000001300eb7308 */ /* 0x000e620000000800 */
[----:B------:R-:W-:Y:S01]  /*5b90*/  @!P0 ISETP.GE.AND P1, PT, R8, R165, PT ;  /* 0x000000a50800820c */ /* 0x000fe20003f26270 */
[--C-:B------:R-:W-:Y:S03]  /*5ba0*/  FFMA.FTZ R24, R24, UR14, -R164.reuse ;  /* 0x0000000e18187c23 */ /* 0x100fe600080108a4 */
[----:B------:R-:W-:Y:S02]  /*5bb0*/  @!P0 FSEL R25, R25, -INF , !P1 ;  /* 0xff80000019198808 */ /* 0x000fe40004800000 */
[-C--:B------:R-:W-:Y:S03]  /*5bc0*/  @!P0 ISETP.GE.AND P1, PT, R9, R3.reuse, PT ;  /* 0x000000030900820c */ /* 0x080fe60003f26270 */
[----:B------:R-:W-:Y:S01]  /*5bd0*/  MUFU.EX2 R201, R20 ;  /* 0x0000001400c97308 */ /* 0x000fe20000000800 */
[----:B------:R-:W-:Y:S01]  /*5be0*/  FFMA.FTZ R25, R25, UR14, -R164 ;  /* 0x0000000e19197c23 */ /* 0x000fe200080108a4 */
[----:B------:R-:W-:Y:S02]  /*5bf0*/  @!P0 FSEL R26, R26, -INF , !P1 ;  /* 0xff8000001a1a8808 */ /* 0x000fe40004800000 */
[----:B------:R-:W-:Y:S03]  /*5c00*/  @!P0 ISETP.GE.AND P1, PT, R8, R3, PT ;  /* 0x000000030800820c */ /* 0x000fe60003f26270 */
[--C-:B------:R-:W-:Y:S01]  /*5c10*/  FFMA.FTZ R26, R26, UR14, -R2.reuse ;  /* 0x0000000e1a1a7c23 */ /* 0x100fe20008010802 */
[----:B------:R-:W-:Y:S02]  /*5c20*/  @!P0 FSEL R27, R27, -INF , !P1 ;  /* 0xff8000001b1b8808 */ /* 0x000fe40004800000 */
[----:B------:R-:W-:Y:S01]  /*5c30*/  MUFU.EX2 R200, R21 ;  /* 0x0000001500c87308 */ /* 0x000fe20000000800 */
[-C--:B------:R-:W-:Y:S02]  /*5c40*/  @!P0 ISETP.GE.AND P1, PT, R4, R165.reuse, PT ;  /* 0x000000a50400820c */ /* 0x080fe40003f26270 */
[----:B-1----:R-:W-:Y:S01]  /*5c50*/  F2FP.BF16.F32.PACK_AB R5, R235, R236 ;  /* 0x000000eceb05723e */ /* 0x002fe200000010ff */
[----:B------:R-:W-:Y:S01]  /*5c60*/  FFMA.FTZ R27, R27, UR14, -R2 ;  /* 0x0000000e1b1b7c23 */ /* 0x000fe20008010802 */
[----:B------:R-:W-:Y:S02]  /*5c70*/  @!P0 FSEL R28, R28, -INF , !P1 ;  /* 0xff8000001c1c8808 */ /* 0x000fe40004800000 */
[----:B------:R-:W-:Y:S03]  /*5c80*/  @!P0 ISETP.GE.AND P1, PT, R0, R165, PT ;  /* 0x000000a50000820c */ /* 0x000fe60003f26270 */
[----:B------:R-:W-:Y:S01]  /*5c90*/  MUFU.EX2 R234, R22 ;  /* 0x0000001600ea7308 */ /* 0x000fe20000000800 */
[--C-:B------:R-:W-:Y:S01]  /*5ca0*/  FFMA.FTZ R28, R28, UR14, -R164.reuse ;  /* 0x0000000e1c1c7c23 */ /* 0x100fe200080108a4 */
[----:B------:R-:W-:Y:S02]  /*5cb0*/  @!P0 FSEL R29, R29, -INF , !P1 ;  /* 0xff8000001d1d8808 */ /* 0x000fe40004800000 */
[-C--:B------:R-:W-:Y:S06]  /*5cc0*/  @!P0 ISETP.GE.AND P1, PT, R4, R177.reuse, PT ;  /* 0x000000b10400820c */ /* 0x080fec0003f26270 */
[----:B------:R-:W-:Y:S01]  /*5cd0*/  MUFU.EX2 R207, R23 ;  /* 0x0000001700cf7308 */ /* 0x000fe20000000800 */
[----:B------:R-:W-:Y:S01]  /*5ce0*/  @!P0 FSEL R32, R32, -INF , !P1 ;  /* 0xff80000020208808 */ /* 0x000fe20004800000 */
[----:B------:R-:W-:Y:S01]  /*5cf0*/  FFMA.FTZ R164, R29, UR14, -R164 ;  /* 0x0000000e1da47c23 */ /* 0x000fe200080108a4 */
[----:B------:R-:W-:Y:S03]  /*5d00*/  @!P0 ISETP.GE.AND P1, PT, R0, R177, PT ;  /* 0x000000b10000820c */ /* 0x000fe60003f26270 */
[--C-:B------:R-:W-:Y:S01]  /*5d10*/  FFMA.FTZ R32, R32, UR14, -R176.reuse ;  /* 0x0000000e20207c23 */ /* 0x100fe200080108b0 */
[----:B------:R-:W-:Y:S03]  /*5d20*/  @!P0 FSEL R33, R33, -INF , !P1 ;  /* 0xff80000021218808 */ /* 0x000fe60004800000 */
[----:B------:R-:W-:Y:S01]  /*5d30*/  MUFU.EX2 R185, R24 ;  /* 0x0000001800b97308 */ /* 0x000fe20000000800 */
[----:B------:R-:W-:Y:S02]  /*5d40*/  @!P0 ISETP.GE.AND P1, PT, R4, R167, PT ;  /* 0x000000a70400820c */ /* 0x000fe40003f26270 */
[----:B------:R-:W-:Y:S01]  /*5d50*/  F2FP.BF16.F32.PACK_AB R4, R190, R191 ;  /* 0x000000bfbe04723e */ /* 0x000fe200000010ff */
[----:B------:R-:W-:Y:S01]  /*5d60*/  FFMA.FTZ R176, R33, UR14, -R176 ;  /* 0x0000000e21b07c23 */ /* 0x000fe200080108b0 */
[----:B------:R-:W-:Y:S02]  /*5d70*/  @!P0 FSEL R34, R34, -INF , !P1 ;  /* 0xff80000022228808 */ /* 0x000fe40004800000 */
[----:B------:R-:W-:Y:S03]  /*5d80*/  @!P0 ISETP.GE.AND P1, PT, R0, R167, PT ;  /* 0x000000a70000820c */ /* 0x000fe60003f26270 */
[----:B------:R-:W-:Y:S01]  /*5d90*/  MUFU.EX2 R197, R32 ;  /* 0x0000002000c57308 */ /* 0x000fe20000000800 */
[--C-:B------:R-:W-:Y:S01]  /*5da0*/  FFMA.FTZ R34, R34, UR14, -R166.reuse ;  /* 0x0000000e22227c23 */ /* 0x100fe200080108a6 */
[----:B------:R-:W-:Y:S02]  /*5db0*/  @!P0 FSEL R35, R35, -INF , !P1 ;  /* 0xff80000023238808 */ /* 0x000fe40004800000 */
[----:B------:R-:W-:Y:S02]  /*5dc0*/  @!P0 ISETP.GE.AND P1, PT, R0, R3, PT ;  /* 0x000000030000820c */ /* 0x000fe40003f26270 */
[----:B------:R-:W-:Y:S04]  /*5dd0*/  F2FP.BF16.F32.PACK_AB R0, R237, R206 ;  /* 0x000000ceed00723e */ /* 0x000fe800000010ff */
[----:B------:R-:W1:Y:S01]  /*5de0*/  MUFU.EX2 R196, R176 ;  /* 0x000000b000c47308 */ /* 0x000e620000000800 */
[----:B------:R-:W-:Y:S01]  /*5df0*/  F2FP.BF16.F32.PACK_AB R3, R238, R239 ;  /* 0x000000efee03723e */ /* 0x000fe200000010ff */
[----:B------:R-:W-:Y:S01]  /*5e00*/  FFMA.FTZ R166, R35, UR14, -R166 ;  /* 0x0000000e23a67c23 */ /* 0x000fe200080108a6 */
[----:B------:R-:W-:Y:S01]  /*5e10*/  @!P0 FSEL R31, R31, -INF , !P1 ;  /* 0xff8000001f1f8808 */ /* 0x000fe20004800000 */
[----:B------:R2:W-:Y:S01]  /*5e20*/  STS [R225+0x20000], R0 ;  /* 0x02000000e1007388 */ /* 0x0005e20000000800 */
[----:B------:R-:W-:Y:S05]  /*5e30*/  PLOP3.LUT P1, PT, PT, PT, UP3, 0x80, 0x0 ;  /* 0x000000000000781c */ /* 0x000fea0003f2f038 */
[----:B------:R3:W-:Y:S01]  /*5e40*/  STS [R225+0x20400], R3 ;  /* 0x02040003e1007388 */ /* 0x0007e20000000800 */
[----:B------:R-:W-:Y:S01]  /*5e50*/  FFMA.FTZ R2, R31, UR14, -R2 ;  /* 0x0000000e1f027c23 */ /* 0x000fe20008010802 */
[----:B------:R-:W-:Y:S04]  /*5e60*/  MUFU.EX2 R199, R34 ;  /* 0x0000002200c77308 */ /* 0x000fe80000000800 */
[----:B------:R4:W-:Y:S06]  /*5e70*/  STS [R226+0x20400], R5 ;  /* 0x02040005e2007388 */ /* 0x0009ec0000000800 */
[----:B------:R1:W-:Y:S10]  /*5e80*/  MUFU.EX2 R180, R2 ;  /* 0x0000000200b47308 */ /* 0x0003f40000000800 */
[----:B------:R-:W-:Y:S01]  /*5e90*/  MUFU.EX2 R198, R166 ;  /* 0x000000a600c67308 */ /* 0x000fe20000000800 */
[----:B--2---:R-:W-:Y:S02]  /*5ea0*/  F2FP.BF16.F32.PACK_AB R0, R203, R202 ;  /* 0x000000cacb00723e */ /* 0x004fe400000010ff */
[----:B---3--:R-:W-:Y:S03]  /*5eb0*/  F2FP.BF16.F32.PACK_AB R3, R194, R195 ;  /* 0x000000c3c203723e */ /* 0x008fe600000010ff */
[----:B------:R2:W-:Y:S01]  /*5ec0*/  STS [R226+0x20000], R0 ;  /* 0x02000000e2007388 */ /* 0x0005e20000000800 */
[----:B-1----:R-:W-:Y:S03]  /*5ed0*/  F2FP.BF16.F32.PACK_AB R2, R196, R197 ;  /* 0x000000c5c402723e */ /* 0x002fe600000010ff */
[----:B------:R-:W1:Y:S01]  /*5ee0*/  MUFU.EX2 R184, R25 ;  /* 0x0000001900b87308 */ /* 0x000e620000000800 */
[----:B----4-:R-:W-:Y:S01]  /*5ef0*/  F2FP.BF16.F32.PACK_AB R5, R192, R193 ;  /* 0x000000c1c005723e */ /* 0x010fe200000010ff */
[----:B------:R3:W-:Y:S06]  /*5f00*/  STS [R225+0x21000], R4 ;  /* 0x02100004e1007388 */ /* 0x0007ec0000000800 */
[----:B------:R4:W-:Y:S02]  /*5f10*/  STS [R225+0x21400], R3 ;  /* 0x02140003e1007388 */ /* 0x0009e40000000800 */
[----:B------:R-:W-:Y:S04]  /*5f20*/  MUFU.EX2 R187, R26 ;  /* 0x0000001a00bb7308 */ /* 0x000fe80000000800 */
[----:B------:R1:W-:Y:S06]  /*5f30*/  STS [R226+0x21400], R5 ;  /* 0x02140005e2007388 */ /* 0x0003ec0000000800 */
[----:B------:R-:W1:Y:S01]  /*5f40*/  MUFU.EX2 R186, R27 ;  /* 0x0000001b00ba7308 */ /* 0x000e620000000800 */
[----:B--2---:R-:W-:Y:S09]  /*5f50*/  F2FP.BF16.F32.PACK_AB R0, R188, R189 ;  /* 0x000000bdbc00723e */ /* 0x004ff200000010ff */
[----:B------:R-:W-:Y:S01]  /*5f60*/  MUFU.EX2 R183, R28 ;  /* 0x0000001c00b77308 */ /* 0x000fe20000000800 */
[----:B---3--:R-:W-:Y:S01]  /*5f70*/  F2FP.BF16.F32.PACK_AB R4, R200, R201 ;  /* 0x000000c9c804723e */ /* 0x008fe200000010ff */
[----:B------:R2:W-:Y:S01]  /*5f80*/  STS [R226+0x21000], R0 ;  /* 0x02100000e2007388 */ /* 0x0005e20000000800 */
[----:B----4-:R-:W-:Y:S05]  /*5f90*/  F2FP.BF16.F32.PACK_AB R3, R207, R234 ;  /* 0x000000eacf03723e */ /* 0x010fea00000010ff */
[----:B------:R3:W-:Y:S02]  /*5fa0*/  STS [R223+0x20000], R4 ;  /* 0x02000004df007388 */ /* 0x0007e40000000800 */
[----:B------:R-:W4:Y:S01]  /*5fb0*/  MUFU.EX2 R182, R164 ;  /* 0x000000a400b67308 */ /* 0x000f220000000800 */
[----:B-1----:R-:W-:Y:S03]  /*5fc0*/  F2FP.BF16.F32.PACK_AB R5, R184, R185 ;  /* 0x000000b9b805723e */ /* 0x002fe600000010ff */
[----:B------:R4:W-:Y:S06]  /*5fd0*/  STS [R223+0x20400], R3 ;  /* 0x02040003df007388 */ /* 0x0009ec0000000800 */
[----:B------:R1:W-:Y:S01]  /*5fe0*/  STS [R224+0x20000], R2 ;  /* 0x02000002e0007388 */ /* 0x0003e20000000800 */
[----:B------:R-:W1:Y:S01]  /*5ff0*/  MUFU.EX2 R181, R30 ;  /* 0x0000001e00b57308 */ /* 0x000e620000000800 */
[----:B--2---:R-:W-:Y:S02]  /*6000*/  F2FP.BF16.F32.PACK_AB R0, R198, R199 ;  /* 0x000000c7c600723e */ /* 0x004fe400000010ff */
[----:B---3--:R-:W-:Y:S03]  /*6010*/  F2FP.BF16.F32.PACK_AB R4, R186, R187 ;  /* 0x000000bbba04723e */ /* 0x008fe600000010ff */
[----:B------:R2:W-:Y:S01]  /*6020*/  STS [R224+0x20400], R0 ;  /* 0x02040000e0007388 */ /* 0x0005e20000000800 */
[----:B----4-:R-:W-:Y:S05]  /*6030*/  F2FP.BF16.F32.PACK_AB R3, R182, R183 ;  /* 0x000000b7b603723e */ /* 0x010fea00000010ff */
[----:B------:R-:W-:Y:S01]  /*6040*/  STS [R223+0x21000], R5 ;  /* 0x02100005df007388 */ /* 0x000fe20000000800 */
[----:B-1----:R-:W-:Y:S05]  /*6050*/  F2FP.BF16.F32.PACK_AB R2, R180, R181 ;  /* 0x000000b5b402723e */ /* 0x002fea00000010ff */
[----:B------:R-:W-:Y:S06]  /*6060*/  STS [R223+0x21400], R4 ;  /* 0x02140004df007388 */ /* 0x000fec0000000800 */
[----:B------:R1:W-:Y:S06]  /*6070*/  STS [R224+0x21000], R3 ;  /* 0x02100003e0007388 */ /* 0x0003ec0000000800 */
[----:B------:R3:W-:Y:S06]  /*6080*/  STS [R224+0x21400], R2 ;  /* 0x02140002e0007388 */ /* 0x0007ec0000000800 */
[----:B------:R-:W-:Y:S01]  /*6090*/  LDSM.16.M88.4 R16, [R214+UR4+0x14000] ;  /* 0x01400004d610783b */ /* 0x000fe20008000200 */
[C---:B--2---:R-:W-:Y:S05]  /*60a0*/  LEA R0, R218.reuse, UR4, 0x1 ;  /* 0x00000004da007c11 */ /* 0x044fea000f8e08ff */
[----:B------:R-:W-:Y:S06]  /*60b0*/  LDSM.16.M88.4 R164, [R214+UR4+0x14800] ;  /* 0x01480004d6a4783b */ /* 0x000fec0008000200 */
[----:B------:R-:W2:Y:S01]  /*60c0*/  LDSM.16.M88.4 R32, [R0+0x8000] ;  /* 0x008000000020783b */ /* 0x000ea20000000200 */
[----:B-1----:R-:W-:Y:S05]  /*60d0*/  IMAD.IADD R3, R217, 0x1, R0 ;  /* 0x00000001d9037824 */ /* 0x002fea00078e0200 */
[----:B------:R-:W1:Y:S01]  /*60e0*/  LDSM.16.M88.4 R28, [R0+0x9000] ;  /* 0x00900000001c783b */ /* 0x000e620000000200 */
[----:B---3--:R-:W-:Y:S05]  /*60f0*/  LEA R2, R218, UR4, 0x1 ;  /* 0x00000004da027c11 */ /* 0x008fea000f8e08ff */
[----:B------:R-:W-:Y:S01]  /*6100*/  LDSM.16.M88.4 R168, [R3+0x8000] ;  /* 0x0080000003a8783b */ /* 0x000fe20000000200 */
[--C-:B------:R-:W-:Y:S02]  /*6110*/  IMAD.IADD R205, R211, 0x1, R2.reuse ;  /* 0x00000001d3cd7824 */ /* 0x100fe400078e0202 */
[----:B------:R-:W-:Y:S03]  /*6120*/  IMAD.IADD R2, R217, 0x1, R2 ;  /* 0x00000001d9027824 */ /* 0x000fe600078e0202 */
[----:B------:R-:W3:Y:S01]  /*6130*/  LDSM.16.M88.4 R172, [R213+0x8000] ;  /* 0x00800000d5ac783b */ /* 0x000ee20000000200 */
[----:B------:R-:W-:Y:S05]  /*6140*/  IMAD.IADD R204, R211, 0x1, R2 ;  /* 0x00000001d3cc7824 */ /* 0x000fea00078e0202 */
[----:B------:R-:W4:Y:S01]  /*6150*/  LDSM.16.M88.4 R176, [R3+0x9000] ;  /* 0x0090000003b0783b */ /* 0x000f220000000200 */
[-C--:B--2---:R-:W-:Y:S06]  /*6160*/  HMMA.16816.F32.BF16 R4, R32, R16.reuse, RZ ;  /* 0x000000102004723c */ /* 0x084fec00000418ff */
[C---:B-1----:R-:W-:Y:S06]  /*6170*/  HMMA.16816.F32.BF16 R8, R28.reuse, R16, RZ ;  /* 0x000000101c08723c */ /* 0x042fec00000418ff */
[-C--:B------:R-:W-:Y:S06]  /*6180*/  HMMA.16816.F32.BF16 R12, R28, R18.reuse, RZ ;  /* 0x000000121c0c723c */ /* 0x080fec00000418ff */
[C---:B------:R-:W-:Y:S06]  /*6190*/  HMMA.16816.F32.BF16 R16, R32.reuse, R18, RZ ;  /* 0x000000122010723c */ /* 0x040fec00000418ff */
[-C--:B------:R-:W-:Y:S06]  /*61a0*/  HMMA.16816.F32.BF16 R20, R32, R164.reuse, RZ ;  /* 0x000000a42014723c */ /* 0x080fec00000418ff */
[C---:B------:R-:W-:Y:S06]  /*61b0*/  HMMA.16816.F32.BF16 R24, R28.reuse, R164, RZ ;  /* 0x000000a41c18723c */ /* 0x040fec00000418ff */
[-C--:B------:R-:W-:Y:S06]  /*61c0*/  HMMA.16816.F32.BF16 R28, R28, R166.reuse, RZ ;  /* 0x000000a61c1c723c */ /* 0x080fec00000418ff */
[----:B------:R-:W-:Y:S01]  /*61d0*/  HMMA.16816.F32.BF16 R32, R32, R166, RZ ;  /* 0x000000a62020723c */ /* 0x000fe200000418ff */
[----:B------:R-:W1:Y:S05]  /*61e0*/  LDSM.16.M88.4 R164, [R213+0x8800] ;  /* 0x00880000d5a4783b */ /* 0x000e6a0000000200 */
[-C--:B---3--:R-:W-:Y:S06]  /*61f0*/  HMMA.16816.F32.BF16 R4, R168, R172.reuse, R4 ;  /* 0x000000aca804723c */ /* 0x088fec0000041804 */
[C---:B----4-:R-:W-:Y:S06]  /*6200*/  HMMA.16816.F32.BF16 R8, R176.reuse, R172, R8 ;  /* 0x000000acb008723c */ /* 0x050fec0000041808 */
[-C--:B------:R-:W-:Y:S06]  /*6210*/  HMMA.16816.F32.BF16 R12, R176, R174.reuse, R12 ;  /* 0x000000aeb00c723c */ /* 0x080fec000004180c */
[C---:B------:R-:W-:Y:S01]  /*6220*/  HMMA.16816.F32.BF16 R16, R168.reuse, R174, R16 ;  /* 0x000000aea810723c */ /* 0x040fe20000041810 */
[----:B------:R-:W-:Y:S05]  /*6230*/  LDSM.16.M88.4 R172, [R205+0x8000] ;  /* 0x00800000cdac783b */ /* 0x000fea0000000200 */
[-C--:B-1----:R-:W-:Y:S06]  /*6240*/  HMMA.16816.F32.BF16 R20, R168, R164.reuse, R20 ;  /* 0x000000a4a814723c */ /* 0x082fec0000041814 */
[C---:B------:R-:W-:Y:S06]  /*6250*/  HMMA.16816.F32.BF16 R24, R176.reuse, R164, R24 ;  /* 0x000000a4b018723c */ /* 0x040fec0000041818 */
[-C--:B------:R-:W-:Y:S01]  /*6260*/  HMMA.16816.F32.BF16 R28, R176, R166.reuse, R28 ;  /* 0x000000a6b01c723c */ /* 0x080fe2000004181c */
[----:B------:R-:W-:Y:S05]  /*6270*/  LDSM.16.M88.4 R176, [R214+UR4+0x18800] ;  /* 0x01880004d6b0783b */ /* 0x000fea0008000200 */
[----:B------:R-:W-:Y:S01]  /*6280*/  HMMA.16816.F32.BF16 R32, R168, R166, R32 ;  /* 0x000000a6a820723c */ /* 0x000fe20000041820 */
[----:B------:R-:W1:Y:S06]  /*6290*/  LDSM.16.M88.4 R164, [R216+0x8000] ;  /* 0x00800000d8a4783b */ /* 0x000e6c0000000200 */
[----:B------:R-:W2:Y:S01]  /*62a0*/  LDSM.16.M88.4 R168, [R205+0x9000] ;  /* 0x00900000cda8783b */ /* 0x000ea20000000200 */
[-C--:B-1----:R-:W-:Y:S06]  /*62b0*/  HMMA.16816.F32.BF16 R4, R172, R164.reuse, R4 ;  /* 0x000000a4ac04723c */ /* 0x082fec0000041804 */
[C---:B--2---:R-:W-:Y:S06]  /*62c0*/  HMMA.16816.F32.BF16 R8, R168.reuse, R164, R8 ;  /* 0x000000a4a808723c */ /* 0x044fec0000041808 */
[-C--:B------:R-:W-:Y:S06]  /*62d0*/  HMMA.16816.F32.BF16 R12, R168, R166.reuse, R12 ;  /* 0x000000a6a80c723c */ /* 0x080fec000004180c */
[C---:B------:R-:W-:Y:S01]  /*62e0*/  HMMA.16816.F32.BF16 R16, R172.reuse, R166, R16 ;  /* 0x000000a6ac10723c */ /* 0x040fe20000041810 */
[----:B------:R-:W1:Y:S05]  /*62f0*/  LDSM.16.M88.4 R164, [R216+0x8800] ;  /* 0x00880000d8a4783b */ /* 0x000e6a0000000200 */
[-C--:B-1----:R-:W-:Y:S06]  /*6300*/  HMMA.16816.F32.BF16 R20, R172, R164.reuse, R20 ;  /* 0x000000a4ac14723c */ /* 0x082fec0000041814 */
[C---:B------:R-:W-:Y:S06]  /*6310*/  HMMA.16816.F32.BF16 R24, R168.reuse, R164, R24 ;  /* 0x000000a4a818723c */ /* 0x040fec0000041818 */
[-C--:B------:R-:W-:Y:S01]  /*6320*/  HMMA.16816.F32.BF16 R28, R168, R166.reuse, R28 ;  /* 0x000000a6a81c723c */ /* 0x080fe2000004181c */
[----:B------:R-:W-:Y:S05]  /*6330*/  LDSM.16.M88.4 R168, [R204+0x8000] ;  /* 0x00800000cca8783b */ /* 0x000fea0000000200 */
        /* <DEDUP_REMOVED lines=13> */
[----:B------:R-:W1:Y:S06]  /*6410*/  LDSM.16.M88.4 R164, [R214+UR4+0x18000] ;  /* 0x01800004d6a4783b */ /* 0x000e6c0008000200 */
[----:B------:R-:W2:Y:S01]  /*6420*/  LDSM.16.M88.4 R168, [R0+0xb000] ;  /* 0x00b0000000a8783b */ /* 0x000ea20000000200 */
[-C--:B-1----:R-:W-:Y:S06]  /*6430*/  HMMA.16816.F32.BF16 R4, R172, R164.reuse, R4 ;  /* 0x000000a4ac04723c */ /* 0x082fec0000041804 */
[C---:B--2---:R-:W-:Y:S06]  /*6440*/  HMMA.16816.F32.BF16 R8, R168.reuse, R164, R8 ;  /* 0x000000a4a808723c */ /* 0x044fec0000041808 */
[-C--:B------:R-:W-:Y:S06]  /*6450*/  HMMA.16816.F32.BF16 R12, R168, R166.reuse, R12 ;  /* 0x000000a6a80c723c */ /* 0x080fec000004180c */
[C---:B------:R-:W-:Y:S01]  /*6460*/  HMMA.16816.F32.BF16 R16, R172.reuse, R166, R16 ;  /* 0x000000a6ac10723c */ /* 0x040fe20000041810 */
[----:B------:R-:W-:Y:S05]  /*6470*/  LDSM.16.M88.4 R164, [R3+0xa000] ;  /* 0x00a0000003a4783b */ /* 0x000fea0000000200 */
[-C--:B------:R-:W-:Y:S06]  /*6480*/  HMMA.16816.F32.BF16 R20, R172, R176.reuse, R20 ;  /* 0x000000b0ac14723c */ /* 0x080fec0000041814 */
[C---:B------:R-:W-:Y:S06]  /*6490*/  HMMA.16816.F32.BF16 R24, R168.reuse, R176, R24 ;  /* 0x000000b0a818723c */ /* 0x040fec0000041818 */
[-C--:B------:R-:W-:Y:S01]  /*64a0*/  HMMA.16816.F32.BF16 R28, R168, R178.reuse, R28 ;  /* 0x000000b2a81c723c */ /* 0x080fe2000004181c */
[----:B------:R-:W1:Y:S04]  /*64b0*/  LDSM.16.M88.4 R168, [R213+0xc000] ;  /* 0x00c00000d5a8783b */ /* 0x000e680000000200 */
[----:B------:R-:W-:Y:S01]  /*64c0*/  IADD3 R176, P0, R248, UR19, RZ ;  /* 0x00000013f8b07c10 */ /* 0x000fe2000ff1e0ff */
[----:B------:R-:W-:Y:S01]  /*64d0*/  HMMA.16816.F32.BF16 R32, R172, R178, R32 ;  /* 0x000000b2ac20723c */ /* 0x000fe20000041820 */
[----:B------:R-:W2:Y:S04]  /*64e0*/  LDSM.16.M88.4 R172, [R3+0xb000] ;  /* 0x00b0000003ac783b */ /* 0x000ea80000000200 */
[----:B------:R-:W-:Y:S05]  /*64f0*/  IADD3.X R177, R247, UR18, RZ, P0, !PT ;  /* 0x00000012f7b17c10 */ /* 0x000fea00087fe4ff */
[----:B------:R-:W3:Y:S06]  /*6500*/  LDG.E R2, desc[UR12][R176.64] ;  /* 0x0000000cb0027981 */ /* 0x000eec000c1e1900 */
[----:B------:R-:W4:Y:S06]  /*6510*/  LDG.E R0, desc[UR12][R176.64+0x20] ;  /* 0x0000200cb0007981 */ /* 0x000f2c000c1e1900 */
[----:B------:R-:W5:Y:S01]  /*6520*/  LDG.E R178, desc[UR12][R176.64+0x80] ;  /* 0x0000800cb0b27981 */ /* 0x000f62000c1e1900 */
[-C--:B-1----:R-:W-:Y:S06]  /*6530*/  HMMA.16816.F32.BF16 R4, R164, R168.reuse, R4 ;  /* 0x000000a8a404723c */ /* 0x082fec0000041804 */
[C---:B--2---:R-:W-:Y:S01]  /*6540*/  HMMA.16816.F32.BF16 R8, R172.reuse, R168, R8 ;  /* 0x000000a8ac08723c */ /* 0x044fe20000041808 */
[----:B------:R1:W5:Y:S05]  /*6550*/  LDG.E R177, desc[UR12][R176.64+0xa0] ;  /* 0x0000a00cb0b17981 */ /* 0x00036a000c1e1900 */
[-C--:B------:R-:W-:Y:S06]  /*6560*/  HMMA.16816.F32.BF16 R12, R172, R170.reuse, R12 ;  /* 0x000000aaac0c723c */ /* 0x080fec000004180c */
[C---:B------:R-:W-:Y:S01]  /*6570*/  HMMA.16816.F32.BF16 R16, R164.reuse, R170, R16 ;  /* 0x000000aaa410723c */ /* 0x040fe20000041810 */
[----:B------:R-:W2:Y:S01]  /*6580*/  LDSM.16.M88.4 R168, [R213+0xc800] ;  /* 0x00c80000d5a8783b */ /* 0x000ea20000000200 */
[----:B-1----:R-:W-:Y:S04]  /*6590*/  IMAD.U32 R176, RZ, RZ, UR4 ;  /* 0x00000004ffb07e24 */ /* 0x002fe8000f8e00ff */
[-C--:B--2---:R-:W-:Y:S06]  /*65a0*/  HMMA.16816.F32.BF16 R20, R164, R168.reuse, R20 ;  /* 0x000000a8a414723c */ /* 0x084fec0000041814 */
        /* <DEDUP_REMOVED lines=23> */
[C---:B---3--:R-:W-:Y:S01]  /*6720*/  FADD.FTZ R4, -R2.reuse, R4 ;  /* 0x0000000402047221 */ /* 0x048fe20000010100 */
[C---:B------:R-:W-:Y:S11]  /*6730*/  FADD.FTZ R5, -R2.reuse, R5 ;  /* 0x0000000502057221 */ /* 0x040ff60000010100 */
[----:B------:R-:W-:Y:S06]  /*6740*/  @!UPT UIADD3 URZ, URZ, URZ, URZ ;  /* 0x0000003f3f3ff290 */ /* 0x000fec000fffe03f */
[----:B------:R-:W-:Y:S01]  /*6750*/  FADD.FTZ R17, -R2, R17 ;  /* 0x0000001102117221 */ /* 0x000fe20000010100 */
[----:B------:R-:W-:Y:S01]  /*6760*/  FMUL.FTZ R179, R206, R4 ;  /* 0x00000004ceb37220 */ /* 0x000fe20000410000 */
[----:B------:R-:W-:Y:S01]  /*6770*/  FADD.FTZ R4, -R2, R16 ;  /* 0x0000001002047221 */ /* 0x000fe20000010100 */
[----:B------:R-:W-:Y:S01]  /*6780*/  FMUL.FTZ R16, R237, R5 ;  /* 0x00000005ed107220 */ /* 0x000fe20000410000 */
[----:B----4-:R-:W-:Y:S02]  /*6790*/  FADD.FTZ R5, -R0, R6 ;  /* 0x0000000600057221 */ /* 0x010fe40000010100 */
[----:B------:R-:W-:Y:S02]  /*67a0*/  FMUL.FTZ R4, R202, R4 ;  /* 0x00000004ca047220 */ /* 0x000fe40000410000 */
[----:B------:R-:W-:Y:S01]  /*67b0*/  FMUL.FTZ R5, R239, R5 ;  /* 0x00000005ef057220 */ /* 0x000fe20000410000 */
[----:B------:R-:W-:Y:S01]  /*67c0*/  F2FP.BF16.F32.PACK_AB R16, R16, R179 ;  /* 0x000000b31010723e */ /* 0x000fe200000010ff */
[-C--:B-1----:R-:W-:Y:S06]  /*67d0*/  HMMA.16816.F32.BF16 R20, R164, R168.reuse, R20 ;  /* 0x000000a8a414723c */ /* 0x082fec0000041814 */
[C---:B------:R-:W-:Y:S06]  /*67e0*/  HMMA.16816.F32.BF16 R24, R172.reuse, R168, R24 ;  /* 0x000000a8ac18723c */ /* 0x040fec0000041818 */
[-C--:B------:R-:W-:Y:S06]  /*67f0*/  HMMA.16816.F32.BF16 R28, R172, R170.reuse, R28 ;  /* 0x000000aaac1c723c */ /* 0x080fec000004181c */
[----:B------:R-:W-:Y:S05]  /*6800*/  HMMA.16816.F32.BF16 R32, R164, R170, R32 ;  /* 0x000000aaa420723c */ /* 0x000fea0000041820 */
[----:B------:R-:W-:Y:S02]  /*6810*/  IMAD.SHL.U32 R172, R219, 0x2, RZ ;  /* 0x00000002dbac7824 */ /* 0x000fe400078e00ff */
[C---:B------:R-:W-:Y:S01]  /*6820*/  FADD.FTZ R3, -R2.reuse, R20 ;  /* 0x0000001402037221 */ /* 0x040fe20000010100 */
[----:B------:R-:W-:Y:S03]  /*6830*/  FADD.FTZ R21, -R2, R21 ;  /* 0x0000001502157221 */ /* 0x000fe60000010100 */
[----:B------:R-:W-:Y:S01]  /*6840*/  FMUL.FTZ R20, R203, R17 ;  /* 0x00000011cb147220 */ /* 0x000fe20000410000 */
[----:B------:R-:W-:Y:S01]  /*6850*/  FMUL.FTZ R3, R201, R3 ;  /* 0x00000003c9037220 */ /* 0x000fe20000410000 */
[----:B------:R-:W-:Y:S03]  /*6860*/  FMUL.FTZ R21, R200, R21 ;  /* 0x00000015c8157220 */ /* 0x000fe60000410000 */
[----:B------:R-:W-:Y:S01]  /*6870*/  F2FP.BF16.F32.PACK_AB R20, R20, R4 ;  /* 0x000000041414723e */ /* 0x000fe200000010ff */
[----:B------:R-:W-:Y:S01]  /*6880*/  FADD.FTZ R4, -R0, R7 ;  /* 0x0000000700047221 */ /* 0x000fe20000010100 */
[----:B------:R-:W-:Y:S01]  /*6890*/  IADD3 R176, R172, 0x8000, R176 ;  /* 0x00008000acb07810 */ /* 0x000fe20007ffe0b0 */
[----:B------:R-:W-:Y:S01]  /*68a0*/  FADD.FTZ R17, -R0, R23 ;  /* 0x0000001700117221 */ /* 0x000fe20000010100 */
[----:B------:R-:W-:Y:S01]  /*68b0*/  F2FP.BF16.F32.PACK_AB R21, R21, R3 ;  /* 0x000000031515723e */ /* 0x000fe200000010ff */
[----:B------:R-:W-:Y:S01]  /*68c0*/  FMUL.FTZ R4, R238, R4 ;  /* 0x00000004ee047220 */ /* 0x000fe20000410000 */
[C---:B------:R-:W-:Y:S01]  /*68d0*/  FADD.FTZ R164, -R0.reuse, R18 ;  /* 0x0000001200a47221 */ /* 0x040fe20000010100 */
[----:B------:R-:W-:Y:S01]  /*68e0*/  FADD.FTZ R22, -R0, R22 ;  /* 0x0000001600167221 */ /* 0x000fe20000010100 */
[----:B------:R-:W-:Y:S02]  /*68f0*/  IMAD.IADD R176, R176, 0x1, R211 ;  /* 0x00000001b0b07824 */ /* 0x000fe400078e02d3 */
[----:B------:R-:W-:Y:S01]  /*6900*/  FMUL.FTZ R17, R207, R17 ;  /* 0x00000011cf117220 */ /* 0x000fe20000410000 */
[----:B------:R-:W-:Y:S01]  /*6910*/  F2FP.BF16.F32.PACK_AB R18, R4, R5 ;  /* 0x000000050412723e */ /* 0x000fe200000010ff */
[C---:B------:R-:W-:Y:S01]  /*6920*/  FADD.FTZ R3, -R2.reuse, R32 ;  /* 0x0000002002037221 */ /* 0x040fe20000010100 */
[----:B------:R-:W-:Y:S01]  /*6930*/  FADD.FTZ R2, -R2, R33 ;  /* 0x0000002102027221 */ /* 0x000fe20000010100 */
[C---:B------:R-:W-:Y:S01]  /*6940*/  FADD.FTZ R33, -R0.reuse, R19 ;  /* 0x0000001300217221 */ /* 0x040fe20000010100 */
[----:B------:R-:W-:Y:S01]  /*6950*/  FADD.FTZ R32, -R0, R34 ;  /* 0x0000002200207221 */ /* 0x000fe20000010100 */
[----:B------:R-:W-:Y:S01]  /*6960*/  FMUL.FTZ R3, R197, R3 ;  /* 0x00000003c5037220 */ /* 0x000fe20000410000 */
[----:B------:R-:W-:Y:S01]  /*6970*/  FMUL.FTZ R2, R196, R2 ;  /* 0x00000002c4027220 */ /* 0x000fe20000410000 */
[----:B------:R-:W-:Y:S01]  /*6980*/  FADD.FTZ R23, -R0, R35 ;  /* 0x0000002300177221 */ /* 0x000fe20000010100 */
[----:B------:R-:W-:Y:S01]  /*6990*/  FMUL.FTZ R164, R236, R164 ;  /* 0x000000a4eca47220 */ /* 0x000fe20000410000 */
[----:B------:R-:W-:Y:S01]  /*69a0*/  FMUL.FTZ R33, R235, R33 ;  /* 0x00000021eb217220 */ /* 0x000fe20000410000 */
[----:B------:R-:W-:Y:S01]  /*69b0*/  FMUL.FTZ R22, R234, R22 ;  /* 0x00000016ea167220 */ /* 0x000fe20000410000 */
[----:B------:R-:W-:Y:S01]  /*69c0*/  F2FP.BF16.F32.PACK_AB R19, R2, R3 ;  /* 0x000000030213723e */ /* 0x000fe200000010ff */
[----:B------:R-:W-:Y:S01]  /*69d0*/  FMUL.FTZ R32, R199, R32 ;  /* 0x00000020c7207220 */ /* 0x000fe20000410000 */
[----:B------:R-:W-:Y:S01]  /*69e0*/  FMUL.FTZ R23, R198, R23 ;  /* 0x00000017c6177220 */ /* 0x000fe20000410000 */
[----:B------:R-:W-:Y:S06]  /*69f0*/  @!P1 BRA `(.L_x_186) ;  /* 0x0000000000e09947 */ /* 0x000fec0003800000 */
[----:B------:R-:W1:Y:S01]  /*6a00*/  LDC R7, c[0x0][0x240] ;  /* 0x00009000ff077b82 */ /* 0x000e620000000800 */
[C---:B------:R-:W-:Y:S01]  /*6a10*/  ISETP.GE.AND P4, PT, R228.reuse, UR21, PT ;  /* 0x00000015e4007c0c */ /* 0x040fe2000bf86270 */
[----:B------:R-:W-:Y:S01]  /*6a20*/  VIADD R0, R228, 0x40 ;  /* 0x00000040e4007836 */ /* 0x000fe20000000000 */
[----:B------:R-:W-:Y:S04]  /*6a30*/  ULOP3.LUT UR5, UR11, 0x1, URZ, 0xc0, !UPT ;  /* 0x000000010b057892 */ /* 0x000fe8000f8ec03f */
[----:B------:R-:W-:Y:S01]  /*6a40*/  ISETP.GE.AND P3, PT, R0, UR21, PT ;  /* 0x0000001500007c0c */ /* 0x000fe2000bf66270 */
[----:B------:R-:W2:Y:S01]  /*6a50*/  LDC R34, c[0x0][0x244] ;  /* 0x00009100ff227b82 */ /* 0x000ea20000000800 */
[----:B------:R-:W-:Y:S04]  /*6a60*/  UISETP.NE.U32.AND UP0, UPT, UR5, 0x1, UPT ;  /* 0x000000010500788c */ /* 0x000fe8000bf05070 */
[----:B------:R-:W-:Y:S06]  /*6a70*/  USEL UR5, UR58, 0x4000, !UP0 ;  /* 0x000040003a057887 */ /* 0x000fec000c000000 */
[----:B------:R-:W-:Y:S02]  /*6a80*/  VIADD R222, R222, UR5 ;  /* 0x00000005dede7c36 */ /* 0x000fe40008000000 */
[----:B------:R-:W-:Y:S02]  /*6a90*/  VIADD R227, R227, UR5 ;  /* 0x00000005e3e37c36 */ /* 0x000fe40008000000 */
[----:B------:R-:W-:Y:S01]  /*6aa0*/  VIADD R212, R212, UR5 ;  /* 0x00000005d4d47c36 */ /* 0x000fe20008000000 */
[----:B------:R3:W-:Y:S04]  /*6ab0*/  @P4 STS [R222], RZ ;  /* 0x000000ffde004388 */ /* 0x0007e80000000800 */
[----:B------:R3:W-:Y:S04]  /*6ac0*/  @P4 STS [R222+0x4], RZ ;  /* 0x000004ffde004388 */ /* 0x0007e80000000800 */
[----:B------:R3:W-:Y:S01]  /*6ad0*/  @P4 STS [R222+0x8], RZ ;  /* 0x000008ffde004388 */ /* 0x0007e20000000800 */
[----:B-1----:R-:W-:Y:S03]  /*6ae0*/  IMAD.U32 R3, R7, -0x40, RZ ;  /* 0xffffffc007037824 */ /* 0x002fe600078e00ff */
[----:B------:R3:W-:Y:S02]  /*6af0*/  @P4 STS [R222+0xc], RZ ;  /* 0x00000cffde004388 */ /* 0x0007e40000000800 */
        /* <DEDUP_REMOVED lines=40> */
.L_x_186:
[----:B------:R-:W-:Y:S01]  /*6d80*/  F2FP.BF16.F32.PACK_AB R0, R33, R164 ;  /* 0x000000a42100723e */ /* 0x000fe200000010ff */
[----:B------:R-:W-:Y:S01]  /*6d90*/  STS [R225+0x1c000], R16 ;  /* 0x01c00010e1007388 */ /* 0x000fe20000000800 */
[C---:B-----5:R-:W-:Y:S01]  /*6da0*/  FADD.FTZ R8, -R178.reuse, R8 ;  /* 0x00000008b2087221 */ /* 0x060fe20000010100 */
[----:B------:R-:W-:Y:S01]  /*6db0*/  FADD.FTZ R9, -R178, R9 ;  /* 0x00000009b2097221 */ /* 0x000fe20000010100 */
[----:B------:R-:W-:Y:S01]  /*6dc0*/  FADD.FTZ R10, -R177, R10 ;  /* 0x0000000ab10a7221 */ /* 0x000fe20000010100 */
[----:B------:R-:W-:Y:S01]  /*6dd0*/  STS [R225+0x1c400], R18 ;  /* 0x01c40012e1007388 */ /* 0x000fe20000000800 */
[----:B------:R-:W-:Y:S01]  /*6de0*/  FMUL.FTZ R8, R191, R8 ;  /* 0x00000008bf087220 */ /* 0x000fe20000410000 */
[----:B------:R-:W-:Y:S01]  /*6df0*/  FMUL.FTZ R9, R190, R9 ;  /* 0x00000009be097220 */ /* 0x000fe20000410000 */
[C---:B------:R-:W-:Y:S01]  /*6e00*/  FADD.FTZ R11, -R177.reuse, R11 ;  /* 0x0000000bb10b7221 */ /* 0x040fe20000010100 */
[----:B------:R1:W-:Y:S01]  /*6e10*/  STS [R226+0x1c400], R0 ;  /* 0x01c40000e2007388 */ /* 0x0003e20000000800 */
[C---:B------:R-:W-:Y:S01]  /*6e20*/  FADD.FTZ R12, -R178.reuse, R12 ;  /* 0x0000000cb20c7221 */ /* 0x040fe20000010100 */
[----:B------:R-:W-:Y:S01]  /*6e30*/  FADD.FTZ R13, -R178, R13 ;  /* 0x0000000db20d7221 */ /* 0x000fe20000010100 */
[C---:B------:R-:W-:Y:S01]  /*6e40*/  FADD.FTZ R14, -R177.reuse, R14 ;  /* 0x0000000eb10e7221 */ /* 0x040fe20000010100 */
[----:B------:R-:W-:Y:S01]  /*6e50*/  STS [R226+0x1c000], R20 ;  /* 0x01c00014e2007388 */ /* 0x000fe20000000800 */
[----:B------:R-:W-:Y:S01]  /*6e60*/  FADD.FTZ R15, -R177, R15 ;  /* 0x0000000fb10f7221 */ /* 0x000fe20000010100 */
[----:B------:R-:W-:Y:S01]  /*6e70*/  FMUL.FTZ R10, R195, R10 ;  /* 0x0000000ac30a7220 */ /* 0x000fe20000410000 */
[----:B---3--:R-:W-:Y:S01]  /*6e80*/  FMUL.FTZ R4, R194, R11 ;  /* 0x0000000bc2047220 */ /* 0x008fe20000410000 */
[----:B------:R-:W-:Y:S01]  /*6e90*/  FMUL.FTZ R12, R189, R12 ;  /* 0x0000000cbd0c7220 */ /* 0x000fe20000410000 */
[----:B------:R-:W-:Y:S01]  /*6ea0*/  FMUL.FTZ R7, R188, R13 ;  /* 0x0000000dbc077220 */ /* 0x000fe20000410000 */
[----:B------:R-:W-:Y:S01]  /*6eb0*/  FMUL.FTZ R14, R193, R14 ;  /* 0x0000000ec10e7220 */ /* 0x000fe20000410000 */
[----:B------:R-:W-:Y:S01]  /*6ec0*/  FMUL.FTZ R3, R192, R15 ;  /* 0x0000000fc0037220 */ /* 0x000fe20000410000 */
[----:B------:R-:W-:Y:S01]  /*6ed0*/  F2FP.BF16.F32.PACK_AB R4, R4, R10 ;  /* 0x0000000a0404723e */ /* 0x000fe200000010ff */
[C---:B------:R-:W-:Y:S01]  /*6ee0*/  FADD.FTZ R24, -R178.reuse, R24 ;  /* 0x00000018b2187221 */ /* 0x040fe20000010100 */
[----:B------:R-:W-:Y:S01]  /*6ef0*/  F2FP.BF16.F32.PACK_AB R7, R7, R12 ;  /* 0x0000000c0707723e */ /* 0x000fe200000010ff */
[C---:B------:R-:W-:Y:S01]  /*6f00*/  FADD.FTZ R25, -R178.reuse, R25 ;  /* 0x00000019b2197221 */ /* 0x040fe20000010100 */
[----:B------:R-:W-:Y:S01]  /*6f10*/  F2FP.BF16.F32.PACK_AB R3, R3, R14 ;  /* 0x0000000e0303723e */ /* 0x000fe200000010ff */
[----:B------:R-:W-:Y:S01]  /*6f20*/  STS [R225+0x1d400], R4 ;  /* 0x01d40004e1007388 */ /* 0x000fe20000000800 */
[C---:B------:R-:W-:Y:S01]  /*6f30*/  FADD.FTZ R26, -R177.reuse, R26 ;  /* 0x0000001ab11a7221 */ /* 0x040fe20000010100 */
[----:B------:R-:W-:Y:S01]  /*6f40*/  FADD.FTZ R27, -R177, R27 ;  /* 0x0000001bb11b7221 */ /* 0x000fe20000010100 */
[----:B------:R-:W-:Y:S01]  /*6f50*/  F2FP.BF16.F32.PACK_AB R17, R17, R22 ;  /* 0x000000161111723e */ /* 0x000fe200000010ff */
[C---:B------:R-:W-:Y:S01]  /*6f60*/  FADD.FTZ R28, -R178.reuse, R28 ;  /* 0x0000001cb21c7221 */ /* 0x040fe20000010100 */
[----:B------:R-:W-:Y:S01]  /*6f70*/  FADD.FTZ R29, -R178, R29 ;  /* 0x0000001db21d7221 */ /* 0x000fe20000010100 */
[----:B------:R-:W-:Y:S01]  /*6f80*/  FMUL.FTZ R24, R185, R24 ;  /* 0x00000018b9187220 */ /* 0x000fe20000410000 */
[----:B------:R-:W-:Y:S01]  /*6f90*/  FMUL.FTZ R6, R184, R25 ;  /* 0x00000019b8067220 */ /* 0x000fe20000410000 */
[----:B-1----:R-:W-:Y:S01]  /*6fa0*/  F2FP.BF16.F32.PACK_AB R0, R9, R8 ;  /* 0x000000080900723e */ /* 0x002fe200000010ff */
[C---:B------:R-:W-:Y:S01]  /*6fb0*/  FADD.FTZ R30, -R177.reuse, R30 ;  /* 0x0000001eb11e7221 */ /* 0x040fe20000010100 */
[----:B------:R-:W-:Y:S01]  /*6fc0*/  FADD.FTZ R31, -R177, R31 ;  /* 0x0000001fb11f7221 */ /* 0x000fe20000010100 */
[----:B------:R-:W-:Y:S01]  /*6fd0*/  FMUL.FTZ R26, R187, R26 ;  /* 0x0000001abb1a7220 */ /* 0x000fe20000410000 */
[----:B------:R-:W-:Y:S01]  /*6fe0*/  FMUL.FTZ R2, R186, R27 ;  /* 0x0000001bba027220 */ /* 0x000fe20000410000 */
[----:B------:R1:W-:Y:S01]  /*6ff0*/  STS [R225+0x1d000], R0 ;  /* 0x01d00000e1007388 */ /* 0x0003e20000000800 */
[----:B------:R-:W-:Y:S01]  /*7000*/  F2FP.BF16.F32.PACK_AB R16, R23, R32 ;  /* 0x000000201710723e */ /* 0x000fe200000010ff */
[----:B------:R-:W-:Y:S01]  /*7010*/  FMUL.FTZ R28, R183, R28 ;  /* 0x0000001cb71c7220 */ /* 0x000fe20000410000 */
[----:B------:R-:W-:Y:S01]  /*7020*/  FMUL.FTZ R5, R182, R29 ;  /* 0x0000001db6057220 */ /* 0x000fe20000410000 */
[----:B------:R-:W-:Y:S01]  /*7030*/  STS [R226+0x1d000], R7 ;  /* 0x01d00007e2007388 */ /* 0x000fe20000000800 */
[----:B------:R-:W-:Y:S01]  /*7040*/  FMUL.FTZ R30, R181, R30 ;  /* 0x0000001eb51e7220 */ /* 0x000fe20000410000 */
[----:B------:R-:W-:Y:S01]  /*7050*/  FMUL.FTZ R31, R180, R31 ;  /* 0x0000001fb41f7220 */ /* 0x000fe20000410000 */
[----:B------:R-:W-:Y:S01]  /*7060*/  F2FP.BF16.F32.PACK_AB R6, R6, R24 ;  /* 0x000000180606723e */ /* 0x000fe200000010ff */
[----:B------:R-:W-:Y:S01]  /*7070*/  STS [R226+0x1d400], R3 ;  /* 0x01d40003e2007388 */ /* 0x000fe20000000800 */
[----:B------:R-:W-:Y:S01]  /*7080*/  F2FP.BF16.F32.PACK_AB R2, R2, R26 ;  /* 0x0000001a0202723e */ /* 0x000fe200000010ff */
[----:B------:R-:W-:Y:S01]  /*7090*/  UIMAD UR6, UR25, UR24, URZ ;  /* 0x00000018190672a4 */ /* 0x000fe2000f8e023f */
[----:B------:R-:W-:Y:S01]  /*70a0*/  F2FP.BF16.F32.PACK_AB R5, R5, R28 ;  /* 0x0000001c0505723e */ /* 0x000fe200000010ff */
[----:B------:R-:W-:Y:S02]  /*70b0*/  STS [R223+0x1c000], R21 ;  /* 0x01c00015df007388 */ /* 0x000fe40000000800 */
[----:B------:R-:W-:Y:S02]  /*70c0*/  ULEA UR5, -UR6, URZ, 0x6 ;  /* 0x0000003f06057291 */ /* 0x000fe4000f8e313f */
[----:B------:R-:W-:Y:S04]  /*70d0*/  STS [R223+0x1c400], R17 ;  /* 0x01c40011df007388 */ /* 0x000fe80000000800 */
[----:B------:R-:W-:Y:S04]  /*70e0*/  STS [R224+0x1c000], R19 ;  /* 0x01c00013e0007388 */ /* 0x000fe80000000800 */
[----:B------:R-:W-:Y:S01]  /*70f0*/  STS [R224+0x1c400], R16 ;  /* 0x01c40010e0007388 */ /* 0x000fe20000000800 */
[----:B-1----:R-:W-:Y:S03]  /*7100*/  F2FP.BF16.F32.PACK_AB R0, R31, R30 ;  /* 0x0000001e1f00723e */ /* 0x002fe600000010ff */
[----:B------:R-:W-:Y:S04]  /*7110*/  STS [R223+0x1d000], R6 ;  /* 0x01d00006df007388 */ /* 0x000fe80000000800 */
[----:B------:R1:W-:Y:S04]  /*7120*/  STS [R223+0x1d400], R2 ;  /* 0x01d40002df007388 */ /* 0x0003e80000000800 */
[----:B------:R-:W-:Y:S04]  /*7130*/  STS [R224+0x1d000], R5 ;  /* 0x01d00005e0007388 */ /* 0x000fe80000000800 */
[----:B------:R2:W-:Y:S01]  /*7140*/  STS [R224+0x1d400], R0 ;  /* 0x01d40000e0007388 */ /* 0x0005e20000000800 */
[----:B------:R-:W-:Y:S01]  /*7150*/  BAR.SYNC.DEFER_BLOCKING 0x0 ;  /* 0x0000000000007b1d */ /* 0x000fe20000010000 */
[----:B-1----:R-:W-:Y:S04]  /*7160*/  MOV R2, UR5 ;  /* 0x0000000500027c02 */ /* 0x002fe80008000f00 */
[----:B------:R-:W-:Y:S02]  /*7170*/  LEA R220, P0, R2, R220, 0x2 ;  /* 0x000000dc02dc7211 */ /* 0x000fe400078010ff */
[----:B--2---:R-:W-:Y:S01]  /*7180*/  MOV R0, UR5 ;  /* 0x0000000500007c02 */ /* 0x004fe20008000f00 */
[----:B------:R-:W-:Y:S03]  /*7190*/  LDSM.16.MT88.4 R4, [R209+0x20000] ;  /* 0x02000000d104783b */ /* 0x000fe60000004200 */
[----:B------:R-:W-:Y:S01]  /*71a0*/  LEA.HI.X.SX32 R221, R0, R221, 0x2, P0 ;  /* 0x000000dd00dd7211 */ /* 0x000fe200000f16ff */
[----:B------:R-:W1:Y:S04]  /*71b0*/  LDSM.16.MT88.4 R8, [R172+UR4+0x8000] ;  /* 0x00800004ac08783b */ /* 0x000e680008004200 */
[----:B------:R-:W2:Y:S04]  /*71c0*/  LDSM.16.MT88.4 R12, [R209+0x22000] ;  /* 0x02200000d10c783b */ /* 0x000ea80000004200 */
[----:B------:R-:W3:Y:S04]  /*71d0*/  LDSM.16.MT88.4 R16, [R176] ;  /* 0x00000000b010783b */ /* 0x000ee80000004200 */
[----:B------:R-:W4:Y:S04]  /*71e0*/  LDSM.16.MT88.4 R20, [R172+UR4+0xa000] ;  /* 0x00a00004ac14783b */ /* 0x000f280008004200 */
[----:B------:R-:W4:Y:S04]  /*71f0*/  LDSM.16.MT88.4 R24, [R176+0x2000] ;  /* 0x00200000b018783b */ /* 0x000f280000004200 */
[----:B------:R-:W-:Y:S04]  /*7200*/  LDSM.16.MT88.4 R28, [R209+0x20800] ;  /* 0x02080000d11c783b */ /* 0x000fe80000004200 */
[----:B------:R-:W4:Y:S04]  /*7210*/  LDSM.16.MT88.4 R32, [R172+UR4+0x8800] ;  /* 0x00880004ac20783b */ /* 0x000f280008004200 */
[----:B------:R-:W4:Y:S04]  /*7220*/  LDSM.16.MT88.4 R164, [R209+0x22800] ;  /* 0x02280000d1a4783b */ /* 0x000f280000004200 */
[----:B------:R-:W-:Y:S01]  /*7230*/  LDSM.16.MT88.4 R168, [R176+0x3000] ;  /* 0x00300000b0a8783b */ /* 0x000fe20000004200 */
[-C--:B-1----:R-:W-:Y:S06]  /*7240*/  HMMA.16816.F32.BF16 R36, R4, R8.reuse, R36 ;  /* 0x000000080424723c */ /* 0x082fec0000041824 */
[C---:B--2---:R-:W-:Y:S06]  /*7250*/  HMMA.16816.F32.BF16 R40, R12.reuse, R8, R40 ;  /* 0x000000080c28723c */ /* 0x044fec0000041828 */
[-C--:B------:R-:W-:Y:S06]  /*7260*/  HMMA.16816.F32.BF16 R44, R12, R10.reuse, R44 ;  /* 0x0000000a0c2c723c */ /* 0x080fec000004182c */
[C---:B------:R-:W-:Y:S01]  /*7270*/  HMMA.16816.F32.BF16 R48, R4.reuse, R10, R48 ;  /* 0x0000000a0430723c */ /* 0x040fe20000041830 */
[----:B------:R-:W1:Y:S05]  /*7280*/  LDSM.16.MT88.4 R8, [R176+0x800] ;  /* 0x00080000b008783b */ /* 0x000e6a0000004200 */
[-C--:B---3--:R-:W-:Y:S06]  /*7290*/  HMMA.16816.F32.BF16 R52, R4, R16.reuse, R52 ;  /* 0x000000100434723c */ /* 0x088fec0000041834 */
[C---:B------:R-:W-:Y:S06]  /*72a0*/  HMMA.16816.F32.BF16 R56, R12.reuse, R16, R56 ;  /* 0x000000100c38723c */ /* 0x040fec0000041838 */
[-C--:B------:R-:W-:Y:S06]  /*72b0*/  HMMA.16816.F32.BF16 R60, R12, R18.reuse, R60 ;  /* 0x000000120c3c723c */ /* 0x080fec000004183c */
[C---:B------:R-:W-:Y:S01]  /*72c0*/  HMMA.16816.F32.BF16 R64, R4.reuse, R18, R64 ;  /* 0x000000120440723c */ /* 0x040fe20000041840 */
[----:B------:R-:W2:Y:S05]  /*72d0*/  LDSM.16.MT88.4 R16, [R172+UR4+0xa800] ;  /* 0x00a80004ac10783b */ /* 0x000eaa0008004200 */
[-C--:B----4-:R-:W-:Y:S06]  /*72e0*/  HMMA.16816.F32.BF16 R68, R4, R20.reuse, R68 ;  /* 0x000000140444723c */ /* 0x090fec0000041844 */
[C---:B------:R-:W-:Y:S06]  /*72f0*/  HMMA.16816.F32.BF16 R72, R12.reuse, R20, R72 ;  /* 0x000000140c48723c */ /* 0x040fec0000041848 */
[-C--:B------:R-:W-:Y:S06]  /*7300*/  HMMA.16816.F32.BF16 R76, R12, R22.reuse, R76 ;  /* 0x000000160c4c723c */ /* 0x080fec000004184c */
[C---:B------:R-:W-:Y:S01]  /*7310*/  HMMA.16816.F32.BF16 R80, R4.reuse, R22, R80 ;  /* 0x000000160450723c */ /* 0x040fe20000041850 */
[----:B------:R-:W3:Y:S05]  /*7320*/  LDSM.16.MT88.4 R20, [R176+0x2800] ;  /* 0x00280000b014783b */ /* 0x000eea0000004200 */
[-C--:B------:R-:W-:Y:S06]  /*7330*/  HMMA.16816.F32.BF16 R84, R4, R24.reuse, R84 ;  /* 0x000000180454723c */ /* 0x080fec0000041854 */
[C---:B------:R-:W-:Y:S06]  /*7340*/  HMMA.16816.F32.BF16 R88, R12.reuse, R24, R88 ;  /* 0x000000180c58723c */ /* 0x040fec0000041858 */
[-C--:B------:R-:W-:Y:S01]  /*7350*/  HMMA.16816.F32.BF16 R92, R12, R26.reuse, R92 ;  /* 0x0000001a0c5c723c */ /* 0x080fe2000004185c */
[----:B------:R-:W-:Y:S05]  /*7360*/  LDSM.16.MT88.4 R12, [R172+UR4+0x9000] ;  /* 0x00900004ac0c783b */ /* 0x000fea0008004200 */
[----:B------:R-:W-:Y:S01]  /*7370*/  HMMA.16816.F32.BF16 R96, R4, R26, R96 ;  /* 0x0000001a0460723c */ /* 0x000fe20000041860 */
[----:B------:R-:W4:Y:S04]  /*7380*/  LDSM.16.MT88.4 R4, [R209+0x21000] ;  /* 0x02100000d104783b */ /* 0x000f280000004200 */
[----:B------:R-:W4:Y:S01]  /*7390*/  LDSM.16.MT88.4 R24, [R209+0x23000] ;  /* 0x02300000d118783b */ /* 0x000f220000004200 */
[-C--:B------:R-:W-:Y:S06]  /*73a0*/  HMMA.16816.F32.BF16 R36, R28, R32.reuse, R36 ;  /* 0x000000201c24723c */ /* 0x080fec0000041824 */
[C---:B------:R-:W-:Y:S06]  /*73b0*/  HMMA.16816.F32.BF16 R40, R164.reuse, R32, R40 ;  /* 0x00000020a428723c */ /* 0x040fec0000041828 */
[-C--:B------:R-:W-:Y:S06]  /*73c0*/  HMMA.16816.F32.BF16 R44, R164, R34.reuse, R44 ;  /* 0x00000022a42c723c */ /* 0x080fec000004182c */
[C---:B------:R-:W-:Y:S01]  /*73d0*/  HMMA.16816.F32.BF16 R48, R28.reuse, R34, R48 ;  /* 0x000000221c30723c */ /* 0x040fe20000041830 */
[----:B------:R-:W-:Y:S05]  /*73e0*/  LDSM.16.MT88.4 R32, [R172+UR4+0xb000] ;  /* 0x00b00004ac20783b */ /* 0x000fea0008004200 */
[-C--:B-1----:R-:W-:Y:S06]  /*73f0*/  HMMA.16816.F32.BF16 R52, R28, R8.reuse, R52 ;  /* 0x000000081c34723c */ /* 0x082fec0000041834 */
[C---:B------:R-:W-:Y:S06]  /*7400*/  HMMA.16816.F32.BF16 R56, R164.reuse, R8, R56 ;  /* 0x00000008a438723c */ /* 0x040fec0000041838 */
[-C--:B------:R-:W-:Y:S06]  /*7410*/  HMMA.16816.F32.BF16 R60, R164, R10.reuse, R60 ;  /* 0x0000000aa43c723c */ /* 0x080fec000004183c */
[C---:B------:R-:W-:Y:S01]  /*7420*/  HMMA.16816.F32.BF16 R64, R28.reuse, R10, R64 ;  /* 0x0000000a1c40723c */ /* 0x040fe20000041840 */
[----:B------:R-:W1:Y:S05]  /*7430*/  LDSM.16.MT88.4 R8, [R176+0x1000] ;  /* 0x00100000b008783b */ /* 0x000e6a0000004200 */
[-C--:B--2---:R-:W-:Y:S06]  /*7440*/  HMMA.16816.F32.BF16 R68, R28, R16.reuse, R68 ;  /* 0x000000101c44723c */ /* 0x084fec0000041844 */
[C---:B------:R-:W-:Y:S06]  /*7450*/  HMMA.16816.F32.BF16 R72, R164.reuse, R16, R72 ;  /* 0x00000010a448723c */ /* 0x040fec0000041848 */
[-C--:B------:R-:W-:Y:S06]  /*7460*/  HMMA.16816.F32.BF16 R76, R164, R18.reuse, R76 ;  /* 0x00000012a44c723c */ /* 0x080fec000004184c */
[C---:B------:R-:W-:Y:S01]  /*7470*/  HMMA.16816.F32.BF16 R80, R28.reuse, R18, R80 ;  /* 0x000000121c50723c */ /* 0x040fe20000041850 */
[----:B------:R-:W-:Y:S05]  /*7480*/  LDSM.16.MT88.4 R16, [R209+0x21800] ;  /* 0x02180000d110783b */ /* 0x000fea0000004200 */
[-C--:B---3--:R-:W-:Y:S06]  /*7490*/  HMMA.16816.F32.BF16 R84, R28, R20.reuse, R84 ;  /* 0x000000141c54723c */ /* 0x088fec0000041854 */
[C---:B------:R-:W-:Y:S06]  /*74a0*/  HMMA.16816.F32.BF16 R88, R164.reuse, R20, R88 ;  /* 0x00000014a458723c */ /* 0x040fec0000041858 */
[-C--:B------:R-:W-:Y:S01]  /*74b0*/  HMMA.16816.F32.BF16 R92, R164, R22.reuse, R92 ;  /* 0x00000016a45c723c */ /* 0x080fe2000004185c */
[----:B------:R-:W-:Y:S04]  /*74c0*/  LDSM.16.MT88.4 R164, [R176+0x1800] ;  /* 0x00180000b0a4783b */ /* 0x000fe80000004200 */
[----:B------:R-:W-:Y:S01]  /*74d0*/  LDSM.16.MT88.4 R176, [R176+0x3800] ;  /* 0x00380000b0b0783b */ /* 0x000fe20000004200 */
[----:B------:R-:W-:Y:S03]  /*74e0*/  HMMA.16816.F32.BF16 R96, R28, R22, R96 ;  /* 0x000000161c60723c */ /* 0x000fe60000041860 */
[----:B------:R-:W2:Y:S03]  /*74f0*/  LDSM.16.MT88.4 R20, [R172+UR4+0x9800] ;  /* 0x00980004ac14783b */ /* 0x000ea60008004200 */
[-C--:B----4-:R-:W-:Y:S01]  /*7500*/  HMMA.16816.F32.BF16 R36, R4, R12.reuse, R36 ;  /* 0x0000000c0424723c */ /* 0x090fe20000041824 */
[----:B------:R-:W3:Y:S04]  /*7510*/  LDSM.16.MT88.4 R28, [R209+0x23800] ;  /* 0x02380000d11c783b */ /* 0x000ee80000004200 */
[----:B------:R-:W4:Y:S01]  /*7520*/  LDSM.16.MT88.4 R172, [R172+UR4+0xb800] ;  /* 0x00b80004acac783b */ /* 0x000f220008004200 */
[C---:B------:R-:W-:Y:S01]  /*7530*/  HMMA.16816.F32.BF16 R40, R24.reuse, R12, R40 ;  /* 0x0000000c1828723c */ /* 0x040fe20000041828 */
[----:B------:R-:W-:Y:S05]  /*7540*/  BAR.SYNC.DEFER_BLOCKING 0x0 ;  /* 0x0000000000007b1d */ /* 0x000fea0000010000 */
[-C--:B------:R-:W-:Y:S06]  /*7550*/  HMMA.16816.F32.BF16 R44, R24, R14.reuse, R44 ;  /* 0x0000000e182c723c */ /* 0x080fec000004182c */
[C---:B------:R-:W-:Y:S06]  /*7560*/  HMMA.16816.F32.BF16 R48, R4.reuse, R14, R48 ;  /* 0x0000000e0430723c */ /* 0x040fec0000041830 */
[-C--:B-1----:R-:W-:Y:S06]  /*7570*/  HMMA.16816.F32.BF16 R52, R4, R8.reuse, R52 ;  /* 0x000000080434723c */ /* 0x082fec0000041834 */
[C---:B------:R-:W-:Y:S06]  /*7580*/  HMMA.16816.F32.BF16 R56, R24.reuse, R8, R56 ;  /* 0x000000081838723c */ /* 0x040fec0000041838 */
[-C--:B------:R-:W-:Y:S06]  /*7590*/  HMMA.16816.F32.BF16 R60, R24, R10.reuse, R60 ;  /* 0x0000000a183c723c */ /* 0x080fec000004183c */
        /* <DEDUP_REMOVED lines=8> */
[----:B------:R-:W-:Y:S06]  /*7620*/  HMMA.16816.F32.BF16 R96, R4, R170, R96 ;  /* 0x000000aa0460723c */ /* 0x000fec0000041860 */
[-C--:B--2---:R-:W-:Y:S06]  /*7630*/  HMMA.16816.F32.BF16 R36, R16, R20.reuse, R36 ;  /* 0x000000141024723c */ /* 0x084fec0000041824 */
[C---:B---3--:R-:W-:Y:S06]  /*7640*/  HMMA.16816.F32.BF16 R40, R28.reuse, R20, R40 ;  /* 0x000000141c28723c */ /* 0x048fec0000041828 */
[-C--:B------:R-:W-:Y:S06]  /*7650*/  HMMA.16816.F32.BF16 R44, R28, R22.reuse, R44 ;  /* 0x000000161c2c723c */ /* 0x080fec000004182c */
[C---:B------:R-:W-:Y:S06]  /*7660*/  HMMA.16816.F32.BF16 R48, R16.reuse, R22, R48 ;  /* 0x000000161030723c */ /* 0x040fec0000041830 */
[-C--:B------:R-:W-:Y:S06]  /*7670*/  HMMA.16816.F32.BF16 R52, R16, R164.reuse, R52 ;  /* 0x000000a41034723c */ /* 0x080fec0000041834 */
[C---:B------:R-:W-:Y:S06]  /*7680*/  HMMA.16816.F32.BF16 R56, R28.reuse, R164, R56 ;  /* 0x000000a41c38723c */ /* 0x040fec0000041838 */
[-C--:B------:R-:W-:Y:S06]  /*7690*/  HMMA.16816.F32.BF16 R60, R28, R166.reuse, R60 ;  /* 0x000000a61c3c723c */ /* 0x080fec000004183c */
[C---:B------:R-:W-:Y:S06]  /*76a0*/  HMMA.16816.F32.BF16 R64, R16.reuse, R166, R64 ;  /* 0x000000a61040723c */ /* 0x040fec0000041840 */
[-C--:B----4-:R-:W-:Y:S06]  /*76b0*/  HMMA.16816.F32.BF16 R68, R16, R172.reuse, R68 ;  /* 0x000000ac1044723c */ /* 0x090fec0000041844 */
[C---:B------:R-:W-:Y:S06]  /*76c0*/  HMMA.16816.F32.BF16 R72, R28.reuse, R172, R72 ;  /* 0x000000ac1c48723c */ /* 0x040fec0000041848 */
        /* <DEDUP_REMOVED lines=8> */
[----:B------:R-:W-:Y:S11]  /*7750*/  @!P1 BRA `(.L_x_187) ;  /* 0x0000000000a09947 */ /* 0x000ff60003800000 */
[C---:B------:R-:W-:Y:S01]  /*7760*/  VIADD R0, R228.reuse, 0x40 ;  /* 0x00000040e4007836 */ /* 0x040fe20000000000 */
[----:B------:R-:W1:Y:S01]  /*7770*/  LDC R9, c[0x0][0x420] ;  /* 0x00010800ff097b82 */ /* 0x000e620000000800 */
[----:B------:R-:W-:Y:S03]  /*7780*/  ISETP.GE.AND P4, PT, R228, UR21, PT ;  /* 0x00000015e4007c0c */ /* 0x000fe6000bf86270 */
[----:B------:R-:W-:Y:S10]  /*7790*/  ISETP.GE.AND P3, PT, R0, UR21, PT ;  /* 0x0000001500007c0c */ /* 0x000ff4000bf66270 */
[----:B------:R-:W2:Y:S08]  /*77a0*/  @!P4 LDC R8, c[0x0][0x424] ;  /* 0x00010900ff08cb82 */ /* 0x000eb00000000800 */
[----:B------:R-:W3:Y:S01]  /*77b0*/  @!P3 LDC R0, c[0x0][0x424] ;  /* 0x00010900ff00bb82 */ /* 0x000ee20000000800 */
[C---:B-1----:R-:W-:Y:S05]  /*77c0*/  IMAD.U32 R3, R9.reuse, -0x40, RZ ;  /* 0xffffffc009037824 */ /* 0x042fea00078e00ff */
[----:B------:R-:W-:Y:S02]  /*77d0*/  SHF.R.S32.HI R7, RZ, 0x1f, R3 ;  /* 0x0000001fff077819 */ /* 0x000fe40000011403 */
[----:B------:R-:W-:Y:S02]  /*77e0*/  @!P3 LEA R5, P5, R9, R3, 0x5 ;  /* 0x000000030905b211 */ /* 0x000fe400078a28ff */
[CC--:B------:R-:W-:Y:S04]  /*77f0*/  LEA R2, P0, R3.reuse, R230.reuse, 0x1 ;  /* 0x000000e603027211 */ /* 0x0c0fe800078008ff */
[----:B------:R-:W-:Y:S02]  /*7800*/  LEA.HI.X.SX32 R3, R3, R231, 0x1, P0 ;  /* 0x000000e703037211 */ /* 0x000fe400000f0eff */
[----:B------:R-:W-:Y:S01]  /*7810*/  @!P3 LEA R4, P0, R5, R230, 0x1 ;  /* 0x000000e60504b211 */ /* 0x000fe200078008ff */
[----:B------:R-:W-:Y:S01]  /*7820*/  IMAD.MOV.U32 R230, RZ, RZ, R2 ;  /* 0x000000ffffe67224 */ /* 0x000fe200078e0002 */
[C---:B---3--:R-:W-:Y:S02]  /*7830*/  @!P3 LEA.HI.X R7, R9.reuse, R7, R0, 0x5, P5 ;  /* 0x000000070907b211 */ /* 0x048fe400028f2c00 */
[----:B------:R-:W-:Y:S02]  /*7840*/  LEA R0, R244, UR4, 0x1 ;  /* 0x00000004f4007c11 */ /* 0x000fe4000f8e08ff */
[----:B------:R-:W-:Y:S02]  /*7850*/  @!P4 LEA R6, P5, R9, R2, 0x6 ;  /* 0x000000020906c211 */ /* 0x000fe400078a30ff */
[----:B------:R-:W-:Y:S01]  /*7860*/  @!P3 LEA.HI.X R5, R5, R231, R7, 0x1, P0 ;  /* 0x000000e70505b211 */ /* 0x000fe200000f0c07 */
[----:B------:R1:W-:Y:S01]  /*7870*/  @P4 STS.128 [R0+0x8000], RZ ;  /* 0x008000ff00004388 */ /* 0x0003e20000000c00 */
[----:B--2---:R-:W-:Y:S01]  /*7880*/  @!P4 LEA.HI.X R7, R9, R3, R8, 0x6, P5 ;  /* 0x000000030907c211 */ /* 0x004fe200028f3408 */
[----:B------:R-:W-:Y:S02]  /*7890*/  IMAD.MOV.U32 R231, RZ, RZ, R3 ;  /* 0x000000ffffe77224 */ /* 0x000fe400078e0003 */
        /* <DEDUP_REMOVED lines=20> */
.L_x_187:
[----:B-1----:R-:W-:Y:S01]  /*79e0*/  LEA R0, R218, UR4, 0x1 ;  /* 0x00000004da007c11 */ /* 0x002fe2000f8e08ff */
[----:B------:R-:W-:Y:S01]  /*79f0*/  LDSM.16.MT88.4 R16, [R208] ;  /* 0x00000000d010783b */ /* 0x000fe20000004200 */
[----:B------:R-:W-:Y:S01]  /*7a00*/  USHF.L.U32 UR5, UR6, 0x3, URZ ;  /* 0x0000000306057899 */ /* 0x000fe2000800063f */
[----:B------:R-:W-:Y:S01]  /*7a10*/  IMAD.MOV.U32 R206, RZ, RZ, 0x40 ;  /* 0x00000040ffce7424 */ /* 0x000fe200078e00ff */
[----:B------:R-:W-:Y:S01]  /*7a20*/  USHF.L.U32 UR10, UR6, 0x4, URZ ;  /* 0x00000004060a7899 */ /* 0x000fe2000800063f */
[----:B------:R-:W1:Y:S01]  /*7a30*/  LDSM.16.M88.4 R32, [R0+0x1c000] ;  /* 0x01c000000020783b */ /* 0x000e620000000200 */
[----:B------:R-:W-:Y:S01]  /*7a40*/  IMAD.IADD R2, R217, 0x1, R0 ;  /* 0x00000001d9027824 */ /* 0x000fe200078e0200 */
[----:B------:R-:W-:Y:S01]  /*7a50*/  UIMAD UR7, UR6, 0x18, URZ ;  /* 0x00000018060778a4 */ /* 0x000fe2000f8e023f */
[----:B------:R-:W-:Y:S01]  /*7a60*/  SEL R211, R206, 0xffffffc0, !P2 ;  /* 0xffffffc0ced37807 */ /* 0x000fe20005000000 */
[----:B------:R-:W2:Y:S01]  /*7a70*/  LDSM.16.M88.4 R28, [R0+0x1d000] ;  /* 0x01d00000001c783b */ /* 0x000ea20000000200 */
[----:B------:R-:W-:Y:S02]  /*7a80*/  USHF.L.U32 UR9, UR6, 0x5, URZ ;  /* 0x0000000506097899 */ /* 0x000fe4000800063f */
[----:B------:R-:W-:Y:S01]  /*7a90*/  UIMAD UR8, UR6, 0x28, URZ ;  /* 0x00000028060878a4 */ /* 0x000fe2000f8e023f */
[----:B------:R-:W3:Y:S01]  /*7aa0*/  LDSM.16.MT88.4 R164, [R208+0x4000] ;  /* 0x00400000d0a4783b */ /* 0x000ee20000004200 */
[----:B------:R-:W-:Y:S03]  /*7ab0*/  UISETP.GT.AND UP2, UPT, UR11, UR23, UPT ;  /* 0x000000170b00728c */ /* 0x000fe6000bf44270 */
[----:B------:R-:W-:Y:S04]  /*7ac0*/  LDSM.16.MT88.4 R172, [R208+0x800] ;  /* 0x00080000d0ac783b */ /* 0x000fe80000004200 */
[----:B------:R-:W4:Y:S04]  /*7ad0*/  LDSM.16.M88.4 R168, [R2+0x1c000] ;  /* 0x01c0000002a8783b */ /* 0x000f280000000200 */
[----:B------:R-:W4:Y:S04]  /*7ae0*/  LDSM.16.M88.4 R176, [R2+0x1d000] ;  /* 0x01d0000002b0783b */ /* 0x000f280000000200 */
[----:B------:R-:W4:Y:S04]  /*7af0*/  LDSM.16.MT88.4 R180, [R208+0x4800] ;  /* 0x00480000d0b4783b */ /* 0x000f280000004200 */
[----:B------:R-:W-:Y:S04]  /*7b00*/  LDSM.16.M88.4 R184, [R205+0x1c000] ;  /* 0x01c00000cdb8783b */ /* 0x000fe80000000200 */
[----:B------:R-:W4:Y:S04]  /*7b10*/  LDSM.16.MT88.4 R188, [R208+0x1000] ;  /* 0x00100000d0bc783b */ /* 0x000f280000004200 */
[----:B------:R-:W4:Y:S01]  /*7b20*/  LDSM.16.M88.4 R192, [R205+0x1d000] ;  /* 0x01d00000cdc0783b */ /* 0x000f220000000200 */
[-C--:B-1----:R-:W-:Y:S03]  /*7b30*/  HMMA.16816.F32.BF16 R4, R32, R16.reuse, RZ ;  /* 0x000000102004723c */ /* 0x082fe600000418ff */
[----:B------:R-:W1:Y:S04]  /*7b40*/  LDSM.16.MT88.4 R196, [R208+0x5000] ;  /* 0x00500000d0c4783b */ /* 0x000e680000004200 */
[----:B------:R-:W-:Y:S01]  /*7b50*/  LDSM.16.M88.4 R200, [R204+0x1d000] ;  /* 0x01d00000ccc8783b */ /* 0x000fe20000000200 */
[C---:B--2---:R-:W-:Y:S06]  /*7b60*/  HMMA.16816.F32.BF16 R8, R28.reuse, R16, RZ ;  /* 0x000000101c08723c */ /* 0x044fec00000418ff */
[-C--:B------:R-:W-:Y:S06]  /*7b70*/  HMMA.16816.F32.BF16 R12, R28, R18.reuse, RZ ;  /* 0x000000121c0c723c */ /* 0x080fec00000418ff */
[C---:B------:R-:W-:Y:S06]  /*7b80*/  HMMA.16816.F32.BF16 R16, R32.reuse, R18, RZ ;  /* 0x000000122010723c */ /* 0x040fec00000418ff */
[-C--:B---3--:R-:W-:Y:S06]  /*7b90*/  HMMA.16816.F32.BF16 R20, R32, R164.reuse, RZ ;  /* 0x000000a42014723c */ /* 0x088fec00000418ff */
[C---:B------:R-:W-:Y:S06]  /*7ba0*/  HMMA.16816.F32.BF16 R24, R28.reuse, R164, RZ ;  /* 0x000000a41c18723c */ /* 0x040fec00000418ff */
[-C--:B------:R-:W-:Y:S06]  /*7bb0*/  HMMA.16816.F32.BF16 R28, R28, R166.reuse, RZ ;  /* 0x000000a61c1c723c */ /* 0x080fec00000418ff */
[----:B------:R-:W-:Y:S01]  /*7bc0*/  HMMA.16816.F32.BF16 R32, R32, R166, RZ ;  /* 0x000000a62020723c */ /* 0x000fe200000418ff */
[----:B------:R-:W-:Y:S05]  /*7bd0*/  LDSM.16.M88.4 R164, [R204+0x1c000] ;  /* 0x01c00000cca4783b */ /* 0x000fea0000000200 */
        /* <DEDUP_REMOVED lines=8> */
[----:B------:R-:W3:Y:S05]  /*7c60*/  LDSM.16.MT88.4 R176, [R208+0x5800] ;  /* 0x00580000d0b0783b */ /* 0x000eea0000004200 */
[----:B------:R-:W-:Y:S01]  /*7c70*/  HMMA.16816.F32.BF16 R32, R168, R182, R32 ;  /* 0x000000b6a820723c */ /* 0x000fe20000041820 */
[----:B------:R-:W-:Y:S04]  /*7c80*/  LDSM.16.MT88.4 R180, [R208+0x2000] ;  /* 0x00200000d0b4783b */ /* 0x000fe80000004200 */
[----:B------:R-:W4:Y:S01]  /*7c90*/  LDSM.16.M88.4 R168, [R0+0x1e000] ;  /* 0x01e0000000a8783b */ /* 0x000f220000000200 */
[-C--:B------:R-:W-:Y:S06]  /*7ca0*/  HMMA.16816.F32.BF16 R4, R184, R188.reuse, R4 ;  /* 0x000000bcb804723c */ /* 0x080fec0000041804 */
[C---:B------:R-:W-:Y:S06]  /*7cb0*/  HMMA.16816.F32.BF16 R8, R192.reuse, R188, R8 ;  /* 0x000000bcc008723c */ /* 0x040fec0000041808 */
[-C--:B------:R-:W-:Y:S06]  /*7cc0*/  HMMA.16816.F32.BF16 R12, R192, R190.reuse, R12 ;  /* 0x000000bec00c723c */ /* 0x080fec000004180c */
[C---:B------:R-:W-:Y:S01]  /*7cd0*/  HMMA.16816.F32.BF16 R16, R184.reuse, R190, R16 ;  /* 0x000000beb810723c */ /* 0x040fe20000041810 */
[----:B------:R2:W4:Y:S05]  /*7ce0*/  LDSM.16.M88.4 R188, [R0+0x1f000] ;  /* 0x01f0000000bc783b */ /* 0x00052a0000000200 */
[-C--:B-1----:R-:W-:Y:S06]  /*7cf0*/  HMMA.16816.F32.BF16 R20, R184, R196.reuse, R20 ;  /* 0x000000c4b814723c */ /* 0x082fec0000041814 */
[C---:B------:R-:W-:Y:S06]  /*7d00*/  HMMA.16816.F32.BF16 R24, R192.reuse, R196, R24 ;  /* 0x000000c4c018723c */ /* 0x040fec0000041818 */
[-C--:B------:R-:W-:Y:S01]  /*7d10*/  HMMA.16816.F32.BF16 R28, R192, R198.reuse, R28 ;  /* 0x000000c6c01c723c */ /* 0x080fe2000004181c */
[----:B------:R-:W1:Y:S05]  /*7d20*/  LDSM.16.MT88.4 R192, [R208+0x6000] ;  /* 0x00600000d0c0783b */ /* 0x000e6a0000004200 */
[----:B------:R-:W-:Y:S01]  /*7d30*/  HMMA.16816.F32.BF16 R32, R184, R198, R32 ;  /* 0x000000c6b820723c */ /* 0x000fe20000041820 */
[----:B------:R-:W-:Y:S01]  /*7d40*/  LDSM.16.MT88.4 R184, [R208+0x2800] ;  /* 0x00280000d0b8783b */ /* 0x000fe20000004200 */
[----:B--2---:R-:W-:Y:S03]  /*7d50*/  IMAD.U32 R0, RZ, RZ, UR5 ;  /* 0x00000005ff007e24 */ /* 0x004fe6000f8e00ff */
[----:B------:R-:W-:Y:S01]  /*7d60*/  LDSM.16.M88.4 R196, [R2+0x1f000] ;  /* 0x01f0000002c4783b */ /* 0x000fe20000000200 */
[-C--:B------:R-:W-:Y:S06]  /*7d70*/  HMMA.16816.F32.BF16 R4, R164, R172.reuse, R4 ;  /* 0x000000aca404723c */ /* 0x080fec0000041804 */
[C---:B------:R-:W-:Y:S06]  /*7d80*/  HMMA.16816.F32.BF16 R8, R200.reuse, R172, R8 ;  /* 0x000000acc808723c */ /* 0x040fec0000041808 */
[-C--:B------:R-:W-:Y:S06]  /*7d90*/  HMMA.16816.F32.BF16 R12, R200, R174.reuse, R12 ;  /* 0x000000aec80c723c */ /* 0x080fec000004180c */
[C---:B------:R-:W-:Y:S01]  /*7da0*/  HMMA.16816.F32.BF16 R16, R164.reuse, R174, R16 ;  /* 0x000000aea410723c */ /* 0x040fe20000041810 */
[----:B------:R2:W1:Y:S05]  /*7db0*/  LDSM.16.M88.4 R172, [R2+0x1e000] ;  /* 0x01e0000002ac783b */ /* 0x00046a0000000200 */
[-C--:B---3--:R-:W-:Y:S06]  /*7dc0*/  HMMA.16816.F32.BF16 R20, R164, R176.reuse, R20 ;  /* 0x000000b0a414723c */ /* 0x088fec0000041814 */
[C---:B------:R-:W-:Y:S06]  /*7dd0*/  HMMA.16816.F32.BF16 R24, R200.reuse, R176, R24 ;  /* 0x000000b0c818723c */ /* 0x040fec0000041818 */
[-C--:B------:R-:W-:Y:S01]  /*7de0*/  HMMA.16816.F32.BF16 R28, R200, R178.reuse, R28 ;  /* 0x000000b2c81c723c */ /* 0x080fe2000004181c */
[----:B------:R-:W3:Y:S05]  /*7df0*/  LDSM.16.MT88.4 R200, [R208+0x6800] ;  /* 0x00680000d0c8783b */ /* 0x000eea0000004200 */
[----:B------:R-:W-:Y:S01]  /*7e00*/  HMMA.16816.F32.BF16 R32, R164, R178, R32 ;  /* 0x000000b2a420723c */ /* 0x000fe20000041820 */
[----:B------:R-:W-:Y:S04]  /*7e10*/  LDSM.16.M88.4 R164, [R205+0x1e000] ;  /* 0x01e00000cda4783b */ /* 0x000fe80000000200 */
[----:B------:R-:W3:Y:S01]  /*7e20*/  LDSM.16.MT88.4 R176, [R208+0x3000] ;  /* 0x00300000d0b0783b */ /* 0x000ee20000004200 */
[-C--:B----4-:R-:W-:Y:S05]  /*7e30*/  HMMA.16816.F32.BF16 R4, R168, R180.reuse, R4 ;  /* 0x000000b4a804723c */ /* 0x090fea0000041804 */
[----:B--2---:R-:W-:Y:S01]  /*7e40*/  @P1 IADD3 R2, P0, R245, UR17, RZ ;  /* 0x00000011f5021c10 */ /* 0x004fe2000ff1e0ff */
[C---:B------:R-:W-:Y:S01]  /*7e50*/  HMMA.16816.F32.BF16 R8, R188.reuse, R180, R8 ;  /* 0x000000b4bc08723c */ /* 0x040fe20000041808 */
[----:B------:R-:W-:Y:S04]  /*7e60*/  @UP3 UIADD3 UR17, UP1, UR17, -0x100, URZ ;  /* 0xffffff0011113890 */ /* 0x000fe8000ff3e03f */
[----:B------:R-:W-:Y:S01]  /*7e70*/  @P1 IADD3.X R3, R246, UR16, RZ, P0, !PT ;  /* 0x00000010f6031c10 */ /* 0x000fe200087fe4ff */
[-C--:B------:R-:W-:Y:S01]  /*7e80*/  HMMA.16816.F32.BF16 R12, R188, R182.reuse, R12 ;  /* 0x000000b6bc0c723c */ /* 0x080fe2000004180c */
[----:B------:R-:W-:Y:S03]  /*7e90*/  @UP3 UIADD3.X UR16, UR16, -0x1, URZ, UP1, !UPT ;  /* 0xffffffff10103890 */ /* 0x000fe60008ffe43f */
[----:B------:R-:W5:Y:S02]  /*7ea0*/  @P1 LDG.E R242, desc[UR12][R2.64] ;  /* 0x0000000c02f21981 */ /* 0x000f64000c1e1900 */
[C---:B------:R-:W-:Y:S02]  /*7eb0*/  HMMA.16816.F32.BF16 R16, R168.reuse, R182, R16 ;  /* 0x000000b6a810723c */ /* 0x040fe40000041810 */
[----:B------:R-:W2:Y:S04]  /*7ec0*/  LDSM.16.M88.4 R180, [R205+0x1f000] ;  /* 0x01f00000cdb4783b */ /* 0x000ea80000000200 */
[-C--:B-1----:R-:W-:Y:S01]  /*7ed0*/  HMMA.16816.F32.BF16 R20, R168, R192.reuse, R20 ;  /* 0x000000c0a814723c */ /* 0x082fe20000041814 */
[----:B------:R-:W5:Y:S04]  /*7ee0*/  @P1 LDG.E R243, desc[UR12][R2.64+0x20] ;  /* 0x0000200c02f31981 */ /* 0x000f68000c1e1900 */
[----:B------:R-:W5:Y:S01]  /*7ef0*/  @P1 LDG.E R240, desc[UR12][R2.64+0x80] ;  /* 0x0000800c02f01981 */ /* 0x000f62000c1e1900 */
[C---:B------:R-:W-:Y:S03]  /*7f00*/  HMMA.16816.F32.BF16 R24, R188.reuse, R192, R24 ;  /* 0x000000c0bc18723c */ /* 0x040fe60000041818 */
[----:B------:R1:W5:Y:S03]  /*7f10*/  @P1 LDG.E R241, desc[UR12][R2.64+0xa0] ;  /* 0x0000a00c02f11981 */ /* 0x000366000c1e1900 */
[-C--:B------:R-:W-:Y:S01]  /*7f20*/  HMMA.16816.F32.BF16 R28, R188, R194.reuse, R28 ;  /* 0x000000c2bc1c723c */ /* 0x080fe2000004181c */
[----:B------:R-:W4:Y:S05]  /*7f30*/  LDSM.16.MT88.4 R188, [R208+0x7000] ;  /* 0x00700000d0bc783b */ /* 0x000f2a0000004200 */
[----:B------:R-:W-:Y:S01]  /*7f40*/  HMMA.16816.F32.BF16 R32, R168, R194, R32 ;  /* 0x000000c2a820723c */ /* 0x000fe20000041820 */
[----:B------:R-:W-:Y:S04]  /*7f50*/  LDSM.16.M88.4 R168, [R204+0x1e000] ;  /* 0x01e00000cca8783b */ /* 0x000fe80000000200 */
[----:B------:R-:W-:Y:S01]  /*7f60*/  LDSM.16.M88.4 R192, [R204+0x1f000] ;  /* 0x01f00000ccc0783b */ /* 0x000fe20000000200 */
[-C--:B------:R-:W-:Y:S06]  /*7f70*/  HMMA.16816.F32.BF16 R4, R172, R184.reuse, R4 ;  /* 0x000000b8ac04723c */ /* 0x080fec0000041804 */
[C---:B------:R-:W-:Y:S01]  /*7f80*/  HMMA.16816.F32.BF16 R8, R196.reuse, R184, R8 ;  /* 0x000000b8c408723c */ /* 0x040fe20000041808 */
[----:B-1----:R-:W-:Y:S05]  /*7f90*/  IMAD.U32 R2, RZ, RZ, UR5 ;  /* 0x00000005ff027e24 */ /* 0x002fea000f8e00ff */
[-C--:B------:R-:W-:Y:S05]  /*7fa0*/  HMMA.16816.F32.BF16 R12, R196, R186.reuse, R12 ;  /* 0x000000bac40c723c */ /* 0x080fea000004180c */
[-C--:B------:R-:W-:Y:S01]  /*7fb0*/  LEA R2, P0, R2, R220.reuse, 0x2 ;  /* 0x000000dc02027211 */ /* 0x080fe200078010ff */
[C---:B------:R-:W-:Y:S01]  /*7fc0*/  HMMA.16816.F32.BF16 R16, R172.reuse, R186, R16 ;  /* 0x000000baac10723c */ /* 0x040fe20000041810 */
[----:B------:R-:W1:Y:S04]  /*7fd0*/  LDSM.16.MT88.4 R184, [R208+0x3800] ;  /* 0x00380000d0b8783b */ /* 0x000e680000004200 */
[-C--:B------:R-:W-:Y:S01]  /*7fe0*/  LEA.HI.X.SX32 R3, R0, R221.reuse, 0x2, P0 ;  /* 0x000000dd00037211 */ /* 0x080fe200000f16ff */
[-C--:B---3--:R-:W-:Y:S01]  /*7ff0*/  HMMA.16816.F32.BF16 R20, R172, R200.reuse, R20 ;  /* 0x000000c8ac14723c */ /* 0x088fe20000041814 */
[----:B------:R-:W-:Y:S05]  /*8000*/  IMAD.U32 R0, RZ, RZ, UR7 ;  /* 0x00000007ff007e24 */ /* 0x000fea000f8e00ff */
[C---:B------:R-:W-:Y:S06]  /*8010*/  HMMA.16816.F32.BF16 R24, R196.reuse, R200, R24 ;  /* 0x000000c8c418723c */ /* 0x040fec0000041818 */
[-C--:B------:R-:W-:Y:S01]  /*8020*/  HMMA.16816.F32.BF16 R28, R196, R202.reuse, R28 ;  /* 0x000000cac41c723c */ /* 0x080fe2000004181c */
[----:B------:R-:W3:Y:S05]  /*8030*/  LDSM.16.MT88.4 R196, [R208+0x7800] ;  /* 0x00780000d0c4783b */ /* 0x000eea0000004200 */
[----:B------:R-:W-:Y:S01]  /*8040*/  HMMA.16816.F32.BF16 R32, R172, R202, R32 ;  /* 0x000000caac20723c */ /* 0x000fe20000041820 */
[----:B------:R-:W-:Y:S05]  /*8050*/  LDSM.16.MT88.4 R172, [R210+0x3800] ;  /* 0x00380000d2ac783b */ /* 0x000fea0000004200 */
[-C--:B------:R-:W-:Y:S06]  /*8060*/  HMMA.16816.F32.BF16 R4, R164, R176.reuse, R4 ;  /* 0x000000b0a404723c */ /* 0x080fec0000041804 */
[C---:B--2---:R-:W-:Y:S06]  /*8070*/  HMMA.16816.F32.BF16 R8, R180.reuse, R176, R8 ;  /* 0x000000b0b408723c */ /* 0x044fec0000041808 */
[-C--:B------:R-:W-:Y:S05]  /*8080*/  HMMA.16816.F32.BF16 R12, R180, R178.reuse, R12 ;  /* 0x000000b2b40c723c */ /* 0x080fea000004180c */
[----:B------:R-:W-:Y:S01]  /*8090*/  IMAD.IADD R176, R211, 0x1, R210 ;  /* 0x00000001d3b07824 */ /* 0x000fe200078e02d2 */
[C---:B------:R-:W-:Y:S06]  /*80a0*/  HMMA.16816.F32.BF16 R16, R164.reuse, R178, R16 ;  /* 0x000000b2a410723c */ /* 0x040fec0000041810 */
[-C--:B----4-:R-:W-:Y:S06]  /*80b0*/  HMMA.16816.F32.BF16 R20, R164, R188.reuse, R20 ;  /* 0x000000bca414723c */ /* 0x090fec0000041814 */
[C---:B------:R-:W-:Y:S06]  /*80c0*/  HMMA.16816.F32.BF16 R24, R180.reuse, R188, R24 ;  /* 0x000000bcb418723c */ /* 0x040fec0000041818 */
[-C--:B------:R-:W-:Y:S06]  /*80d0*/  HMMA.16816.F32.BF16 R28, R180, R190.reuse, R28 ;  /* 0x000000beb41c723c */ /* 0x080fec000004181c */
[----:B------:R-:W-:Y:S06]  /*80e0*/  HMMA.16816.F32.BF16 R32, R164, R190, R32 ;  /* 0x000000bea420723c */ /* 0x000fec0000041820 */
[-C--:B-1----:R-:W-:Y:S01]  /*80f0*/  HMMA.16816.F32.BF16 R4, R168, R184.reuse, R4 ;  /* 0x000000b8a804723c */ /* 0x082fe20000041804 */
[----:B------:R-:W-:Y:S04]  /*8100*/  IMAD.U32 R164, RZ, RZ, UR10 ;  /* 0x0000000affa47e24 */ /* 0x000fe8000f8e00ff */
[----:B------:R-:W-:Y:S01]  /*8110*/  IMAD.U32 R165, RZ, RZ, UR10 ;  /* 0x0000000affa57e24 */ /* 0x000fe2000f8e00ff */
[C---:B------:R-:W-:Y:S01]  /*8120*/  HMMA.16816.F32.BF16 R8, R192.reuse, R184, R8 ;  /* 0x000000b8c008723c */ /* 0x040fe20000041808 */
[----:B------:R-:W-:Y:S04]  /*8130*/  IMAD.U32 R166, RZ, RZ, UR9 ;  /* 0x00000009ffa67e24 */ /* 0x000fe8000f8e00ff */
[-C--:B------:R-:W-:Y:S01]  /*8140*/  LEA R164, P1, R164, R220.reuse, 0x2 ;  /* 0x000000dca4a47211 */ /* 0x080fe200078210ff */
[-C--:B------:R-:W-:Y:S05]  /*8150*/  HMMA.16816.F32.BF16 R12, R192, R186.reuse, R12 ;  /* 0x000000bac00c723c */ /* 0x080fea000004180c */
[-C--:B------:R-:W-:Y:S01]  /*8160*/  LEA.HI.X.SX32 R165, R165, R221.reuse, 0x2, P1 ;  /* 0x000000dda5a57211 */ /* 0x080fe200008f16ff */
[C---:B------:R-:W-:Y:S05]  /*8170*/  HMMA.16816.F32.BF16 R16, R168.reuse, R186, R16 ;  /* 0x000000baa810723c */ /* 0x040fea0000041810 */
[----:B------:R1:W-:Y:S01]  /*8180*/  REDG.E.ADD.F32.FTZ.RN.STRONG.GPU desc[UR12][R220.64], R4 ;  /* 0x00000004dc0079a6 */ /* 0x0003e2000c10f38c */
[-C--:B---3--:R-:W-:Y:S03]  /*8190*/  HMMA.16816.F32.BF16 R20, R168, R196.reuse, R20 ;  /* 0x000000c4a814723c */ /* 0x088fe60000041814 */
[----:B------:R-:W-:Y:S03]  /*81a0*/  REDG.E.ADD.F32.FTZ.RN.STRONG.GPU desc[UR12][R2.64], R5 ;  /* 0x00000005020079a6 */ /* 0x000fe6000c10f38c */
[C---:B------:R-:W-:Y:S01]  /*81b0*/  HMMA.16816.F32.BF16 R24, R192.reuse, R196, R24 ;  /* 0x000000c4c018723c */ /* 0x040fe20000041818 */
[----:B------:R2:W-:Y:S05]  /*81c0*/  REDG.E.ADD.F32.FTZ.RN.STRONG.GPU desc[UR12][R164.64], R6 ;  /* 0x00000006a40079a6 */ /* 0x0005ea000c10f38c */
[-C--:B------:R-:W-:Y:S06]  /*81d0*/  HMMA.16816.F32.BF16 R28, R192, R198.reuse, R28 ;  /* 0x000000c6c01c723c */ /* 0x080fec000004181c */
[----:B------:R-:W-:Y:S01]  /*81e0*/  HMMA.16816.F32.BF16 R32, R168, R198, R32 ;  /* 0x000000c6a820723c */ /* 0x000fe20000041820 */
[----:B------:R-:W-:Y:S01]  /*81f0*/  LDSM.16.MT88.4 R168, [R176+0x3000] ;  /* 0x00300000b0a8783b */ /* 0x000fe20000004200 */
[----:B-1----:R-:W-:Y:S01]  /*8200*/  IMAD.U32 R4, RZ, RZ, UR7 ;  /* 0x00000007ff047e24 */ /* 0x002fe2000f8e00ff */
[----:B------:R-:W-:Y:S02]  /*8210*/  UIMAD UR7, UR6, 0x30, URZ ;  /* 0x00000030060778a4 */ /* 0x000fe4000f8e023f */
[----:B------:R-:W-:Y:S02]  /*8220*/  UIMAD UR6, UR6, 0x38, URZ ;  /* 0x00000038060678a4 */ /* 0x000fe4000f8e023f */
[-C--:B------:R-:W-:Y:S01]  /*8230*/  LEA R4, P0, R4, R220.reuse, 0x2 ;  /* 0x000000dc04047211 */ /* 0x080fe200078010ff */
[----:B--2---:R-:W-:Y:S03]  /*8240*/  IMAD.U32 R164, RZ, RZ, UR8 ;  /* 0x00000008ffa47e24 */ /* 0x004fe6000f8e00ff */
[-C--:B------:R-:W-:Y:S01]  /*8250*/  LEA.HI.X.SX32 R5, R0, R221.reuse, 0x2, P0 ;  /* 0x000000dd00057211 */ /* 0x080fe200000f16ff */
[----:B------:R-:W-:Y:S01]  /*8260*/  IMAD.U32 R0, RZ, RZ, UR9 ;  /* 0x00000009ff007e24 */ /* 0x000fe2000f8e00ff */
[-C--:B------:R-:W-:Y:S01]  /*8270*/  LEA R166, P0, R166, R220.reuse, 0x2 ;  /* 0x000000dca6a67211 */ /* 0x080fe200078010ff */
[----:B------:R-:W-:Y:S01]  /*8280*/  IMAD.U32 R6, RZ, RZ, UR7 ;  /* 0x00000007ff067e24 */ /* 0x000fe2000f8e00ff */
[-C--:B------:R-:W-:Y:S01]  /*8290*/  LEA R164, P3, R164, R220.reuse, 0x2 ;  /* 0x000000dca4a47211 */ /* 0x080fe200078610ff */
[----:B------:R1:W-:Y:S01]  /*82a0*/  REDG.E.ADD.F32.FTZ.RN.STRONG.GPU desc[UR12][R4.64], R7 ;  /* 0x00000007040079a6 */ /* 0x0003e2000c10f38c */
[-C--:B------:R-:W-:Y:S01]  /*82b0*/  LEA.HI.X.SX32 R167, R0, R221.reuse, 0x2, P0 ;  /* 0x000000dd00a77211 */ /* 0x080fe200000f16ff */
[----:B------:R-:W-:Y:S01]  /*82c0*/  IMAD.U32 R0, RZ, RZ, UR6 ;  /* 0x00000006ff007e24 */ /* 0x000fe2000f8e00ff */
[-C--:B------:R-:W-:Y:S03]  /*82d0*/  LEA R6, P1, R6, R220.reuse, 0x2 ;  /* 0x000000dc06067211 */ /* 0x080fe600078210ff */
[----:B------:R2:W-:Y:S01]  /*82e0*/  REDG.E.ADD.F32.FTZ.RN.STRONG.GPU desc[UR12][R166.64], R8 ;  /* 0x00000008a60079a6 */ /* 0x0005e2000c10f38c */
[----:B-1----:R-:W-:Y:S02]  /*82f0*/  IMAD.U32 R7, RZ, RZ, UR8 ;  /* 0x00000008ff077e24 */ /* 0x002fe4000f8e00ff */
[----:B------:R-:W-:Y:S02]  /*8300*/  IMAD.U32 R4, RZ, RZ, UR6 ;  /* 0x00000006ff047e24 */ /* 0x000fe4000f8e00ff */
[----:B------:R-:W-:Y:S01]  /*8310*/  IMAD.U32 R5, RZ, RZ, UR7 ;  /* 0x00000007ff057e24 */ /* 0x000fe2000f8e00ff */
[-C--:B------:R-:W-:Y:S01]  /*8320*/  LEA.HI.X.SX32 R165, R7, R221.reuse, 0x2, P3 ;  /* 0x000000dd07a57211 */ /* 0x080fe200018f16ff */
[----:B------:R-:W-:Y:S01]  /*8330*/  UIADD3 UR7, UR10, 0x20, URZ ;  /* 0x000000200a077890 */ /* 0x000fe2000fffe03f */
[-C--:B------:R-:W-:Y:S02]  /*8340*/  LEA R4, P0, R4, R220.reuse, 0x2 ;  /* 0x000000dc04047211 */ /* 0x080fe400078010ff */
[-C--:B------:R-:W-:Y:S01]  /*8350*/  LEA.HI.X.SX32 R7, R5, R221.reuse, 0x2, P1 ;  /* 0x000000dd05077211 */ /* 0x080fe200008f16ff */
[----:B------:R1:W-:Y:S01]  /*8360*/  REDG.E.ADD.F32.FTZ.RN.STRONG.GPU desc[UR12][R164.64], R9 ;  /* 0x00000009a40079a6 */ /* 0x0003e2000c10f38c */
[-C--:B------:R-:W-:Y:S01]  /*8370*/  LEA.HI.X.SX32 R5, R0, R221.reuse, 0x2, P0 ;  /* 0x000000dd00057211 */ /* 0x080fe200000f16ff */
[----:B------:R-:W-:Y:S01]  /*8380*/  UIADD3 UR6, UR5, UR7, URZ ;  /* 0x0000000705067290 */ /* 0x000fe2000fffe03f */
[----:B--2---:R-:W-:Y:S01]  /*8390*/  IMAD.U32 R8, RZ, RZ, UR7 ;  /* 0x00000007ff087e24 */ /* 0x004fe2000f8e00ff */
[----:B------:R2:W-:Y:S01]  /*83a0*/  REDG.E.ADD.F32.FTZ.RN.STRONG.GPU desc[UR12][R6.64], R10 ;  /* 0x0000000a060079a6 */ /* 0x0005e2000c10f38c */
[----:B------:R-:W-:Y:S01]  /*83b0*/  IMAD.U32 R0, RZ, RZ, UR7 ;  /* 0x00000007ff007e24 */ /* 0x000fe2000f8e00ff */
[----:B------:R-:W-:Y:S02]  /*83c0*/  UIADD3 UR8, UR5, UR6, URZ ;  /* 0x0000000605087290 */ /* 0x000fe4000fffe03f */
[----:B------:R3:W-:Y:S01]  /*83d0*/  REDG.E.ADD.F32.FTZ.RN.STRONG.GPU desc[UR12][R4.64], R11 ;  /* 0x0000000b040079a6 */ /* 0x0007e2000c10f38c */
[-C--:B------:R-:W-:Y:S01]  /*83e0*/  LEA R8, P0, R8, R220.reuse, 0x2 ;  /* 0x000000dc08087211 */ /* 0x080fe200078010ff */
[----:B------:R-:W-:Y:S02]  /*83f0*/  UIADD3 UR7, UR5, UR8, URZ ;  /* 0x0000000805077290 */ /* 0x000fe4000fffe03f */
[----:B------:R-:W-:Y:S04]  /*8400*/  REDG.E.ADD.F32.FTZ.RN.STRONG.GPU desc[UR12][R220.64+0x80], R16 ;  /* 0x00008010dc0079a6 */ /* 0x000fe8000c10f38c */
[----:B------:R-:W-:Y:S04]  /*8410*/  REDG.E.ADD.F32.FTZ.RN.STRONG.GPU desc[UR12][R2.64+0x80], R17 ;  /* 0x00008011020079a6 */ /* 0x000fe8000c10f38c */
[----:B------:R-:W-:Y:S01]  /*8420*/  LDSM.16.MT88.4 R164, [R209+0x1e800] ;  /* 0x01e80000d1a4783b */ /* 0x000fe20000004200 */
[-C--:B-1----:R-:W-:Y:S01]  /*8430*/  LEA.HI.X.SX32 R9, R0, R221.reuse, 0x2, P0 ;  /* 0x000000dd00097211 */ /* 0x082fe200000f16ff */
[----:B------:R-:W-:Y:S02]  /*8440*/  IMAD.U32 R0, RZ, RZ, UR8 ;  /* 0x00000008ff007e24 */ /* 0x000fe4000f8e00ff */
[----:B--2---:R-:W-:Y:S02]  /*8450*/  IMAD.U32 R6, RZ, RZ, UR6 ;  /* 0x00000006ff067e24 */ /* 0x004fe4000f8e00ff */
[----:B------:R1:W-:Y:S01]  /*8460*/  REDG.E.ADD.F32.FTZ.RN.STRONG.GPU desc[UR12][R8.64], R18 ;  /* 0x00000012080079a6 */ /* 0x0003e2000c10f38c */
[----:B---3--:R-:W-:Y:S02]  /*8470*/  IMAD.U32 R5, RZ, RZ, UR6 ;  /* 0x00000006ff057e24 */ /* 0x008fe4000f8e00ff */
[-C--:B------:R-:W-:Y:S01]  /*8480*/  LEA R6, P1, R6, R220.reuse, 0x2 ;  /* 0x000000dc06067211 */ /* 0x080fe200078210ff */
[----:B------:R-:W-:Y:S01]  /*8490*/  IMAD.U32 R4, RZ, RZ, UR8 ;  /* 0x00000008ff047e24 */ /* 0x000fe2000f8e00ff */
[----:B------:R-:W-:Y:S02]  /*84a0*/  UIADD3 UR6, UR5, UR7, URZ ;  /* 0x0000000705067290 */ /* 0x000fe4000fffe03f */
[-C--:B------:R-:W-:Y:S02]  /*84b0*/  LEA.HI.X.SX32 R7, R5, R221.reuse, 0x2, P1 ;  /* 0x000000dd05077211 */ /* 0x080fe400008f16ff */
[-C--:B------:R-:W-:Y:S01]  /*84c0*/  LEA R4, P0, R4, R220.reuse, 0x2 ;  /* 0x000000dc04047211 */ /* 0x080fe200078010ff */
[----:B------:R-:W-:Y:S02]  /*84d0*/  UIADD3 UR8, UR5, UR6, URZ ;  /* 0x0000000605087290 */ /* 0x000fe4000fffe03f */
[----:B------:R2:W-:Y:S01]  /*84e0*/  REDG.E.ADD.F32.FTZ.RN.STRONG.GPU desc[UR12][R6.64], R19 ;  /* 0x00000013060079a6 */ /* 0x0005e2000c10f38c */
[-C--:B------:R-:W-:Y:S01]  /*84f0*/  LEA.HI.X.SX32 R5, R0, R221.reuse, 0x2, P0 ;  /* 0x000000dd00057211 */ /* 0x080fe200000f16ff */
[----:B------:R-:W-:Y:S02]  /*8500*/  IMAD.U32 R0, RZ, RZ, UR7 ;  /* 0x00000007ff007e24 */ /* 0x000fe4000f8e00ff */
[----:B------:R-:W-:Y:S04]  /*8510*/  LDSM.16.MT88.4 R16, [R176] ;  /* 0x00000000b010783b */ /* 0x000fe80000004200 */
[----:B------:R3:W-:Y:S01]  /*8520*/  REDG.E.ADD.F32.FTZ.RN.STRONG.GPU desc[UR12][R4.64], R12 ;  /* 0x0000000c040079a6 */ /* 0x0007e2000c10f38c */
[----:B-1----:R-:W-:Y:S05]  /*8530*/  IMAD.U32 R8, RZ, RZ, UR7 ;  /* 0x00000007ff087e24 */ /* 0x002fea000f8e00ff */
[-C--:B------:R-:W-:Y:S04]  /*8540*/  LEA R8, P0, R8, R220.reuse, 0x2 ;  /* 0x000000dc08087211 */ /* 0x080fe800078010ff */
[-C--:B------:R-:W-:Y:S01]  /*8550*/  LEA.HI.X.SX32 R9, R0, R221.reuse, 0x2, P0 ;  /* 0x000000dd00097211 */ /* 0x080fe200000f16ff */
[----:B------:R-:W-:Y:S02]  /*8560*/  IMAD.U32 R0, RZ, RZ, UR8 ;  /* 0x00000008ff007e24 */ /* 0x000fe4000f8e00ff */
[----:B--2---:R-:W-:Y:S02]  /*8570*/  IMAD.U32 R6, RZ, RZ, UR6 ;  /* 0x00000006ff067e24 */ /* 0x004fe4000f8e00ff */
[----:B------:R-:W-:Y:S03]  /*8580*/  REDG.E.ADD.F32.FTZ.RN.STRONG.GPU desc[UR12][R8.64], R13 ;  /* 0x0000000d080079a6 */ /* 0x000fe6000c10f38c */
[-C--:B------:R-:W-:Y:S01]  /*8590*/  LEA R6, P1, R6, R220.reuse, 0x2 ;  /* 0x000000dc06067211 */ /* 0x080fe200078210ff */
[----:B---3--:R-:W-:Y:S01]  /*85a0*/  IMAD.U32 R5, RZ, RZ, UR6 ;  /* 0x00000006ff057e24 */ /* 0x008fe2000f8e00ff */
[----:B------:R-:W-:Y:S01]  /*85b0*/  UIADD3 UR6, UR10, 0x40, URZ ;  /* 0x000000400a067890 */ /* 0x000fe2000fffe03f */
[----:B------:R-:W-:Y:S03]  /*85c0*/  IMAD.U32 R4, RZ, RZ, UR8 ;  /* 0x00000008ff047e24 */ /* 0x000fe6000f8e00ff */
[-C--:B------:R-:W-:Y:S01]  /*85d0*/  LEA.HI.X.SX32 R7, R5, R221.reuse, 0x2, P1 ;  /* 0x000000dd05077211 */ /* 0x080fe200008f16ff */
[----:B------:R-:W-:Y:S01]  /*85e0*/  UIADD3 UR7, UR5, UR6, URZ ;  /* 0x0000000605077290 */ /* 0x000fe2000fffe03f */
[-C--:B------:R-:W-:Y:S03]  /*85f0*/  LEA R4, P0, R4, R220.reuse, 0x2 ;  /* 0x000000dc04047211 */ /* 0x080fe600078010ff */
[----:B------:R1:W-:Y:S01]  /*8600*/  REDG.E.ADD.F32.FTZ.RN.STRONG.GPU desc[UR12][R6.64], R14 ;  /* 0x0000000e060079a6 */ /* 0x0003e2000c10f38c */
[-C--:B------:R-:W-:Y:S01]  /*8610*/  LEA.HI.X.SX32 R5, R0, R221.reuse, 0x2, P0 ;  /* 0x000000dd00057211 */ /* 0x080fe200000f16ff */
[----:B------:R-:W-:Y:S04]  /*8620*/  IMAD.U32 R0, RZ, RZ, UR6 ;  /* 0x00000006ff007e24 */ /* 0x000fe8000f8e00ff */
[----:B------:R2:W-:Y:S04]  /*8630*/  REDG.E.ADD.F32.FTZ.RN.STRONG.GPU desc[UR12][R4.64], R15 ;  /* 0x0000000f040079a6 */ /* 0x0005e8000c10f38c */
[----:B------:R-:W-:Y:S04]  /*8640*/  REDG.E.ADD.F32.FTZ.RN.STRONG.GPU desc[UR12][R220.64+0x100], R20 ;  /* 0x00010014dc0079a6 */ /* 0x000fe8000c10f38c */
[----:B------:R-:W-:Y:S04]  /*8650*/  REDG.E.ADD.F32.FTZ.RN.STRONG.GPU desc[UR12][R2.64+0x100], R21 ;  /* 0x00010015020079a6 */ /* 0x000fe8000c10f38c */
[----:B------:R-:W-:Y:S01]  /*8660*/  LDSM.16.MT88.4 R12, [R209+0x1e000] ;  /* 0x01e00000d10c783b */ /* 0x000fe20000004200 */
[----:B-1----:R-:W-:Y:S01]  /*8670*/  IMAD.U32 R6, RZ, RZ, UR6 ;  /* 0x00000006ff067e24 */ /* 0x002fe2000f8e00ff */
[----:B------:R-:W-:Y:S04]  /*8680*/  UIADD3 UR6, UR5, UR7, URZ ;  /* 0x0000000705067290 */ /* 0x000fe8000fffe03f */
[-C--:B------:R-:W-:Y:S01]  /*8690*/  LEA R6, P0, R6, R220.reuse, 0x2 ;  /* 0x000000dc06067211 */ /* 0x080fe200078010ff */
[----:B--2---:R-:W-:Y:S02]  /*86a0*/  IMAD.U32 R4, RZ, RZ, UR7 ;  /* 0x00000007ff047e24 */ /* 0x004fe4000f8e00ff */
[----:B------:R-:W-:Y:S01]  /*86b0*/  IMAD.U32 R5, RZ, RZ, UR7 ;  /* 0x00000007ff057e24 */ /* 0x000fe2000f8e00ff */
[-C--:B------:R-:W-:Y:S01]  /*86c0*/  LEA.HI.X.SX32 R7, R0, R221.reuse, 0x2, P0 ;  /* 0x000000dd00077211 */ /* 0x080fe200000f16ff */
[----:B------:R-:W-:Y:S01]  /*86d0*/  UIADD3 UR7, UR5, UR6, URZ ;  /* 0x0000000605077290 */ /* 0x000fe2000fffe03f */
[-C--:B------:R-:W-:Y:S01]  /*86e0*/  LEA R4, P0, R4, R220.reuse, 0x2 ;  /* 0x000000dc04047211 */ /* 0x080fe200078010ff */
[----:B------:R-:W-:Y:S02]  /*86f0*/  IMAD.U32 R10, RZ, RZ, UR6 ;  /* 0x00000006ff0a7e24 */ /* 0x000fe4000f8e00ff */
[----:B------:R1:W-:Y:S01]  /*8700*/  REDG.E.ADD.F32.FTZ.RN.STRONG.GPU desc[UR12][R6.64], R22 ;  /* 0x00000016060079a6 */ /* 0x0003e2000c10f38c */
[-C--:B------:R-:W-:Y:S01]  /*8710*/  LEA.HI.X.SX32 R5, R5, R221.reuse, 0x2, P0 ;  /* 0x000000dd05057211 */ /* 0x080fe200000f16ff */
[----:B------:R-:W-:Y:S01]  /*8720*/  IMAD.U32 R0, RZ, RZ, UR6 ;  /* 0x00000006ff007e24 */ /* 0x000fe2000f8e00ff */
[----:B------:R-:W-:Y:S01]  /*8730*/  UIADD3 UR6, UR5, UR7, URZ ;  /* 0x0000000705067290 */ /* 0x000fe2000fffe03f */
[----:B------:R-:W-:Y:S01]  /*8740*/  IMAD.U32 R9, RZ, RZ, UR7 ;  /* 0x00000007ff097e24 */ /* 0x000fe2000f8e00ff */
[-C--:B------:R-:W-:Y:S01]  /*8750*/  LEA R10, P0, R10, R220.reuse, 0x2 ;  /* 0x000000dc0a0a7211 */ /* 0x080fe200078010ff */
[----:B------:R2:W-:Y:S01]  /*8760*/  REDG.E.ADD.F32.FTZ.RN.STRONG.GPU desc[UR12][R4.64], R23 ;  /* 0x00000017040079a6 */ /* 0x0005e2000c10f38c */
[----:B------:R-:W-:Y:S02]  /*8770*/  UIADD3 UR7, UR5, UR6, URZ ;  /* 0x0000000605077290 */ /* 0x000fe4000fffe03f */
[-C--:B------:R-:W-:Y:S01]  /*8780*/  LEA.HI.X.SX32 R11, R0, R221.reuse, 0x2, P0 ;  /* 0x000000dd000b7211 */ /* 0x080fe200000f16ff */
[----:B------:R-:W-:Y:S01]  /*8790*/  LDSM.16.MT88.4 R20, [R210+0x2000] ;  /* 0x00200000d214783b */ /* 0x000fe20000004200 */
[CC--:B------:R-:W-:Y:S02]  /*87a0*/  LEA R8, P1, R9.reuse, R220.reuse, 0x2 ;  /* 0x000000dc09087211 */ /* 0x0c0fe400078210ff */
[----:B------:R-:W-:Y:S01]  /*87b0*/  IMAD.U32 R0, RZ, RZ, UR7 ;  /* 0x00000007ff007e24 */ /* 0x000fe2000f8e00ff */
[----:B------:R-:W-:Y:S01]  /*87c0*/  REDG.E.ADD.F32.FTZ.RN.STRONG.GPU desc[UR12][R10.64], R24 ;  /* 0x000000180a0079a6 */ /* 0x000fe2000c10f38c */
[-C--:B------:R-:W-:Y:S01]  /*87d0*/  LEA.HI.X.SX32 R9, R9, R221.reuse, 0x2, P1 ;  /* 0x000000dd09097211 */ /* 0x080fe200008f16ff */
[----:B------:R-:W-:Y:S04]  /*87e0*/  UIADD3 UR7, UR10, 0x60, URZ ;  /* 0x000000600a077890 */ /* 0x000fe8000fffe03f */
[----:B------:R-:W-:Y:S01]  /*87f0*/  REDG.E.ADD.F32.FTZ.RN.STRONG.GPU desc[UR12][R8.64], R25 ;  /* 0x00000019080079a6 */ /* 0x000fe2000c10f38c */
[----:B-1----:R-:W-:Y:S01]  /*8800*/  IMAD.U32 R7, RZ, RZ, UR6 ;  /* 0x00000006ff077e24 */ /* 0x002fe2000f8e00ff */
[----:B------:R-:W-:Y:S04]  /*8810*/  UIADD3 UR6, UR5, UR7, URZ ;  /* 0x0000000705067290 */ /* 0x000fe8000fffe03f */
[CC--:B------:R-:W-:Y:S01]  /*8820*/  LEA R6, P0, R7.reuse, R220.reuse, 0x2 ;  /* 0x000000dc07067211 */ /* 0x0c0fe200078010ff */
[----:B------:R-:W-:Y:S03]  /*8830*/  UIADD3 UR8, UR5, UR6, URZ ;  /* 0x0000000605087290 */ /* 0x000fe6000fffe03f */
[-C--:B------:R-:W-:Y:S02]  /*8840*/  LEA.HI.X.SX32 R7, R7, R221.reuse, 0x2, P0 ;  /* 0x000000dd07077211 */ /* 0x080fe400000f16ff */
[CC--:B--2---:R-:W-:Y:S03]  /*8850*/  LEA R4, P0, R0.reuse, R220.reuse, 0x2 ;  /* 0x000000dc00047211 */ /* 0x0c4fe600078010ff */
[----:B------:R1:W-:Y:S01]  /*8860*/  REDG.E.ADD.F32.FTZ.RN.STRONG.GPU desc[UR12][R6.64], R26 ;  /* 0x0000001a060079a6 */ /* 0x0003e2000c10f38c */
[-C--:B------:R-:W-:Y:S01]  /*8870*/  LEA.HI.X.SX32 R5, R0, R221.reuse, 0x2, P0 ;  /* 0x000000dd00057211 */ /* 0x080fe200000f16ff */
[----:B------:R-:W-:Y:S01]  /*8880*/  IMAD.U32 R0, RZ, RZ, UR7 ;  /* 0x00000007ff007e24 */ /* 0x000fe2000f8e00ff */
[----:B------:R-:W-:Y:S03]  /*8890*/  UIADD3 UR7, UR5, UR8, URZ ;  /* 0x0000000805077290 */ /* 0x000fe6000fffe03f */
[----:B------:R2:W-:Y:S04]  /*88a0*/  REDG.E.ADD.F32.FTZ.RN.STRONG.GPU desc[UR12][R4.64], R27 ;  /* 0x0000001b040079a6 */ /* 0x0005e8000c10f38c */
[----:B------:R-:W-:Y:S04]  /*88b0*/  REDG.E.ADD.F32.FTZ.RN.STRONG.GPU desc[UR12][R220.64+0x180], R32 ;  /* 0x00018020dc0079a6 */ /* 0x000fe8000c10f38c */
[----:B------:R3:W-:Y:S04]  /*88c0*/  REDG.E.ADD.F32.FTZ.RN.STRONG.GPU desc[UR12][R2.64+0x180], R33 ;  /* 0x00018021020079a6 */ /* 0x0007e8000c10f38c */
[----:B------:R-:W-:Y:S01]  /*88d0*/  LDSM.16.MT88.4 R24, [R176+0x2000] ;  /* 0x00200000b018783b */ /* 0x000fe20000004200 */
[----:B-1----:R-:W-:Y:S01]  /*88e0*/  IMAD.U32 R6, RZ, RZ, UR6 ;  /* 0x00000006ff067e24 */ /* 0x002fe2000f8e00ff */
[----:B------:R-:W-:Y:S01]  /*88f0*/  UIADD3 UR6, UR5, UR7, URZ ;  /* 0x0000000705067290 */ /* 0x000fe2000fffe03f */
[----:B------:R-:W-:Y:S03]  /*8900*/  IMAD.U32 R7, RZ, RZ, UR7 ;  /* 0x00000007ff077e24 */ /* 0x000fe6000f8e00ff */
[----:B------:R-:W-:Y:S01]  /*8910*/  UIADD3 UR5, UR5, UR6, URZ ;  /* 0x0000000605057290 */ /* 0x000fe2000fffe03f */
[CC--:B--2---:R-:W-:Y:S04]  /*8920*/  LEA R4, P0, R0.reuse, R220.reuse, 0x2 ;  /* 0x000000dc00047211 */ /* 0x0c4fe800078010ff */
[-C--:B------:R-:W-:Y:S01]  /*8930*/  LEA.HI.X.SX32 R5, R0, R221.reuse, 0x2, P0 ;  /* 0x000000dd00057211 */ /* 0x080fe200000f16ff */
[----:B------:R-:W-:Y:S01]  /*8940*/  IMAD.U32 R0, RZ, RZ, UR8 ;  /* 0x00000008ff007e24 */ /* 0x000fe2000f8e00ff */
[CC--:B------:R-:W-:Y:S01]  /*8950*/  LEA R10, P0, R6.reuse, R220.reuse, 0x2 ;  /* 0x000000dc060a7211 */ /* 0x0c0fe200078010ff */
[----:B---3--:R-:W-:Y:S02]  /*8960*/  IMAD.U32 R3, RZ, RZ, UR5 ;  /* 0x00000005ff037e24 */ /* 0x008fe4000f8e00ff */
[----:B------:R1:W-:Y:S01]  /*8970*/  REDG.E.ADD.F32.FTZ.RN.STRONG.GPU desc[UR12][R4.64], R34 ;  /* 0x00000022040079a6 */ /* 0x0003e2000c10f38c */
[-C--:B------:R-:W-:Y:S01]  /*8980*/  LEA.HI.X.SX32 R11, R6, R221.reuse, 0x2, P0 ;  /* 0x000000dd060b7211 */ /* 0x080fe200000f16ff */
[----:B------:R-:W-:Y:S01]  /*8990*/  ULOP3.LUT UR5, UR11, 0x1, URZ, 0xc0, !UPT ;  /* 0x000000010b057892 */ /* 0x000fe2000f8ec03f */
[CC--:B------:R-:W-:Y:S02]  /*89a0*/  LEA R8, P0, R0.reuse, R220.reuse, 0x2 ;  /* 0x000000dc00087211 */ /* 0x0c0fe400078010ff */
[CC--:B------:R-:W-:Y:S01]  /*89b0*/  LEA R6, P3, R7.reuse, R220.reuse, 0x2 ;  /* 0x000000dc07067211 */ /* 0x0c0fe200078610ff */
[----:B------:R-:W-:Y:S01]  /*89c0*/  REDG.E.ADD.F32.FTZ.RN.STRONG.GPU desc[UR12][R10.64], R35 ;  /* 0x000000230a0079a6 */ /* 0x000fe2000c10f38c */
[-C--:B------:R-:W-:Y:S01]  /*89d0*/  LEA.HI.X.SX32 R9, R0, R221.reuse, 0x2, P0 ;  /* 0x000000dd00097211 */ /* 0x080fe200000f16ff */
[C---:B------:R-:W-:Y:S01]  /*89e0*/  VIADD R0, R210.reuse, 0xffffc000 ;  /* 0xffffc000d2007836 */ /* 0x040fe20000000000 */
[-C--:B------:R-:W-:Y:S01]  /*89f0*/  LEA.HI.X.SX32 R7, R7, R221.reuse, 0x2, P3 ;  /* 0x000000dd07077211 */ /* 0x080fe200018f16ff */
[----:B------:R-:W-:Y:S01]  /*8a00*/  LDSM.16.MT88.4 R32, [R209+0x1c800] ;  /* 0x01c80000d120783b */ /* 0x000fe20000004200 */
[CC--:B------:R-:W-:Y:S01]  /*8a10*/  LEA R2, P0, R3.reuse, R220.reuse, 0x2 ;  /* 0x000000dc03027211 */ /* 0x0c0fe200078010ff */
[----:B------:R-:W-:Y:S02]  /*8a20*/  UISETP.NE.U32.AND UP0, UPT, UR5, 0x1, UPT ;  /* 0x000000010500788c */ /* 0x000fe4000bf05070 */
[----:B------:R-:W-:Y:S01]  /*8a30*/  REDG.E.ADD.F32.FTZ.RN.STRONG.GPU desc[UR12][R8.64], R28 ;  /* 0x0000001c080079a6 */ /* 0x000fe2000c10f38c */
[-C--:B------:R-:W-:Y:S01]  /*8a40*/  LEA.HI.X.SX32 R3, R3, R221.reuse, 0x2, P0 ;  /* 0x000000dd03037211 */ /* 0x080fe200000f16ff */
[----:B------:R-:W-:Y:S01]  /*8a50*/  UIADD3 UR5, UR11, -0x1, URZ ;  /* 0xffffffff0b057890 */ /* 0x000fe2000fffe03f */
[----:B------:R-:W-:Y:S01]  /*8a60*/  PLOP3.LUT P0, PT, PT, PT, UP2, 0x80, 0x0 ;  /* 0x000000000000781c */ /* 0x000fe20003f0f028 */
[----:B------:R-:W-:Y:S04]  /*8a70*/  REDG.E.ADD.F32.FTZ.RN.STRONG.GPU desc[UR12][R6.64], R29 ;  /* 0x0000001d060079a6 */ /* 0x000fe8000c10f38c */
[----:B------:R-:W-:Y:S01]  /*8a80*/  LDSM.16.MT88.4 R8, [R210] ;  /* 0x00000000d208783b */ /* 0x000fe20000004200 */
[----:B------:R-:W-:Y:S01]  /*8a90*/  UMOV UR11, UR5 ;  /* 0x00000005000b7c82 */ /* 0x000fe20008000000 */
[----:B-1----:R-:W-:Y:S05]  /*8aa0*/  IMAD.U32 R5, RZ, RZ, UR6 ;  /* 0x00000006ff057e24 */ /* 0x002fea000f8e00ff */
[C---:B------:R-:W-:Y:S04]  /*8ab0*/  LEA R4, P1, R5.reuse, R220, 0x2 ;  /* 0x000000dc05047211 */ /* 0x040fe800078210ff */
[----:B------:R-:W-:Y:S02]  /*8ac0*/  LEA.HI.X.SX32 R5, R5, R221, 0x2, P1 ;  /* 0x000000dd05057211 */ /* 0x000fe400008f16ff */
[----:B------:R-:W-:Y:S01]  /*8ad0*/  PLOP3.LUT P1, PT, PT, PT, UP0, 0x80, 0x0 ;  /* 0x000000000000781c */ /* 0x000fe20003f2f008 */
[----:B------:R-:W-:Y:S02]  /*8ae0*/  @UP3 UIADD3 UR19, UP0, UR19, -0x100, URZ ;  /* 0xffffff0013133890 */ /* 0x000fe4000ff1e03f */
[----:B------:R-:W-:Y:S02]  /*8af0*/  REDG.E.ADD.F32.FTZ.RN.STRONG.GPU desc[UR12][R4.64], R30 ;  /* 0x0000001e040079a6 */ /* 0x000fe4000c10f38c */
[----:B------:R-:W-:Y:S02]  /*8b00*/  @UP3 UIADD3.X UR18, UR18, -0x1, URZ, UP0, !UPT ;  /* 0xffffffff12123890 */ /* 0x000fe400087fe43f */
[----:B------:R-:W1:Y:S04]  /*8b10*/  LDSM.16.MT88.4 R4, [R209+0x1c000] ;  /* 0x01c00000d104783b */ /* 0x000e680000004200 */
[----:B------:R-:W-:Y:S02]  /*8b20*/  REDG.E.ADD.F32.FTZ.RN.STRONG.GPU desc[UR12][R2.64], R31 ;  /* 0x0000001f020079a6 */ /* 0x000fe4000c10f38c */
[----:B------:R-:W-:Y:S02]  /*8b30*/  @P1 VIADD R0, R210, 0x4000 ;  /* 0x00004000d2001836 */ /* 0x000fe40000000000 */
[----:B------:R-:W2:Y:S01]  /*8b40*/  LDSM.16.MT88.4 R28, [R210+0x800] ;  /* 0x00080000d21c783b */ /* 0x000ea20000004200 */
[-C--:B-1----:R-:W-:Y:S06]  /*8b50*/  HMMA.16816.F32.BF16 R100, R4, R8.reuse, R100 ;  /* 0x000000080464723c */ /* 0x082fec0000041864 */
[C---:B------:R-:W-:Y:S06]  /*8b60*/  HMMA.16816.F32.BF16 R104, R12.reuse, R8, R104 ;  /* 0x000000080c68723c */ /* 0x040fec0000041868 */
[-C--:B------:R-:W-:Y:S06]  /*8b70*/  HMMA.16816.F32.BF16 R108, R12, R10.reuse, R108 ;  /* 0x0000000a0c6c723c */ /* 0x080fec000004186c */
[C---:B------:R-:W-:Y:S01]  /*8b80*/  HMMA.16816.F32.BF16 R112, R4.reuse, R10, R112 ;  /* 0x0000000a0470723c */ /* 0x040fe20000041870 */
[----:B------:R-:W1:Y:S05]  /*8b90*/  LDSM.16.MT88.4 R8, [R176+0x800] ;  /* 0x00080000b008783b */ /* 0x000e6a0000004200 */
[-C--:B------:R-:W-:Y:S06]  /*8ba0*/  HMMA.16816.F32.BF16 R116, R4, R16.reuse, R116 ;  /* 0x000000100474723c */ /* 0x080fec0000041874 */
[C---:B------:R-:W-:Y:S06]  /*8bb0*/  HMMA.16816.F32.BF16 R120, R12.reuse, R16, R120 ;  /* 0x000000100c78723c */ /* 0x040fec0000041878 */
[-C--:B------:R-:W-:Y:S06]  /*8bc0*/  HMMA.16816.F32.BF16 R124, R12, R18.reuse, R124 ;  /* 0x000000120c7c723c */ /* 0x080fec000004187c */
[C---:B------:R-:W-:Y:S01]  /*8bd0*/  HMMA.16816.F32.BF16 R128, R4.reuse, R18, R128 ;  /* 0x000000120480723c */ /* 0x040fe20000041880 */
[----:B------:R-:W3:Y:S05]  /*8be0*/  LDSM.16.MT88.4 R16, [R210+0x2800] ;  /* 0x00280000d210783b */ /* 0x000eea0000004200 */
        /* <DEDUP_REMOVED lines=8> */
[----:B------:R-:W-:Y:S05]  /*8c70*/  LDSM.16.MT88.4 R12, [R210+0x1000] ;  /* 0x00100000d20c783b */ /* 0x000fea0000004200 */
[----:B------:R-:W-:Y:S01]  /*8c80*/  HMMA.16816.F32.BF16 R160, R4, R26, R160 ;  /* 0x0000001a04a0723c */ /* 0x000fe200000418a0 */
[----:B------:R-:W4:Y:S04]  /*8c90*/  LDSM.16.MT88.4 R4, [R209+0x1d000] ;  /* 0x01d00000d104783b */ /* 0x000f280000004200 */
[----:B------:R-:W4:Y:S01]  /*8ca0*/  LDSM.16.MT88.4 R24, [R209+0x1f000] ;  /* 0x01f00000d118783b */ /* 0x000f220000004200 */
[-C--:B--2---:R-:W-:Y:S06]  /*8cb0*/  HMMA.16816.F32.BF16 R100, R32, R28.reuse, R100 ;  /* 0x0000001c2064723c */ /* 0x084fec0000041864 */
[C---:B------:R-:W-:Y:S06]  /*8cc0*/  HMMA.16816.F32.BF16 R104, R164.reuse, R28, R104 ;  /* 0x0000001ca468723c */ /* 0x040fec0000041868 */
[-C--:B------:R-:W-:Y:S06]  /*8cd0*/  HMMA.16816.F32.BF16 R108, R164, R30.reuse, R108 ;  /* 0x0000001ea46c723c */ /* 0x080fec000004186c */
[C---:B------:R-:W-:Y:S01]  /*8ce0*/  HMMA.16816.F32.BF16 R112, R32.reuse, R30, R112 ;  /* 0x0000001e2070723c */ /* 0x040fe20000041870 */
[----:B------:R-:W-:Y:S05]  /*8cf0*/  LDSM.16.MT88.4 R28, [R210+0x3000] ;  /* 0x00300000d21c783b */ /* 0x000fea0000004200 */
[-C--:B-1----:R-:W-:Y:S06]  /*8d00*/  HMMA.16816.F32.BF16 R116, R32, R8.reuse, R116 ;  /* 0x000000082074723c */ /* 0x082fec0000041874 */
[C---:B------:R-:W-:Y:S06]  /*8d10*/  HMMA.16816.F32.BF16 R120, R164.reuse, R8, R120 ;  /* 0x00000008a478723c */ /* 0x040fec0000041878 */
[-C--:B------:R-:W-:Y:S06]  /*8d20*/  HMMA.16816.F32.BF16 R124, R164, R10.reuse, R124 ;  /* 0x0000000aa47c723c */ /* 0x080fec000004187c */
[C---:B------:R-:W-:Y:S01]  /*8d30*/  HMMA.16816.F32.BF16 R128, R32.reuse, R10, R128 ;  /* 0x0000000a2080723c */ /* 0x040fe20000041880 */
[----:B------:R-:W1:Y:S05]  /*8d40*/  LDSM.16.MT88.4 R8, [R176+0x1000] ;  /* 0x00100000b008783b */ /* 0x000e6a0000004200 */
[-C--:B---3--:R-:W-:Y:S06]  /*8d50*/  HMMA.16816.F32.BF16 R132, R32, R16.reuse, R132 ;  /* 0x000000102084723c */ /* 0x088fec0000041884 */
[C---:B------:R-:W-:Y:S06]  /*8d60*/  HMMA.16816.F32.BF16 R136, R164.reuse, R16, R136 ;  /* 0x00000010a488723c */ /* 0x040fec0000041888 */
[-C--:B------:R-:W-:Y:S06]  /*8d70*/  HMMA.16816.F32.BF16 R140, R164, R18.reuse, R140 ;  /* 0x00000012a48c723c */ /* 0x080fec000004188c */
[C---:B------:R-:W-:Y:S01]  /*8d80*/  HMMA.16816.F32.BF16 R144, R32.reuse, R18, R144 ;  /* 0x000000122090723c */ /* 0x040fe20000041890 */
[----:B------:R-:W-:Y:S05]  /*8d90*/  LDSM.16.MT88.4 R16, [R209+0x1d800] ;  /* 0x01d80000d110783b */ /* 0x000fea0000004200 */
[-C--:B----4-:R-:W-:Y:S06]  /*8da0*/  HMMA.16816.F32.BF16 R148, R32, R20.reuse, R148 ;  /* 0x000000142094723c */ /* 0x090fec0000041894 */
[C---:B------:R-:W-:Y:S06]  /*8db0*/  HMMA.16816.F32.BF16 R152, R164.reuse, R20, R152 ;  /* 0x00000014a498723c */ /* 0x040fec0000041898 */
[-C--:B------:R-:W-:Y:S01]  /*8dc0*/  HMMA.16816.F32.BF16 R156, R164, R22.reuse, R156 ;  /* 0x00000016a49c723c */ /* 0x080fe2000004189c */
[----:B------:R-:W-:Y:S04]  /*8dd0*/  LDSM.16.MT88.4 R164, [R176+0x1800] ;  /* 0x00180000b0a4783b */ /* 0x000fe80000004200 */
[----:B------:R-:W-:Y:S01]  /*8de0*/  LDSM.16.MT88.4 R176, [R176+0x3800] ;  /* 0x00380000b0b0783b */ /* 0x000fe20000004200 */
[----:B------:R-:W-:Y:S03]  /*8df0*/  HMMA.16816.F32.BF16 R160, R32, R22, R160 ;  /* 0x0000001620a0723c */ /* 0x000fe600000418a0 */
[----:B------:R2:W3:Y:S03]  /*8e00*/  LDSM.16.MT88.4 R20, [R210+0x1800] ;  /* 0x00180000d214783b */ /* 0x0004e60000004200 */
[-C--:B------:R-:W-:Y:S01]  /*8e10*/  HMMA.16816.F32.BF16 R100, R4, R12.reuse, R100 ;  /* 0x0000000c0464723c */ /* 0x080fe20000041864 */
[----:B------:R-:W4:Y:S05]  /*8e20*/  LDSM.16.MT88.4 R32, [R209+0x1f800] ;  /* 0x01f80000d120783b */ /* 0x000f2a0000004200 */
[C---:B------:R-:W-:Y:S06]  /*8e30*/  HMMA.16816.F32.BF16 R104, R24.reuse, R12, R104 ;  /* 0x0000000c1868723c */ /* 0x040fec0000041868 */
[-C--:B------:R-:W-:Y:S06]  /*8e40*/  HMMA.16816.F32.BF16 R108, R24, R14.reuse, R108 ;  /* 0x0000000e186c723c */ /* 0x080fec000004186c */
[C---:B------:R-:W-:Y:S05]  /*8e50*/  HMMA.16816.F32.BF16 R112, R4.reuse, R14, R112 ;  /* 0x0000000e0470723c */ /* 0x040fea0000041870 */
[----:B--2---:R-:W-:Y:S01]  /*8e60*/  IMAD.MOV.U32 R210, RZ, RZ, R0 ;  /* 0x000000ffffd27224 */ /* 0x004fe200078e0000 */
        /* <DEDUP_REMOVED lines=34> */
[----:B------:R-:W4:Y:S04]  /*9090*/  LDL R180, [R1+0x4] ;  /* 0x0000040001b47983 */ /* 0x000f280000100800 */
        /* <DEDUP_REMOVED lines=19> */
[----:B------:R-:W-:Y:S01]  /*91d0*/  F2FP.BF16.F32.PACK_AB R31, R31, R102 ;  /* 0x000000661f1f723e */ /* 0x000fe200000010ff */
[----:B------:R-:W-:Y:S01]  /*91e0*/  FMUL.FTZ R116, R116, UR5 ;  /* 0x0000000574747c20 */ /* 0x000fe20008410000 */
[----:B------:R-:W-:Y:S01]  /*91f0*/  FMUL.FTZ R24, R117, UR5 ;  /* 0x0000000575187c20 */ /* 0x000fe20008410000 */
        /* <DEDUP_REMOVED lines=20> */
[----:B------:R-:W-:Y:S01]  /*9340*/  STS [R250], R32 ;  /* 0x00000020fa007388 */ /* 0x000fe20000000800 */
[----:B------:R-:W-:Y:S01]  /*9350*/  F2FP.BF16.F32.PACK_AB R24, R24, R116 ;  /* 0x000000741818723e */ /* 0x000fe200000010ff */
[----:B------:R-:W-:Y:S01]  /*9360*/  FMUL.FTZ R132, R132, UR5 ;  /* 0x0000000584847c20 */ /* 0x000fe20008410000 */
[----:B------:R-:W-:Y:S01]  /*9370*/  F2FP.BF16.F32.PACK_AB R23, R23, R118 ;  /* 0x000000761717723e */ /* 0x000fe200000010ff */
[----:B------:R-:W-:Y:S01]  /*9380*/  STS [R250+0x400], R31 ;  /* 0x0004001ffa007388 */ /* 0x000fe20000000800 */
        /* <DEDUP_REMOVED lines=82> */
[----:B------:R-:W-:Y:S01]  /*98b0*/  F2FP.BF16.F32.PACK_AB R90, R91, R90 ;  /* 0x0000005a5b5a723e */ /* 0x000fe200000010ff */
[----:B------:R-:W-:Y:S01]  /*98c0*/  UISETP.NE.AND UP0, UPT, UR36, -0x1, UPT ;  /* 0xffffffff2400788c */ /* 0x000fe2000bf05270 */
[----:B------:R-:W-:Y:S02]  /*98d0*/  F2FP.BF16.F32.PACK_AB R92, R93, R92 ;  /* 0x0000005c5d5c723e */ /* 0x000fe400000010ff */
[----:B------:R-:W-:-:S03]  /*98e0*/  F2FP.BF16.F32.PACK_AB R94, R95, R94 ;  /* 0x0000005e5f5e723e */ /* 0x000fc600000010ff */
[----:B------:R-:W-:-:S05]  /*98f0*/  PLOP3.LUT P0, PT, PT, PT, UP0, 0x80, 0x0 ;  /* 0x000000000000781c */ /* 0x000fca0003f0f008 */
[----:B------:R-:W-:Y:S01]  /*9900*/  @UP0 UIADD3 UR5, UR26, UR36, URZ ;  /* 0x000000241a050290 */ /* 0x000fe2000fffe03f */
[----:B------:R-:W-:-:S03]  /*9910*/  @UP0 ULDC.64 UR6, c[0x0][0x450] ;  /* 0x0001140000060ab9 */ /* 0x000fc60000000a00 */
[----:B------:R-:W-:Y:S02]  /*9920*/  @UP0 UIMAD.WIDE.U32 UR8, UR5, UR6, URZ ;  /* 0x00000006050802a5 */ /* 0x000fe4000f8e003f */
[----:B------:R-:W-:-:S04]  /*9930*/  @UP0 UIMAD UR5, UR5, UR7, URZ ;  /* 0x00000007050502a4 */ /* 0x000fc8000f8e023f */
[----:B------:R-:W-:Y:S01]  /*9940*/  @UP0 UIADD3 UR21, UR9, UR5, URZ ;  /* 0x0000000509150290 */ /* 0x000fe2000fffe03f */
[----:B------:R-:W-:Y:S01]  /*9950*/  @UP0 UMOV UR20, UR8 ;  /* 0x0000000800140c82 */ /* 0x000fe20008000000 */
[----:B--2---:R-:W-:Y:S04]  /*9960*/  STS [R181], R28 ;  /* 0x0000001cb5007388 */ /* 0x004fe80000000800 */
[----:B---3--:R-:W-:Y:S04]  /*9970*/  STS [R183], R27 ;  /* 0x0000001bb7007388 */ /* 0x008fe80000000800 */
[----:B------:R-:W-:Y:S04]  /*9980*/  STS [R250+0x2000], R30 ;  /* 0x0020001efa007388 */ /* 0x000fe80000000800 */
[----:B------:R-:W-:Y:S04]  /*9990*/  STS [R250+0x2400], R29 ;  /* 0x0024001dfa007388 */ /* 0x000fe80000000800 */
[----:B------:R-:W-:Y:S04]  /*99a0*/  STS [R181+0x2000], R26 ;  /* 0x0020001ab5007388 */ /* 0x000fe80000000800 */
[----:B------:R-:W-:Y:S04]  /*99b0*/  STS [R181+0x2400], R25 ;  /* 0x00240019b5007388 */ /* 0x000fe80000000800 */
[----:B------:R-:W-:Y:S04]  /*99c0*/  STS [R251], R24 ;  /* 0x00000018fb007388 */ /* 0x000fe80000000800 */
[----:B------:R-:W-:Y:S04]  /*99d0*/  STS [R251+0x400], R23 ;  /* 0x00040017fb007388 */ /* 0x000fe80000000800 */
[----:B----4-:R-:W-:Y:S04]  /*99e0*/  STS [R180], R20 ;  /* 0x00000014b4007388 */ /* 0x010fe80000000800 */
[----:B------:R-:W-:Y:S04]  /*99f0*/  STS [R182], R19 ;  /* 0x00000013b6007388 */ /* 0x000fe80000000800 */
[----:B------:R-:W-:Y:S04]  /*9a00*/  STS [R251+0x2000], R22 ;  /* 0x00200016fb007388 */ /* 0x000fe80000000800 */
        /* <DEDUP_REMOVED lines=50> */
[----:B-1----:R-:W1:Y:S03]  /*9d30*/  S2R R3, SR_TID.X ;  /* 0x0000000000037919 */ /* 0x002e660000002100 */
        /* <DEDUP_REMOVED lines=15> */
.L_x_189:
[----:B------:R-:W-:Y:S01]  /*9e30*/  @UP0 UIADD3 UR14, UR26, UR36, URZ ;  /* 0x000000241a0e0290 */ /* 0x000fe2000fffe03f */
[----:B--2---:R-:W-:Y:S01]  /*9e40*/  LEA R2, R244, UR4, 0x1 ;  /* 0x00000004f4027c11 */ /* 0x004fe2000f8e08ff */
[----:B------:R-:W-:Y:S01]  /*9e50*/  @UP0 ULDC.64 UR8, c[0x0][0x458] ;  /* 0x0001160000080ab9 */ /* 0x000fe20000000a00 */
[----:B------:R-:W-:Y:S01]  /*9e60*/  USHF.L.U32 UR5, UR22, 0x7, URZ ;  /* 0x0000000716057899 */ /* 0x000fe2000800063f */
[----:B-1----:R-:W-:Y:S01]  /*9e70*/  SHF.R.S32.HI R0, RZ, 0x1f, R3 ;  /* 0x0000001fff007819 */ /* 0x002fe20000011403 */
[----:B------:R-:W-:Y:S02]  /*9e80*/  @UP0 UIMAD.WIDE.U32 UR10, UR14, UR8, URZ ;  /* 0x000000080e0a02a5 */ /* 0x000fe4000f8e003f */
[----:B------:R-:W-:-:S04]  /*9e90*/  @UP0 UIMAD UR14, UR14, UR9, URZ ;  /* 0x000000090e0e02a4 */ /* 0x000fc8000f8e023f */
[----:B------:R-:W-:Y:S01]  /*9ea0*/  @UP0 UIADD3 UR19, UR11, UR14, URZ ;  /* 0x0000000e0b130290 */ /* 0x000fe2000fffe03f */
[----:B------:R-:W-:Y:S01]  /*9eb0*/  @UP0 UMOV UR18, UR10 ;  /* 0x0000000a00120c82 */ /* 0x000fe20008000000 */
[----:B------:R-:W-:Y:S10]  /*9ec0*/  @P0 BRA `(.L_x_190) ;  /* 0x0000000000340947 */ /* 0x000ff40003800000 */
        /* <DEDUP_REMOVED lines=13> */
.L_x_190:
[----:B------:R-:W-:Y:S01]  /*9fa0*/  BAR.SYNC.DEFER_BLOCKING 0x0 ;  /* 0x0000000000007b1d */ /* 0x000fe20000010000 */
[----:B------:R-:W-:Y:S01]  /*9fb0*/  USHF.R.S32.HI UR10, URZ, 0x1f, UR5 ;  /* 0x0000001f3f0a7899 */ /* 0x000fe20008011405 */
[----:B------:R-:W-:Y:S01]  /*9fc0*/  LEA.HI R0, R0, R3, RZ, 0x3 ;  /* 0x0000000300007211 */ /* 0x000fe200078f18ff */
[----:B------:R-:W-:Y:S01]  /*9fd0*/  IMAD.U32 R3, RZ, RZ, UR6 ;  /* 0x00000006ff037e24 */ /* 0x000fe2000f8e00ff */
[--C-:B------:R-:W-:Y:S01]  /*9fe0*/  SHF.R.S32.HI R11, RZ, 0x1f, R228.reuse ;  /* 0x0000001fff0b7819 */ /* 0x100fe200000114e4 */
[----:B------:R-:W-:Y:S01]  /*9ff0*/  UIMAD UR11, UR10, UR6, URZ ;  /* 0x000000060a0b72a4 */ /* 0x000fe2000f8e023f */
[----:B------:R-:W-:Y:S01]  /*a000*/  IMAD.MOV.U32 R10, RZ, RZ, R228 ;  /* 0x000000ffff0a7224 */ /* 0x000fe200078e00e4 */
[----:B------:R-:W-:Y:S01]  /*a010*/  UIMAD UR15, UR22, -0x80, UR15 ;  /* 0xffffff80160f78a4 */ /* 0x000fe2000f8e020f */
[----:B------:R-:W-:Y:S01]  /*a020*/  SHF.R.S32.HI R0, RZ, 0x3, R0 ;  /* 0x00000003ff007819 */ /* 0x000fe20000011400 */
[----:B------:R-:W-:Y:S01]  /*a030*/  UIMAD UR11, UR5, UR7, UR11 ;  /* 0x00000007050b72a4 */ /* 0x000fe2000f8e020b */
[----:B------:R-:W-:Y:S01]  /*a040*/  IMAD.WIDE.U32 R4, R3, UR5, R10 ;  /* 0x0000000503047c25 */ /* 0x000fe2000f8e000a */
[----:B------:R-:W-:Y:S01]  /*a050*/  USHF.R.S32.HI UR14, URZ, 0x1f, UR55 ;  /* 0x0000001f3f0e7899 */ /* 0x000fe20008011437 */
[----:B------:R-:W-:Y:S01]  /*a060*/  BSSY B0, `(.L_x_191) ;  /* 0x000002c000007945 */ /* 0x000fe20003800000 */
[----:B------:R-:W-:Y:S01]  /*a070*/  ULDC.64 UR16, c[0x0][0x468] ;  /* 0x00011a0000107ab9 */ /* 0x000fe20000000a00 */
[C---:B------:R-:W-:Y:S01]  /*a080*/  ISETP.GE.AND P5, PT, R0.reuse, UR15, PT ;  /* 0x0000000f00007c0c */ /* 0x040fe2000bfa6270 */
[----:B------:R-:W-:Y:S01]  /*a090*/  VIADD R6, R0, 0x20 ;  /* 0x0000002000067836 */ /* 0x000fe20000000000 */
[----:B------:R-:W-:Y:S01]  /*a0a0*/  MOV R3, UR11 ;  /* 0x0000000b00037c02 */ /* 0x000fe20008000f00 */
[----:B------:R-:W-:Y:S01]  /*a0b0*/  UIMAD UR11, UR14, UR16, URZ ;  /* 0x000000100e0b72a4 */ /* 0x000fe2000f8e023f */
[----:B------:R-:W-:Y:S01]  /*a0c0*/  IADD3 R4, P0, R4, UR20, RZ ;  /* 0x0000001404047c10 */ /* 0x000fe2000ff1e0ff */
[----:B------:R-:W-:Y:S01]  /*a0d0*/  VIADD R7, R0, 0x40 ;  /* 0x0000004000077836 */ /* 0x000fe20000000000 */
[----:B------:R-:W-:Y:S01]  /*a0e0*/  ISETP.GE.AND P4, PT, R6, UR15, PT ;  /* 0x0000000f06007c0c */ /* 0x000fe2000bf86270 */
[----:B------:R-:W-:Y:S01]  /*a0f0*/  UIMAD UR17, UR55, UR17, UR11 ;  /* 0x00000011371172a4 */ /* 0x000fe2000f8e020b */
[----:B------:R-:W-:Y:S01]  /*a100*/  IADD3.X R5, R5, UR21, R3, P0, !PT ;  /* 0x0000001505057c10 */ /* 0x000fe200087fe403 */
[----:B------:R-:W-:Y:S01]  /*a110*/  IMAD.U32 R3, RZ, RZ, UR16 ;  /* 0x00000010ff037e24 */ /* 0x000fe2000f8e00ff */
[----:B------:R1:W2:Y:S01]  /*a120*/  LDS.128 R28, [R2+0xd000] ;  /* 0x00d00000021c7984 */ /* 0x0002a20000000c00 */
[----:B------:R-:W-:Y:S01]  /*a130*/  VIADD R6, R0, 0x60 ;  /* 0x0000006000067836 */ /* 0x000fe20000000000 */
[----:B------:R-:W-:Y:S01]  /*a140*/  ISETP.GE.AND P3, PT, R7, UR15, PT ;  /* 0x0000000f07007c0c */ /* 0x000fe2000bf66270 */
[----:B------:R-:W-:Y:S01]  /*a150*/  IMAD.WIDE.U32 R4, R3, UR55, R4 ;  /* 0x0000003703047c25 */ /* 0x000fe2000f8e0004 */
[----:B------:R1:W3:Y:S01]  /*a160*/  LDS.128 R24, [R2+0x11000] ;  /* 0x0110000002187984 */ /* 0x0002e20000000c00 */
[----:B------:R-:W-:-:S02]  /*a170*/  IADD3 R22, R228, 0x40, RZ ;  /* 0x00000040e4167810 */ /* 0x000fc40007ffe0ff */
[----:B------:R-:W-:Y:S01]  /*a180*/  VIADD R20, R5, UR17 ;  /* 0x0000001105147c36 */ /* 0x000fe20008000000 */
[----:B------:R1:W4:Y:S01]  /*a190*/  LDS.128 R36, [R2+0x15000] ;  /* 0x0150000002247984 */ /* 0x0003220000000c00 */
[----:B------:R-:W-:Y:S02]  /*a1a0*/  ISETP.GE.AND P2, PT, R6, UR15, PT ;  /* 0x0000000f06007c0c */ /* 0x000fe4000bf46270 */
[----:B------:R-:W-:Y:S01]  /*a1b0*/  SHF.R.S32.HI R23, RZ, 0x1f, R0 ;  /* 0x0000001fff177819 */ /* 0x000fe20000011400 */
[----:B------:R1:W1:Y:S04]  /*a1c0*/  LDS.128 R44, [R2+0x16000] ;  /* 0x01600000022c7984 */ /* 0x0002680000000c00 */
[----:B------:R1:W1:Y:S04]  /*a1d0*/  LDS.128 R52, [R2+0x17000] ;  /* 0x0170000002347984 */ /* 0x0002680000000c00 */
[----:B------:R1:W1:Y:S04]  /*a1e0*/  LDS.128 R32, [R2+0x19000] ;  /* 0x0190000002207984 */ /* 0x0002680000000c00 */
[----:B------:R1:W1:Y:S04]  /*a1f0*/  LDS.128 R40, [R2+0x1a000] ;  /* 0x01a0000002287984 */ /* 0x0002680000000c00 */
[----:B------:R1:W1:Y:S01]  /*a200*/  LDS.128 R48, [R2+0x1b000] ;  /* 0x01b0000002307984 */ /* 0x0002620000000c00 */
[----:B------:R-:W-:Y:S05]  /*a210*/  @P5 BRA `(.L_x_192) ;  /* 0x0000000000405947 */ /* 0x000fea0003800000 */
[----:B------:R-:W-:Y:S01]  /*a220*/  ULDC UR11, c[0x0][0x2d0] ;  /* 0x0000b400000b7ab9 */ /* 0x000fe20000000800 */
[----:B------:R-:W2:Y:S01]  /*a230*/  LDS.128 R16, [R2+0x10000] ;  /* 0x0100000002107984 */ /* 0x000ea20000000c00 */
[----:B------:R-:W-:Y:S01]  /*a240*/  ISETP.GE.AND P1, PT, R228, UR11, PT ;  /* 0x0000000be4007c0c */ /* 0x000fe2000bf26270 */
[----:B------:R-:W-:Y:S01]  /*a250*/  IMAD R3, R23, UR6, RZ ;  /* 0x0000000617037c24 */ /* 0x000fe2000f8e02ff */
[----:B------:R-:W-:Y:S01]  /*a260*/  MOV R7, R20 ;  /* 0x0000001400077202 */ /* 0x000fe20000000f00 */
[----:B------:R-:W-:Y:S01]  /*a270*/  IMAD.MOV.U32 R6, RZ, RZ, R4 ;  /* 0x000000ffff067224 */ /* 0x000fe200078e0004 */
[----:B------:R-:W-:Y:S01]  /*a280*/  ISETP.GE.AND P0, PT, R22, UR11, PT ;  /* 0x0000000b16007c0c */ /* 0x000fe2000bf06270 */
[C---:B------:R-:W-:Y:S01]  /*a290*/  IMAD R3, R0.reuse, UR7, R3 ;  /* 0x0000000700037c24 */ /* 0x040fe2000f8e0203 */
[----:B------:R-:W-:Y:S01]  /*a2a0*/  ULDC.64 UR16, c[0x0][0x3f0] ;  /* 0x0000fc0000107ab9 */ /* 0x000fe20000000a00 */
[----:B------:R-:W-:-:S04]  /*a2b0*/  IMAD.WIDE.U32 R8, R0, UR6, R6 ;  /* 0x0000000600087c25 */ /* 0x000fc8000f8e0006 */
[----:B------:R-:W-:Y:S01]  /*a2c0*/  IMAD.IADD R3, R3, 0x1, R9 ;  /* 0x0000000103037824 */ /* 0x000fe200078e0209 */
[C---:B------:R-:W-:Y:S01]  /*a2d0*/  LEA R6, P6, R8.reuse, UR16, 0x1 ;  /* 0x0000001008067c11 */ /* 0x040fe2000f8c08ff */
[----:B------:R-:W3:Y:S03]  /*a2e0*/  @!P1 LDS.128 R12, [R2+0xc000] ;  /* 0x00c00000020c9984 */ /* 0x000ee60000000c00 */
[----:B------:R-:W-:-:S05]  /*a2f0*/  LEA.HI.X R7, R8, UR17, R3, 0x1, P6 ;  /* 0x0000001108077c11 */ /* 0x000fca000b0f0c03 */
[----:B--2---:R2:W-:Y:S04]  /*a300*/  @!P0 STG.E.128 desc[UR12][R6.64+0x80], R16 ;  /* 0x0000801006008986 */ /* 0x0045e8000c101d0c */
[----:B---3--:R2:W-:Y:S02]  /*a310*/  @!P1 STG.E.128 desc[UR12][R6.64], R12 ;  /* 0x0000000c06009986 */ /* 0x0085e4000c101d0c */
.L_x_192:
[----:B------:R-:W-:Y:S05]  /*a320*/  BSYNC B0 ;  /* 0x0000000000007941 */ /* 0x000fea0003800000 */
.L_x_191:
        /* <DEDUP_REMOVED lines=18> */
.L_x_194:
[----:B------:R-:W-:Y:S05]  /*a450*/  BSYNC B0 ;  /* 0x0000000000007941 */ /* 0x000fea0003800000 */
.L_x_193:
[----:B--2---:R2:W1:Y:S01]  /*a460*/  LDS.128 R16, [R2+0xe000] ;  /* 0x00e0000002107984 */ /* 0x0044620000000c00 */
[----:B------:R-:W-:Y:S03]  /*a470*/  BSSY B0, `(.L_x_195) ;  /* 0x0000013000007945 */ /* 0x000fe60003800000 */
[----:B------:R2:W1:Y:S01]  /*a480*/  LDS.128 R12, [R2+0x12000] ;  /* 0x01200000020c7984 */ /* 0x0004620000000c00 */
[----:B------:R-:W-:Y:S05]  /*a490*/  @P3 BRA `(.L_x_196) ;  /* 0x0000000000403947 */ /* 0x000fea0003800000 */
[----:B------:R-:W-:Y:S01]  /*a4a0*/  IADD3 R3, P0, R0, 0x40, RZ ;  /* 0x0000004000037810 */ /* 0x000fe20007f1e0ff */
[----:B------:R-:W-:Y:S01]  /*a4b0*/  ULDC UR11, c[0x0][0x2d0] ;  /* 0x0000b400000b7ab9 */ /* 0x000fe20000000800 */
[----:B------:R-:W-:Y:S01]  /*a4c0*/  MOV R7, R20 ;  /* 0x0000001400077202 */ /* 0x000fe20000000f00 */
        /* <DEDUP_REMOVED lines=11> */
[----:B-1----:R1:W-:Y:S04]  /*a580*/  @!P1 STG.E.128 desc[UR12][R6.64], R16 ;  /* 0x0000001006009986 */ /* 0x0023e8000c101d0c */
[----:B------:R1:W-:Y:S02]  /*a590*/  @!P0 STG.E.128 desc[UR12][R6.64+0x80], R12 ;  /* 0x0000800c06008986 */ /* 0x0003e4000c101d0c */
.L_x_196:
[----:B------:R-:W-:Y:S05]  /*a5a0*/  BSYNC B0 ;  /* 0x0000000000007941 */ /* 0x000fea0003800000 */
.L_x_195:
[----:B-1----:R1:W1:Y:S01]  /*a5b0*/  LDS.128 R16, [R2+0xf000] ;  /* 0x00f0000002107984 */ /* 0x0022620000000c00 */
[----:B------:R-:W-:Y:S03]  /*a5c0*/  BSSY B0, `(.L_x_197) ;  /* 0x0000013000007945 */ /* 0x000fe60003800000 */
[----:B------:R1:W1:Y:S01]  /*a5d0*/  LDS.128 R12, [R2+0x13000] ;  /* 0x01300000020c7984 */ /* 0x0002620000000c00 */
[----:B------:R-:W-:Y:S05]  /*a5e0*/  @P2 BRA `(.L_x_198) ;  /* 0x0000000000402947 */ /* 0x000fea0003800000 */
[----:B------:R-:W-:Y:S01]  /*a5f0*/  IADD3 R3, P0, R0, 0x60, RZ ;  /* 0x0000006000037810 */ /* 0x000fe20007f1e0ff */
[----:B------:R-:W-:Y:S01]  /*a600*/  IMAD.MOV.U32 R6, RZ, RZ, R4 ;  /* 0x000000ffff067224 */ /* 0x000fe200078e0004 */
        /* <DEDUP_REMOVED lines=12> */
[----:B-1----:R1:W-:Y:S04]  /*a6d0*/  @!P1 STG.E.128 desc[UR12][R4.64], R16 ;  /* 0x0000001004009986 */ /* 0x0023e8000c101d0c */
[----:B------:R1:W-:Y:S02]  /*a6e0*/  @!P0 STG.E.128 desc[UR12][R4.64+0x80], R12 ;  /* 0x0000800c04008986 */ /* 0x0003e4000c101d0c */
.L_x_198:
[----:B------:R-:W-:Y:S05]  /*a6f0*/  BSYNC B0 ;  /* 0x0000000000007941 */ /* 0x000fea0003800000 */
.L_x_197:
[----:B------:R-:W-:Y:S01]  /*a700*/  IMAD.U32 R3, RZ, RZ, UR8 ;  /* 0x00000008ff037e24 */ /* 0x000fe2000f8e00ff */
[----:B------:R-:W-:Y:S01]  /*a710*/  UIMAD UR10, UR10, UR8, URZ ;  /* 0x000000080a0a72a4 */ /* 0x000fe2000f8e023f */
[----:B-1----:R-:W1:Y:S01]  /*a720*/  LDS.128 R16, [R2+0x14000] ;  /* 0x0140000002107984 */ /* 0x002e620000000c00 */
[----:B------:R-:W-:Y:S01]  /*a730*/  USHF.R.S32.HI UR11, URZ, 0x1f, UR55 ;  /* 0x0000001f3f0b7899 */ /* 0x000fe20008011437 */
[----:B------:R-:W-:Y:S01]  /*a740*/  IMAD.WIDE.U32 R4, R3, UR5, R10 ;  /* 0x0000000503047c25 */ /* 0x000fe2000f8e000a */
[----:B------:R-:W-:Y:S01]  /*a750*/  UIMAD UR5, UR5, UR9, UR10 ;  /* 0x00000009050572a4 */ /* 0x000fe2000f8e020a */
[----:B------:R2:W1:Y:S01]  /*a760*/  LDS.128 R12, [R2+0x18000] ;  /* 0x01800000020c7984 */ /* 0x0004620000000c00 */
[----:B------:R-:W-:Y:S01]  /*a770*/  ULDC.64 UR6, c[0x0][0x470] ;  /* 0x00011c0000067ab9 */ /* 0x000fe20000000a00 */
[----:B------:R-:W-:Y:S01]  /*a780*/  BSSY B0, `(.L_x_199) ;  /* 0x0000018000007945 */ /* 0x000fe20003800000 */
[----:B------:R-:W-:Y:S02]  /*a790*/  IADD3 R4, P0, R4, UR18, RZ ;  /* 0x0000001204047c10 */ /* 0x000fe4000ff1e0ff */
[----:B------:R-:W-:Y:S01]  /*a7a0*/  IMAD.U32 R3, RZ, RZ, UR5 ;  /* 0x00000005ff037e24 */ /* 0x000fe2000f8e00ff */
[----:B------:R-:W-:-:S04]  /*a7b0*/  UIMAD UR5, UR11, UR6, URZ ;  /* 0x000000060b0572a4 */ /* 0x000fc8000f8e023f */
[----:B------:R-:W-:Y:S01]  /*a7c0*/  IADD3.X R5, R5, UR19, R3, P0, !PT ;  /* 0x0000001305057c10 */ /* 0x000fe200087fe403 */
[----:B------:R-:W-:Y:S01]  /*a7d0*/  UIMAD UR7, UR55, UR7, UR5 ;  /* 0x00000007370772a4 */ /* 0x000fe2000f8e0205 */
[----:B--2---:R-:W-:-:S05]  /*a7e0*/  MOV R2, UR6 ;  /* 0x0000000600027c02 */ /* 0x004fca0008000f00 */
[----:B------:R-:W-:-:S05]  /*a7f0*/  IMAD.WIDE.U32 R2, R2, UR55, R4 ;  /* 0x0000003702027c25 */ /* 0x000fca000f8e0004 */
[----:B------:R-:W-:Y:S01]  /*a800*/  IADD3 R8, R3, UR7, RZ ;  /* 0x0000000703087c10 */ /* 0x000fe2000fffe0ff */
[----:B------:R-:W-:Y:S06]  /*a810*/  @P5 BRA `(.L_x_200) ;  /* 0x0000000000385947 */ /* 0x000fec0003800000 */
[----:B------:R-:W-:Y:S01]  /*a820*/  MOV R5, R8 ;  /* 0x0000000800057202 */ /* 0x000fe20000000f00 */
[----:B------:R-:W-:Y:S01]  /*a830*/  IMAD.MOV.U32 R4, RZ, RZ, R2 ;  /* 0x000000ffff047224 */ /* 0x000fe200078e0002 */
[----:B------:R-:W-:Y:S01]  /*a840*/  ULDC UR5, c[0x0][0x2d0] ;  /* 0x0000b40000057ab9 */ /* 0x000fe20000000800 */
[----:B------:R-:W-:Y:S01]  /*a850*/  IMAD R9, R23, UR8, RZ ;  /* 0x0000000817097c24 */ /* 0x000fe2000f8e02ff */
[----:B------:R-:W-:Y:S01]  /*a860*/  ISETP.GE.AND P1, PT, R228, UR5, PT ;  /* 0x00000005e4007c0c */ /* 0x000fe2000bf26270 */
[----:B------:R-:W-:Y:S01]  /*a870*/  IMAD.WIDE.U32 R6, R0, UR8, R4 ;  /* 0x0000000800067c25 */ /* 0x000fe2000f8e0004 */
[----:B------:R-:W-:Y:S01]  /*a880*/  ISETP.GE.AND P0, PT, R22, UR5, PT ;  /* 0x0000000516007c0c */ /* 0x000fe2000bf06270 */
[----:B------:R-:W-:Y:S02]  /*a890*/  ULDC.64 UR6, c[0x0][0x3f8] ;  /* 0x0000fe0000067ab9 */ /* 0x000fe40000000a00 */
[----:B------:R-:W-:-:S04]  /*a8a0*/  IMAD R4, R0, UR9, R9 ;  /* 0x0000000900047c24 */ /* 0x000fc8000f8e0209 */
[----:B------:R-:W-:Y:S01]  /*a8b0*/  IMAD.IADD R5, R4, 0x1, R7 ;  /* 0x0000000104057824 */ /* 0x000fe200078e0207 */
[----:B------:R-:W-:-:S04]  /*a8c0*/  LEA R4, P5, R6, UR6, 0x1 ;  /* 0x0000000606047c11 */ /* 0x000fc8000f8a08ff */
[----:B------:R-:W-:-:S05]  /*a8d0*/  LEA.HI.X R5, R6, UR7, R5, 0x1, P5 ;  /* 0x0000000706057c11 */ /* 0x000fca000a8f0c05 */
[----:B-1----:R2:W-:Y:S04]  /*a8e0*/  @!P1 STG.E.128 desc[UR12][R4.64], R16 ;  /* 0x0000001004009986 */ /* 0x0025e8000c101d0c */
[----:B------:R2:W-:Y:S02]  /*a8f0*/  @!P0 STG.E.128 desc[UR12][R4.64+0x80], R12 ;  /* 0x0000800c04008986 */ /* 0x0005e4000c101d0c */
.L_x_200:
[----:B------:R-:W-:Y:S05]  /*a900*/  BSYNC B0 ;  /* 0x0000000000007941 */ /* 0x000fea0003800000 */
.L_x_199:
[----:B------:R-:W-:Y:S04]  /*a910*/  BSSY B0, `(.L_x_201) ;  /* 0x0000012000007945 */ /* 0x000fe80003800000 */
[----:B------:R-:W-:Y:S05]  /*a920*/  @P4 BRA `(.L_x_202) ;  /* 0x0000000000404947 */ /* 0x000fea0003800000 */
[----:B--2---:R-:W-:Y:S01]  /*a930*/  IADD3 R4, P0, R0, 0x20, RZ ;  /* 0x0000002000047810 */ /* 0x004fe20007f1e0ff */
        /* <DEDUP_REMOVED lines=8> */
[----:B------:R-:W-:-:S04]  /*a9c0*/  IMAD R5, R5, UR8, RZ ;  /* 0x0000000805057c24 */ /* 0x000fc8000f8e02ff */
[----:B------:R-:W-:Y:S01]  /*a9d0*/  IMAD R5, R4, UR9, R5 ;  /* 0x0000000904057c24 */ /* 0x000fe2000f8e0205 */
[----:B------:R-:W-:-:S03]  /*a9e0*/  LEA R4, P4, R6, UR6, 0x1 ;  /* 0x0000000606047c11 */ /* 0x000fc6000f8808ff */
[----:B------:R-:W-:-:S05]  /*a9f0*/  IMAD.IADD R5, R5, 0x1, R7 ;  /* 0x0000000105057824 */ /* 0x000fca00078e0207 */
[----:B------:R-:W-:-:S05]  /*aa00*/  LEA.HI.X R5, R6, UR7, R5, 0x1, P4 ;  /* 0x0000000706057c11 */ /* 0x000fca000a0f0c05 */
[----:B----4-:R2:W-:Y:S04]  /*aa10*/  @!P1 STG.E.128 desc[UR12][R4.64], R36 ;  /* 0x0000002404009986 */ /* 0x0105e8000c101d0c */
[----:B------:R2:W-:Y:S02]  /*aa20*/  @!P0 STG.E.128 desc[UR12][R4.64+0x80], R32 ;  /* 0x0000802004008986 */ /* 0x0005e4000c101d0c */
.L_x_202:
[----:B------:R-:W-:Y:S05]  /*aa30*/  BSYNC B0 ;  /* 0x0000000000007941 */ /* 0x000fea0003800000 */
.L_x_201:
        /* <DEDUP_REMOVED lines=16> */
[----:B------:R2:W-:Y:S04]  /*ab40*/  @!P1 STG.E.128 desc[UR12][R4.64], R44 ;  /* 0x0000002c04009986 */ /* 0x0005e8000c101d0c */
[----:B------:R2:W-:Y:S02]  /*ab50*/  @!P0 STG.E.128 desc[UR12][R4.64+0x80], R40 ;  /* 0x0000802804008986 */ /* 0x0005e4000c101d0c */
.L_x_204:
[----:B------:R-:W-:Y:S05]  /*ab60*/  BSYNC B0 ;  /* 0x0000000000007941 */ /* 0x000fea0003800000 */
.L_x_203:
        /* <DEDUP_REMOVED lines=9> */
[----:B--2---:R-:W-:-:S04]  /*ac00*/  IMAD.WIDE.U32 R4, R0, UR8, R2 ;  /* 0x0000000800047c25 */ /* 0x004fc8000f8e0002 */
[----:B------:R-:W-:Y:S01]  /*ac10*/  IMAD R0, R0, UR9, R6 ;  /* 0x0000000900007c24 */ /* 0x000fe2000f8e0206 */
[----:B------:R-:W-:-:S03]  /*ac20*/  LEA R2, P2, R4, UR6, 0x1 ;  /* 0x0000000604027c11 */ /* 0x000fc6000f8408ff */
[----:B------:R-:W-:-:S05]  /*ac30*/  IMAD.IADD R0, R0, 0x1, R5 ;  /* 0x0000000100007824 */ /* 0x000fca00078e0205 */
[----:B------:R-:W-:-:S05]  /*ac40*/  LEA.HI.X R3, R4, UR7, R0, 0x1, P2 ;  /* 0x0000000704037c11 */ /* 0x000fca00090f0c00 */
[----:B------:R2:W-:Y:S04]  /*ac50*/  @!P1 STG.E.128 desc[UR12][R2.64], R52 ;  /* 0x0000003402009986 */ /* 0x0005e8000c101d0c */
[----:B------:R2:W-:Y:S02]  /*ac60*/  @!P0 STG.E.128 desc[UR12][R2.64+0x80], R48 ;  /* 0x0000803002008986 */ /* 0x0005e4000c101d0c */
.L_x_159:
[----:B------:R-:W-:Y:S05]  /*ac70*/  BSYNC B1 ;  /* 0x0000000000017941 */ /* 0x000fea0003800000 */
.L_x_137:
        /* <DEDUP_REMOVED lines=11> */
.L_x_205:
[----:B------:R-:W-:Y:S05]  /*ad30*/  EXIT ;  /* 0x000000000000794d */ /* 0x000fea0003800000 */
.L_x_207:
        /* <DEDUP_REMOVED lines=12> */
.L_x_1070:


//--------------------- .text._ZN5flash44flash_bwd_dq_dk_dv_loop_seqk_parallel_kernelI23Flash_bwd_kernel_traitsILi128ELi64ELi128ELi8ELi2ELi4ELi2ELb0ELb0EN7cutlass10bfloat16_tE19Flash_kernel_traitsILi128ELi64ELi128ELi8ES3_EELb0ELb1ELb0ELb0ELb1ELb1ELb0EEEvNS_16Flash_bwd_paramsE --------------------------
	.section	.text._ZN5flash44flash_bwd_dq_dk_dv_loop_seqk_parallel_kernelI23Flash_bwd_kernel_traitsILi128ELi64ELi128ELi8ELi2ELi4ELi2ELb0ELb0EN7cutlass10bfloat16_tE19Flash_kernel_traitsILi128ELi64ELi128ELi8ES3_EELb0ELb1ELb0ELb0ELb1ELb1ELb0EEEvNS_16Flash_bwd_paramsE,"ax",@progbits
	.align	128
        .global         _ZN5flash44flash_bwd_dq_dk_dv_loop_seqk_parallel_kernelI23Flash_bwd_kernel_traitsILi128ELi64ELi128ELi8ELi2ELi4ELi2ELb0ELb0EN7cutlass10bfloat16_tE19Flash_kernel_traitsILi128ELi64ELi128ELi8ES3_EELb0ELb1ELb0ELb0ELb1ELb1ELb0EEEvNS_16Flash_bwd_paramsE
        .type           _ZN5flash44flash_bwd_dq_dk_dv_loop_seqk_parallel_kernelI23Flash_bwd_kernel_traitsILi128ELi64ELi128ELi8ELi2ELi4ELi2ELb0ELb0EN7cutlass10bfloat16_tE19Flash_kernel_traitsILi128ELi64ELi128ELi8ES3_EELb0ELb1ELb0ELb0ELb1ELb1ELb0EEEvNS_16Flash_bwd_paramsE,@function
        .size           _ZN5flash44flash_bwd_dq_dk_dv_loop_seqk_parallel_kernelI23Flash_bwd_kernel_traitsILi128ELi64ELi128ELi8ELi2ELi4ELi2ELb0ELb0EN7cutlass10bfloat16_tE19Flash_kernel_traitsILi128ELi64ELi128ELi8ES3_EELb0ELb1ELb0ELb0ELb1ELb1ELb0EEEvNS_16Flash_bwd_paramsE,(.L_x_1071 - _ZN5flash44flash_bwd_dq_dk_dv_loop_seqk_parallel_kernelI23Flash_bwd_kernel_traitsILi128ELi64ELi128ELi8ELi2ELi4ELi2ELb0ELb0EN7cutlass10bfloat16_tE19Flash_kernel_traitsILi128ELi64ELi128ELi8ES3_EELb0ELb1ELb0ELb0ELb1ELb1ELb0EEEvNS_16Flash_bwd_paramsE)
        .other          _ZN5flash44flash_bwd_dq_dk_dv_loop_seqk_parallel_kernelI23Flash_bwd_kernel_traitsILi128ELi64ELi128ELi8ELi2ELi4ELi2ELb0ELb0EN7cutlass10bfloat16_tE19Flash_kernel_traitsILi128ELi64ELi128ELi8ES3_EELb0ELb1ELb0ELb0ELb1ELb1ELb0EEEvNS_16Flash_bwd_paramsE,@"STO_CUDA_ENTRY STV_DEFAULT"
_ZN5flash44flash_bwd_dq_dk_dv_loop_seqk_parallel_kernelI23Flash_bwd_kernel_traitsILi128ELi64ELi128ELi8ELi2ELi4ELi2ELb0ELb0EN7cutlass10bfloat16_tE19Flash_kernel_traitsILi128ELi64ELi128ELi8ES3_EELb0ELb1ELb0ELb0ELb1ELb1ELb0EEEvNS_16Flash_bwd_paramsE:
.text._ZN5flash44flash_bwd_dq_dk_dv_loop_seqk_parallel_kernelI23Flash_bwd_kernel_traitsILi128ELi64ELi128ELi8ELi2ELi4ELi2ELb0ELb0EN7cutlass10bfloat16_tE19Flash_kernel_traitsILi128ELi64ELi128ELi8ES3_EELb0ELb1ELb0ELb0ELb1ELb1ELb0EEEvNS_16Flash_bwd_paramsE:
        /* <DEDUP_REMOVED lines=12> */
[----:B------:R-:W2:Y:S01]  /*00c0*/  S2UR UR5, SR_CgaCtaId ;  /* 0x00000000000579c3 */ /* 0x000ea20000008800 */
[----:B------:R-:W-:Y:S01]  /*00d0*/  UMOV UR4, 0x400 ;  /* 0x0000040000047882 */ /* 0x000fe20000000000 */
[----:B------:R-:W-:Y:S01]  /*00e0*/  IMAD.MOV.U32 R251, RZ, RZ, 0x20 ;  /* 0x00000020fffb7424 */ /* 0x000fe200078e00ff */
[----:B------:R-:W-:Y:S01]  /*00f0*/  ULDC.64 UR34, c[0x0][0x208] ;  /* 0x0000820000227ab9 */ /* 0x000fe20000000a00 */
[----:B------:R-:W-:Y:S01]  /*0100*/  IMAD.MOV.U32 R227, RZ, RZ, -0x10 ;  /* 0xfffffff0ffe37424 */ /* 0x000fe200078e00ff */
[----:B------:R-:W-:-:S03]  /*0110*/  UMOV UR25, 0xffffc000 ;  /* 0xffffc00000197882 */ /* 0x000fc60000000000 */
[----:B------:R-:W3:Y:S08]  /*0120*/  LDC R248, c[0x0][0x2c4] ;  /* 0x0000b100fff87b82 */ /* 0x000ef00000000800 */
[----:B------:R-:W4:Y:S01]  /*0130*/  S2UR UR16, SR_CTAID.Y ;  /* 0x00000000001079c3 */ /* 0x000f220000002600 */
[----:B--2---:R-:W-:-:S07]  /*0140*/  ULEA UR5, UR5, UR4, 0x18 ;  /* 0x0000000405057291 */ /* 0x004fce000f8ec03f */
[----:B------:R-:W2:Y:S01]  /*0150*/  S2UR UR17, SR_CTAID.Z ;  /* 0x00000000001179c3 */ /* 0x000ea20000002700 */
[----:B------:R-:W-:Y:S01]  /*0160*/  UIADD3 UR4, UR5, 0xc000, URZ ;  /* 0x0000c00005047890 */ /* 0x000fe2000fffe03f */
[----:B-1----:R-:W-:Y:S01]  /*0170*/  SHF.R.S32.HI R14, RZ, 0x1f, R15 ;  /* 0x0000001fff0e7819 */ /* 0x002fe2000001140f */
[----:B------:R-:W-:-:S05]  /*0180*/  IMAD.SHL.U32 R250, R15, 0x2, RZ ;  /* 0x000000020ffa7824 */ /* 0x000fca00078e00ff */
[----:B------:R-:W1:Y:S01]  /*0190*/  S2UR UR15, SR_CTAID.Z ;  /* 0x00000000000f79c3 */ /* 0x000e620000002700 */
[CC--:B------:R-:W-:Y:S02]  /*01a0*/  LEA.HI R8, R14.reuse, R15.reuse, RZ, 0x4 ;  /* 0x0000000f0e087211 */ /* 0x0c0fe400078f20ff */
[CC--:B------:R-:W-:Y:S02]  /*01b0*/  LEA.HI R5, R14.reuse, R15.reuse, RZ, 0x5 ;  /* 0x0000000f0e057211 */ /* 0x0c0fe400078f28ff */
[----:B------:R-:W-:Y:S01]  /*01c0*/  LEA.HI R17, R14, R15, RZ, 0x2 ;  /* 0x0000000f0e117211 */ /* 0x000fe200078f10ff */
[----:B----4-:R-:W-:Y:S01]  /*01d0*/  USHF.R.S32.HI UR22, URZ, 0x1f, UR16 ;  /* 0x0000001f3f167899 */ /* 0x010fe20008011410 */
[----:B------:R-:W-:Y:S01]  /*01e0*/  SHF.R.S32.HI R7, RZ, 0x4, R8 ;  /* 0x00000004ff077819 */ /* 0x000fe20000011408 */
[----:B------:R-:W4:Y:S01]  /*01f0*/  S2UR UR14, SR_CTAID.Y ;  /* 0x00000000000e79c3 */ /* 0x000f220000002600 */
[--C-:B------:R-:W-:Y:S01]  /*0200*/  SHF.R.S32.HI R6, RZ, 0x5, R5.reuse ;  /* 0x00000005ff067819 */ /* 0x100fe20000011405 */
[----:B------:R-:W-:Y:S01]  /*0210*/  UIMAD.WIDE UR28, UR16, 0x80, URZ ;  /* 0x00000080101c78a5 */ /* 0x000fe2000f8e023f */
[----:B------:R-:W-:-:S02]  /*0220*/  SHF.R.S32.HI R0, RZ, 0x1f, R5 ;  /* 0x0000001fff007819 */ /* 0x000fc40000011405 */
[--C-:B------:R-:W-:Y:S02]  /*0230*/  SHF.R.S32.HI R11, RZ, 0x2, R17.reuse ;  /* 0x00000002ff0b7819 */ /* 0x100fe40000011411 */
[----:B------:R-:W-:Y:S01]  /*0240*/  SHF.R.S32.HI R2, RZ, 0x1f, R17 ;  /* 0x0000001fff027819 */ /* 0x000fe20000011411 */
[----:B--2---:R-:W-:Y:S01]  /*0250*/  USHF.R.S32.HI UR21, URZ, 0x1f, UR17 ;  /* 0x0000001f3f157899 */ /* 0x004fe20008011411 */
[----:B------:R-:W-:Y:S02]  /*0260*/  LEA.HI R3, R8, R7, RZ, 0x1 ;  /* 0x0000000708037211 */ /* 0x000fe400078f08ff */
[-C--:B------:R-:W-:Y:S02]  /*0270*/  LEA.HI R0, R0, R6.reuse, RZ, 0x2 ;  /* 0x0000000600007211 */ /* 0x080fe400078f10ff */
[----:B------:R-:W-:Y:S02]  /*0280*/  LEA.HI R4, R5, R6, RZ, 0x1 ;  /* 0x0000000605047211 */ /* 0x000fe400078f08ff */
[----:B------:R-:W-:Y:S01]  /*0290*/  LEA.HI R2, R2, R11, RZ, 0x3 ;  /* 0x0000000b02027211 */ /* 0x000fe200078f18ff */
[----:B-1----:R-:W-:Y:S01]  /*02a0*/  USHF.R.S32.HI UR20, URZ, 0x1f, UR15 ;  /* 0x0000001f3f147899 */ /* 0x002fe2000801140f */
[----:B------:R-:W-:-:S02]  /*02b0*/  LOP3.LUT R3, R3, 0xfffffffe, RZ, 0xc0, !PT ;  /* 0xfffffffe03037812 */ /* 0x000fc400078ec0ff */
[----:B------:R-:W-:Y:S02]  /*02c0*/  LEA.HI R212, R14, R15, RZ, 0x3 ;  /* 0x0000000f0ed47211 */ /* 0x000fe400078f18ff */
[----:B------:R-:W-:Y:S01]  /*02d0*/  LOP3.LUT R0, R0, 0xfffffffc, RZ, 0xc0, !PT ;  /* 0xfffffffc00007812 */ /* 0x000fe200078ec0ff */
[----:B------:R-:W-:Y:S01]  /*02e0*/  IMAD.IADD R9, R7, 0x1, -R3 ;  /* 0x0000000107097824 */ /* 0x000fe200078e0a03 */
[----:B------:R-:W-:Y:S01]  /*02f0*/  LOP3.LUT R4, R4, 0xfffffffe, RZ, 0xc0, !PT ;  /* 0xfffffffe04047812 */ /* 0x000fe200078ec0ff */
[----:B----4-:R-:W-:Y:S01]  /*0300*/  USHF.R.S32.HI UR19, URZ, 0x1f, UR14 ;  /* 0x0000001f3f137899 */ /* 0x010fe2000801140e */
[----:B------:R-:W-:Y:S01]  /*0310*/  LOP3.LUT R2, R2, 0xfffffff8, RZ, 0xc0, !PT ;  /* 0xfffffff802027812 */ /* 0x000fe200078ec0ff */
[C---:B------:R-:W-:Y:S01]  /*0320*/  IMAD.IADD R10, R6.reuse, 0x1, -R0 ;  /* 0x00000001060a7824 */ /* 0x040fe200078e0a00 */
[----:B------:R-:W-:Y:S01]  /*0330*/  SHF.R.S32.HI R3, RZ, 0x3, R212 ;  /* 0x00000003ff037819 */ /* 0x000fe200000114d4 */
[----:B------:R-:W-:Y:S01]  /*0340*/  IMAD.IADD R13, R6, 0x1, -R4 ;  /* 0x00000001060d7824 */ /* 0x000fe200078e0a04 */
[----:B------:R-:W-:Y:S01]  /*0350*/  LOP3.LUT R0, R212, 0xfffffff8, RZ, 0xc0, !PT ;  /* 0xfffffff8d4007812 */ /* 0x000fe200078ec0ff */
[----:B------:R-:W-:Y:S01]  /*0360*/  IMAD.IADD R6, R11, 0x1, -R2 ;  /* 0x000000010b067824 */ /* 0x000fe200078e0a02 */
[----:B------:R-:W-:Y:S01]  /*0370*/  LOP3.LUT R2, R5, 0xffffffe0, RZ, 0xc0, !PT ;  /* 0xffffffe005027812 */ /* 0x000fe200078ec0ff */
[----:B------:R-:W-:Y:S01]  /*0380*/  IMAD.SHL.U32 R5, R3, 0x40, RZ ;  /* 0x0000004003057824 */ /* 0x000fe200078e00ff */
[----:B------:R-:W-:Y:S01]  /*0390*/  LOP3.LUT R4, R8, 0xfffffff0, RZ, 0xc0, !PT ;  /* 0xfffffff008047812 */ /* 0x000fe200078ec0ff */
[----:B------:R-:W-:-:S02]  /*03a0*/  IMAD.IADD R0, R15, 0x1, -R0 ;  /* 0x000000010f007824 */ /* 0x000fc400078e0a00 */
[----:B------:R-:W-:Y:S01]  /*03b0*/  IMAD.IADD R3, R15, 0x1, -R2 ;  /* 0x000000010f037824 */ /* 0x000fe200078e0a02 */
[----:B------:R-:W-:Y:S01]  /*03c0*/  LOP3.LUT R2, R5, 0x1c0, RZ, 0xc0, !PT ;  /* 0x000001c005027812 */ /* 0x000fe200078ec0ff */
[----:B------:R-:W-:Y:S01]  /*03d0*/  IMAD.IADD R4, R15, 0x1, -R4 ;  /* 0x000000010f047824 */ /* 0x000fe200078e0a04 */
[C---:B------:R-:W-:Y:S01]  /*03e0*/  LOP3.LUT P4, RZ, R0.reuse, 0x2, RZ, 0xc0, !PT ;  /* 0x0000000200ff7812 */ /* 0x040fe2000788c0ff */
[C---:B------:R-:W-:Y:S01]  /*03f0*/  IMAD.SHL.U32 R5, R0.reuse, 0x8, RZ ;  /* 0x0000000800057824 */ /* 0x040fe200078e00ff */
[C---:B------:R-:W-:Y:S01]  /*0400*/  LOP3.LUT P3, RZ, R0.reuse, 0x4, RZ, 0xc0, !PT ;  /* 0x0000000400ff7812 */ /* 0x040fe2000786c0ff */
[----:B------:R-:W-:Y:S01]  /*0410*/  IMAD.SHL.U32 R0, R0, 0x40, RZ ;  /* 0x0000004000007824 */ /* 0x000fe200078e00ff */
[----:B------:R-:W-:Y:S02]  /*0420*/  SHF.R.S32.HI R7, RZ, 0x1f, R4 ;  /* 0x0000001fff077819 */ /* 0x000fe40000011404 */
[----:B------:R-:W-:Y:S02]  /*0430*/  LOP3.LUT R5, R2, 0x38, R5, 0xf8, !PT ;  /* 0x0000003802057812 */ /* 0x000fe400078ef805 */
[----:B------:R-:W-:-:S02]  /*0440*/  SHF.R.U32.HI R2, RZ, 0x3, R2 ;  /* 0x00000003ff027819 */ /* 0x000fc40000011602 */
[----:B------:R-:W-:Y:S01]  /*0450*/  LEA.HI R12, R7, R4, RZ, 0x3 ;  /* 0x00000004070c7211 */ /* 0x000fe200078f18ff */
[----:B------:R-:W-:Y:S01]  /*0460*/  IMAD.SHL.U32 R7, R9, 0x200, RZ ;  /* 0x0000020009077824 */ /* 0x000fe200078e00ff */
[----:B------:R-:W-:Y:S01]  /*0470*/  LOP3.LUT R244, R5, R2, RZ, 0x3c, !PT ;  /* 0x0000000205f47212 */ /* 0x000fe200078e3cff */
[----:B------:R-:W-:Y:S01]  /*0480*/  IMAD.SHL.U32 R2, R10, 0x10, RZ ;  /* 0x000000100a027824 */ /* 0x000fe200078e00ff */
[----:B------:R-:W-:Y:S02]  /*0490*/  LOP3.LUT R5, R12, 0xfffffff8, RZ, 0xc0, !PT ;  /* 0xfffffff80c057812 */ /* 0x000fe400078ec0ff */
[----:B------:R-:W-:Y:S02]  /*04a0*/  LOP3.LUT R0, R0, 0x1c0, RZ, 0xc0, !PT ;  /* 0x000001c000007812 */ /* 0x000fe400078ec0ff */
[----:B------:R-:W-:Y:S01]  /*04b0*/  SHF.R.S32.HI R8, RZ, 0x1f, R3 ;  /* 0x0000001fff087819 */ /* 0x000fe20000011403 */
[----:B------:R-:W-:Y:S01]  /*04c0*/  IMAD.IADD R16, R4, 0x1, -R5 ;  /* 0x0000000104107824 */ /* 0x000fe200078e0a05 */
[----:B------:R-:W-:-:S02]  /*04d0*/  LOP3.LUT R2, R0, 0x30, R2, 0xf8, !PT ;  /* 0x0000003000027812 */ /* 0x000fc400078ef802 */
[----:B------:R-:W-:Y:S02]  /*04e0*/  LEA.HI R4, R14, R15, RZ, 0x6 ;  /* 0x0000000f0e047211 */ /* 0x000fe400078f30ff */
[----:B------:R-:W-:Y:S02]  /*04f0*/  LEA.HI R11, R8, R3, RZ, 0x2 ;  /* 0x00000003080b7211 */ /* 0x000fe400078f10ff */
[----:B------:R-:W-:Y:S02]  /*0500*/  LEA.HI R8, R14, R15, RZ, 0x7 ;  /* 0x0000000f0e087211 */ /* 0x000fe400078f38ff */
[----:B------:R-:W-:Y:S02]  /*0510*/  LOP3.LUT R14, R2, 0x8, R212, 0xf8, !PT ;  /* 0x00000008020e7812 */ /* 0x000fe400078ef8d4 */
[----:B------:R-:W-:Y:S02]  /*0520*/  SHF.R.S32.HI R4, RZ, 0x6, R4 ;  /* 0x00000006ff047819 */ /* 0x000fe40000011404 */
[----:B------:R-:W-:-:S02]  /*0530*/  LOP3.LUT R212, R0, 0x8, R212, 0xf8, !PT ;  /* 0x0000000800d47812 */ /* 0x000fc400078ef8d4 */
[----:B------:R-:W-:Y:S01]  /*0540*/  SHF.R.U32.HI R209, RZ, 0x3, R0 ;  /* 0x00000003ffd17819 */ /* 0x000fe20000011600 */
[C---:B------:R-:W-:Y:S01]  /*0550*/  IMAD R2, R4.reuse, 0x800, R7 ;  /* 0x0000080004027824 */ /* 0x040fe200078e0207 */
[----:B------:R-:W-:Y:S01]  /*0560*/  LOP3.LUT R0, R17, 0x7ffffffc, RZ, 0xc0, !PT ;  /* 0x7ffffffc11007812 */ /* 0x000fe200078ec0ff */
[----:B------:R-:W-:Y:S01]  /*0570*/  IMAD.SHL.U32 R5, R4, 0x8, RZ ;  /* 0x0000000804057824 */ /* 0x000fe200078e00ff */
[----:B------:R-:W-:Y:S01]  /*0580*/  LOP3.LUT R212, R212, R209, RZ, 0x3c, !PT ;  /* 0x000000d1d4d47212 */ /* 0x000fe200078e3cff */
[----:B------:R-:W-:Y:S01]  /*0590*/  IMAD R244, R4, 0x200, R244 ;  /* 0x0000020004f47824 */ /* 0x000fe200078e02f4 */
[----:B------:R-:W-:Y:S01]  /*05a0*/  LOP3.LUT R3, R6, 0x1, RZ, 0xc0, !PT ;  /* 0x0000000106037812 */ /* 0x000fe200078ec0ff */
[----:B------:R-:W-:Y:S01]  /*05b0*/  IMAD.IADD R0, R15, 0x1, -R0 ;  /* 0x000000010f007824 */ /* 0x000fe200078e0a00 */
[----:B------:R-:W-:Y:S01]  /*05c0*/  SEL R213, R251, 0xffffffe0, !P4 ;  /* 0xffffffe0fbd57807 */ /* 0x000fe20006000000 */
[----:B------:R-:W-:Y:S01]  /*05d0*/  IMAD.IADD R212, R2, 0x1, R212 ;  /* 0x0000000102d47824 */ /* 0x000fe200078e02d4 */
[----:B------:R-:W-:Y:S01]  /*05e0*/  ISETP.NE.U32.AND P0, PT, R3, 0x1, PT ;  /* 0x000000010300780c */ /* 0x000fe20003f05070 */
[----:B------:R-:W-:Y:S01]  /*05f0*/  IMAD.SHL.U32 R2, R0, 0x2, RZ ;  /* 0x0000000200027824 */ /* 0x000fe200078e00ff */
[----:B------:R-:W-:Y:S01]  /*0600*/  SHF.R.S32.HI R0, RZ, 0x7, R8 ;  /* 0x00000007ff007819 */ /* 0x000fe20000011408 */
[----:B------:R-:W-:Y:S01]  /*0610*/  IMAD.SHL.U32 R3, R9, 0x20, RZ ;  /* 0x0000002009037824 */ /* 0x000fe200078e00ff */
[----:B------:R-:W-:Y:S01]  /*0620*/  R2P PR, R6, 0x6 ;  /* 0x0000000606007804 */ /* 0x000fe20000000000 */
[--C-:B------:R-:W-:Y:S01]  /*0630*/  IMAD R10, R10, 0x400, R2.reuse ;  /* 0x000004000a0a7824 */ /* 0x100fe200078e0202 */
[----:B------:R-:W-:Y:S01]  /*0640*/  LEA R212, R212, UR4, 0x1 ;  /* 0x00000004d4d47c11 */ /* 0x000fe2000f8e08ff */
[C---:B------:R-:W-:Y:S01]  /*0650*/  IMAD R8, R0.reuse, 0x1000, R2 ;  /* 0x0000100000087824 */ /* 0x040fe200078e0202 */
[----:B------:R-:W-:Y:S01]  /*0660*/  LOP3.LUT R3, R3, 0x20, RZ, 0xc0, !PT ;  /* 0x0000002003037812 */ /* 0x000fe200078ec0ff */
[----:B------:R-:W-:Y:S01]  /*0670*/  IMAD.SHL.U32 R2, R0, 0x8, RZ ;  /* 0x0000000800027824 */ /* 0x000fe200078e00ff */
[----:B------:R-:W-:Y:S01]  /*0680*/  SEL R251, R251, 0xffffffe0, !P1 ;  /* 0xffffffe0fbfb7807 */ /* 0x000fe20004800000 */
[----:B------:R-:W-:Y:S01]  /*0690*/  IMAD.SHL.U32 R0, R6, 0x40, RZ ;  /* 0x0000004006007824 */ /* 0x000fe200078e00ff */
[----:B------:R-:W-:Y:S01]  /*06a0*/  LOP3.LUT R208, R3, 0x18, R5, 0xf8, !PT ;  /* 0x0000001803d07812 */ /* 0x000fe200078ef805 */
[----:B------:R-:W-:Y:S01]  /*06b0*/  IMAD.SHL.U32 R4, R4, 0x20, RZ ;  /* 0x0000002004047824 */ /* 0x000fe200078e00ff */
[----:B------:R-:W-:Y:S01]  /*06c0*/  SHF.R.S32.HI R5, RZ, 0x2, R11 ;  /* 0x00000002ff057819 */ /* 0x000fe2000001140b */
[----:B------:R-:W-:Y:S01]  /*06d0*/  IMAD.SHL.U32 R6, R9, 0x10, RZ ;  /* 0x0000001009067824 */ /* 0x000fe200078e00ff */
[----:B------:R-:W-:Y:S01]  /*06e0*/  LOP3.LUT R0, R0, 0x1c0, RZ, 0xc0, !PT ;  /* 0x000001c000007812 */ /* 0x000fe200078ec0ff */
[----:B------:R-:W-:Y:S01]  /*06f0*/  IMAD.IADD R213, R212, 0x1, R213 ;  /* 0x00000001d4d57824 */ /* 0x000fe200078e02d5 */
[----:B------:R-:W-:Y:S01]  /*0700*/  LOP3.LUT R2, R2, 0x8, RZ, 0xc0, !PT ;  /* 0x0000000802027812 */ /* 0x000fe200078ec0ff */
[----:B------:R-:W-:Y:S01]  /*0710*/  IMAD R18, R13, 0x10, R5 ;  /* 0x000000100d127824 */ /* 0x000fe200078e0205 */
[----:B------:R-:W-:-:S02]  /*0720*/  SHF.R.U32.HI R3, RZ, 0x3, R0 ;  /* 0x00000003ff037819 */ /* 0x000fc40000011600 */
[----:B------:R-:W-:Y:S02]  /*0730*/  LOP3.LUT R250, R4, 0x6, R250, 0xf8, !PT ;  /* 0x0000000604fa7812 */ /* 0x000fe400078ef8fa */
[----:B------:R-:W-:Y:S01]  /*0740*/  LOP3.LUT R5, R3, R0, R2, 0x1e, !PT ;  /* 0x0000000003057212 */ /* 0x000fe200078e1e02 */
[----:B------:R1:W-:Y:S01]  /*0750*/  STL [R1], R18 ;  /* 0x0000001201007387 */ /* 0x0003e20000100800 */
[----:B------:R-:W-:Y:S01]  /*0760*/  LOP3.LUT R4, R0, 0x20, R4, 0xf8, !PT ;  /* 0x0000002000047812 */ /* 0x000fe200078ef804 */
[----:B------:R-:W-:Y:S01]  /*0770*/  VIADD R0, R18, 0xffffffc0 ;  /* 0xffffffc012007836 */ /* 0x000fe20000000000 */
[----:B------:R-:W-:Y:S01]  /*0780*/  LOP3.LUT R11, R2, 0x10, R6, 0xf8, !PT ;  /* 0x00000010020b7812 */ /* 0x000fe200078ef806 */
[----:B------:R-:W-:Y:S01]  /*0790*/  IMAD.IADD R10, R10, 0x1, R5 ;  /* 0x000000010a0a7824 */ /* 0x000fe200078e0205 */
[----:B------:R-:W-:Y:S01]  /*07a0*/  LOP3.LUT R4, R4, R3, RZ, 0x3c, !PT ;  /* 0x0000000304047212 */ /* 0x000fe200078e3cff */
[----:B------:R-:W-:Y:S01]  /*07b0*/  IMAD.SHL.U32 R5, R16, 0x40, RZ ;  /* 0x0000004010057824 */ /* 0x000fe200078e00ff */
[----:B------:R-:W-:Y:S01]  /*07c0*/  SHF.R.S32.HI R2, RZ, 0x1f, R0 ;  /* 0x0000001fff027819 */ /* 0x000fe20000011400 */
[----:B------:R-:W-:Y:S01]  /*07d0*/  IMAD R3, R13, 0x400, R8 ;  /* 0x000004000d037824 */ /* 0x000fe200078e0208 */
[----:B------:R-:W-:-:S02]  /*07e0*/  LEA R245, R10, UR4, 0x1 ;  /* 0x000000040af57c11 */ /* 0x000fc4000f8e08ff */
[----:B------:R-:W-:Y:S01]  /*07f0*/  LOP3.LUT R5, R5, 0x1c0, RZ, 0xc0, !PT ;  /* 0x000001c005057812 */ /* 0x000fe200078ec0ff */
[----:B------:R-:W-:Y:S01]  /*0800*/  IMAD.IADD R219, R4, 0x1, R3 ;  /* 0x0000000104db7824 */ /* 0x000fe200078e0203 */
[----:B------:R-:W-:Y:S01]  /*0810*/  SHF.L.U64.HI R249, R0, 0x2, R2 ;  /* 0x0000000200f97819 */ /* 0x000fe20000010202 */
[----:B------:R-:W-:Y:S01]  /*0820*/  IMAD.SHL.U32 R0, R12, 0x40, RZ ;  /* 0x000000400c007824 */ /* 0x000fe200078e00ff */
[--C-:B------:R-:W-:Y:S01]  /*0830*/  SHF.R.U32.HI R6, RZ, 0x3, R5.reuse ;  /* 0x00000003ff067819 */ /* 0x100fe20000011605 */
[----:B------:R-:W-:Y:S01]  /*0840*/  IMAD.SHL.U32 R3, R9, 0x8, RZ ;  /* 0x0000000809037824 */ /* 0x000fe200078e00ff */
[----:B------:R-:W-:Y:S02]  /*0850*/  LEA R219, R219, UR5, 0x1 ;  /* 0x00000005dbdb7c11 */ /* 0x000fe4000f8e08ff */
[----:B------:R-:W-:Y:S02]  /*0860*/  LOP3.LUT R0, R0, 0xfffffe00, RZ, 0xc0, !PT ;  /* 0xfffffe0000007812 */ /* 0x000fe400078ec0ff */
[C---:B------:R-:W-:Y:S01]  /*0870*/  LOP3.LUT R2, R6.reuse, R11, R5, 0x1e, !PT ;  /* 0x0000000b06027212 */ /* 0x040fe200078e1e05 */
[----:B------:R-:W-:Y:S01]  /*0880*/  IMAD.IADD R226, R219, 0x1, R251 ;  /* 0x00000001dbe27824 */ /* 0x000fe200078e02fb */
[----:B------:R-:W-:Y:S01]  /*0890*/  LOP3.LUT R208, R6, R208, R5, 0x1e, !PT ;  /* 0x000000d006d07212 */ /* 0x000fe200078e1e05 */
[----:B------:R-:W-:Y:S01]  /*08a0*/  IMAD R4, R13, 0x400, R0 ;  /* 0x000004000d047824 */ /* 0x000fe200078e0200 */
[-C--:B------:R-:W-:Y:S01]  /*08b0*/  LOP3.LUT R217, R2, R0.reuse, RZ, 0xfc, !PT ;  /* 0x0000000002d97212 */ /* 0x080fe200078efcff */
[----:B------:R-:W-:Y:S01]  /*08c0*/  VIADD R2, R245, 0x420 ;  /* 0x00000420f5027836 */ /* 0x000fe20000000000 */
[----:B------:R-:W-:Y:S01]  /*08d0*/  LOP3.LUT R208, R208, R0, RZ, 0xfc, !PT ;  /* 0x00000000d0d07212 */ /* 0x000fe200078efcff */
[----:B------:R-:W-:Y:S01]  /*08e0*/  IMAD.MOV.U32 R0, RZ, RZ, 0x40 ;  /* 0x00000040ff007424 */ /* 0x000fe200078e00ff */
[----:B------:R-:W-:Y:S01]  /*08f0*/  LOP3.LUT R3, R5, 0x8, R3, 0xf8, !PT ;  /* 0x0000000805037812 */ /* 0x000fe200078ef803 */
[----:B------:R-:W-:Y:S01]  /*0900*/  IMAD.IADD R251, R251, 0x1, R245 ;  /* 0x00000001fbfb7824 */ /* 0x000fe200078e02f5 */
[----:B------:R-:W-:Y:S01]  /*0910*/  SEL R227, R227, 0x10, !P0 ;  /* 0x00000010e3e37807 */ /* 0x000fe20004000000 */
[----:B------:R-:W-:Y:S01]  /*0920*/  @P1 VIADD R2, R245, 0x3e0 ;  /* 0x000003e0f5021836 */ /* 0x000fe20000000000 */
[----:B------:R-:W-:-:S02]  /*0930*/  SEL R214, R0, 0xffffffc0, !P3 ;  /* 0xffffffc000d67807 */ /* 0x000fc40005800000 */
[----:B------:R-:W-:Y:S01]  /*0940*/  SEL R0, R0, 0xffffffc0, !P2 ;  /* 0xffffffc000007807 */ /* 0x000fe20005000000 */
[----:B------:R-:W-:Y:S01]  /*0950*/  IMAD.IADD R228, R219, 0x1, R227 ;  /* 0x00000001dbe47824 */ /* 0x000fe200078e02e3 */
[----:B------:R1:W-:Y:S01]  /*0960*/  STL [R1+0x8], R2 ;  /* 0x0000080201007387 */ /* 0x0003e20000100800 */
[----:B------:R-:W-:Y:S01]  /*0970*/  LOP3.LUT R3, R3, R6, RZ, 0x3c, !PT ;  /* 0x0000000603037212 */ /* 0x000fe200078e3cff */
[----:B------:R-:W-:Y:S01]  /*0980*/  IMAD.IADD R215, R212, 0x1, R214 ;  /* 0x00000001d4d77824 */ /* 0x000fe200078e02d6 */
[----:B------:R-:W-:Y:S01]  /*0990*/  LOP3.LUT R209, R7, R14, R209, 0xf6, !PT ;  /* 0x0000000e07d17212 */ /* 0x000fe200078ef6d1 */
[----:B------:R-:W-:Y:S01]  /*09a0*/  IMAD.IADD R247, R245, 0x1, R0 ;  /* 0x00000001f5f77824 */ /* 0x000fe200078e0200 */
[----:B---3--:R-:W-:Y:S01]  /*09b0*/  IADD3 R248, R18, 0x1, -R248 ;  /* 0x0000000112f87810 */ /* 0x008fe20007ffe8f8 */
[----:B------:R-:W-:Y:S01]  /*09c0*/  IMAD.IADD R252, R251, 0x1, R0 ;  /* 0x00000001fbfc7824 */ /* 0x000fe200078e0200 */
[----:B------:R-:W-:Y:S01]  /*09d0*/  LEA R209, R209, UR5, 0x1 ;  /* 0x00000005d1d17c11 */ /* 0x000fe2000f8e08ff */
[----:B------:R-:W-:Y:S01]  /*09e0*/  IMAD.IADD R0, R0, 0x1, R2 ;  /* 0x0000000100007824 */ /* 0x000fe200078e0202 */
[----:B------:R-:W-:Y:S01]  /*09f0*/  LEA R208, R208, UR4, 0x1 ;  /* 0x00000004d0d07c11 */ /* 0x000fe2000f8e08ff */
[----:B------:R-:W-:-:S02]  /*0a00*/  IMAD.IADD R218, R4, 0x1, R3 ;  /* 0x0000000104da7824 */ /* 0x000fc400078e0203 */
[----:B------:R-:W-:Y:S01]  /*0a10*/  IMAD.IADD R214, R213, 0x1, R214 ;  /* 0x00000001d5d67824 */ /* 0x000fe200078e02d6 */
[----:B------:R1:W-:Y:S01]  /*0a20*/  STL [R1+0x4], R0 ;  /* 0x0000040001007387 */ /* 0x0003e20000100800 */
[----:B------:R-:W-:-:S07]  /*0a30*/  IMAD.IADD R227, R227, 0x1, R226 ;  /* 0x00000001e3e37824 */ /* 0x000fce00078e02e2 */
.L_x_216:
        /* <DEDUP_REMOVED lines=9> */
[----:B----4-:R-:W2:Y:S01]  /*0ad0*/  @P1 LDC.64 R4, c[0x0][0x300] ;  /* 0x0000c000ff041b82 */ /* 0x010ea20000000a00 */
[----:B------:R-:W2:Y:S01]  /*0ae0*/  @P1 S2R R2, SR_CTAID.Y ;  /* 0x0000000000021919 */ /* 0x000ea20000002600 */
[----:B-1----:R-:W-:Y:S01]  /*0af0*/  @P0 R2UR UR4, R0 ;  /* 0x00000000000402ca */ /* 0x002fe200000e0000 */
[----:B--2---:R-:W-:-:S06]  /*0b00*/  @P1 IMAD.WIDE R4, R2, 0x4, R4 ;  /* 0x0000000402041825 */ /* 0x004fcc00078e0204 */
[----:B------:R-:W2:Y:S06]  /*0b10*/  @P1 LDG.E R4, desc[UR34][R4.64] ;  /* 0x0000002204041981 */ /* 0x000eac000c1e1900 */
        /* <DEDUP_REMOVED lines=18> */
[----:B------:R-:W1:Y:S01]  /*0c40*/  LDC R7, c[0x0][0x278] ;  /* 0x00009e00ff077b82 */ /* 0x000e620000000800 */
[----:B------:R-:W2:Y:S01]  /*0c50*/  S2R R4, SR_CTAID.Z ;  /* 0x0000000000047919 */ /* 0x000ea20000002700 */
[----:B------:R-:W-:Y:S01]  /*0c60*/  ULDC.64 UR6, c[0x0][0x2f0] ;  /* 0x0000bc0000067ab9 */ /* 0x000fe20000000a00 */
[----:B------:R-:W-:Y:S01]  /*0c70*/  ULDC UR4, c[0x0][0x2c4] ;  /* 0x0000b10000047ab9 */ /* 0x000fe20000000800 */
[----:B------:R-:W-:Y:S01]  /*0c80*/  UISETP.NE.U32.AND UP1, UPT, UR6, URZ, UPT ;  /* 0x0000003f0600728c */ /* 0x000fe2000bf25070 */
[----:B------:R-:W3:Y:S01]  /*0c90*/  S2R R8, SR_CTAID.X ;  /* 0x0000000000087919 */ /* 0x000ee20000002500 */
[----:B------:R-:W-:Y:S01]  /*0ca0*/  ULDC UR38, c[0x0][0x270] ;  /* 0x00009c0000267ab9 */ /* 0x000fe20000000800 */
[----:B------:R-:W-:Y:S01]  /*0cb0*/  ULDC.U8 UR6, c[0x0][0x3d8] ;  /* 0x0000f60000067ab9 */ /* 0x000fe20000000000 */
[----:B------:R-:W-:Y:S01]  /*0cc0*/  ULDC UR33, c[0x0][0x2dc] ;  /* 0x0000b70000217ab9 */ /* 0x000fe20000000800 */
[----:B------:R-:W-:Y:S02]  /*0cd0*/  UISETP.NE.AND UP0, UPT, UR6, URZ, UPT ;  /* 0x0000003f0600728c */ /* 0x000fe4000bf05270 */
[----:B------:R-:W-:-:S02]  /*0ce0*/  UIADD3 UR6, UR4, 0x3f, URZ ;  /* 0x0000003f04067890 */ /* 0x000fc4000fffe03f */
[----:B------:R-:W-:Y:S02]  /*0cf0*/  UISETP.NE.AND.EX UP1, UPT, UR7, URZ, UPT, UP1 ;  /* 0x0000003f0700728c */ /* 0x000fe4000bf25310 */
[----:B------:R-:W-:Y:S02]  /*0d00*/  USHF.R.S32.HI UR30, URZ, 0x1f, UR6 ;  /* 0x0000001f3f1e7899 */ /* 0x000fe40008011406 */
[----:B------:R-:W-:Y:S02]  /*0d10*/  UIMAD UR8, UR17, UR33, URZ ;  /* 0x00000021110872a4 */ /* 0x000fe4000f8e023f */
[----:B------:R-:W-:Y:S02]  /*0d20*/  ULEA.HI UR30, UR30, UR6, URZ, 0x6 ;  /* 0x000000061e1e7291 */ /* 0x000fe4000f8f303f */
[----:B------:R-:W-:Y:S02]  /*0d30*/  @UP0 UIMAD UR11, UR16, UR4, URZ ;  /* 0x00000004100b02a4 */ /* 0x000fe4000f8e023f */
[----:B------:R-:W-:Y:S01]  /*0d40*/  ULOP3.LUT UR36, UR30, 0xffffffc0, URZ, 0xc0, !UPT ;  /* 0xffffffc01e247892 */ /* 0x000fe2000f8ec03f */
[----:B-1----:R-:W-:Y:S01]  /*0d50*/  IABS R6, R7 ;  /* 0x0000000700067213 */ /* 0x002fe20000000000 */
[----:B------:R-:W-:Y:S01]  /*0d60*/  @!UP0 UIMAD UR9, UR16, UR38, UR17 ;  /* 0x00000026100982a4 */ /* 0x000fe2000f8e0211 */
[----:B------:R-:W-:Y:S01]  /*0d70*/  ISETP.NE.AND P2, PT, R7, RZ, PT ;  /* 0x000000ff0700720c */ /* 0x000fe20003f45270 */
[----:B------:R-:W-:Y:S01]  /*0d80*/  UIADD3 UR36, UR36, -0x40, URZ ;  /* 0xffffffc024247890 */ /* 0x000fe2000fffe03f */
[----:B------:R-:W1:Y:S01]  /*0d90*/  I2F.RP R2, R6 ;  /* 0x0000000600027306 */ /* 0x000e620000209400 */
[----:B------:R-:W-:Y:S01]  /*0da0*/  ULDC.U8 UR10, c[0x0][0x480] ;  /* 0x00012000000a7ab9 */ /* 0x000fe20000000000 */
[----:B------:R-:W-:Y:S01]  /*0db0*/  @UP0 ULDC UR27, c[0x0][0x2e4] ;  /* 0x0000b900001b0ab9 */ /* 0x000fe20000000800 */
[----:B------:R-:W-:Y:S01]  /*0dc0*/  USHF.R.S32.HI UR12, URZ, 0x1f, UR24 ;  /* 0x0000001f3f0c7899 */ /* 0x000fe20008011418 */
[----:B--2---:R-:W-:Y:S01]  /*0dd0*/  IABS R4, R4 ;  /* 0x0000000400047213 */ /* 0x004fe20000000000 */
[----:B------:R-:W-:-:S02]  /*0de0*/  @UP0 UIMAD UR27, UR17, UR27, UR11 ;  /* 0x0000001b111b02a4 */ /* 0x000fc4000f8e020b */
[----:B------:R-:W-:Y:S02]  /*0df0*/  USHF.R.S32.HI UR23, URZ, 0x1f, UR31 ;  /* 0x0000001f3f177899 */ /* 0x000fe4000801141f */
[----:B------:R-:W-:Y:S02]  /*0e00*/  USHF.R.S32.HI UR40, URZ, 0x1f, UR38 ;  /* 0x0000001f3f287899 */ /* 0x000fe40008011426 */
[----:B------:R-:W-:Y:S02]  /*0e10*/  USHF.R.S32.HI UR7, URZ, 0x1f, UR8 ;  /* 0x0000001f3f077899 */ /* 0x000fe40008011408 */
[----:B------:R-:W-:Y:S01]  /*0e20*/  USEL UR6, UR28, URZ, UP1 ;  /* 0x0000003f1c067287 */ /* 0x000fe20008800000 */
[----:B-1----:R-:W1:Y:S01]  /*0e30*/  MUFU.RCP R2, R2 ;  /* 0x0000000200027308 */ /* 0x002e620000001000 */
[----:B------:R-:W-:Y:S02]  /*0e40*/  USEL UR39, UR29, URZ, UP1 ;  /* 0x0000003f1d277287 */ /* 0x000fe40008800000 */
[----:B------:R-:W-:-:S02]  /*0e50*/  USHF.R.S32.HI UR30, URZ, 0x6, UR30 ;  /* 0x000000063f1e7899 */ /* 0x000fc4000801141e */
[----:B------:R-:W-:Y:S02]  /*0e60*/  @!UP0 UIMAD UR27, UR9, UR4, URZ ;  /* 0x00000004091b82a4 */ /* 0x000fe4000f8e023f */
[----:B------:R-:W-:Y:S01]  /*0e70*/  USHF.R.S32.HI UR37, URZ, 0x1f, UR36 ;  /* 0x0000001f3f257899 */ /* 0x000fe20008011424 */
[----:B-1----:R-:W-:-:S04]  /*0e80*/  VIADD R2, R2, 0xffffffe ;  /* 0x0ffffffe02027836 */ /* 0x002fc80000000000 */
[----:B------:R-:W1:Y:S02]  /*0e90*/  F2I.FTZ.U32.TRUNC.NTZ R3, R2 ;  /* 0x0000000200037305 */ /* 0x000e64000021f000 */
[----:B-1----:R-:W-:Y:S02]  /*0ea0*/  IMAD.MOV R0, RZ, RZ, -R3 ;  /* 0x000000ffff007224 */ /* 0x002fe400078e0a03 */
[----:B------:R-:W-:Y:S02]  /*0eb0*/  IMAD.MOV.U32 R2, RZ, RZ, RZ ;  /* 0x000000ffff027224 */ /* 0x000fe400078e00ff */
[----:B------:R-:W-:-:S04]  /*0ec0*/  IMAD R0, R0, R6, RZ ;  /* 0x0000000600007224 */ /* 0x000fc800078e02ff */
[----:B------:R-:W-:Y:S01]  /*0ed0*/  IMAD.HI.U32 R0, R3, R0, R2 ;  /* 0x0000000003007227 */ /* 0x000fe200078e0002 */
[----:B------:R-:W-:Y:S02]  /*0ee0*/  MOV R3, R4 ;  /* 0x0000000400037202 */ /* 0x000fe40000000f00 */
[----:B------:R-:W3:Y:S03]  /*0ef0*/  LDC.64 R4, c[0x0][0x488] ;  /* 0x00012200ff047b82 */ /* 0x000ee60000000a00 */
[----:B------:R-:W-:-:S04]  /*0f00*/  IMAD.HI.U32 R0, R0, R3, RZ ;  /* 0x0000000300007227 */ /* 0x000fc800078e00ff */
[----:B------:R-:W-:-:S04]  /*0f10*/  IMAD.MOV R2, RZ, RZ, -R0 ;  /* 0x000000ffff027224 */ /* 0x000fc800078e0a00 */
[----:B------:R-:W-:-:S05]  /*0f20*/  IMAD R2, R6, R2, R3 ;  /* 0x0000000206027224 */ /* 0x000fca00078e0203 */
[----:B------:R-:W-:-:S13]  /*0f30*/  ISETP.GT.U32.AND P0, PT, R6, R2, PT ;  /* 0x000000020600720c */ /* 0x000fda0003f04070 */
[----:B------:R-:W-:Y:S01]  /*0f40*/  @!P0 IMAD.IADD R2, R2, 0x1, -R6 ;  /* 0x0000000102028824 */ /* 0x000fe200078e0a06 */
[----:B------:R-:W-:Y:S02]  /*0f50*/  @!P0 IADD3 R0, R0, 0x1, RZ ;  /* 0x0000000100008810 */ /* 0x000fe40007ffe0ff */
[----:B------:R-:W-:Y:S02]  /*0f60*/  ISETP.NE.AND P0, PT, RZ, UR10, PT ;  /* 0x0000000aff007c0c */ /* 0x000fe4000bf05270 */
[----:B------:R-:W-:Y:S02]  /*0f70*/  ISETP.GE.U32.AND P3, PT, R2, R6, PT ;  /* 0x000000060200720c */ /* 0x000fe40003f66070 */
[----:B------:R-:W-:-:S04]  /*0f80*/  LOP3.LUT R2, R7, UR17, RZ, 0x3c, !PT ;  /* 0x0000001107027c12 */ /* 0x000fc8000f8e3cff */
[----:B------:R-:W-:Y:S01]  /*0f90*/  ISETP.GE.AND P1, PT, R2, RZ, PT ;  /* 0x000000ff0200720c */ /* 0x000fe20003f26270 */
[----:B---3--:R-:W-:-:S04]  /*0fa0*/  IMAD.WIDE.U32 R2, R8, R4, RZ ;  /* 0x0000000408027225 */ /* 0x008fc800078e00ff */
[----:B------:R-:W-:Y:S02]  /*0fb0*/  IMAD R3, R8, R5, R3 ;  /* 0x0000000508037224 */ /* 0x000fe400078e0203 */
[----:B------:R-:W-:-:S03]  /*0fc0*/  @P3 VIADD R0, R0, 0x1 ;  /* 0x0000000100003836 */ /* 0x000fc60000000000 */
[----:B------:R-:W-:Y:S01]  /*0fd0*/  SEL R5, R3, RZ, P0 ;  /* 0x000000ff03057207 */ /* 0x000fe20000000000 */
[----:B------:R-:W-:-:S05]  /*0fe0*/  IMAD.MOV.U32 R11, RZ, RZ, R0 ;  /* 0x000000ffff0b7224 */ /* 0x000fca00078e0000 */
[----:B------:R-:W-:Y:S02]  /*0ff0*/  @!P1 IADD3 R11, -R11, RZ, RZ ;  /* 0x000000ff0b0b9210 */ /* 0x000fe40007ffe1ff */
[----:B------:R-:W-:Y:S02]  /*1000*/  PLOP3.LUT P1, PT, PT, PT, UP0, 0x80, 0x0 ;  /* 0x000000000000781c */ /* 0x000fe40003f2f008 */
[----:B------:R-:W-:Y:S02]  /*1010*/  @!P2 LOP3.LUT R11, RZ, R7, RZ, 0x33, !PT ;  /* 0x00000007ff0ba212 */ /* 0x000fe400078e33ff */
[----:B------:R-:W-:Y:S02]  /*1020*/  SEL R7, R2, RZ, P0 ;  /* 0x000000ff02077207 */ /* 0x000fe40000000000 */
[----:B------:R-:W-:-:S07]  /*1030*/  SHF.R.S32.HI R17, RZ, 0x1f, R11 ;  /* 0x0000001fff117819 */ /* 0x000fce000001140b */
[----:B------:R-:W-:Y:S05]  /*1040*/  @!P1 BRA `(.L_x_209) ;  /* 0x0000000000209947 */ /* 0x000fea0003800000 */
        /* <DEDUP_REMOVED lines=8> */
.L_x_209:
[----:B------:R-:W-:Y:S01]  /*10d0*/  UIMAD UR26, UR16, UR38, UR17 ;  /* 0x00000026101a72a4 */ /* 0x000fe2000f8e0211 */
[----:B------:R-:W-:-:S03]  /*10e0*/  ULDC UR46, c[0x0][0x2d4] ;  /* 0x0000b500002e7ab9 */ /* 0x000fc60000000800 */
[----:B------:R-:W-:-:S12]  /*10f0*/  UIMAD UR26, UR26, UR46, URZ ;  /* 0x0000002e1a1a72a4 */ /* 0x000fd8000f8e023f */
.L_x_210:
[----:B------:R-:W2:Y:S01]  /*1100*/  LDL R31, [R1] ;  /* 0x00000000011f7983 */ /* 0x000ea20000100800 */
[----:B------:R-:W1:Y:S01]  /*1110*/  LDC.64 R22, c[0x0][0x240] ;  /* 0x00009000ff167b82 */ /* 0x000e620000000a00 */
[----:B------:R-:W-:Y:S01]  /*1120*/  UIMAD UR9, UR38, UR33, URZ ;  /* 0x00000021260972a4 */ /* 0x000fe2000f8e023f */
[----:B------:R-:W-:Y:S01]  /*1130*/  IMAD.U32 R6, RZ, RZ, UR8 ;  /* 0x00000008ff067e24 */ /* 0x000fe2000f8e00ff */
[----:B------:R-:W3:Y:S01]  /*1140*/  S2R R29, SR_TID.X ;  /* 0x00000000001d7919 */ /* 0x000ee20000002100 */
[----:B------:R-:W-:Y:S01]  /*1150*/  IMAD.U32 R4, RZ, RZ, UR7 ;  /* 0x00000007ff047e24 */ /* 0x000fe2000f8e00ff */
[----:B------:R-:W-:Y:S01]  /*1160*/  UIMAD.WIDE UR46, UR16, UR46, UR36 ;  /* 0x0000002e102e72a5 */ /* 0x000fe2000f8e0224 */
[----:B------:R-:W-:Y:S01]  /*1170*/  CS2R R158, SRZ ;  /* 0x00000000009e7805 */ /* 0x000fe2000001ff00 */
[----:B------:R-:W-:Y:S01]  /*1180*/  UIMAD.WIDE.U32 UR44, UR33, UR38, URZ ;  /* 0x00000026212c72a5 */ /* 0x000fe2000f8e003f */
[----:B------:R-:W4:Y:S01]  /*1190*/  LDC.64 R8, c[0x0][0x228] ;  /* 0x00008a00ff087b82 */ /* 0x000f220000000a00 */
[----:B------:R-:W-:Y:S01]  /*11a0*/  UIADD3 UR24, UP0, UR31, UR24, URZ ;  /* 0x000000181f187290 */ /* 0x000fe2000ff1e03f */
[----:B------:R-:W-:Y:S01]  /*11b0*/  CS2R R156, SRZ ;  /* 0x00000000009c7805 */ /* 0x000fe2000001ff00 */
[----:B------:R-:W-:Y:S01]  /*11c0*/  USHF.R.S32.HI UR43, URZ, 0x1f, UR33 ;  /* 0x0000001f3f2b7899 */ /* 0x000fe20008011421 */
[----:B------:R-:W-:Y:S01]  /*11d0*/  CS2R R162, SRZ ;  /* 0x0000000000a27805 */ /* 0x000fe2000001ff00 */
[----:B------:R-:W-:Y:S01]  /*11e0*/  IMAD.U32 R26, RZ, RZ, UR44 ;  /* 0x0000002cff1a7e24 */ /* 0x000fe2000f8e00ff */
[----:B------:R-:W-:Y:S01]  /*11f0*/  ULDC.64 UR10, c[0x0][0x258] ;  /* 0x00009600000a7ab9 */ /* 0x000fe20000000a00 */
[----:B------:R-:W-:Y:S01]  /*1200*/  IMAD.U32 R27, RZ, RZ, UR45 ;  /* 0x0000002dff1b7e24 */ /* 0x000fe2000f8e00ff */
[----:B------:R-:W5:Y:S01]  /*1210*/  LDC.64 R18, c[0x0][0x418] ;  /* 0x00010600ff127b82 */ /* 0x000f620000000a00 */
[----:B------:R-:W-:Y:S01]  /*1220*/  UIMAD UR42, UR21, UR10, URZ ;  /* 0x0000000a152a72a4 */ /* 0x000fe2000f8e023f */
[----:B------:R-:W-:Y:S01]  /*1230*/  CS2R R160, SRZ ;  /* 0x0000000000a07805 */ /* 0x000fe2000001ff00 */
[----:B------:R-:W-:Y:S01]  /*1240*/  UIMAD UR43, UR43, UR38, URZ ;  /* 0x000000262b2b72a4 */ /* 0x000fe2000f8e023f */
[----:B------:R-:W-:Y:S01]  /*1250*/  CS2R R154, SRZ ;  /* 0x00000000009a7805 */ /* 0x000fe2000001ff00 */
[----:B------:R-:W-:Y:S01]  /*1260*/  UIMAD UR42, UR17, UR11, UR42 ;  /* 0x0000000b112a72a4 */ /* 0x000fe2000f8e022a */
[----:B------:R-:W-:Y:S01]  /*1270*/  CS2R R152, SRZ ;  /* 0x0000000000987805 */ /* 0x000fe2000001ff00 */
[----:B------:R-:W-:Y:S01]  /*1280*/  UIMAD UR40, UR40, UR33, UR43 ;  /* 0x00000021282872a4 */ /* 0x000fe2000f8e022b */
[----:B------:R-:W4:Y:S01]  /*1290*/  LDC.64 R24, c[0x0][0x420] ;  /* 0x00010800ff187b82 */ /* 0x000f220000000a00 */
[----:B------:R-:W-:Y:S01]  /*12a0*/  UIADD3.X UR23, UR12, UR23, URZ, UP0, !UPT ;  /* 0x000000170c177290 */ /* 0x000fe200087fe43f */
[----:B------:R-:W-:Y:S01]  /*12b0*/  CS2R R150, SRZ ;  /* 0x0000000000967805 */ /* 0x000fe2000001ff00 */
[----:B------:R-:W-:Y:S01]  /*12c0*/  UIADD3 UR40, UR45, UR40, URZ ;  /* 0x000000282d287290 */ /* 0x000fe2000fffe03f */
[----:B------:R-:W-:Y:S01]  /*12d0*/  CS2R R148, SRZ ;  /* 0x0000000000947805 */ /* 0x000fe2000001ff00 */
[----:B------:R-:W-:Y:S01]  /*12e0*/  ULDC.64 UR12, c[0x0][0x210] ;  /* 0x00008400000c7ab9 */ /* 0x000fe20000000a00 */
[----:B------:R-:W-:Y:S01]  /*12f0*/  UIADD3 UR27, UR36, UR27, URZ ;  /* 0x0000001b241b7290 */ /* 0x000fe2000fffe03f */
[----:B------:R-:W-:Y:S01]  /*1300*/  CS2R R142, SRZ ;  /* 0x00000000008e7805 */ /* 0x000fe2000001ff00 */
[----:B------:R-:W4:Y:S01]  /*1310*/  LDC.64 R20, c[0x0][0x230] ;  /* 0x00008c00ff147b82 */ /* 0x000f220000000a00 */
[----:B------:R-:W-:Y:S01]  /*1320*/  UIADD3 UR26, UR36, UR26, URZ ;  /* 0x0000001a241a7290 */ /* 0x000fe2000fffe03f */
[----:B------:R-:W-:-:S02]  /*1330*/  CS2R R140, SRZ ;  /* 0x00000000008c7805 */ /* 0x000fc4000001ff00 */
[----:B---3--:R-:W-:Y:S02]  /*1340*/  SHF.R.S32.HI R30, RZ, 0x1f, R29 ;  /* 0x0000001fff1e7819 */ /* 0x008fe4000001141d */
[----:B------:R-:W-:Y:S02]  /*1350*/  CS2R R146, SRZ ;  /* 0x0000000000927805 */ /* 0x000fe4000001ff00 */
[----:B------:R-:W-:Y:S02]  /*1360*/  CS2R R144, SRZ ;  /* 0x0000000000907805 */ /* 0x000fe4000001ff00 */
[----:B------:R-:W-:Y:S02]  /*1370*/  CS2R R138, SRZ ;  /* 0x00000000008a7805 */ /* 0x000fe4000001ff00 */
[-C--:B------:R-:W-:Y:S01]  /*1380*/  LEA.HI R2, R30, R29.reuse, RZ, 0x5 ;  /* 0x0000001d1e027211 */ /* 0x080fe200078f28ff */
[----:B-----5:R-:W-:Y:S01]  /*1390*/  IMAD R12, R18, UR22, RZ ;  /* 0x00000016120c7c24 */ /* 0x020fe2000f8e02ff */
[----:B------:R-:W-:-:S02]  /*13a0*/  LEA.HI R3, R30, R29, RZ, 0x3 ;  /* 0x0000001d1e037211 */ /* 0x000fc400078f18ff */
[----:B------:R-:W-:Y:S02]  /*13b0*/  CS2R R136, SRZ ;  /* 0x0000000000887805 */ /* 0x000fe4000001ff00 */
[----:B------:R-:W-:Y:S01]  /*13c0*/  LOP3.LUT R0, R2, 0xffffffe0, RZ, 0xc0, !PT ;  /* 0xffffffe002007812 */ /* 0x000fe200078ec0ff */
[----:B------:R-:W-:Y:S01]  /*13d0*/  IMAD R12, R19, UR16, R12 ;  /* 0x00000010130c7c24 */ /* 0x000fe2000f8e020c */
[----:B------:R-:W-:Y:S02]  /*13e0*/  SHF.R.S32.HI R2, RZ, 0x5, R2 ;  /* 0x00000005ff027819 */ /* 0x000fe40000011402 */
[----:B------:R-:W-:Y:S02]  /*13f0*/  CS2R R134, SRZ ;  /* 0x0000000000867805 */ /* 0x000fe4000001ff00 */
[----:B------:R-:W-:Y:S01]  /*1400*/  SHF.R.S32.HI R16, RZ, 0x3, R3 ;  /* 0x00000003ff107819 */ /* 0x000fe20000011403 */
[----:B------:R-:W-:Y:S01]  /*1410*/  IMAD.IADD R0, R29, 0x1, -R0 ;  /* 0x000000011d007824 */ /* 0x000fe200078e0a00 */
[----:B------:R-:W-:-:S02]  /*1420*/  CS2R R132, SRZ ;  /* 0x0000000000847805 */ /* 0x000fc4000001ff00 */
[----:B------:R-:W-:Y:S02]  /*1430*/  CS2R R126, SRZ ;  /* 0x00000000007e7805 */ /* 0x000fe4000001ff00 */
[----:B------:R-:W-:Y:S01]  /*1440*/  SHF.R.S32.HI R28, RZ, 0x1f, R16 ;  /* 0x0000001fff1c7819 */ /* 0x000fe20000011410 */
[----:B------:R-:W-:Y:S01]  /*1450*/  IMAD R0, R2, UR9, R0 ;  /* 0x0000000902007c24 */ /* 0x000fe2000f8e0200 */
[----:B------:R-:W-:Y:S01]  /*1460*/  LOP3.LUT R2, R3, 0xfffffff8, RZ, 0xc0, !PT ;  /* 0xfffffff803027812 */ /* 0x000fe200078ec0ff */
[----:B------:R-:W-:Y:S01]  /*1470*/  USHF.L.U32 UR9, UR9, 0x6, URZ ;  /* 0x0000000609097899 */ /* 0x000fe2000800063f */
[----:B------:R-:W-:Y:S02]  /*1480*/  IADD3 R10, P3, R16, UR36, RZ ;  /* 0x00000024100a7c10 */ /* 0x000fe4000ff7e0ff */
[----:B------:R-:W-:Y:S02]  /*1490*/  CS2R R124, SRZ ;  /* 0x00000000007c7805 */ /* 0x000fe4000001ff00 */
[----:B------:R-:W-:Y:S01]  /*14a0*/  CS2R R130, SRZ ;  /* 0x0000000000827805 */ /* 0x000fe2000001ff00 */
[----:B------:R-:W-:Y:S01]  /*14b0*/  IMAD.IADD R2, R29, 0x1, -R2 ;  /* 0x000000011d027824 */ /* 0x000fe200078e0a02 */
[----:B------:R-:W-:Y:S01]  /*14c0*/  USHF.R.S32.HI UR7, URZ, 0x1f, UR9 ;  /* 0x0000001f3f077899 */ /* 0x000fe20008011409 */
[----:B------:R-:W-:-:S02]  /*14d0*/  IADD3 R6, P2, P1, R0, UR9, R6 ;  /* 0x0000000900067c10 */ /* 0x000fc4000f95e006 */
[----:B------:R-:W-:Y:S02]  /*14e0*/  CS2R R128, SRZ ;  /* 0x0000000000807805 */ /* 0x000fe4000001ff00 */
[----:B------:R-:W-:Y:S01]  /*14f0*/  SHF.R.S32.HI R0, RZ, 0x1f, R0 ;  /* 0x0000001fff007819 */ /* 0x000fe20000011400 */
[----:B------:R-:W-:Y:S01]  /*1500*/  IMAD.SHL.U32 R2, R2, 0x8, RZ ;  /* 0x0000000802027824 */ /* 0x000fe200078e00ff */
[----:B------:R-:W-:Y:S01]  /*1510*/  IADD3.X R13, R28, UR37, RZ, P3, !PT ;  /* 0x000000251c0d7c10 */ /* 0x000fe20009ffe4ff */
[----:B------:R-:W-:Y:S01]  /*1520*/  UIADD3 UR37, UP1, UR46, UR6, URZ ;  /* 0x000000062e257290 */ /* 0x000fe2000ff3e03f */
[----:B------:R-:W-:Y:S01]  /*1530*/  IADD3.X R4, R0, UR7, R4, P2, P1 ;  /* 0x0000000700047c10 */ /* 0x000fe200097e2404 */
[----:B------:R-:W-:Y:S01]  /*1540*/  ULDC.64 UR8, c[0x0][0x248] ;  /* 0x0000920000087ab9 */ /* 0x000fe20000000a00 */
[----:B------:R-:W-:Y:S01]  /*1550*/  IADD3 R6, P1, R6, R7, RZ ;  /* 0x0000000706067210 */ /* 0x000fe20007f3e0ff */
[-C--:B-1----:R-:W-:Y:S01]  /*1560*/  IMAD R0, R13, R22.reuse, RZ ;  /* 0x000000160d007224 */ /* 0x082fe200078e02ff */
[----:B------:R-:W-:Y:S01]  /*1570*/  SHF.R.S32.HI R3, RZ, 0x1f, R2 ;  /* 0x0000001fff037819 */ /* 0x000fe20000011402 */
[----:B------:R-:W-:Y:S01]  /*1580*/  ULDC.64 UR6, c[0x0][0x250] ;  /* 0x0000940000067ab9 */ /* 0x000fe20000000a00 */
[----:B------:R-:W-:Y:S01]  /*1590*/  UIMAD UR41, UR23, UR8, URZ ;  /* 0x00000008172972a4 */ /* 0x000fe2000f8e023f */
[----:B------:R-:W-:Y:S01]  /*15a0*/  IMAD.X R7, R4, 0x1, R5, P1 ;  /* 0x0000000104077824 */ /* 0x000fe200008e0605 */
[----:B------:R-:W-:Y:S01]  /*15b0*/  UIADD3.X UR39, UR47, UR39, URZ, UP1, !UPT ;  /* 0x000000272f277290 */ /* 0x000fe20008ffe43f */
[C---:B------:R-:W-:Y:S01]  /*15c0*/  IMAD R0, R10.reuse, R23, R0 ;  /* 0x000000170a007224 */ /* 0x040fe200078e0200 */
[----:B------:R-:W-:Y:S01]  /*15d0*/  UIMAD UR41, UR24, UR9, UR41 ;  /* 0x00000009182972a4 */ /* 0x000fe2000f8e0229 */
[----:B------:R-:W-:Y:S01]  /*15e0*/  IMAD.WIDE.U32 R4, R10, R22, R2 ;  /* 0x000000160a047225 */ /* 0x000fe200078e0002 */
[----:B------:R-:W-:Y:S01]  /*15f0*/  UIMAD UR33, UR23, UR6, URZ ;  /* 0x00000006172172a4 */ /* 0x000fe2000f8e023f */
[----:B------:R-:W-:-:S02]  /*1600*/  CS2R R122, SRZ ;  /* 0x00000000007a7805 */ /* 0x000fc4000001ff00 */
[----:B------:R-:W-:Y:S01]  /*1610*/  CS2R R120, SRZ ;  /* 0x0000000000787805 */ /* 0x000fe2000001ff00 */
[----:B------:R-:W-:Y:S01]  /*1620*/  IMAD.IADD R5, R5, 0x1, R0 ;  /* 0x0000000105057824 */ /* 0x000fe200078e0200 */
[----:B------:R-:W-:Y:S01]  /*1630*/  UIMAD UR33, UR24, UR7, UR33 ;  /* 0x00000007182172a4 */ /* 0x000fe2000f8e0221 */
[C---:B----4-:R-:W-:Y:S01]  /*1640*/  IMAD R0, R8.reuse, UR22, RZ ;  /* 0x0000001608007c24 */ /* 0x050fe2000f8e02ff */
[----:B------:R-:W-:Y:S01]  /*1650*/  CS2R R118, SRZ ;  /* 0x0000000000767805 */ /* 0x000fe2000001ff00 */
[----:B------:R-:W-:Y:S01]  /*1660*/  IMAD.WIDE.U32 R4, R8, UR16, R4 ;  /* 0x0000001008047c25 */ /* 0x000fe2000f8e0004 */
[----:B------:R-:W-:Y:S02]  /*1670*/  CS2R R116, SRZ ;  /* 0x0000000000747805 */ /* 0x000fe4000001ff00 */
[----:B------:R-:W-:Y:S02]  /*1680*/  CS2R R110, SRZ ;  /* 0x00000000006e7805 */ /* 0x000fe4000001ff00 */
[----:B------:R-:W-:Y:S01]  /*1690*/  CS2R R108, SRZ ;  /* 0x00000000006c7805 */ /* 0x000fe2000001ff00 */
[----:B------:R-:W-:Y:S01]  /*16a0*/  IMAD R0, R9, UR16, R0 ;  /* 0x0000001009007c24 */ /* 0x000fe2000f8e0200 */
[----:B------:R-:W-:Y:S01]  /*16b0*/  CS2R R114, SRZ ;  /* 0x0000000000727805 */ /* 0x000fe2000001ff00 */
[----:B------:R-:W-:Y:S01]  /*16c0*/  IMAD.U32 R8, RZ, RZ, UR8 ;  /* 0x00000008ff087e24 */ /* 0x000fe2000f8e00ff */
[----:B------:R-:W-:Y:S01]  /*16d0*/  CS2R R112, SRZ ;  /* 0x0000000000707805 */ /* 0x000fe2000001ff00 */
[----:B------:R-:W-:Y:S01]  /*16e0*/  IMAD.U32 R14, RZ, RZ, UR6 ;  /* 0x00000006ff0e7e24 */ /* 0x000fe2000f8e00ff */
[----:B------:R-:W-:Y:S01]  /*16f0*/  CS2R R106, SRZ ;  /* 0x00000000006a7805 */ /* 0x000fe2000001ff00 */
[----:B------:R-:W-:Y:S01]  /*1700*/  IMAD.WIDE.U32 R26, R26, UR37, R6 ;  /* 0x000000251a1a7c25 */ /* 0x000fe2000f8e0006 */
[----:B------:R-:W-:Y:S01]  /*1710*/  UIMAD UR37, UR40, UR37, URZ ;  /* 0x00000025282572a4 */ /* 0x000fe2000f8e023f */
[----:B------:R-:W-:-:S02]  /*1720*/  CS2R R104, SRZ ;  /* 0x0000000000687805 */ /* 0x000fc4000001ff00 */
[----:B------:R-:W-:Y:S01]  /*1730*/  CS2R R102, SRZ ;  /* 0x0000000000667805 */ /* 0x000fe2000001ff00 */
[----:B------:R-:W-:Y:S01]  /*1740*/  IMAD.IADD R5, R5, 0x1, R0 ;  /* 0x0000000105057824 */ /* 0x000fe200078e0200 */
[----:B------:R-:W-:Y:S01]  /*1750*/  UIMAD UR39, UR39, UR44, UR37 ;  /* 0x0000002c272772a4 */ /* 0x000fe2000f8e0225 */
[----:B------:R-:W-:Y:S01]  /*1760*/  IMAD.U32 R6, RZ, RZ, UR10 ;  /* 0x0000000aff067e24 */ /* 0x000fe2000f8e00ff */
[----:B------:R-:W-:Y:S01]  /*1770*/  ULDC.64 UR10, c[0x0][0x428] ;  /* 0x00010a00000a7ab9 */ /* 0x000fe20000000a00 */
[--C-:B------:R-:W-:Y:S01]  /*1780*/  IMAD.WIDE.U32 R8, R8, UR24, R2.reuse ;  /* 0x0000001808087c25 */ /* 0x100fe2000f8e0002 */
[----:B------:R-:W-:Y:S02]  /*1790*/  CS2R R100, SRZ ;  /* 0x0000000000647805 */ /* 0x000fe4000001ff00 */
[----:B------:R-:W-:Y:S02]  /*17a0*/  CS2R R94, SRZ ;  /* 0x00000000005e7805 */ /* 0x000fe4000001ff00 */
[----:B------:R-:W-:Y:S01]  /*17b0*/  CS2R R92, SRZ ;  /* 0x00000000005c7805 */ /* 0x000fe2000001ff00 */
[----:B------:R-:W-:Y:S01]  /*17c0*/  IMAD.WIDE.U32 R14, R14, UR24, R2 ;  /* 0x000000180e0e7c25 */ /* 0x000fe2000f8e0002 */
[----:B------:R-:W-:-:S02]  /*17d0*/  CS2R R98, SRZ ;  /* 0x0000000000627805 */ /* 0x000fc4000001ff00 */
[----:B------:R-:W-:Y:S02]  /*17e0*/  CS2R R96, SRZ ;  /* 0x0000000000607805 */ /* 0x000fe4000001ff00 */
[----:B------:R-:W-:Y:S01]  /*17f0*/  CS2R R90, SRZ ;  /* 0x00000000005a7805 */ /* 0x000fe2000001ff00 */
[----:B------:R-:W-:Y:S01]  /*1800*/  IMAD.WIDE.U32 R2, R18, UR16, R2 ;  /* 0x0000001012027c25 */ /* 0x000fe2000f8e0002 */
[----:B------:R-:W-:Y:S01]  /*1810*/  CS2R R88, SRZ ;  /* 0x0000000000587805 */ /* 0x000fe2000001ff00 */
[----:B------:R-:W1:Y:S01]  /*1820*/  LDC.64 R18, c[0x0][0x238] ;  /* 0x00008e00ff127b82 */ /* 0x000e620000000a00 */
[----:B------:R-:W-:Y:S01]  /*1830*/  CS2R R86, SRZ ;  /* 0x0000000000567805 */ /* 0x000fe2000001ff00 */
[----:B------:R-:W-:Y:S01]  /*1840*/  IMAD R0, R13, R24, RZ ;  /* 0x000000180d007224 */ /* 0x000fe200078e02ff */
[----:B------:R-:W-:Y:S01]  /*1850*/  CS2R R84, SRZ ;  /* 0x0000000000547805 */ /* 0x000fe2000001ff00 */
[----:B------:R-:W-:Y:S01]  /*1860*/  IMAD.WIDE.U32 R6, R6, UR17, R4 ;  /* 0x0000001106067c25 */ /* 0x000fe2000f8e0004 */
[----:B------:R-:W-:-:S02]  /*1870*/  CS2R R78, SRZ ;  /* 0x00000000004e7805 */ /* 0x000fc4000001ff00 */
[----:B------:R-:W-:Y:S02]  /*1880*/  CS2R R76, SRZ ;  /* 0x00000000004c7805 */ /* 0x000fe4000001ff00 */
[----:B------:R-:W-:Y:S01]  /*1890*/  CS2R R82, SRZ ;  /* 0x0000000000527805 */ /* 0x000fe2000001ff00 */
[----:B------:R-:W-:Y:S01]  /*18a0*/  IMAD.IADD R3, R3, 0x1, R12 ;  /* 0x0000000103037824 */ /* 0x000fe200078e020c */
[----:B------:R-:W-:Y:S01]  /*18b0*/  LEA R224, P1, R6, UR12, 0x1 ;  /* 0x0000000c06e07c11 */ /* 0x000fe2000f8208ff */
[C---:B------:R-:W-:Y:S01]  /*18c0*/  IMAD R12, R10.reuse, R25, R0 ;  /* 0x000000190a0c7224 */ /* 0x040fe200078e0200 */
[----:B------:R-:W-:Y:S01]  /*18d0*/  UIMAD UR12, UR21, UR10, URZ ;  /* 0x0000000a150c72a4 */ /* 0x000fe2000f8e023f */
[----:B------:R-:W-:Y:S01]  /*18e0*/  VIADD R0, R7, UR42 ;  /* 0x0000002a07007c36 */ /* 0x000fe20008000000 */
[----:B------:R-:W-:Y:S01]  /*18f0*/  CS2R R80, SRZ ;  /* 0x0000000000507805 */ /* 0x000fe2000001ff00 */
[----:B------:R-:W-:Y:S01]  /*1900*/  IMAD.WIDE.U32 R4, R10, R24, R2 ;  /* 0x000000180a047225 */ /* 0x000fe200078e0002 */
[----:B------:R-:W-:Y:S01]  /*1910*/  UIMAD UR37, UR17, UR11, UR12 ;  /* 0x0000000b112572a4 */ /* 0x000fe2000f8e020c */
[----:B------:R-:W-:-:S02]  /*1920*/  CS2R R74, SRZ ;  /* 0x00000000004a7805 */ /* 0x000fc4000001ff00 */
[----:B------:R-:W-:Y:S01]  /*1930*/  LEA.HI.X R225, R6, UR13, R0, 0x1, P1 ;  /* 0x0000000d06e17c11 */ /* 0x000fe200088f0c00 */
[----:B------:R-:W-:Y:S01]  /*1940*/  IMAD.IADD R5, R5, 0x1, R12 ;  /* 0x0000000105057824 */ /* 0x000fe200078e020c */
[----:B------:R-:W-:Y:S01]  /*1950*/  ULDC.64 UR12, c[0x0][0x3e0] ;  /* 0x0000f800000c7ab9 */ /* 0x000fe20000000a00 */
[----:B------:R-:W-:Y:S01]  /*1960*/  IMAD.U32 R6, RZ, RZ, UR10 ;  /* 0x0000000aff067e24 */ /* 0x000fe2000f8e00ff */
[----:B------:R-:W-:Y:S01]  /*1970*/  ULDC.64 UR10, c[0x0][0x400] ;  /* 0x00010000000a7ab9 */ /* 0x000fe20000000a00 */
[----:B------:R-:W-:Y:S01]  /*1980*/  VIADD R3, R9, UR41 ;  /* 0x0000002909037c36 */ /* 0x000fe20008000000 */
[----:B------:R-:W-:Y:S01]  /*1990*/  LEA R220, P2, R26, UR10, 0x2 ;  /* 0x0000000a1adc7c11 */ /* 0x000fe2000f8410ff */
[----:B------:R-:W-:Y:S01]  /*19a0*/  IMAD.WIDE.U32 R6, R6, UR17, R4 ;  /* 0x0000001106067c25 */ /* 0x000fe2000f8e0004 */
[----:B------:R-:W-:Y:S02]  /*19b0*/  LEA R12, P1, R22, R224, 0x6 ;  /* 0x000000e0160c7211 */ /* 0x000fe400078230ff */
[----:B------:R-:W-:-:S02]  /*19c0*/  CS2R R72, SRZ ;  /* 0x0000000000487805 */ /* 0x000fc4000001ff00 */
[----:B------:R-:W-:Y:S01]  /*19d0*/  CS2R R70, SRZ ;  /* 0x0000000000467805 */ /* 0x000fe2000001ff00 */
[----:B------:R-:W-:Y:S01]  /*19e0*/  IMAD.MOV.U32 R2, RZ, RZ, R8 ;  /* 0x000000ffff027224 */ /* 0x000fe200078e0008 */
[----:B------:R-:W-:Y:S01]  /*19f0*/  LEA R222, P3, R6, UR12, 0x1 ;  /* 0x0000000c06de7c11 */ /* 0x000fe2000f8608ff */
[----:B------:R-:W-:Y:S01]  /*1a00*/  IMAD R9, R20, UR22, RZ ;  /* 0x0000001614097c24 */ /* 0x000fe2000f8e02ff */
[----:B------:R-:W-:Y:S01]  /*1a10*/  UIADD3 UR12, UR30, -0x1, URZ ;  /* 0xffffffff1e0c7890 */ /* 0x000fe2000fffe03f */
[----:B------:R-:W-:Y:S01]  /*1a20*/  VIADD R8, R27, UR39 ;  /* 0x000000271b087c36 */ /* 0x000fe20008000000 */
[----:B------:R-:W-:Y:S01]  /*1a30*/  LEA.HI.X R13, R22, R225, R23, 0x6, P1 ;  /* 0x000000e1160d7211 */ /* 0x000fe200008f3417 */
[----:B------:R-:W-:Y:S01]  /*1a40*/  VIADD R0, R7, UR37 ;  /* 0x0000002507007c36 */ /* 0x000fe20008000000 */
[----:B------:R-:W-:Y:S01]  /*1a50*/  CS2R R68, SRZ ;  /* 0x0000000000447805 */ /* 0x000fe2000001ff00 */
[----:B------:R-:W-:Y:S01]  /*1a60*/  IMAD R9, R21, UR16, R9 ;  /* 0x0000001015097c24 */ /* 0x000fe2000f8e0209 */
[----:B------:R-:W-:Y:S01]  /*1a70*/  LEA.HI.X R221, R26, UR11, R8, 0x2, P2 ;  /* 0x0000000b1add7c11 */ /* 0x000fe200090f1408 */
[----:B------:R-:W-:Y:S01]  /*1a80*/  IMAD.WIDE.U32 R4, R20, UR16, R2 ;  /* 0x0000001014047c25 */ /* 0x000fe2000f8e0002 */
[----:B------:R-:W-:Y:S01]  /*1a90*/  LEA.HI.X R223, R6, UR13, R0, 0x1, P3 ;  /* 0x0000000d06df7c11 */ /* 0x000fe200098f0c00 */
[----:B------:R-:W-:Y:S01]  /*1aa0*/  ULDC.64 UR10, c[0x0][0x260] ;  /* 0x00009800000a7ab9 */ /* 0x000fe20000000a00 */
[----:B------:R-:W-:Y:S01]  /*1ab0*/  ULEA.HI UR13, UR12, UR12, URZ, 0x1 ;  /* 0x0000000c0c0d7291 */ /* 0x000fe2000f8f083f */
[----:B------:R-:W-:Y:S01]  /*1ac0*/  IMAD.IADD R5, R5, 0x1, R9 ;  /* 0x0000000105057824 */ /* 0x000fe200078e0209 */
[----:B------:R-:W-:Y:S01]  /*1ad0*/  CS2R R62, SRZ ;  /* 0x00000000003e7805 */ /* 0x000fe2000001ff00 */
[----:B------:R-:W-:Y:S01]  /*1ae0*/  IMAD R0, R17, UR10, RZ ;  /* 0x0000000a11007c24 */ /* 0x000fe2000f8e02ff */
[----:B------:R-:W-:Y:S01]  /*1af0*/  ULOP3.LUT UR13, UR13, 0xfffffffe, URZ, 0xc0, !UPT ;  /* 0xfffffffe0d0d7892 */ /* 0x000fe2000f8ec03f */
[----:B------:R-:W-:Y:S01]  /*1b00*/  VIADD R3, R15, UR33 ;  /* 0x000000210f037c36 */ /* 0x000fe20008000000 */
[----:B------:R-:W-:Y:S01]  /*1b10*/  CS2R R60, SRZ ;  /* 0x00000000003c7805 */ /* 0x000fe2000001ff00 */
[----:B------:R-:W-:Y:S01]  /*1b20*/  IMAD.MOV.U32 R2, RZ, RZ, R14 ;  /* 0x000000ffff027224 */ /* 0x000fe200078e000e */
[----:B------:R-:W-:Y:S01]  /*1b30*/  UIADD3 UR13, UR12, -UR13, URZ ;  /* 0x8000000d0c0d7290 */ /* 0x000fe2000fffe03f */
[C---:B-1----:R-:W-:Y:S01]  /*1b40*/  IMAD R6, R18.reuse, UR22, RZ ;  /* 0x0000001612067c24 */ /* 0x042fe2000f8e02ff */
[----:B------:R-:W-:Y:S01]  /*1b50*/  CS2R R66, SRZ ;  /* 0x0000000000427805 */ /* 0x000fe2000001ff00 */
[C---:B------:R-:W-:Y:S01]  /*1b60*/  IMAD R0, R11.reuse, UR11, R0 ;  /* 0x0000000b0b007c24 */ /* 0x040fe2000f8e0200 */
[----:B------:R-:W-:Y:S01]  /*1b70*/  UISETP.NE.AND UP0, UPT, UR13, 0x1, UPT ;  /* 0x000000010d00788c */ /* 0x000fe2000bf05270 */
[----:B------:R-:W-:Y:S01]  /*1b80*/  IMAD.WIDE.U32 R4, R11, UR10, R4 ;  /* 0x0000000a0b047c25 */ /* 0x000fe2000f8e0004 */
[----:B------:R-:W-:Y:S01]  /*1b90*/  ULDC.64 UR10, c[0x0][0x268] ;  /* 0x00009a00000a7ab9 */ /* 0x000fe20000000a00 */
[----:B------:R-:W-:Y:S01]  /*1ba0*/  USHF.L.U32 UR13, UR6, 0x6, URZ ;  /* 0x00000006060d7899 */ /* 0x000fe2000800063f */
[----:B------:R-:W-:Y:S01]  /*1bb0*/  CS2R R64, SRZ ;  /* 0x0000000000407805 */ /* 0x000fe2000001ff00 */
[----:B------:R-:W-:Y:S01]  /*1bc0*/  IMAD R19, R19, UR16, R6 ;  /* 0x0000001013137c24 */ /* 0x000fe2000f8e0206 */
[----:B------:R-:W-:Y:S01]  /*1bd0*/  PLOP3.LUT P2, PT, PT, PT, UP0, 0x80, 0x0 ;  /* 0x000000000000781c */ /* 0x000fe20003f4f008 */
[----:B------:R-:W-:Y:S01]  /*1be0*/  IMAD.WIDE.U32 R2, R18, UR16, R2 ;  /* 0x0000001012027c25 */ /* 0x000fe2000f8e0002 */
[----:B------:R-:W-:-:S02]  /*1bf0*/  LEA R6, P1, R24, R222, 0x6 ;  /* 0x000000de18067211 */ /* 0x000fc400078230ff */
[----:B------:R-:W-:Y:S02]  /*1c00*/  CS2R R58, SRZ ;  /* 0x00000000003a7805 */ /* 0x000fe4000001ff00 */
[----:B------:R-:W-:Y:S01]  /*1c10*/  CS2R R56, SRZ ;  /* 0x0000000000387805 */ /* 0x000fe2000001ff00 */
[----:B------:R-:W-:Y:S01]  /*1c20*/  IMAD.IADD R5, R5, 0x1, R0 ;  /* 0x0000000105057824 */ /* 0x000fe200078e0200 */
[----:B------:R-:W-:Y:S01]  /*1c30*/  LEA.HI.X R7, R24, R223, R25, 0x6, P1 ;  /* 0x000000df18077211 */ /* 0x000fe200008f3419 */
[----:B------:R-:W-:Y:S01]  /*1c40*/  IMAD R0, R17, UR10, RZ ;  /* 0x0000000a11007c24 */ /* 0x000fe2000f8e02ff */
[----:B------:R-:W-:Y:S01]  /*1c50*/  CS2R R54, SRZ ;  /* 0x0000000000367805 */ /* 0x000fe2000001ff00 */
[----:B------:R-:W-:Y:S01]  /*1c60*/  IMAD.IADD R3, R3, 0x1, R19 ;  /* 0x0000000103037824 */ /* 0x000fe200078e0213 */
[----:B------:R-:W-:Y:S01]  /*1c70*/  CS2R R52, SRZ ;  /* 0x0000000000347805 */ /* 0x000fe2000001ff00 */
[C---:B------:R-:W-:Y:S01]  /*1c80*/  IMAD R14, R11.reuse, UR11, R0 ;  /* 0x0000000b0b0e7c24 */ /* 0x040fe2000f8e0200 */
[----:B------:R-:W-:Y:S01]  /*1c90*/  LEA R0, R244, UR5, 0x1 ;  /* 0x00000005f4007c11 */ /* 0x000fe2000f8e08ff */
[----:B------:R-:W-:Y:S01]  /*1ca0*/  @P0 BAR.SYNC.DEFER_BLOCKING 0x0 ;  /* 0x0000000000000b1d */ /* 0x000fe20000010000 */
[----:B------:R-:W-:Y:S01]  /*1cb0*/  IMAD.WIDE.U32 R10, R11, UR10, R2 ;  /* 0x0000000a0b0a7c25 */ /* 0x000fe2000f8e0002 */
[----:B------:R-:W-:-:S02]  /*1cc0*/  CS2R R46, SRZ ;  /* 0x00000000002e7805 */ /* 0x000fc4000001ff00 */
[----:B------:R-:W-:Y:S02]  /*1cd0*/  CS2R R44, SRZ ;  /* 0x00000000002c7805 */ /* 0x000fe4000001ff00 */
[----:B------:R-:W-:Y:S01]  /*1ce0*/  CS2R R50, SRZ ;  /* 0x0000000000327805 */ /* 0x000fe2000001ff00 */
[----:B------:R-:W-:Y:S01]  /*1cf0*/  VIADD R2, R244, 0x2000 ;  /* 0x00002000f4027836 */ /* 0x000fe20000000000 */
[----:B------:R-:W-:Y:S01]  /*1d00*/  ULDC.64 UR10, c[0x0][0x218] ;  /* 0x00008600000a7ab9 */ /* 0x000fe20000000a00 */
[----:B------:R-:W-:Y:S01]  /*1d10*/  IMAD R3, R28, UR8, RZ ;  /* 0x000000081c037c24 */ /* 0x000fe2000f8e02ff */
[----:B------:R-:W-:Y:S01]  /*1d20*/  CS2R R48, SRZ ;  /* 0x0000000000307805 */ /* 0x000fe2000001ff00 */
[----:B------:R-:W-:Y:S01]  /*1d30*/  IMAD.WIDE.U32 R8, R16, UR8, R4 ;  /* 0x0000000810087c25 */ /* 0x000fe2000f8e0004 */
[----:B------:R-:W-:Y:S02]  /*1d40*/  SEL R2, R2, R244, !P2 ;  /* 0x000000f402027207 */ /* 0x000fe40005000000 */
[----:B------:R-:W-:-:S02]  /*1d50*/  CS2R R42, SRZ ;  /* 0x00000000002a7805 */ /* 0x000fc4000001ff00 */
[----:B------:R-:W-:Y:S01]  /*1d60*/  CS2R R40, SRZ ;  /* 0x0000000000287805 */ /* 0x000fe2000001ff00 */
[----:B------:R-:W-:Y:S01]  /*1d70*/  IMAD R3, R16, UR9, R3 ;  /* 0x0000000910037c24 */ /* 0x000fe2000f8e0203 */
[----:B------:R-:W-:Y:S01]  /*1d80*/  LEA R229, R2, UR5, 0x1 ;  /* 0x0000000502e57c11 */ /* 0x000fe2000f8e08ff */
[----:B------:R-:W-:Y:S01]  /*1d90*/  IMAD.IADD R5, R11, 0x1, R14 ;  /* 0x000000010b057824 */ /* 0x000fe200078e020e */
[----:B------:R-:W-:Y:S01]  /*1da0*/  LEA R2, P0, R8, UR10, 0x1 ;  /* 0x0000000a08027c11 */ /* 0x000fe2000f8008ff */
[----:B------:R-:W-:Y:S01]  /*1db0*/  IMAD.IADD R3, R9, 0x1, R3 ;  /* 0x0000000109037824 */ /* 0x000fe200078e0203 */
[----:B------:R-:W-:Y:S01]  /*1dc0*/  USHF.L.U32 UR10, UR8, 0x6, URZ ;  /* 0x00000006080a7899 */ /* 0x000fe2000800063f */
[----:B------:R-:W-:Y:S01]  /*1dd0*/  IMAD.MOV.U32 R4, RZ, RZ, R10 ;  /* 0x000000ffff047224 */ /* 0x000fe200078e000a */
[----:B------:R-:W-:Y:S02]  /*1de0*/  CS2R R38, SRZ ;  /* 0x0000000000267805 */ /* 0x000fe4000001ff00 */
[----:B------:R-:W-:-:S02]  /*1df0*/  CS2R R36, SRZ ;  /* 0x0000000000247805 */ /* 0x000fc4000001ff00 */
[----:B------:R-:W-:Y:S01]  /*1e00*/  LEA.HI.X R3, R8, UR11, R3, 0x1, P0 ;  /* 0x0000000b08037c11 */ /* 0x000fe200080f0c03 */
[----:B------:R-:W-:Y:S01]  /*1e10*/  USHF.L.U64.HI UR11, UR8, 0x6, UR9 ;  /* 0x00000006080b7899 */ /* 0x000fe20008010209 */
[----:B------:R-:W-:Y:S01]  /*1e20*/  @!PT LDS RZ, [RZ] ;  /* 0x00000000fffff984 */ /* 0x000fe20000000800 */
[----:B------:R-:W-:Y:S01]  /*1e30*/  @!PT LDS RZ, [RZ] ;  /* 0x00000000fffff984 */ /* 0x000fe20000000800 */
[----:B------:R-:W-:Y:S01]  /*1e40*/  @!PT LDS RZ, [RZ] ;  /* 0x00000000fffff984 */ /* 0x000fe20000000800 */
[----:B------:R-:W-:Y:S01]  /*1e50*/  LDGSTS.E.BYPASS.LTC128B.128 [R0+0x8000], desc[UR34][R222.64] ;  /* 0x08000000de007fae */ /* 0x000fe2000b901d62 */
[----:B------:R-:W-:Y:S01]  /*1e60*/  IMAD.WIDE.U32 R10, R16, UR6, R4 ;  /* 0x00000006100a7c25 */ /* 0x000fe2000f8e0004 */
[----:B------:R-:W-:Y:S01]  /*1e70*/  IADD3 R4, P0, R2, UR10, RZ ;  /* 0x0000000a02047c10 */ /* 0x000fe2000ff1e0ff */
[----:B------:R-:W-:Y:S01]  /*1e80*/  ULDC.64 UR8, c[0x0][0x220] ;  /* 0x0000880000087ab9 */ /* 0x000fe20000000a00 */
[----:B------:R-:W-:Y:S02]  /*1e90*/  LDGSTS.E.BYPASS.LTC128B.128 [R0+0xa000], desc[UR34][R222.64+0x80] ;  /* 0x0a000080de007fae */ /* 0x000fe4000b901d62 */
[----:B------:R-:W-:Y:S02]  /*1ea0*/  IADD3.X R5, R3, UR11, RZ, P0, !PT ;  /* 0x0000000b03057c10 */ /* 0x000fe400087fe4ff */
[----:B------:R-:W-:Y:S04]  /*1eb0*/  LDGSTS.E.BYPASS.LTC128B.128 [R0+0x9000], desc[UR34][R6.64] ;  /* 0x0900000006007fae */ /* 0x000fe8000b901d62 */
[----:B------:R1:W-:Y:S04]  /*1ec0*/  LDGSTS.E.BYPASS.LTC128B.128 [R0+0xb000], desc[UR34][R6.64+0x80] ;  /* 0x0b00008006007fae */ /* 0x0003e8000b901d62 */
[----:B------:R-:W-:Y:S04]  /*1ed0*/  LDGSTS.E.BYPASS.LTC128B.128 [R229], desc[UR34][R224.64] ;  /* 0x00000000e0e57fae */ /* 0x000fe8000b901d62 */
[----:B------:R-:W-:Y:S04]  /*1ee0*/  LDGSTS.E.BYPASS.LTC128B.128 [R229+0x2000], desc[UR34][R224.64+0x80] ;  /* 0x02000080e0e57fae */ /* 0x000fe8000b901d62 */
[----:B------:R-:W-:Y:S04]  /*1ef0*/  LDGSTS.E.BYPASS.LTC128B.128 [R229+0x1000], desc[UR34][R12.64] ;  /* 0x010000000ce57fae */ /* 0x000fe8000b901d62 */
[----:B------:R-:W-:Y:S04]  /*1f00*/  LDGSTS.E.BYPASS.LTC128B.128 [R229+0x3000], desc[UR34][R12.64+0x80] ;  /* 0x030000800ce57fae */ /* 0x000fe8000b901d62 */
[----:B------:R-:W-:Y:S04]  /*1f10*/  LDGSTS.E.BYPASS.LTC128B.128 [R0+0xc000], desc[UR34][R2.64] ;  /* 0x0c00000002007fae */ /* 0x000fe8000b901d62 */
[----:B------:R3:W-:Y:S01]  /*1f20*/  LDGSTS.E.BYPASS.LTC128B.128 [R0+0x10000], desc[UR34][R2.64+0x80] ;  /* 0x1000008002007fae */ /* 0x0007e2000b901d62 */
[----:B-1----:R-:W-:-:S03]  /*1f30*/  IMAD R6, R28, UR6, RZ ;  /* 0x000000061c067c24 */ /* 0x002fc6000f8e02ff */
[----:B------:R-:W-:Y:S01]  /*1f40*/  LDGSTS.E.BYPASS.LTC128B.128 [R0+0xd000], desc[UR34][R4.64] ;  /* 0x0d00000004007fae */ /* 0x000fe2000b901d62 */
[----:B------:R-:W-:Y:S01]  /*1f50*/  USHF.L.U64.HI UR6, UR6, 0x6, UR7 ;  /* 0x0000000606067899 */ /* 0x000fe20008010207 */
[----:B------:R-:W-:Y:S02]  /*1f60*/  IMAD R6, R16, UR7, R6 ;  /* 0x0000000710067c24 */ /* 0x000fe4000f8e0206 */
[----:B------:R1:W-:Y:S01]  /*1f70*/  LDGSTS.E.BYPASS.LTC128B.128 [R0+0x11000], desc[UR34][R4.64+0x80] ;  /* 0x1100008004007fae */ /* 0x0003e2000b901d62 */
[----:B------:R-:W-:Y:S01]  /*1f80*/  ULDC UR7, c[0x0][0x398] ;  /* 0x0000e60000077ab9 */ /* 0x000fe20000000800 */
[----:B------:R-:W-:Y:S01]  /*1f90*/  IMAD.IADD R7, R11, 0x1, R6 ;  /* 0x000000010b077824 */ /* 0x000fe200078e0206 */
[----:B------:R-:W-:-:S04]  /*1fa0*/  LEA R6, P0, R10, UR8, 0x1 ;  /* 0x000000080a067c11 */ /* 0x000fc8000f8008ff */
[----:B------:R-:W-:Y:S01]  /*1fb0*/  LEA.HI.X R7, R10, UR9, R7, 0x1, P0 ;  /* 0x000000090a077c11 */ /* 0x000fe200080f0c07 */
[----:B------:R-:W-:Y:S02]  /*1fc0*/  ULDC.64 UR8, c[0x0][0x478] ;  /* 0x00011e0000087ab9 */ /* 0x000fe40000000a00 */
[----:B------:R-:W-:Y:S01]  /*1fd0*/  UIMAD.WIDE UR8, UR26, 0x4, UR8 ;  /* 0x000000041a0878a5 */ /* 0x000fe2000f8e0208 */
[----:B---3--:R-:W-:-:S04]  /*1fe0*/  IADD3 R2, P1, R4, UR10, RZ ;  /* 0x0000000a04027c10 */ /* 0x008fc8000ff3e0ff */
[----:B------:R-:W-:Y:S02]  /*1ff0*/  IADD3.X R3, R5, UR11, RZ, P1, !PT ;  /* 0x0000000b05037c10 */ /* 0x000fe40008ffe4ff */
[----:B------:R-:W-:Y:S02]  /*2000*/  IADD3 R8, P1, R2, UR10, RZ ;  /* 0x0000000a02087c10 */ /* 0x000fe4000ff3e0ff */
[----:B-1----:R-:W-:Y:S01]  /*2010*/  IADD3 R4, P0, R6, UR13, RZ ;  /* 0x0000000d06047c10 */ /* 0x002fe2000ff1e0ff */
[----:B------:R-:W-:Y:S01]  /*2020*/  LDGSTS.E.BYPASS.LTC128B.128 [R0+0xe000], desc[UR34][R2.64] ;  /* 0x0e00000002007fae */ /* 0x000fe2000b901d62 */
[----:B------:R-:W-:Y:S01]  /*2030*/  IADD3.X R9, R3, UR11, RZ, P1, !PT ;  /* 0x0000000b03097c10 */ /* 0x000fe20008ffe4ff */
[----:B------:R-:W-:Y:S01]  /*2040*/  ULDC.64 UR10, c[0x0][0x2b0] ;  /* 0x0000ac00000a7ab9 */ /* 0x000fe20000000a00 */
[----:B------:R-:W-:Y:S01]  /*2050*/  IADD3.X R5, R7, UR6, RZ, P0, !PT ;  /* 0x0000000607057c10 */ /* 0x000fe200087fe4ff */
[----:B------:R1:W-:Y:S01]  /*2060*/  LDGSTS.E.BYPASS.LTC128B.128 [R0+0x12000], desc[UR34][R2.64+0x80] ;  /* 0x1200008002007fae */ /* 0x0003e2000b901d62 */
[----:B------:R-:W-:-:S03]  /*2070*/  UIMAD.WIDE UR10, UR27, 0x4, UR10 ;  /* 0x000000041b0a78a5 */ /* 0x000fc6000f8e020a */
[----:B------:R-:W-:Y:S04]  /*2080*/  LDGSTS.E.BYPASS.LTC128B.128 [R0+0xf000], desc[UR34][R8.64] ;  /* 0x0f00000008007fae */ /* 0x000fe8000b901d62 */
[----:B------:R-:W-:Y:S04]  /*2090*/  LDGSTS.E.BYPASS.LTC128B.128 [R0+0x13000], desc[UR34][R8.64+0x80] ;  /* 0x1300008008007fae */ /* 0x000fe8000b901d62 */
[----:B------:R-:W-:Y:S04]  /*20a0*/  LDGSTS.E.BYPASS.LTC128B.128 [R0+0x14000], desc[UR34][R6.64] ;  /* 0x1400000006007fae */ /* 0x000fe8000b901d62 */
[----:B------:R3:W-:Y:S04]  /*20b0*/  LDGSTS.E.BYPASS.LTC128B.128 [R0+0x18000], desc[UR34][R6.64+0x80] ;  /* 0x1800008006007fae */ /* 0x0007e8000b901d62 */
[----:B------:R-:W-:Y:S04]  /*20c0*/  LDGSTS.E.BYPASS.LTC128B.128 [R0+0x15000], desc[UR34][R4.64] ;  /* 0x1500000004007fae */ /* 0x000fe8000b901d62 */
[----:B------:R2:W-:Y:S01]  /*20d0*/  LDGSTS.E.BYPASS.LTC128B.128 [R0+0x19000], desc[UR34][R4.64+0x80] ;  /* 0x1900008004007fae */ /* 0x0005e2000b901d62 */
[----:B-1----:R-:W-:-:S04]  /*20e0*/  IADD3 R2, P0, R4, UR13, RZ ;  /* 0x0000000d04027c10 */ /* 0x002fc8000ff1e0ff */
[----:B------:R-:W-:-:S05]  /*20f0*/  IADD3.X R3, R5, UR6, RZ, P0, !PT ;  /* 0x0000000605037c10 */ /* 0x000fca00087fe4ff */
[----:B------:R-:W-:Y:S04]  /*2100*/  LDGSTS.E.BYPASS.LTC128B.128 [R0+0x16000], desc[UR34][R2.64] ;  /* 0x1600000002007fae */ /* 0x000fe8000b901d62 */
[----:B------:R1:W-:Y:S01]  /*2110*/  LDGSTS.E.BYPASS.LTC128B.128 [R0+0x1a000], desc[UR34][R2.64+0x80] ;  /* 0x1a00008002007fae */ /* 0x0003e2000b901d62 */
[----:B---3--:R-:W-:-:S04]  /*2120*/  IADD3 R6, P0, R2, UR13, RZ ;  /* 0x0000000d02067c10 */ /* 0x008fc8000ff1e0ff */
[----:B------:R-:W-:Y:S01]  /*2130*/  IADD3.X R7, R3, UR6, RZ, P0, !PT ;  /* 0x0000000603077c10 */ /* 0x000fe200087fe4ff */
[----:B------:R-:W-:Y:S01]  /*2140*/  UIADD3 UR6, -UR32, UR4, UR31 ;  /* 0x0000000420067290 */ /* 0x000fe2000fffe11f */
[----:B--2---:R-:W-:-:S03]  /*2150*/  SHF.R.S32.HI R4, RZ, 0x1f, R31 ;  /* 0x0000001fff047819 */ /* 0x004fc6000001141f */
[----:B------:R-:W-:Y:S01]  /*2160*/  UIADD3 UR7, UR6, -UR7, URZ ;  /* 0x8000000706077290 */ /* 0x000fe2000fffe03f */
[----:B------:R-:W-:Y:S03]  /*2170*/  LDGSTS.E.BYPASS.LTC128B.128 [R0+0x17000], desc[UR34][R6.64] ;  /* 0x1700000006007fae */ /* 0x000fe6000b901d62 */
[----:B------:R-:W-:Y:S01]  /*2180*/  USHF.R.S32.HI UR6, URZ, 0x1f, UR7 ;  /* 0x0000001f3f067899 */ /* 0x000fe20008011407 */
[----:B------:R2:W-:Y:S03]  /*2190*/  LDGSTS.E.BYPASS.LTC128B.128 [R0+0x1b000], desc[UR34][R6.64+0x80] ;  /* 0x1b00008006007fae */ /* 0x0005e6000b901d62 */
[----:B------:R-:W-:Y:S01]  /*21a0*/  ULEA.HI UR6, UR6, UR7, URZ, 0x6 ;  /* 0x0000000706067291 */ /* 0x000fe2000f8f303f */
[----:B------:R-:W0:Y:S02]  /*21b0*/  LDGDEPBAR ;  /* 0x00000000000079af */ /* 0x000e240000000000 */
[----:B------:R-:W-:Y:S01]  /*21c0*/  UMOV UR7, UR11 ;  /* 0x0000000b00077c82 */ /* 0x000fe20008000000 */
[----:B------:R-:W-:Y:S01]  /*21d0*/  USHF.R.S32.HI UR6, URZ, 0x6, UR6 ;  /* 0x000000063f067899 */ /* 0x000fe20008011406 */
[----:B-1----:R-:W-:-:S03]  /*21e0*/  IMAD.SHL.U32 R2, R31, 0x4, RZ ;  /* 0x000000041f027824 */ /* 0x002fc600078e00ff */
[----:B------:R-:W-:-:S04]  /*21f0*/  UISETP.LT.AND UP0, UPT, URZ, UR6, UPT ;  /* 0x000000063f00728c */ /* 0x000fc8000bf01270 */
[----:B------:R-:W-:Y:S01]  /*2200*/  USEL UR6, URZ, UR6, !UP0 ;  /* 0x000000063f067287 */ /* 0x000fe2000c000000 */
[----:B------:R-:W-:-:S03]  /*2210*/  IADD3 R2, P1, R2, UR10, RZ ;  /* 0x0000000a02027c10 */ /* 0x000fc6000ff3e0ff */
[----:B------:R-:W-:-:S06]  /*2220*/  UISETP.GT.AND UP0, UPT, UR30, UR6, UPT ;  /* 0x000000061e00728c */ /* 0x000fcc000bf04270 */
[----:B------:R-:W-:Y:S02]  /*2230*/  PLOP3.LUT P0, PT, PT, PT, UP0, 0x80, 0x0 ;  /* 0x000000000000781c */ /* 0x000fe40003f0f008 */
[----:B--2---:R-:W-:-:S04]  /*2240*/  SHF.L.U64.HI R0, R31, 0x2, R4 ;  /* 0x000000021f007819 */ /* 0x004fc80000010204 */
[----:B------:R-:W-:-:S07]  /*2250*/  IADD3.X R3, R0, UR7, RZ, P1, !PT ;  /* 0x0000000700037c10 */ /* 0x000fce0008ffe4ff */
[----:B------:R-:W-:Y:S05]  /*2260*/  @!P0 BRA `(.L_x_211) ;  /* 0x0000003c00788947 */ /* 0x000fea0003800000 */
[----:B------:R-:W-:Y:S01]  /*2270*/  LEA.HI R0, R30, R29, RZ, 0x4 ;  /* 0x0000001d1e007211 */ /* 0x000fe200078f20ff */
[----:B------:R-:W5:Y:S01]  /*2280*/  LDG.E R240, desc[UR34][R2.64] ;  /* 0x0000002202f07981 */ /* 0x000f62000c1e1900 */
[----:B------:R-:W1:Y:S02]  /*2290*/  LDC R246, c[0x0][0x2dc] ;  /* 0x0000b700fff67b82 */ /* 0x000e640000000800 */
[----:B------:R-:W-:Y:S01]  /*22a0*/  LOP3.LUT R0, R0, 0xfffffff0, RZ, 0xc0, !PT ;  /* 0xfffffff000007812 */ /* 0x000fe200078ec0ff */
[----:B------:R-:W5:Y:S04]  /*22b0*/  LDG.E R239, desc[UR34][R2.64+0x20] ;  /* 0x0000202202ef7981 */ /* 0x000f68000c1e1900 */
[----:B------:R-:W-:Y:S01]  /*22c0*/  IMAD.IADD R0, R29, 0x1, -R0 ;  /* 0x000000011d007824 */ /* 0x000fe200078e0a00 */
[----:B------:R-:W5:Y:S04]  /*22d0*/  LDG.E R238, desc[UR34][R2.64+0x80] ;  /* 0x0000802202ee7981 */ /* 0x000f68000c1e1900 */
[----:B------:R2:W5:Y:S01]  /*22e0*/  LDG.E R237, desc[UR34][R2.64+0xa0] ;  /* 0x0000a02202ed7981 */ /* 0x000562000c1e1900 */
[----:B------:R-:W-:Y:S01]  /*22f0*/  VIADD R211, R218, 0x2000 ;  /* 0x00002000dad37836 */ /* 0x000fe20000000000 */
[----:B------:R-:W-:Y:S01]  /*2300*/  UIADD3 UR13, UR31, UR4, URZ ;  /* 0x000000041f0d7290 */ /* 0x000fe2000fffe03f */
[----:B------:R-:W-:Y:S01]  /*2310*/  SHF.L.U64.HI R242, R31, 0x2, R4 ;  /* 0x000000021ff27819 */ /* 0x000fe20000010204 */
[----:B------:R-:W-:-:S02]  /*2320*/  IMAD.MOV.U32 R216, RZ, RZ, 0x20 ;  /* 0x00000020ffd87424 */ /* 0x000fc400078e00ff */
[----:B------:R-:W-:Y:S01]  /*2330*/  IMAD.MOV.U32 R205, RZ, RZ, 0x40 ;  /* 0x00000040ffcd7424 */ /* 0x000fe200078e00ff */
[----:B------:R-:W-:Y:S01]  /*2340*/  SEL R211, R211, R218, !P2 ;  /* 0x000000dad3d37207 */ /* 0x000fe20005000000 */
[----:B------:R-:W-:Y:S01]  /*2350*/  IMAD.SHL.U32 R243, R31, 0x4, RZ ;  /* 0x000000041ff37824 */ /* 0x000fe200078e00ff */
[----:B------:R-:W-:Y:S01]  /*2360*/  UIADD3 UR13, -UR32, 0x80, UR13 ;  /* 0x00000080200d7890 */ /* 0x000fe2000fffe10d */
[----:B------:R-:W-:Y:S01]  /*2370*/  IMAD.MOV.U32 R159, RZ, RZ, RZ ;  /* 0x000000ffff9f7224 */ /* 0x000fe200078e00ff */
[----:B--2---:R-:W-:-:S04]  /*2380*/  SHF.R.S32.HI R2, RZ, 0x1f, R0 ;  /* 0x0000001fff027819 */ /* 0x004fc80000011400 */
[----:B------:R-:W-:-:S04]  /*2390*/  LEA.HI R2, R2, R0, RZ, 0x3 ;  /* 0x0000000002027211 */ /* 0x000fc800078f18ff */
[----:B------:R-:W-:-:S05]  /*23a0*/  LOP3.LUT R2, R2, 0xfffffff8, RZ, 0xc0, !PT ;  /* 0xfffffff802027812 */ /* 0x000fca00078ec0ff */
[----:B------:R-:W-:Y:S02]  /*23b0*/  IMAD.IADD R0, R0, 0x1, -R2 ;  /* 0x0000000100007824 */ /* 0x000fe400078e0a02 */
[----:B------:R-:W-:-:S03]  /*23c0*/  VIADD R2, R31, 0xffffffc0 ;  /* 0xffffffc01f027836 */ /* 0x000fc60000000000 */
[C---:B------:R-:W-:Y:S02]  /*23d0*/  LOP3.LUT P0, RZ, R0.reuse, 0x2, RZ, 0xc0, !PT ;  /* 0x0000000200ff7812 */ /* 0x040fe4000780c0ff */
[----:B------:R-:W-:Y:S01]  /*23e0*/  LOP3.LUT P1, RZ, R0, 0x4, RZ, 0xc0, !PT ;  /* 0x0000000400ff7812 */ /* 0x000fe2000782c0ff */
[----:B------:R-:W-:-:S05]  /*23f0*/  VIADD R0, R217, 0x2000 ;  /* 0x00002000d9007836 */ /* 0x000fca0000000000 */
[----:B------:R-:W-:Y:S01]  /*2400*/  SEL R0, R0, R217, !P2 ;  /* 0x000000d900007207 */ /* 0x000fe20005000000 */
[----:B------:R-:W-:-:S03]  /*2410*/  IMAD.SHL.U32 R241, R2, 0x4, RZ ;  /* 0x0000000402f17824 */ /* 0x000fc600078e00ff */
[----:B------:R-:W-:Y:S01]  /*2420*/  LEA R210, R0, UR5, 0x1 ;  /* 0x0000000500d27c11 */ /* 0x000fe2000f8e08ff */
[----:B------:R-:W-:Y:S01]  /*2430*/  ULDC UR11, c[0x0][0x270] ;  /* 0x00009c00000b7ab9 */ /* 0x000fe20000000800 */
[----:B------:R-:W-:Y:S01]  /*2440*/  LEA R211, R211, UR5, 0x1 ;  /* 0x00000005d3d37c11 */ /* 0x000fe2000f8e08ff */
[----:B------:R-:W-:Y:S01]  /*2450*/  ULDC UR26, c[0x0][0x2ec] ;  /* 0x0000bb00001a7ab9 */ /* 0x000fe20000000800 */
[----:B------:R-:W-:Y:S02]  /*2460*/  SEL R216, R216, 0xffffffe0, !P0 ;  /* 0xffffffe0d8d87807 */ /* 0x000fe40004000000 */
[----:B-1----:R-:W-:-:S07]  /*2470*/  SEL R205, R205, 0xffffffc0, !P1 ;  /* 0xffffffc0cdcd7807 */ /* 0x002fce0004800000 */
.L_x_214:
[----:B------:R-:W0:Y:S01]  /*2480*/  LDGDEPBAR ;  /* 0x00000000000079af */ /* 0x000e220000000000 */
[C---:B------:R-:W-:Y:S01]  /*2490*/  IMAD.IADD R0, R211.reuse, 0x1, R216 ;  /* 0x00000001d3007824 */ /* 0x040fe200078e02d8 */
[----:B------:R-:W-:Y:S01]  /*24a0*/  USHF.L.U32 UR4, UR12, 0x6, URZ ;  /* 0x000000060c047899 */ /* 0x000fe2000800063f */
[--C-:B------:R-:W-:Y:S01]  /*24b0*/  IMAD.IADD R3, R211, 0x1, R205.reuse ;  /* 0x00000001d3037824 */ /* 0x100fe200078e02cd */
[----:B-----5:R-:W-:Y:S01]  /*24c0*/  FSETP.NEU.FTZ.AND P2, PT, R240, -INF , PT ;  /* 0xff800000f000780b */ /* 0x020fe20003f5d000 */
[----:B------:R-:W-:Y:S01]  /*24d0*/  IMAD.IADD R2, R0, 0x1, R205 ;  /* 0x0000000100027824 */ /* 0x000fe200078e02cd */
[----:B------:R-:W-:Y:S01]  /*24e0*/  UISETP.GE.AND UP0, UPT, UR4, UR13, UPT ;  /* 0x0000000d0400728c */ /* 0x000fe2000bf06270 */
[----:B------:R-:W-:Y:S01]  /*24f0*/  IMAD.MOV.U32 R230, RZ, RZ, 0x8 ;  /* 0x00000008ffe67424 */ /* 0x000fe200078e00ff */
[----:B------:R-:W-:Y:S04]  /*2500*/  UISETP.GT.AND UP3, UPT, UR12, UR6, UPT ;  /* 0x000000060c00728c */ /* 0x000fe8000bf64270 */
[----:B------:R-:W-:Y:S01]  /*2510*/  PLOP3.LUT P0, PT, PT, PT, UP0, 0x80, 0x0 ;  /* 0x000000000000781c */ /* 0x000fe20003f0f008 */
[----:B------:R-:W-:Y:S04]  /*2520*/  DEPBAR.LE SB0, 0x0 ;  /* 0x000080000000791a */ /* 0x000fe80000000000 */
[----:B------:R-:W-:Y:S06]  /*2530*/  BAR.SYNC.DEFER_BLOCKING 0x0 ;  /* 0x0000000000007b1d */ /* 0x000fec0000010000 */
[----:B------:R-:W-:Y:S06]  /*2540*/  LDSM.16.M88.4 R32, [R211] ;  /* 0x00000000d320783b */ /* 0x000fec0000000200 */
[----:B------:R-:W1:Y:S06]  /*2550*/  LDSM.16.M88.4 R16, [R212] ;  /* 0x00000000d410783b */ /* 0x000e6c0000000200 */
[----:B------:R-:W2:Y:S06]  /*2560*/  LDSM.16.M88.4 R28, [R211+0x1000] ;  /* 0x00100000d31c783b */ /* 0x000eac0000000200 */
[----:B------:R-:W3:Y:S06]  /*2570*/  LDSM.16.M88.4 R164, [R212+0x800] ;  /* 0x00080000d4a4783b */ /* 0x000eec0000000200 */
        /* <DEDUP_REMOVED lines=27> */
[----:B------:R-:W-:Y:S05]  /*2730*/  LDSM.16.M88.4 R176, [R212+0x4000] ;  /* 0x00400000d4b0783b */ /* 0x000fea0000000200 */
[----:B------:R-:W-:Y:S01]  /*2740*/  HMMA.16816.F32.BF16 R32, R168, R182, R32 ;  /* 0x000000b6a820723c */ /* 0x000fe20000041820 */
[----:B------:R-:W4:Y:S05]  /*2750*/  LDSM.16.M88.4 R168, [R211+0x2000] ;  /* 0x00200000d3a8783b */ /* 0x000f2a0000000200 */
[-C--:B-1----:R-:W-:Y:S01]  /*2760*/  HMMA.16816.F32.BF16 R4, R184, R188.reuse, R4 ;  /* 0x000000bcb804723c */ /* 0x082fe20000041804 */
[----:B------:R-:W1:Y:S05]  /*2770*/  LDSM.16.M88.4 R180, [R211+0x3000] ;  /* 0x00300000d3b4783b */ /* 0x000e6a0000000200 */
[C---:B--2---:R-:W-:Y:S06]  /*2780*/  HMMA.16816.F32.BF16 R8, R192.reuse, R188, R8 ;  /* 0x000000bcc008723c */ /* 0x044fec0000041808 */
[-C--:B------:R-:W-:Y:S06]  /*2790*/  HMMA.16816.F32.BF16 R12, R192, R190.reuse, R12 ;  /* 0x000000bec00c723c */ /* 0x080fec000004180c */
[C---:B------:R-:W-:Y:S01]  /*27a0*/  HMMA.16816.F32.BF16 R16, R184.reuse, R190, R16 ;  /* 0x000000beb810723c */ /* 0x040fe20000041810 */
[----:B------:R-:W2:Y:S05]  /*27b0*/  LDSM.16.M88.4 R188, [R212+0x4800] ;  /* 0x00480000d4bc783b */ /* 0x000eaa0000000200 */
        /* <DEDUP_REMOVED lines=19> */
[-C--:B----4-:R-:W-:Y:S05]  /*28f0*/  HMMA.16816.F32.BF16 R4, R168, R176.reuse, R4 ;  /* 0x000000b0a804723c */ /* 0x090fea0000041804 */
[----:B------:R-:W-:Y:S01]  /*2900*/  @!P0 IMAD R0, R0, 0x80, R250 ;  /* 0x0000008000008824 */ /* 0x000fe200078e02fa */
[C---:B-1----:R-:W-:Y:S06]  /*2910*/  HMMA.16816.F32.BF16 R8, R180.reuse, R176, R8 ;  /* 0x000000b0b408723c */ /* 0x042fec0000041808 */
[-C--:B------:R-:W-:Y:S06]  /*2920*/  HMMA.16816.F32.BF16 R12, R180, R178.reuse, R12 ;  /* 0x000000b2b40c723c */ /* 0x080fec000004180c */
[C---:B------:R-:W-:Y:S01]  /*2930*/  HMMA.16816.F32.BF16 R16, R168.reuse, R178, R16 ;  /* 0x000000b2a810723c */ /* 0x040fe20000041810 */
[----:B------:R-:W1:Y:S01]  /*2940*/  LDSM.16.M88.4 R176, [R215+0x4000] ;  /* 0x00400000d7b0783b */ /* 0x000e620000000200 */
[----:B--2---:R-:W-:Y:S04]  /*2950*/  IMAD.U32 R3, RZ, RZ, UR4 ;  /* 0x00000004ff037e24 */ /* 0x004fe8000f8e00ff */
[-C--:B------:R-:W-:Y:S05]  /*2960*/  HMMA.16816.F32.BF16 R20, R168, R188.reuse, R20 ;  /* 0x000000bca814723c */ /* 0x080fea0000041814 */
[----:B------:R-:W-:Y:S01]  /*2970*/  @!P0 IADD3 R3, R3, UR32, R248 ;  /* 0x0000002003038c10 */ /* 0x000fe2000fffe0f8 */
[C---:B------:R-:W-:Y:S06]  /*2980*/  HMMA.16816.F32.BF16 R24, R180.reuse, R188, R24 ;  /* 0x000000bcb418723c */ /* 0x040fec0000041818 */
[-C--:B------:R-:W-:Y:S01]  /*2990*/  HMMA.16816.F32.BF16 R28, R180, R190.reuse, R28 ;  /* 0x000000beb41c723c */ /* 0x080fe2000004181c */
[----:B------:R-:W2:Y:S05]  /*29a0*/  LDSM.16.M88.4 R180, [R215+0x4800] ;  /* 0x00480000d7b4783b */ /* 0x000eaa0000000200 */
[----:B------:R-:W-:Y:S01]  /*29b0*/  HMMA.16816.F32.BF16 R32, R168, R190, R32 ;  /* 0x000000bea820723c */ /* 0x000fe20000041820 */
[----:B------:R-:W-:Y:S05]  /*29c0*/  LDSM.16.M88.4 R168, [R2+0x2000] ;  /* 0x0020000002a8783b */ /* 0x000fea0000000200 */
[-C--:B------:R-:W-:Y:S06]  /*29d0*/  HMMA.16816.F32.BF16 R4, R172, R184.reuse, R4 ;  /* 0x000000b8ac04723c */ /* 0x080fec0000041804 */
[C---:B------:R-:W-:Y:S06]  /*29e0*/  HMMA.16816.F32.BF16 R8, R192.reuse, R184, R8 ;  /* 0x000000b8c008723c */ /* 0x040fec0000041808 */
[-C--:B------:R-:W-:Y:S06]  /*29f0*/  HMMA.16816.F32.BF16 R12, R192, R186.reuse, R12 ;  /* 0x000000bac00c723c */ /* 0x080fec000004180c */
[C---:B------:R-:W-:Y:S01]  /*2a00*/  HMMA.16816.F32.BF16 R16, R172.reuse, R186, R16 ;  /* 0x000000baac10723c */ /* 0x040fe20000041810 */
[----:B------:R-:W3:Y:S05]  /*2a10*/  LDSM.16.M88.4 R184, [R214+0x4000] ;  /* 0x00400000d6b8783b */ /* 0x000eea0000000200 */
[-C--:B------:R-:W-:Y:S06]  /*2a20*/  HMMA.16816.F32.BF16 R20, R172, R196.reuse, R20 ;  /* 0x000000c4ac14723c */ /* 0x080fec0000041814 */
[C---:B------:R-:W-:Y:S06]  /*2a30*/  HMMA.16816.F32.BF16 R24, R192.reuse, R196, R24 ;  /* 0x000000c4c018723c */ /* 0x040fec0000041818 */
[-C--:B------:R-:W-:Y:S06]  /*2a40*/  HMMA.16816.F32.BF16 R28, R192, R198.reuse, R28 ;  /* 0x000000c6c01c723c */ /* 0x080fec000004181c */
[----:B------:R-:W-:Y:S01]  /*2a50*/  HMMA.16816.F32.BF16 R32, R172, R198, R32 ;  /* 0x000000c6ac20723c */ /* 0x000fe20000041820 */
[----:B------:R4:W3:Y:S05]  /*2a60*/  LDSM.16.M88.4 R172, [R2+0x3000] ;  /* 0x0030000002ac783b */ /* 0x0008ea0000000200 */
[-C--:B-1----:R-:W-:Y:S06]  /*2a70*/  HMMA.16816.F32.BF16 R4, R164, R176.reuse, R4 ;  /* 0x000000b0a404723c */ /* 0x082fec0000041804 */
[C---:B------:R-:W-:Y:S06]  /*2a80*/  HMMA.16816.F32.BF16 R8, R200.reuse, R176, R8 ;  /* 0x000000b0c808723c */ /* 0x040fec0000041808 */
[-C--:B------:R-:W-:Y:S05]  /*2a90*/  HMMA.16816.F32.BF16 R12, R200, R178.reuse, R12 ;  /* 0x000000b2c80c723c */ /* 0x080fea000004180c */
[----:B------:R-:W-:Y:S01]  /*2aa0*/  @!P0 VIMNMX R177, R3, UR32, PT ;  /* 0x0000002003b18c48 */ /* 0x000fe2000bfe0100 */
[C---:B------:R-:W-:Y:S04]  /*2ab0*/  HMMA.16816.F32.BF16 R16, R164.reuse, R178, R16 ;  /* 0x000000b2a410723c */ /* 0x040fe80000041810 */
[----:B------:R-:W-:Y:S01]  /*2ac0*/  @!P0 ISETP.GE.AND P3, PT, R0, R177, PT ;  /* 0x000000b10000820c */ /* 0x000fe20003f66270 */
[----:B------:R-:W-:Y:S01]  /*2ad0*/  FMUL.FTZ R176, R240, 1.4426950216293334961 ;  /* 0x3fb8aa3bf0b07820 */ /* 0x000fe20000410000 */
[-C--:B--2---:R-:W-:Y:S05]  /*2ae0*/  HMMA.16816.F32.BF16 R20, R164, R180.reuse, R20 ;  /* 0x000000b4a414723c */ /* 0x084fea0000041814 */
[----:B------:R-:W-:Y:S01]  /*2af0*/  @!P0 VIADD R178, R0, 0x1 ;  /* 0x0000000100b28836 */ /* 0x000fe20000000000 */
[C---:B------:R-:W-:Y:S05]  /*2b00*/  HMMA.16816.F32.BF16 R24, R200.reuse, R180, R24 ;  /* 0x000000b4c818723c */ /* 0x040fea0000041818 */
[----:B------:R-:W-:Y:S01]  /*2b10*/  FSEL R176, R176, RZ, P2 ;  /* 0x000000ffb0b07208 */ /* 0x000fe20001000000 */
[-C--:B------:R-:W-:Y:S01]  /*2b20*/  HMMA.16816.F32.BF16 R28, R200, R182.reuse, R28 ;  /* 0x000000b6c81c723c */ /* 0x080fe2000004181c */
[----:B------:R-:W-:Y:S02]  /*2b30*/  IMAD.MOV.U32 R180, RZ, RZ, 0x40 ;  /* 0x00000040ffb47424 */ /* 0x000fe400078e00ff */
[----:B------:R-:W-:Y:S02]  /*2b40*/  FSETP.NEU.FTZ.AND P2, PT, R239, -INF , PT ;  /* 0xff800000ef00780b */ /* 0x000fe40003f5d000 */
[----:B----4-:R-:W-:Y:S01]  /*2b50*/  FMUL.FTZ R2, R237, 1.4426950216293334961 ;  /* 0x3fb8aa3bed027820 */ /* 0x010fe20000410000 */
[----:B------:R-:W-:Y:S05]  /*2b60*/  HMMA.16816.F32.BF16 R32, R164, R182, R32 ;  /* 0x000000b6a420723c */ /* 0x000fea0000041820 */
[----:B------:R-:W-:Y:S01]  /*2b70*/  SEL R205, R180, 0xffffffc0, !P1 ;  /* 0xffffffc0b4cd7807 */ /* 0x000fe20004800000 */
[-C--:B---3--:R-:W-:Y:S05]  /*2b80*/  HMMA.16816.F32.BF16 R4, R168, R184.reuse, R4 ;  /* 0x000000b8a804723c */ /* 0x088fea0000041804 */
[----:B------:R-:W-:Y:S01]  /*2b90*/  FMUL.FTZ R166, R239, 1.4426950216293334961 ;  /* 0x3fb8aa3befa67820 */ /* 0x000fe20000410000 */
[C---:B------:R-:W-:Y:S05]  /*2ba0*/  HMMA.16816.F32.BF16 R8, R172.reuse, R184, R8 ;  /* 0x000000b8ac08723c */ /* 0x040fea0000041808 */
        /* <DEDUP_REMOVED lines=115> */
[----:B------:R-:W-:Y:S02]  /*32e0*/  @!P0 ISETP.GE.AND P2, PT, R4, R165, PT ;  /* 0x000000a50400820c */ /* 0x000fe40003f46270 */
        /* <DEDUP_REMOVED lines=66> */
[----:B------:R-:W-:Y:S06]  /*3710*/  STS [R227+0x21000], R3 ;  /* 0x02100003e3007388 */ /* 0x000fec0000000800 */
[----:B------:R1:W-:Y:S06]  /*3720*/  STS [R227+0x21400], R2 ;  /* 0x02140002e3007388 */ /* 0x0003ec0000000800 */
[----:B------:R-:W-:Y:S01]  /*3730*/  LDSM.16.M88.4 R16, [R212+0x8000] ;  /* 0x00800000d410783b */ /* 0x000fe20000000200 */
[----:B--2---:R-:W-:Y:S05]  /*3740*/  LEA R0, R218, UR5, 0x1 ;  /* 0x00000005da007c11 */ /* 0x004fea000f8e08ff */
[----:B------:R-:W-:Y:S01]  /*3750*/  LDSM.16.M88.4 R164, [R212+0x8800] ;  /* 0x00880000d4a4783b */ /* 0x000fe20000000200 */
[C-C-:B------:R-:W-:Y:S05]  /*3760*/  IMAD.IADD R204, R205.reuse, 0x1, R0.reuse ;  /* 0x00000001cdcc7824 */ /* 0x140fea00078e0200 */
[----:B------:R-:W2:Y:S06]  /*3770*/  LDSM.16.M88.4 R32, [R0+0x8000] ;  /* 0x008000000020783b */ /* 0x000eac0000000200 */
[----:B------:R-:W3:Y:S01]  /*3780*/  LDSM.16.M88.4 R28, [R0+0x9000] ;  /* 0x00900000001c783b */ /* 0x000ee20000000200 */
[----:B-1----:R-:W-:Y:S05]  /*3790*/  IMAD.IADD R2, R216, 0x1, R0 ;  /* 0x00000001d8027824 */ /* 0x002fea00078e0200 */
[----:B------:R-:W-:Y:S01]  /*37a0*/  LDSM.16.M88.4 R172, [R213+0x8000] ;  /* 0x00800000d5ac783b */ /* 0x000fe20000000200 */
[----:B------:R-:W-:Y:S05]  /*37b0*/  IMAD.IADD R3, R205, 0x1, R2 ;  /* 0x00000001cd037824 */ /* 0x000fea00078e0202 */
[----:B------:R-:W1:Y:S06]  /*37c0*/  LDSM.16.M88.4 R168, [R2+0x8000] ;  /* 0x0080000002a8783b */ /* 0x000e6c0000000200 */
[----:B------:R-:W4:Y:S01]  /*37d0*/  LDSM.16.M88.4 R176, [R2+0x9000] ;  /* 0x0090000002b0783b */ /* 0x000f220000000200 */
[-C--:B--2---:R-:W-:Y:S06]  /*37e0*/  HMMA.16816.F32.BF16 R4, R32, R16.reuse, RZ ;  /* 0x000000102004723c */ /* 0x084fec00000418ff */
[C---:B---3--:R-:W-:Y:S06]  /*37f0*/  HMMA.16816.F32.BF16 R8, R28.reuse, R16, RZ ;  /* 0x000000101c08723c */ /* 0x048fec00000418ff */
[-C--:B------:R-:W-:Y:S06]  /*3800*/  HMMA.16816.F32.BF16 R12, R28, R18.reuse, RZ ;  /* 0x000000121c0c723c */ /* 0x080fec00000418ff */
[C---:B------:R-:W-:Y:S06]  /*3810*/  HMMA.16816.F32.BF16 R16, R32.reuse, R18, RZ ;  /* 0x000000122010723c */ /* 0x040fec00000418ff */
[-C--:B------:R-:W-:Y:S06]  /*3820*/  HMMA.16816.F32.BF16 R20, R32, R164.reuse, RZ ;  /* 0x000000a42014723c */ /* 0x080fec00000418ff */
[C---:B------:R-:W-:Y:S06]  /*3830*/  HMMA.16816.F32.BF16 R24, R28.reuse, R164, RZ ;  /* 0x000000a41c18723c */ /* 0x040fec00000418ff */
[-C--:B------:R-:W-:Y:S06]  /*3840*/  HMMA.16816.F32.BF16 R28, R28, R166.reuse, RZ ;  /* 0x000000a61c1c723c */ /* 0x080fec00000418ff */
[----:B------:R-:W-:Y:S01]  /*3850*/  HMMA.16816.F32.BF16 R32, R32, R166, RZ ;  /* 0x000000a62020723c */ /* 0x000fe200000418ff */
[----:B------:R-:W2:Y:S05]  /*3860*/  LDSM.16.M88.4 R164, [R213+0x8800] ;  /* 0x00880000d5a4783b */ /* 0x000eaa0000000200 */
[-C--:B-1----:R-:W-:Y:S06]  /*3870*/  HMMA.16816.F32.BF16 R4, R168, R172.reuse, R4 ;  /* 0x000000aca804723c */ /* 0x082fec0000041804 */
[C---:B----4-:R-:W-:Y:S06]  /*3880*/  HMMA.16816.F32.BF16 R8, R176.reuse, R172, R8 ;  /* 0x000000acb008723c */ /* 0x050fec0000041808 */
[-C--:B------:R-:W-:Y:S06]  /*3890*/  HMMA.16816.F32.BF16 R12, R176, R174.reuse, R12 ;  /* 0x000000aeb00c723c */ /* 0x080fec000004180c */
[C---:B------:R-:W-:Y:S01]  /*38a0*/  HMMA.16816.F32.BF16 R16, R168.reuse, R174, R16 ;  /* 0x000000aea810723c */ /* 0x040fe20000041810 */
[----:B------:R-:W-:Y:S05]  /*38b0*/  LDSM.16.M88.4 R172, [R204+0x8000] ;  /* 0x00800000ccac783b */ /* 0x000fea0000000200 */
[-C--:B--2---:R-:W-:Y:S06]  /*38c0*/  HMMA.16816.F32.BF16 R20, R168, R164.reuse, R20 ;  /* 0x000000a4a814723c */ /* 0x084fec0000041814 */
[C---:B------:R-:W-:Y:S06]  /*38d0*/  HMMA.16816.F32.BF16 R24, R176.reuse, R164, R24 ;  /* 0x000000a4b018723c */ /* 0x040fec0000041818 */
[-C--:B------:R-:W-:Y:S01]  /*38e0*/  HMMA.16816.F32.BF16 R28, R176, R166.reuse, R28 ;  /* 0x000000a6b01c723c */ /* 0x080fe2000004181c */
[----:B------:R-:W1:Y:S05]  /*38f0*/  LDSM.16.M88.4 R176, [R215+0x8000] ;  /* 0x00800000d7b0783b */ /* 0x000e6a0000000200 */
[----:B------:R-:W-:Y:S01]  /*3900*/  HMMA.16816.F32.BF16 R32, R168, R166, R32 ;  /* 0x000000a6a820723c */ /* 0x000fe20000041820 */
[----:B------:R-:W2:Y:S06]  /*3910*/  LDSM.16.M88.4 R164, [R204+0x9000] ;  /* 0x00900000cca4783b */ /* 0x000eac0000000200 */
[----:B------:R-:W3:Y:S01]  /*3920*/  LDSM.16.M88.4 R168, [R215+0x8800] ;  /* 0x00880000d7a8783b */ /* 0x000ee20000000200 */
[-C--:B-1----:R-:W-:Y:S06]  /*3930*/  HMMA.16816.F32.BF16 R4, R172, R176.reuse, R4 ;  /* 0x000000b0ac04723c */ /* 0x082fec0000041804 */
[C---:B--2---:R-:W-:Y:S06]  /*3940*/  HMMA.16816.F32.BF16 R8, R164.reuse, R176, R8 ;  /* 0x000000b0a408723c */ /* 0x044fec0000041808 */
[-C--:B------:R-:W-:Y:S05]  /*3950*/  HMMA.16816.F32.BF16 R12, R164, R178.reuse, R12 ;  /* 0x000000b2a40c723c */ /* 0x080fea000004180c */
[----:B------:R-:W-:Y:S01]  /*3960*/  IADD3 R176, P0, R243, UR8, RZ ;  /* 0x00000008f3b07c10 */ /* 0x000fe2000ff1e0ff */
[C---:B------:R-:W-:Y:S05]  /*3970*/  HMMA.16816.F32.BF16 R16, R172.reuse, R178, R16 ;  /* 0x000000b2ac10723c */ /* 0x040fea0000041810 */
[----:B------:R-:W-:Y:S01]  /*3980*/  IADD3.X R177, R242, UR9, RZ, P0, !PT ;  /* 0x00000009f2b17c10 */ /* 0x000fe200087fe4ff */
[-C--:B---3--:R-:W-:Y:S04]  /*3990*/  HMMA.16816.F32.BF16 R20, R172, R168.reuse, R20 ;  /* 0x000000a8ac14723c */ /* 0x088fe80000041814 */
[----:B------:R-:W2:Y:S02]  /*39a0*/  LDG.E R180, desc[UR34][R176.64] ;  /* 0x00000022b0b47981 */ /* 0x000ea4000c1e1900 */
[C---:B------:R-:W-:Y:S04]  /*39b0*/  HMMA.16816.F32.BF16 R24, R164.reuse, R168, R24 ;  /* 0x000000a8a418723c */ /* 0x040fe80000041818 */
[----:B------:R-:W3:Y:S02]  /*39c0*/  LDG.E R179, desc[UR34][R176.64+0x20] ;  /* 0x00002022b0b37981 */ /* 0x000ee4000c1e1900 */
[-C--:B------:R-:W-:Y:S04]  /*39d0*/  HMMA.16816.F32.BF16 R28, R164, R170.reuse, R28 ;  /* 0x000000aaa41c723c */ /* 0x080fe8000004181c */
[----:B------:R-:W-:Y:S02]  /*39e0*/  LDSM.16.M88.4 R164, [R3+0x8000] ;  /* 0x0080000003a4783b */ /* 0x000fe40000000200 */
[----:B------:R-:W-:Y:S04]  /*39f0*/  HMMA.16816.F32.BF16 R32, R172, R170, R32 ;  /* 0x000000aaac20723c */ /* 0x000fe80000041820 */
[----:B------:R-:W1:Y:S06]  /*3a00*/  LDSM.16.M88.4 R168, [R214+0x8000] ;  /* 0x00800000d6a8783b */ /* 0x000e6c0000000200 */
[----:B------:R-:W4:Y:S06]  /*3a10*/  LDSM.16.M88.4 R172, [R3+0x9000] ;  /* 0x0090000003ac783b */ /* 0x000f2c0000000200 */
[----:B------:R-:W5:Y:S06]  /*3a20*/  LDG.E R178, desc[UR34][R176.64+0x80] ;  /* 0x00008022b0b27981 */ /* 0x000f6c000c1e1900 */
[----:B------:R3:W5:Y:S01]  /*3a30*/  LDG.E R177, desc[UR34][R176.64+0xa0] ;  /* 0x0000a022b0b17981 */ /* 0x000762000c1e1900 */
[-C--:B-1----:R-:W-:Y:S06]  /*3a40*/  HMMA.16816.F32.BF16 R4, R164, R168.reuse, R4 ;  /* 0x000000a8a404723c */ /* 0x082fec0000041804 */
[C---:B----4-:R-:W-:Y:S06]  /*3a50*/  HMMA.16816.F32.BF16 R8, R172.reuse, R168, R8 ;  /* 0x000000a8ac08723c */ /* 0x050fec0000041808 */
        /* <DEDUP_REMOVED lines=9> */
[----:B------:R-:W4:Y:S01]  /*3af0*/  LDSM.16.M88.4 R168, [R0+0xb000] ;  /* 0x00b0000000a8783b */ /* 0x000f220000000200 */
        /* <DEDUP_REMOVED lines=41> */
[C---:B--2---:R-:W-:Y:S01]  /*3d90*/  FADD.FTZ R5, -R180.reuse, R5 ;  /* 0x00000005b4057221 */ /* 0x044fe20000010100 */
[----:B---3--:R-:W-:Y:S01]  /*3da0*/  FADD.FTZ R6, -R179, R6 ;  /* 0x00000006b3067221 */ /* 0x008fe20000010100 */
[----:B------:R-:W-:Y:S03]  /*3db0*/  FADD.FTZ R4, -R180, R4 ;  /* 0x00000004b4047221 */ /* 0x000fe60000010100 */
[----:B------:R-:W-:Y:S01]  /*3dc0*/  FMUL.FTZ R181, R181, R5 ;  /* 0x00000005b5b57220 */ /* 0x000fe20000410000 */
[----:B------:R-:W-:Y:S01]  /*3dd0*/  FMUL.FTZ R183, R183, R6 ;  /* 0x00000006b7b77220 */ /* 0x000fe20000410000 */
[----:B------:R-:W-:Y:S11]  /*3de0*/  FMUL.FTZ R182, R182, R4 ;  /* 0x00000004b6b67220 */ /* 0x000ff60000410000 */
[C---:B------:R-:W-:Y:S01]  /*3df0*/  FADD.FTZ R6, -R180.reuse, R16 ;  /* 0x00000010b4067221 */ /* 0x040fe20000010100 */
[----:B------:R-:W-:Y:S01]  /*3e00*/  FADD.FTZ R5, -R180, R17 ;  /* 0x00000011b4057221 */ /* 0x000fe20000010100 */
[----:B------:R-:W-:Y:S01]  /*3e10*/  FADD.FTZ R19, -R179, R19 ;  /* 0x00000013b3137221 */ /* 0x000fe20000010100 */
[----:B------:R-:W-:Y:S01]  /*3e20*/  F2FP.BF16.F32.PACK_AB R16, R181, R182 ;  /* 0x000000b6b510723e */ /* 0x000fe200000010ff */
[----:B------:R-:W-:Y:S01]  /*3e30*/  FMUL.FTZ R6, R231, R6 ;  /* 0x00000006e7067220 */ /* 0x000fe20000410000 */
[----:B------:R-:W-:Y:S01]  /*3e40*/  FMUL.FTZ R5, R230, R5 ;  /* 0x00000005e6057220 */ /* 0x000fe20000410000 */
[-C--:B-1----:R-:W-:Y:S06]  /*3e50*/  HMMA.16816.F32.BF16 R20, R164, R168.reuse, R20 ;  /* 0x000000a8a414723c */ /* 0x082fec0000041814 */
[C---:B------:R-:W-:Y:S06]  /*3e60*/  HMMA.16816.F32.BF16 R24, R172.reuse, R168, R24 ;  /* 0x000000a8ac18723c */ /* 0x040fec0000041818 */
[-C--:B------:R-:W-:Y:S06]  /*3e70*/  HMMA.16816.F32.BF16 R28, R172, R170.reuse, R28 ;  /* 0x000000aaac1c723c */ /* 0x080fec000004181c */
[----:B------:R-:W-:Y:S05]  /*3e80*/  HMMA.16816.F32.BF16 R32, R164, R170, R32 ;  /* 0x000000aaa420723c */ /* 0x000fea0000041820 */
[----:B------:R-:W-:Y:S01]  /*3e90*/  LEA R172, R217, UR5, 0x1 ;  /* 0x00000005d9ac7c11 */ /* 0x000fe2000f8e08ff */
[C---:B------:R-:W-:Y:S01]  /*3ea0*/  FADD.FTZ R20, -R180.reuse, R20 ;  /* 0x00000014b4147221 */ /* 0x040fe20000010100 */
[----:B------:R-:W-:Y:S01]  /*3eb0*/  FADD.FTZ R21, -R180, R21 ;  /* 0x00000015b4157221 */ /* 0x000fe20000010100 */
[----:B------:R-:W-:Y:S03]  /*3ec0*/  FADD.FTZ R17, -R179, R23 ;  /* 0x00000017b3117221 */ /* 0x000fe60000010100 */
[----:B------:R-:W-:Y:S02]  /*3ed0*/  VIADD R4, R172, 0x8000 ;  /* 0x00008000ac047836 */ /* 0x000fe40000000000 */
[----:B------:R-:W-:Y:S01]  /*3ee0*/  FMUL.FTZ R21, R206, R21 ;  /* 0x00000015ce157220 */ /* 0x000fe20000410000 */
[----:B------:R-:W-:Y:S02]  /*3ef0*/  VIADD R176, R172, 0x8040 ;  /* 0x00008040acb07836 */ /* 0x000fe40000000000 */
[----:B------:R-:W-:Y:S01]  /*3f00*/  FMUL.FTZ R17, R232, R17 ;  /* 0x00000011e8117220 */ /* 0x000fe20000410000 */
[----:B------:R-:W-:Y:S02]  /*3f10*/  @P1 VIADD R176, R4, 0xffffffc0 ;  /* 0xffffffc004b01836 */ /* 0x000fe40000000000 */
[----:B------:R-:W-:Y:S01]  /*3f20*/  FMUL.FTZ R4, R207, R20 ;  /* 0x00000014cf047220 */ /* 0x000fe20000410000 */
[----:B------:R-:W-:Y:S01]  /*3f30*/  F2FP.BF16.F32.PACK_AB R20, R5, R6 ;  /* 0x000000060514723e */ /* 0x000fe200000010ff */
[C---:B------:R-:W-:Y:S01]  /*3f40*/  FADD.FTZ R6, -R179.reuse, R7 ;  /* 0x00000007b3067221 */ /* 0x040fe20000010100 */
[----:B------:R-:W-:Y:S02]  /*3f50*/  FADD.FTZ R7, -R179, R22 ;  /* 0x00000016b3077221 */ /* 0x000fe40000010100 */
[----:B------:R-:W-:Y:S01]  /*3f60*/  F2FP.BF16.F32.PACK_AB R21, R21, R4 ;  /* 0x000000041515723e */ /* 0x000fe200000010ff */
[----:B------:R-:W-:Y:S01]  /*3f70*/  FMUL.FTZ R6, R236, R6 ;  /* 0x00000006ec067220 */ /* 0x000fe20000410000 */
[----:B------:R-:W-:Y:S01]  /*3f80*/  FMUL.FTZ R7, R233, R7 ;  /* 0x00000007e9077220 */ /* 0x000fe20000410000 */
[C---:B------:R-:W-:Y:S01]  /*3f90*/  FADD.FTZ R5, -R180.reuse, R32 ;  /* 0x00000020b4057221 */ /* 0x040fe20000010100 */
[----:B------:R-:W-:Y:S01]  /*3fa0*/  FADD.FTZ R33, -R180, R33 ;  /* 0x00000021b4217221 */ /* 0x000fe20000010100 */
[----:B------:R-:W-:Y:S01]  /*3fb0*/  FMUL.FTZ R32, R234, R19 ;  /* 0x00000013ea207220 */ /* 0x000fe20000410000 */
[----:B------:R-:W-:Y:S01]  /*3fc0*/  FADD.FTZ R22, -R179, R34 ;  /* 0x00000022b3167221 */ /* 0x000fe20000010100 */
[----:B------:R-:W-:Y:S01]  /*3fd0*/  FMUL.FTZ R5, R201, R5 ;  /* 0x00000005c9057220 */ /* 0x000fe20000410000 */
[----:B------:R-:W-:Y:S01]  /*3fe0*/  FMUL.FTZ R4, R200, R33 ;  /* 0x00000021c8047220 */ /* 0x000fe20000410000 */
[C---:B------:R-:W-:Y:S01]  /*3ff0*/  FADD.FTZ R33, -R179.reuse, R18 ;  /* 0x00000012b3217221 */ /* 0x040fe20000010100 */
[----:B------:R-:W-:Y:S01]  /*4000*/  FADD.FTZ R19, -R179, R35 ;  /* 0x00000023b3137221 */ /* 0x000fe20000010100 */
[----:B------:R-:W-:Y:S01]  /*4010*/  F2FP.BF16.F32.PACK_AB R6, R6, R183 ;  /* 0x000000b70606723e */ /* 0x000fe200000010ff */
[----:B------:R-:W-:Y:S01]  /*4020*/  FMUL.FTZ R22, R203, R22 ;  /* 0x00000016cb167220 */ /* 0x000fe20000410000 */
[----:B------:R-:W-:Y:S01]  /*4030*/  F2FP.BF16.F32.PACK_AB R18, R4, R5 ;  /* 0x000000050412723e */ /* 0x000fe200000010ff */
        /* <DEDUP_REMOVED lines=8> */
[----:B------:R-:W-:Y:S01]  /*40c0*/  VIADD R229, R229, UR4 ;  /* 0x00000004e5e57c36 */ /* 0x000fe20008000000 */
[----:B------:R-:W-:Y:S01]  /*40d0*/  IADD3 R211, R211, UR4, RZ ;  /* 0x00000004d3d37c10 */ /* 0x000fe2000fffe0ff */
[C---:B-1----:R-:W-:Y:S05]  /*40e0*/  IMAD.U32 R4, R23.reuse, -0x40, RZ ;  /* 0xffffffc017047824 */ /* 0x042fea00078e00ff */
[C---:B------:R-:W-:Y:S04]  /*40f0*/  LEA R5, P0, R4.reuse, R224, 0x1 ;  /* 0x000000e004057211 */ /* 0x040fe800078008ff */
[----:B------:R-:W-:Y:S01]  /*4100*/  LEA.HI.X.SX32 R4, R4, R225, 0x1, P0 ;  /* 0x000000e104047211 */ /* 0x000fe200000f0eff */
[----:B------:R-:W-:Y:S03]  /*4110*/  IMAD.MOV.U32 R224, RZ, RZ, R5 ;  /* 0x000000ffffe07224 */ /* 0x000fe600078e0005 */
[----:B------:R-:W-:Y:S02]  /*4120*/  MOV R225, R4 ;  /* 0x0000000400e17202 */ /* 0x000fe40000000f00 */
        /* <DEDUP_REMOVED lines=10> */
.L_x_212:
[----:B------:R2:W-:Y:S01]  /*41d0*/  STS [R219+0x1c400], R6 ;  /* 0x01c40006db007388 */ /* 0x0005e20000000800 */
[----:B-1----:R-:W-:Y:S01]  /*41e0*/  F2FP.BF16.F32.PACK_AB R4, R32, R33 ;  /* 0x000000212004723e */ /* 0x002fe200000010ff */
[C---:B-----5:R-:W-:Y:S01]  /*41f0*/  FADD.FTZ R8, -R178.reuse, R8 ;  /* 0x00000008b2087221 */ /* 0x060fe20000010100 */
[C---:B------:R-:W-:Y:S01]  /*4200*/  FADD.FTZ R9, -R178.reuse, R9 ;  /* 0x00000009b2097221 */ /* 0x040fe20000010100 */
[----:B------:R-:W-:Y:S01]  /*4210*/  STS [R219+0x1c000], R16 ;  /* 0x01c00010db007388 */ /* 0x000fe20000000800 */
[----:B------:R-:W-:Y:S01]  /*4220*/  F2FP.BF16.F32.PACK_AB R17, R17, R7 ;  /* 0x000000071111723e */ /* 0x000fe200000010ff */
[----:B------:R-:W-:Y:S01]  /*4230*/  FMUL.FTZ R7, R195, R8 ;  /* 0x00000008c3077220 */ /* 0x000fe20000410000 */
[C---:B------:R-:W-:Y:S01]  /*4240*/  FADD.FTZ R10, -R177.reuse, R10 ;  /* 0x0000000ab10a7221 */ /* 0x040fe20000010100 */
[----:B------:R1:W-:Y:S01]  /*4250*/  STS [R228+0x1c400], R4 ;  /* 0x01c40004e4007388 */ /* 0x0003e20000000800 */
[C---:B------:R-:W-:Y:S01]  /*4260*/  FADD.FTZ R11, -R177.reuse, R11 ;  /* 0x0000000bb10b7221 */ /* 0x040fe20000010100 */
[C---:B------:R-:W-:Y:S01]  /*4270*/  FADD.FTZ R12, -R178.reuse, R12 ;  /* 0x0000000cb20c7221 */ /* 0x040fe20000010100 */
[----:B------:R-:W-:Y:S01]  /*4280*/  FADD.FTZ R13, -R178, R13 ;  /* 0x0000000db20d7221 */ /* 0x000fe20000010100 */
[----:B------:R-:W-:Y:S01]  /*4290*/  STS [R228+0x1c000], R20 ;  /* 0x01c00014e4007388 */ /* 0x000fe20000000800 */
        /* <DEDUP_REMOVED lines=8> */
[C---:B------:R-:W-:Y:S01]  /*4320*/  FADD.FTZ R26, -R177.reuse, R26 ;  /* 0x0000001ab11a7221 */ /* 0x040fe20000010100 */
[----:B------:R-:W-:Y:S01]  /*4330*/  F2FP.BF16.F32.PACK_AB R12, R12, R5 ;  /* 0x000000050c0c723e */ /* 0x000fe200000010ff */
[----:B------:R-:W-:Y:S01]  /*4340*/  FADD.FTZ R27, -R177, R27 ;  /* 0x0000001bb11b7221 */ /* 0x000fe20000010100 */
[----:B------:R-:W-:Y:S01]  /*4350*/  FADD.FTZ R28, -R178, R28 ;  /* 0x0000001cb21c7221 */ /* 0x000fe20000010100 */
[----:B--2---:R-:W-:Y:S01]  /*4360*/  FMUL.FTZ R6, R194, R9 ;  /* 0x00000009c2067220 */ /* 0x004fe20000410000 */
[----:B------:R-:W-:Y:S01]  /*4370*/  FADD.FTZ R29, -R178, R29 ;  /* 0x0000001db21d7221 */ /* 0x000fe20000010100 */
[----:B------:R-:W-:Y:S01]  /*4380*/  FMUL.FTZ R24, R189, R24 ;  /* 0x00000018bd187220 */ /* 0x000fe20000410000 */
[----:B------:R-:W-:Y:S01]  /*4390*/  FMUL.FTZ R9, R188, R25 ;  /* 0x00000019bc097220 */ /* 0x000fe20000410000 */
[C---:B------:R-:W-:Y:S01]  /*43a0*/  FADD.FTZ R30, -R177.reuse, R30 ;  /* 0x0000001eb11e7221 */ /* 0x040fe20000010100 */
[----:B------:R-:W-:Y:S01]  /*43b0*/  FADD.FTZ R31, -R177, R31 ;  /* 0x0000001fb11f7221 */ /* 0x000fe20000010100 */
[----:B------:R-:W-:Y:S01]  /*43c0*/  FMUL.FTZ R26, R191, R26 ;  /* 0x0000001abf1a7220 */ /* 0x000fe20000410000 */
[----:B------:R-:W-:Y:S01]  /*43d0*/  FMUL.FTZ R5, R190, R27 ;  /* 0x0000001bbe057220 */ /* 0x000fe20000410000 */
[----:B-1----:R-:W-:Y:S01]  /*43e0*/  F2FP.BF16.F32.PACK_AB R4, R6, R7 ;  /* 0x000000070604723e */ /* 0x002fe200000010ff */
[----:B------:R-:W-:Y:S01]  /*43f0*/  FMUL.FTZ R7, R198, R11 ;  /* 0x0000000bc6077220 */ /* 0x000fe20000410000 */
[----:B------:R-:W-:Y:S01]  /*4400*/  FMUL.FTZ R6, R196, R15 ;  /* 0x0000000fc4067220 */ /* 0x000fe20000410000 */
[----:B------:R-:W-:Y:S01]  /*4410*/  F2FP.BF16.F32.PACK_AB R16, R19, R22 ;  /* 0x000000161310723e */ /* 0x000fe200000010ff */
[----:B------:R-:W-:Y:S01]  /*4420*/  FMUL.FTZ R28, R187, R28 ;  /* 0x0000001cbb1c7220 */ /* 0x000fe20000410000 */
[----:B------:R1:W-:Y:S01]  /*4430*/  STS [R219+0x1d000], R4 ;  /* 0x01d00004db007388 */ /* 0x0003e20000000800 */
[----:B------:R-:W-:Y:S01]  /*4440*/  F2FP.BF16.F32.PACK_AB R7, R7, R10 ;  /* 0x0000000a0707723e */ /* 0x000fe200000010ff */
[----:B------:R-:W-:Y:S01]  /*4450*/  FMUL.FTZ R8, R186, R29 ;  /* 0x0000001dba087220 */ /* 0x000fe20000410000 */
[----:B------:R-:W-:Y:S01]  /*4460*/  F2FP.BF16.F32.PACK_AB R6, R6, R14 ;  /* 0x0000000e0606723e */ /* 0x000fe200000010ff */
[----:B------:R-:W-:Y:S01]  /*4470*/  FMUL.FTZ R30, R185, R30 ;  /* 0x0000001eb91e7220 */ /* 0x000fe20000410000 */
[----:B------:R-:W-:Y:S01]  /*4480*/  FMUL.FTZ R31, R184, R31 ;  /* 0x0000001fb81f7220 */ /* 0x000fe20000410000 */
[----:B------:R-:W-:Y:S01]  /*4490*/  STS [R219+0x1d400], R7 ;  /* 0x01d40007db007388 */ /* 0x000fe20000000800 */
[----:B------:R-:W-:Y:S01]  /*44a0*/  F2FP.BF16.F32.PACK_AB R9, R9, R24 ;  /* 0x000000180909723e */ /* 0x000fe200000010ff */
[----:B------:R-:W-:Y:S01]  /*44b0*/  IMAD R206, R246, UR11, RZ ;  /* 0x0000000bf6ce7c24 */ /* 0x000fe2000f8e02ff */
[----:B------:R-:W-:Y:S01]  /*44c0*/  F2FP.BF16.F32.PACK_AB R5, R5, R26 ;  /* 0x0000001a0505723e */ /* 0x000fe200000010ff */
[----:B------:R-:W-:Y:S01]  /*44d0*/  STS [R228+0x1d000], R12 ;  /* 0x01d0000ce4007388 */ /* 0x000fe20000000800 */
[----:B------:R-:W-:Y:S03]  /*44e0*/  F2FP.BF16.F32.PACK_AB R8, R8, R28 ;  /* 0x0000001c0808723e */ /* 0x000fe600000010ff */
[----:B------:R-:W-:Y:S04]  /*44f0*/  STS [R228+0x1d400], R6 ;  /* 0x01d40006e4007388 */ /* 0x000fe80000000800 */
[----:B------:R-:W-:Y:S04]  /*4500*/  STS [R226+0x1c000], R21 ;  /* 0x01c00015e2007388 */ /* 0x000fe80000000800 */
[----:B------:R-:W-:Y:S01]  /*4510*/  STS [R226+0x1c400], R17 ;  /* 0x01c40011e2007388 */ /* 0x000fe20000000800 */
[----:B-1----:R-:W-:Y:S03]  /*4520*/  F2FP.BF16.F32.PACK_AB R4, R31, R30 ;  /* 0x0000001e1f04723e */ /* 0x002fe600000010ff */
[----:B------:R-:W-:Y:S04]  /*4530*/  STS [R227+0x1c000], R18 ;  /* 0x01c00012e3007388 */ /* 0x000fe80000000800 */
[----:B------:R-:W-:Y:S04]  /*4540*/  STS [R227+0x1c400], R16 ;  /* 0x01c40010e3007388 */ /* 0x000fe80000000800 */
[----:B------:R-:W-:Y:S04]  /*4550*/  STS [R226+0x1d000], R9 ;  /* 0x01d00009e2007388 */ /* 0x000fe80000000800 */
[----:B------:R-:W-:Y:S04]  /*4560*/  STS [R226+0x1d400], R5 ;  /* 0x01d40005e2007388 */ /* 0x000fe80000000800 */
[----:B------:R-:W-:Y:S04]  /*4570*/  STS [R227+0x1d000], R8 ;  /* 0x01d00008e3007388 */ /* 0x000fe80000000800 */
[----:B------:R-:W-:Y:S01]  /*4580*/  STS [R227+0x1d400], R4 ;  /* 0x01d40004e3007388 */ /* 0x000fe20000000800 */
[----:B------:R-:W-:Y:S06]  /*4590*/  BAR.SYNC.DEFER_BLOCKING 0x0 ;  /* 0x0000000000007b1d */ /* 0x000fec0000010000 */
[----:B------:R-:W-:Y:S04]  /*45a0*/  LDSM.16.MT88.4 R4, [R209+0x20000] ;  /* 0x02000000d104783b */ /* 0x000fe80000004200 */
[----:B------:R-:W1:Y:S04]  /*45b0*/  LDSM.16.MT88.4 R8, [R172+0x8000] ;  /* 0x00800000ac08783b */ /* 0x000e680000004200 */
[----:B------:R-:W2:Y:S04]  /*45c0*/  LDSM.16.MT88.4 R12, [R209+0x22000] ;  /* 0x02200000d10c783b */ /* 0x000ea80000004200 */
[----:B------:R-:W3:Y:S04]  /*45d0*/  LDSM.16.MT88.4 R16, [R176] ;  /* 0x00000000b010783b */ /* 0x000ee80000004200 */
[----:B------:R-:W4:Y:S04]  /*45e0*/  LDSM.16.MT88.4 R20, [R172+0xa000] ;  /* 0x00a00000ac14783b */ /* 0x000f280000004200 */
[----:B------:R-:W4:Y:S04]  /*45f0*/  LDSM.16.MT88.4 R24, [R176+0x2000] ;  /* 0x00200000b018783b */ /* 0x000f280000004200 */
[----:B------:R-:W-:Y:S04]  /*4600*/  LDSM.16.MT88.4 R28, [R209+0x20800] ;  /* 0x02080000d11c783b */ /* 0x000fe80000004200 */
[----:B------:R-:W4:Y:S04]  /*4610*/  LDSM.16.MT88.4 R32, [R172+0x8800] ;  /* 0x00880000ac20783b */ /* 0x000f280000004200 */
        /* <DEDUP_REMOVED lines=11> */
[----:B------:R-:W2:Y:S05]  /*46d0*/  LDSM.16.MT88.4 R16, [R172+0xa800] ;  /* 0x00a80000ac10783b */ /* 0x000eaa0000004200 */
        /* <DEDUP_REMOVED lines=8> */
[----:B------:R-:W-:Y:S05]  /*4760*/  LDSM.16.MT88.4 R12, [R172+0x9000] ;  /* 0x00900000ac0c783b */ /* 0x000fea0000004200 */
[----:B------:R-:W-:Y:S01]  /*4770*/  HMMA.16816.F32.BF16 R96, R4, R26, R96 ;  /* 0x0000001a0460723c */ /* 0x000fe20000041860 */
[----:B------:R-:W4:Y:S04]  /*4780*/  LDSM.16.MT88.4 R4, [R209+0x21000] ;  /* 0x02100000d104783b */ /* 0x000f280000004200 */
[----:B------:R-:W4:Y:S01]  /*4790*/  LDSM.16.MT88.4 R24, [R209+0x23000] ;  /* 0x02300000d118783b */ /* 0x000f220000004200 */
[-C--:B------:R-:W-:Y:S06]  /*47a0*/  HMMA.16816.F32.BF16 R36, R28, R32.reuse, R36 ;  /* 0x000000201c24723c */ /* 0x080fec0000041824 */
        /* <DEDUP_REMOVED lines=20> */
[----:B------:R-:W2:Y:S03]  /*48f0*/  LDSM.16.MT88.4 R20, [R172+0x9800] ;  /* 0x00980000ac14783b */ /* 0x000ea60000004200 */
[-C--:B----4-:R-:W-:Y:S01]  /*4900*/  HMMA.16816.F32.BF16 R36, R4, R12.reuse, R36 ;  /* 0x0000000c0424723c */ /* 0x090fe20000041824 */
[----:B------:R-:W3:Y:S04]  /*4910*/  LDSM.16.MT88.4 R28, [R209+0x23800] ;  /* 0x02380000d11c783b */ /* 0x000ee80000004200 */
[----:B------:R-:W4:Y:S01]  /*4920*/  LDSM.16.MT88.4 R172, [R172+0xb800] ;  /* 0x00b80000acac783b */ /* 0x000f220000004200 */
        /* <DEDUP_REMOVED lines=16> */
[-C--:B--2---:R-:W-:Y:S05]  /*4a30*/  HMMA.16816.F32.BF16 R36, R16, R20.reuse, R36 ;  /* 0x000000141024723c */ /* 0x084fea0000041824 */
[----:B------:R-:W-:Y:S01]  /*4a40*/  LEA R4, -R206, RZ, 0x6 ;  /* 0x000000ffce047211 */ /* 0x000fe200078e31ff */
[C---:B---3--:R-:W-:Y:S05]  /*4a50*/  HMMA.16816.F32.BF16 R40, R28.reuse, R20, R40 ;  /* 0x000000141c28723c */ /* 0x048fea0000041828 */
[C---:B------:R-:W-:Y:S01]  /*4a60*/  LEA R220, P0, R4.reuse, R220, 0x2 ;  /* 0x000000dc04dc7211 */ /* 0x040fe200078010ff */
[-C--:B------:R-:W-:Y:S05]  /*4a70*/  HMMA.16816.F32.BF16 R44, R28, R22.reuse, R44 ;  /* 0x000000161c2c723c */ /* 0x080fea000004182c */
[----:B------:R-:W-:Y:S01]  /*4a80*/  LEA.HI.X.SX32 R221, R4, R221, 0x2, P0 ;  /* 0x000000dd04dd7211 */ /* 0x000fe200000f16ff */
        /* <DEDUP_REMOVED lines=18> */
[C---:B-1----:R-:W-:Y:S05]  /*4bb0*/  IMAD.U32 R4, R7.reuse, -0x40, RZ ;  /* 0xffffffc007047824 */ /* 0x042fea00078e00ff */
[C---:B------:R-:W-:Y:S04]  /*4bc0*/  LEA R5, P0, R4.reuse, R222, 0x1 ;  /* 0x000000de04057211 */ /* 0x040fe800078008ff */
[----:B------:R-:W-:Y:S01]  /*4bd0*/  LEA.HI.X.SX32 R4, R4, R223, 0x1, P0 ;  /* 0x000000df04047211 */ /* 0x000fe200000f0eff */
[----:B------:R-:W-:Y:S04]  /*4be0*/  IMAD.MOV.U32 R222, RZ, RZ, R5 ;  /* 0x000000ffffde7224 */ /* 0x000fe800078e0005 */
[----:B------:R-:W-:Y:S01]  /*4bf0*/  IMAD.MOV.U32 R223, RZ, RZ, R4 ;  /* 0x000000ffffdf7224 */ /* 0x000fe200078e0004 */
[----:B------:R-:W-:Y:S02]  /*4c00*/  LEA R4, R244, UR5, 0x1 ;  /* 0x00000005f4047c11 */ /* 0x000fe4000f8e08ff */
        /* <DEDUP_REMOVED lines=10> */
.L_x_213:
[----:B------:R-:W-:Y:S01]  /*4cb0*/  LDSM.16.M88.4 R32, [R0+0x1c000] ;  /* 0x01c000000020783b */ /* 0x000fe20000000200 */
[----:B------:R-:W-:Y:S02]  /*4cc0*/  ULOP3.LUT UR4, UR12, 0x1, URZ, 0xc0, !UPT ;  /* 0x000000010c047892 */ /* 0x000fe4000f8ec03f */
[----:B------:R-:W-:Y:S01]  /*4cd0*/  UISETP.GT.AND UP2, UPT, UR12, UR6, UPT ;  /* 0x000000060c00728c */ /* 0x000fe2000bf44270 */
[----:B------:R-:W1:Y:S01]  /*4ce0*/  LDSM.16.MT88.4 R16, [R208] ;  /* 0x00000000d010783b */ /* 0x000e620000004200 */
[----:B------:R-:W-:Y:S02]  /*4cf0*/  UISETP.NE.U32.AND UP0, UPT, UR4, 0x1, UPT ;  /* 0x000000010400788c */ /* 0x000fe4000bf05070 */
[----:B------:R-:W-:Y:S01]  /*4d00*/  UIADD3 UR12, UR12, -0x1, URZ ;  /* 0xffffffff0c0c7890 */ /* 0x000fe2000fffe03f */
[----:B------:R-:W2:Y:S04]  /*4d10*/  LDSM.16.M88.4 R28, [R0+0x1d000] ;  /* 0x01d00000001c783b */ /* 0x000ea80000000200 */
[----:B------:R-:W3:Y:S04]  /*4d20*/  LDSM.16.MT88.4 R164, [R208+0x4000] ;  /* 0x00400000d0a4783b */ /* 0x000ee80000004200 */
[----:B------:R-:W-:Y:S04]  /*4d30*/  LDSM.16.M88.4 R168, [R2+0x1c000] ;  /* 0x01c0000002a8783b */ /* 0x000fe80000000200 */
[----:B------:R-:W4:Y:S04]  /*4d40*/  LDSM.16.MT88.4 R172, [R208+0x800] ;  /* 0x00080000d0ac783b */ /* 0x000f280000004200 */
        /* <DEDUP_REMOVED lines=26> */
[----:B------:R-:W-:Y:S04]  /*4ef0*/  LDSM.16.M88.4 R168, [R0+0x1e000] ;  /* 0x01e0000000a8783b */ /* 0x000fe80000000200 */
[----:B------:R-:W4:Y:S01]  /*4f00*/  LDSM.16.MT88.4 R180, [R208+0x2000] ;  /* 0x00200000d0b4783b */ /* 0x000f220000004200 */
        /* <DEDUP_REMOVED lines=10> */
[----:B------:R-:W-:Y:S04]  /*4fb0*/  LDSM.16.MT88.4 R184, [R208+0x2800] ;  /* 0x00280000d0b8783b */ /* 0x000fe80000004200 */
[----:B------:R-:W-:Y:S01]  /*4fc0*/  LDSM.16.M88.4 R196, [R2+0x1f000] ;  /* 0x01f0000002c4783b */ /* 0x000fe20000000200 */
[-C--:B--2---:R-:W-:Y:S05]  /*4fd0*/  HMMA.16816.F32.BF16 R4, R164, R172.reuse, R4 ;  /* 0x000000aca404723c */ /* 0x084fea0000041804 */
[C---:B---3--:R-:W-:Y:S01]  /*4fe0*/  IMAD R0, R206.reuse, 0x18, RZ ;  /* 0x00000018ce007824 */ /* 0x048fe200078e02ff */
[C---:B------:R-:W-:Y:S06]  /*4ff0*/  HMMA.16816.F32.BF16 R8, R200.reuse, R172, R8 ;  /* 0x000000acc808723c */ /* 0x040fec0000041808 */
[-C--:B------:R-:W-:Y:S06]  /*5000*/  HMMA.16816.F32.BF16 R12, R200, R174.reuse, R12 ;  /* 0x000000aec80c723c */ /* 0x080fec000004180c */
[C---:B------:R-:W-:Y:S01]  /*5010*/  HMMA.16816.F32.BF16 R16, R164.reuse, R174, R16 ;  /* 0x000000aea410723c */ /* 0x040fe20000041810 */
[----:B------:R2:W3:Y:S05]  /*5020*/  LDSM.16.M88.4 R172, [R2+0x1e000] ;  /* 0x01e0000002ac783b */ /* 0x0004ea0000000200 */
[-C--:B------:R-:W-:Y:S06]  /*5030*/  HMMA.16816.F32.BF16 R20, R164, R176.reuse, R20 ;  /* 0x000000b0a414723c */ /* 0x080fec0000041814 */
        /* <DEDUP_REMOVED lines=9> */
[----:B------:R-:W-:Y:S05]  /*50d0*/  @UP3 UIADD3 UR10, UP1, UR10, -0x100, URZ ;  /* 0xffffff000a0a3890 */ /* 0x000fea000ff3e03f */
[-C--:B------:R-:W-:Y:S06]  /*50e0*/  HMMA.16816.F32.BF16 R12, R188, R182.reuse, R12 ;  /* 0x000000b6bc0c723c */ /* 0x080fec000004180c */
[C---:B------:R-:W-:Y:S01]  /*50f0*/  HMMA.16816.F32.BF16 R16, R168.reuse, R182, R16 ;  /* 0x000000b6a810723c */ /* 0x040fe20000041810 */
[----:B------:R-:W2:Y:S05]  /*5100*/  LDSM.16.M88.4 R180, [R204+0x1f000] ;  /* 0x01f00000ccb4783b */ /* 0x000eaa0000000200 */
[-C--:B-1----:R-:W-:Y:S06]  /*5110*/  HMMA.16816.F32.BF16 R20, R168, R192.reuse, R20 ;  /* 0x000000c0a814723c */ /* 0x082fec0000041814 */
[C---:B------:R-:W-:Y:S06]  /*5120*/  HMMA.16816.F32.BF16 R24, R188.reuse, R192, R24 ;  /* 0x000000c0bc18723c */ /* 0x040fec0000041818 */
[-C--:B------:R-:W-:Y:S01]  /*5130*/  HMMA.16816.F32.BF16 R28, R188, R194.reuse, R28 ;  /* 0x000000c2bc1c723c */ /* 0x080fe2000004181c */
[----:B------:R-:W1:Y:S05]  /*5140*/  LDSM.16.MT88.4 R188, [R208+0x7000] ;  /* 0x00700000d0bc783b */ /* 0x000e6a0000004200 */
[----:B------:R-:W-:Y:S01]  /*5150*/  HMMA.16816.F32.BF16 R32, R168, R194, R32 ;  /* 0x000000c2a820723c */ /* 0x000fe20000041820 */
[----:B------:R-:W-:Y:S04]  /*5160*/  LDSM.16.M88.4 R168, [R3+0x1e000] ;  /* 0x01e0000003a8783b */ /* 0x000fe80000000200 */
[----:B------:R4:W-:Y:S01]  /*5170*/  LDSM.16.M88.4 R192, [R3+0x1f000] ;  /* 0x01f0000003c0783b */ /* 0x0009e20000000200 */
[-C--:B---3--:R-:W-:Y:S06]  /*5180*/  HMMA.16816.F32.BF16 R4, R172, R184.reuse, R4 ;  /* 0x000000b8ac04723c */ /* 0x088fec0000041804 */
[C---:B------:R-:W-:Y:S06]  /*5190*/  HMMA.16816.F32.BF16 R8, R196.reuse, R184, R8 ;  /* 0x000000b8c408723c */ /* 0x040fec0000041808 */
[-C--:B------:R-:W-:Y:S06]  /*51a0*/  HMMA.16816.F32.BF16 R12, R196, R186.reuse, R12 ;  /* 0x000000bac40c723c */ /* 0x080fec000004180c */
[C---:B------:R-:W-:Y:S01]  /*51b0*/  HMMA.16816.F32.BF16 R16, R172.reuse, R186, R16 ;  /* 0x000000baac10723c */ /* 0x040fe20000041810 */
[----:B------:R-:W3:Y:S04]  /*51c0*/  LDSM.16.MT88.4 R184, [R208+0x3800] ;  /* 0x00380000d0b8783b */ /* 0x000ee80000004200 */
[----:B----4-:R-:W-:Y:S01]  /*51d0*/  @P2 IADD3.X R3, R249, UR7, RZ, P0, !PT ;  /* 0x00000007f9032c10 */ /* 0x010fe200087fe4ff */
[-C--:B------:R-:W-:Y:S01]  /*51e0*/  HMMA.16816.F32.BF16 R20, R172, R200.reuse, R20 ;  /* 0x000000c8ac14723c */ /* 0x080fe20000041814 */
[----:B------:R-:W-:Y:S03]  /*51f0*/  @UP3 UIADD3.X UR7, UR7, -0x1, URZ, UP1, !UPT ;  /* 0xffffffff07073890 */ /* 0x000fe60008ffe43f */
[----:B------:R-:W5:Y:S02]  /*5200*/  @P2 LDG.E R240, desc[UR34][R2.64] ;  /* 0x0000002202f02981 */ /* 0x000f64000c1e1900 */
[C---:B------:R-:W-:Y:S02]  /*5210*/  HMMA.16816.F32.BF16 R24, R196.reuse, R200, R24 ;  /* 0x000000c8c418723c */ /* 0x040fe40000041818 */
[----:B------:R-:W5:Y:S04]  /*5220*/  @P2 LDG.E R239, desc[UR34][R2.64+0x20] ;  /* 0x0000202202ef2981 */ /* 0x000f68000c1e1900 */
[-C--:B------:R-:W-:Y:S01]  /*5230*/  HMMA.16816.F32.BF16 R28, R196, R202.reuse, R28 ;  /* 0x000000cac41c723c */ /* 0x080fe2000004181c */
[----:B------:R-:W4:Y:S04]  /*5240*/  LDSM.16.MT88.4 R196, [R208+0x7800] ;  /* 0x00780000d0c4783b */ /* 0x000f280000004200 */
[----:B------:R-:W5:Y:S01]  /*5250*/  @P2 LDG.E R238, desc[UR34][R2.64+0x80] ;  /* 0x0000802202ee2981 */ /* 0x000f62000c1e1900 */
[----:B------:R-:W-:Y:S03]  /*5260*/  HMMA.16816.F32.BF16 R32, R172, R202, R32 ;  /* 0x000000caac20723c */ /* 0x000fe60000041820 */
[----:B------:R1:W5:Y:S03]  /*5270*/  @P2 LDG.E R237, desc[UR34][R2.64+0xa0] ;  /* 0x0000a02202ed2981 */ /* 0x000366000c1e1900 */
[-C--:B------:R-:W-:Y:S05]  /*5280*/  HMMA.16816.F32.BF16 R4, R164, R176.reuse, R4 ;  /* 0x000000b0a404723c */ /* 0x080fea0000041804 */
[C---:B------:R-:W-:Y:S01]  /*5290*/  IMAD.SHL.U32 R173, R206.reuse, 0x8, RZ ;  /* 0x00000008cead7824 */ /* 0x040fe200078e00ff */
[C---:B--2---:R-:W-:Y:S05]  /*52a0*/  HMMA.16816.F32.BF16 R8, R180.reuse, R176, R8 ;  /* 0x000000b0b408723c */ /* 0x044fea0000041808 */
[----:B------:R-:W-:Y:S01]  /*52b0*/  IMAD.SHL.U32 R172, R206, 0x10, RZ ;  /* 0x00000010ceac7824 */ /* 0x000fe200078e00ff */
[-C--:B------:R-:W-:Y:S05]  /*52c0*/  HMMA.16816.F32.BF16 R12, R180, R178.reuse, R12 ;  /* 0x000000b2b40c723c */ /* 0x080fea000004180c */
[----:B------:R-:W-:Y:S01]  /*52d0*/  IMAD.IADD R176, R205, 0x1, R210 ;  /* 0x00000001cdb07824 */ /* 0x000fe200078e02d2 */
[C---:B------:R-:W-:Y:S05]  /*52e0*/  HMMA.16816.F32.BF16 R16, R164.reuse, R178, R16 ;  /* 0x000000b2a410723c */ /* 0x040fea0000041810 */
[CC--:B-1----:R-:W-:Y:S01]  /*52f0*/  LEA R2, P0, R173.reuse, R220.reuse, 0x2 ;  /* 0x000000dcad027211 */ /* 0x0c2fe200078010ff */
[-C--:B------:R-:W-:Y:S05]  /*5300*/  HMMA.16816.F32.BF16 R20, R164, R188.reuse, R20 ;  /* 0x000000bca414723c */ /* 0x080fea0000041814 */
[-C--:B------:R-:W-:Y:S01]  /*5310*/  LEA.HI.X.SX32 R3, R173, R221.reuse, 0x2, P0 ;  /* 0x000000ddad037211 */ /* 0x080fe200000f16ff */
[C---:B------:R-:W-:Y:S06]  /*5320*/  HMMA.16816.F32.BF16 R24, R180.reuse, R188, R24 ;  /* 0x000000bcb418723c */ /* 0x040fec0000041818 */
[-C--:B------:R-:W-:Y:S06]  /*5330*/  HMMA.16816.F32.BF16 R28, R180, R190.reuse, R28 ;  /* 0x000000beb41c723c */ /* 0x080fec000004181c */
[----:B------:R-:W-:Y:S06]  /*5340*/  HMMA.16816.F32.BF16 R32, R164, R190, R32 ;  /* 0x000000bea420723c */ /* 0x000fec0000041820 */
[-C--:B---3--:R-:W-:Y:S05]  /*5350*/  HMMA.16816.F32.BF16 R4, R168, R184.reuse, R4 ;  /* 0x000000b8a804723c */ /* 0x088fea0000041804 */
[CC--:B------:R-:W-:Y:S01]  /*5360*/  LEA R166, P2, R172.reuse, R220.reuse, 0x2 ;  /* 0x000000dcaca67211 */ /* 0x0c0fe200078410ff */
[C---:B------:R-:W-:Y:S05]  /*5370*/  HMMA.16816.F32.BF16 R8, R192.reuse, R184, R8 ;  /* 0x000000b8c008723c */ /* 0x040fea0000041808 */
[-C--:B------:R-:W-:Y:S01]  /*5380*/  LEA.HI.X.SX32 R167, R172, R221.reuse, 0x2, P2 ;  /* 0x000000ddaca77211 */ /* 0x080fe200010f16ff */
[-C--:B------:R-:W-:Y:S05]  /*5390*/  HMMA.16816.F32.BF16 R12, R192, R186.reuse, R12 ;  /* 0x000000bac00c723c */ /* 0x080fea000004180c */
[C---:B------:R-:W-:Y:S01]  /*53a0*/  IMAD.SHL.U32 R165, R206.reuse, 0x20, RZ ;  /* 0x00000020cea57824 */ /* 0x040fe200078e00ff */
[C---:B------:R-:W-:Y:S05]  /*53b0*/  HMMA.16816.F32.BF16 R16, R168.reuse, R186, R16 ;  /* 0x000000baa810723c */ /* 0x040fea0000041810 */
[----:B------:R1:W-:Y:S01]  /*53c0*/  REDG.E.ADD.F32.FTZ.RN.STRONG.GPU desc[UR34][R220.64], R4 ;  /* 0x00000004dc0079a6 */ /* 0x0003e2000c10f3a2 */
[-C--:B----4-:R-:W-:Y:S03]  /*53d0*/  HMMA.16816.F32.BF16 R20, R168, R196.reuse, R20 ;  /* 0x000000c4a814723c */ /* 0x090fe60000041814 */
[----:B------:R2:W-:Y:S02]  /*53e0*/  REDG.E.ADD.F32.FTZ.RN.STRONG.GPU desc[UR34][R2.64], R5 ;  /* 0x00000005020079a6 */ /* 0x0005e4000c10f3a2 */
[CC--:B------:R-:W-:Y:S01]  /*53f0*/  LEA R164, P2, R165.reuse, R220.reuse, 0x2 ;  /* 0x000000dca5a47211 */ /* 0x0c0fe200078410ff */
[C---:B------:R-:W-:Y:S01]  /*5400*/  HMMA.16816.F32.BF16 R24, R192.reuse, R196, R24 ;  /* 0x000000c4c018723c */ /* 0x040fe20000041818 */
[----:B------:R3:W-:Y:S04]  /*5410*/  REDG.E.ADD.F32.FTZ.RN.STRONG.GPU desc[UR34][R166.64], R6 ;  /* 0x00000006a60079a6 */ /* 0x0007e8000c10f3a2 */
[-C--:B------:R-:W-:Y:S01]  /*5420*/  LEA.HI.X.SX32 R165, R165, R221.reuse, 0x2, P2 ;  /* 0x000000dda5a57211 */ /* 0x080fe200010f16ff */
[-C--:B------:R-:W-:Y:S06]  /*5430*/  HMMA.16816.F32.BF16 R28, R192, R198.reuse, R28 ;  /* 0x000000c6c01c723c */ /* 0x080fec000004181c */
[----:B------:R-:W-:Y:S07]  /*5440*/  HMMA.16816.F32.BF16 R32, R168, R198, R32 ;  /* 0x000000c6a820723c */ /* 0x000fee0000041820 */
[----:B------:R-:W-:Y:S01]  /*5450*/  IMAD R168, R206, 0x28, RZ ;  /* 0x00000028cea87824 */ /* 0x000fe200078e02ff */
[CC--:B-1----:R-:W-:Y:S04]  /*5460*/  LEA R4, P0, R0.reuse, R220.reuse, 0x2 ;  /* 0x000000dc00047211 */ /* 0x0c2fe800078010ff */
[-C--:B--2---:R-:W-:Y:S01]  /*5470*/  LEA.HI.X.SX32 R5, R0, R221.reuse, 0x2, P0 ;  /* 0x000000dd00057211 */ /* 0x084fe200000f16ff */
[C---:B------:R-:W-:Y:S02]  /*5480*/  IMAD R0, R206.reuse, 0x30, RZ ;  /* 0x00000030ce007824 */ /* 0x040fe400078e02ff */
[----:B------:R-:W-:Y:S01]  /*5490*/  IMAD R206, R206, 0x38, RZ ;  /* 0x00000038cece7824 */ /* 0x000fe200078e02ff */
[CC--:B---3--:R-:W-:Y:S01]  /*54a0*/  LEA R6, P0, R168.reuse, R220.reuse, 0x2 ;  /* 0x000000dca8067211 */ /* 0x0c8fe200078010ff */
[----:B------:R1:W-:Y:S04]  /*54b0*/  REDG.E.ADD.F32.FTZ.RN.STRONG.GPU desc[UR34][R4.64], R7 ;  /* 0x00000007040079a6 */ /* 0x0003e8000c10f3a2 */
[----:B------:R2:W-:Y:S01]  /*54c0*/  REDG.E.ADD.F32.FTZ.RN.STRONG.GPU desc[UR34][R164.64], R8 ;  /* 0x00000008a40079a6 */ /* 0x0005e2000c10f3a2 */
[-C--:B-1----:R-:W-:Y:S02]  /*54d0*/  LEA.HI.X.SX32 R7, R168, R221.reuse, 0x2, P0 ;  /* 0x000000dda8077211 */ /* 0x082fe400000f16ff */
[-C--:B------:R-:W-:Y:S01]  /*54e0*/  LEA R4, P2, R0, R220.reuse, 0x2 ;  /* 0x000000dc00047211 */ /* 0x080fe200078410ff */
[----:B------:R-:W-:Y:S01]  /*54f0*/  LDSM.16.MT88.4 R168, [R176+0x3000] ;  /* 0x00300000b0a8783b */ /* 0x000fe20000004200 */
[-C--:B--2---:R-:W-:Y:S02]  /*5500*/  LEA R8, P0, R206, R220.reuse, 0x2 ;  /* 0x000000dcce087211 */ /* 0x084fe400078010ff */
[-C--:B------:R-:W-:Y:S01]  /*5510*/  LEA.HI.X.SX32 R5, R0, R221.reuse, 0x2, P2 ;  /* 0x000000dd00057211 */ /* 0x080fe200010f16ff */
[----:B------:R1:W-:Y:S04]  /*5520*/  REDG.E.ADD.F32.FTZ.RN.STRONG.GPU desc[UR34][R6.64], R9 ;  /* 0x00000009060079a6 */ /* 0x0003e8000c10f3a2 */
[----:B------:R2:W-:Y:S01]  /*5530*/  REDG.E.ADD.F32.FTZ.RN.STRONG.GPU desc[UR34][R4.64], R10 ;  /* 0x0000000a040079a6 */ /* 0x0005e2000c10f3a2 */
[-C--:B-1----:R-:W-:Y:S01]  /*5540*/  LEA.HI.X.SX32 R9, R206, R221.reuse, 0x2, P0 ;  /* 0x000000ddce097211 */ /* 0x082fe200000f16ff */
[----:B------:R-:W-:Y:S04]  /*5550*/  VIADD R7, R172, 0x20 ;  /* 0x00000020ac077836 */ /* 0x000fe80000000000 */
[----:B------:R1:W-:Y:S01]  /*5560*/  REDG.E.ADD.F32.FTZ.RN.STRONG.GPU desc[UR34][R8.64], R11 ;  /* 0x0000000b080079a6 */ /* 0x0003e2000c10f3a2 */
[-C--:B------:R-:W-:Y:S01]  /*5570*/  LEA R6, P0, R7, R220.reuse, 0x2 ;  /* 0x000000dc07067211 */ /* 0x080fe200078010ff */
[----:B------:R-:W-:Y:S02]  /*5580*/  IMAD.IADD R0, R173, 0x1, R7 ;  /* 0x00000001ad007824 */ /* 0x000fe400078e0207 */
[----:B------:R-:W-:Y:S01]  /*5590*/  REDG.E.ADD.F32.FTZ.RN.STRONG.GPU desc[UR34][R220.64+0x80], R16 ;  /* 0x00008010dc0079a6 */ /* 0x000fe2000c10f3a2 */
[-C--:B------:R-:W-:Y:S01]  /*55a0*/  LEA.HI.X.SX32 R7, R7, R221.reuse, 0x2, P0 ;  /* 0x000000dd07077211 */ /* 0x080fe200000f16ff */
[C---:B--2---:R-:W-:Y:S01]  /*55b0*/  IMAD.IADD R5, R173.reuse, 0x1, R0 ;  /* 0x00000001ad057824 */ /* 0x044fe200078e0200 */
[CC--:B------:R-:W-:Y:S01]  /*55c0*/  LEA R164, P0, R0.reuse, R220.reuse, 0x2 ;  /* 0x000000dc00a47211 */ /* 0x0c0fe200078010ff */
[----:B------:R-:W-:Y:S02]  /*55d0*/  REDG.E.ADD.F32.FTZ.RN.STRONG.GPU desc[UR34][R2.64+0x80], R17 ;  /* 0x00008011020079a6 */ /* 0x000fe4000c10f3a2 */
[C---:B------:R-:W-:Y:S01]  /*55e0*/  IMAD.IADD R4, R173.reuse, 0x1, R5 ;  /* 0x00000001ad047824 */ /* 0x040fe200078e0205 */
[-C--:B------:R-:W-:Y:S01]  /*55f0*/  LEA.HI.X.SX32 R165, R0, R221.reuse, 0x2, P0 ;  /* 0x000000dd00a57211 */ /* 0x080fe200000f16ff */
[----:B------:R2:W-:Y:S02]  /*5600*/  REDG.E.ADD.F32.FTZ.RN.STRONG.GPU desc[UR34][R6.64], R18 ;  /* 0x00000012060079a6 */ /* 0x0005e4000c10f3a2 */
[----:B------:R-:W-:Y:S01]  /*5610*/  IMAD.IADD R0, R173, 0x1, R4 ;  /* 0x00000001ad007824 */ /* 0x000fe200078e0204 */
[CC--:B------:R-:W-:Y:S01]  /*5620*/  LEA R10, P0, R4.reuse, R220.reuse, 0x2 ;  /* 0x000000dc040a7211 */ /* 0x0c0fe200078010ff */
[----:B------:R-:W-:Y:S04]  /*5630*/  REDG.E.ADD.F32.FTZ.RN.STRONG.GPU desc[UR34][R164.64], R19 ;  /* 0x00000013a40079a6 */ /* 0x000fe8000c10f3a2 */
[----:B------:R-:W-:Y:S04]  /*5640*/  LDSM.16.MT88.4 R16, [R176] ;  /* 0x00000000b010783b */ /* 0x000fe80000004200 */
[----:B------:R-:W-:Y:S01]  /*5650*/  LDSM.16.MT88.4 R164, [R209+0x1e800] ;  /* 0x01e80000d1a4783b */ /* 0x000fe20000004200 */
[CC--:B-1----:R-:W-:Y:S02]  /*5660*/  LEA R8, P2, R5.reuse, R220.reuse, 0x2 ;  /* 0x000000dc05087211 */ /* 0x0c2fe400078410ff */
[-C--:B------:R-:W-:Y:S02]  /*5670*/  LEA.HI.X.SX32 R11, R4, R221.reuse, 0x2, P0 ;  /* 0x000000dd040b7211 */ /* 0x080fe400000f16ff */
[-C--:B------:R-:W-:Y:S01]  /*5680*/  LEA.HI.X.SX32 R9, R5, R221.reuse, 0x2, P2 ;  /* 0x000000dd05097211 */ /* 0x080fe200010f16ff */
[----:B------:R-:W-:Y:S04]  /*5690*/  IMAD.IADD R5, R173, 0x1, R0 ;  /* 0x00000001ad057824 */ /* 0x000fe800078e0200 */
[----:B------:R1:W-:Y:S01]  /*56a0*/  REDG.E.ADD.F32.FTZ.RN.STRONG.GPU desc[UR34][R8.64], R12 ;  /* 0x0000000c080079a6 */ /* 0x0003e2000c10f3a2 */
[CC--:B--2---:R-:W-:Y:S03]  /*56b0*/  LEA R6, P0, R0.reuse, R220.reuse, 0x2 ;  /* 0x000000dc00067211 */ /* 0x0c4fe600078010ff */
[----:B------:R-:W-:Y:S01]  /*56c0*/  REDG.E.ADD.F32.FTZ.RN.STRONG.GPU desc[UR34][R10.64], R13 ;  /* 0x0000000d0a0079a6 */ /* 0x000fe2000c10f3a2 */
[-C--:B------:R-:W-:Y:S02]  /*56d0*/  LEA.HI.X.SX32 R7, R0, R221.reuse, 0x2, P0 ;  /* 0x000000dd00077211 */ /* 0x080fe400000f16ff */
[CC--:B------:R-:W-:Y:S03]  /*56e0*/  LEA R4, P0, R5.reuse, R220.reuse, 0x2 ;  /* 0x000000dc05047211 */ /* 0x0c0fe600078010ff */
[----:B------:R2:W-:Y:S01]  /*56f0*/  REDG.E.ADD.F32.FTZ.RN.STRONG.GPU desc[UR34][R6.64], R14 ;  /* 0x0000000e060079a6 */ /* 0x0005e2000c10f3a2 */
[-C--:B------:R-:W-:Y:S05]  /*5700*/  LEA.HI.X.SX32 R5, R5, R221.reuse, 0x2, P0 ;  /* 0x000000dd05057211 */ /* 0x080fea00000f16ff */
[----:B------:R3:W-:Y:S04]  /*5710*/  REDG.E.ADD.F32.FTZ.RN.STRONG.GPU desc[UR34][R4.64], R15 ;  /* 0x0000000f040079a6 */ /* 0x0007e8000c10f3a2 */
[----:B------:R-:W-:Y:S04]  /*5720*/  REDG.E.ADD.F32.FTZ.RN.STRONG.GPU desc[UR34][R220.64+0x100], R20 ;  /* 0x00010014dc0079a6 */ /* 0x000fe8000c10f3a2 */
[----:B------:R-:W-:Y:S01]  /*5730*/  REDG.E.ADD.F32.FTZ.RN.STRONG.GPU desc[UR34][R2.64+0x100], R21 ;  /* 0x00010015020079a6 */ /* 0x000fe2000c10f3a2 */
[----:B-1----:R-:W-:Y:S04]  /*5740*/  VIADD R8, R172, 0x40 ;  /* 0x00000040ac087836 */ /* 0x002fe80000000000 */
[C---:B------:R-:W-:Y:S01]  /*5750*/  IMAD.IADD R0, R173.reuse, 0x1, R8 ;  /* 0x00000001ad007824 */ /* 0x040fe200078e0208 */
[CC--:B--2---:R-:W-:Y:S04]  /*5760*/  LEA R6, P0, R8.reuse, R220.reuse, 0x2 ;  /* 0x000000dc08067211 */ /* 0x0c4fe800078010ff */
[-C--:B------:R-:W-:Y:S01]  /*5770*/  LEA.HI.X.SX32 R7, R8, R221.reuse, 0x2, P0 ;  /* 0x000000dd08077211 */ /* 0x080fe200000f16ff */
[C---:B---3--:R-:W-:Y:S01]  /*5780*/  IMAD.IADD R5, R173.reuse, 0x1, R0 ;  /* 0x00000001ad057824 */ /* 0x048fe200078e0200 */
[CC--:B------:R-:W-:Y:S03]  /*5790*/  LEA R12, P0, R0.reuse, R220.reuse, 0x2 ;  /* 0x000000dc000c7211 */ /* 0x0c0fe600078010ff */
[----:B------:R1:W-:Y:S01]  /*57a0*/  REDG.E.ADD.F32.FTZ.RN.STRONG.GPU desc[UR34][R6.64], R22 ;  /* 0x00000016060079a6 */ /* 0x0003e2000c10f3a2 */
[----:B------:R-:W-:Y:S01]  /*57b0*/  IMAD.IADD R4, R173, 0x1, R5 ;  /* 0x00000001ad047824 */ /* 0x000fe200078e0205 */
[-C--:B------:R-:W-:Y:S02]  /*57c0*/  LEA.HI.X.SX32 R13, R0, R221.reuse, 0x2, P0 ;  /* 0x000000dd000d7211 */ /* 0x080fe400000f16ff */
[-C--:B------:R-:W-:Y:S01]  /*57d0*/  LEA R8, P2, R5, R220.reuse, 0x2 ;  /* 0x000000dc05087211 */ /* 0x080fe200078410ff */
[----:B------:R-:W-:Y:S01]  /*57e0*/  IMAD.IADD R0, R173, 0x1, R4 ;  /* 0x00000001ad007824 */ /* 0x000fe200078e0204 */
[CC--:B------:R-:W-:Y:S01]  /*57f0*/  LEA R10, P0, R4.reuse, R220.reuse, 0x2 ;  /* 0x000000dc040a7211 */ /* 0x0c0fe200078010ff */
[----:B------:R-:W-:Y:S01]  /*5800*/  REDG.E.ADD.F32.FTZ.RN.STRONG.GPU desc[UR34][R12.64], R23 ;  /* 0x000000170c0079a6 */ /* 0x000fe2000c10f3a2 */
[-C--:B------:R-:W-:Y:S01]  /*5810*/  LEA.HI.X.SX32 R9, R5, R221.reuse, 0x2, P2 ;  /* 0x000000dd05097211 */ /* 0x080fe200010f16ff */
[----:B------:R-:W-:Y:S01]  /*5820*/  IMAD.IADD R5, R173, 0x1, R0 ;  /* 0x00000001ad057824 */ /* 0x000fe200078e0200 */
[-C--:B------:R-:W-:Y:S01]  /*5830*/  LEA.HI.X.SX32 R11, R4, R221.reuse, 0x2, P0 ;  /* 0x000000dd040b7211 */ /* 0x080fe200000f16ff */
[----:B------:R-:W-:Y:S04]  /*5840*/  LDSM.16.MT88.4 R20, [R210+0x2000] ;  /* 0x00200000d214783b */ /* 0x000fe80000004200 */
[----:B------:R2:W-:Y:S04]  /*5850*/  REDG.E.ADD.F32.FTZ.RN.STRONG.GPU desc[UR34][R8.64], R24 ;  /* 0x00000018080079a6 */ /* 0x0005e8000c10f3a2 */
[----:B------:R-:W-:Y:S01]  /*5860*/  REDG.E.ADD.F32.FTZ.RN.STRONG.GPU desc[UR34][R10.64], R25 ;  /* 0x000000190a0079a6 */ /* 0x000fe2000c10f3a2 */
[CC--:B-1----:R-:W-:Y:S04]  /*5870*/  LEA R6, P0, R0.reuse, R220.reuse, 0x2 ;  /* 0x000000dc00067211 */ /* 0x0c2fe800078010ff */
[-C--:B------:R-:W-:Y:S01]  /*5880*/  LEA.HI.X.SX32 R7, R0, R221.reuse, 0x2, P0 ;  /* 0x000000dd00077211 */ /* 0x080fe200000f16ff */
[----:B------:R-:W-:Y:S01]  /*5890*/  VIADD R0, R172, 0x60 ;  /* 0x00000060ac007836 */ /* 0x000fe20000000000 */
[CC--:B------:R-:W-:Y:S03]  /*58a0*/  LEA R4, P0, R5.reuse, R220.reuse, 0x2 ;  /* 0x000000dc05047211 */ /* 0x0c0fe600078010ff */
[----:B------:R1:W-:Y:S01]  /*58b0*/  REDG.E.ADD.F32.FTZ.RN.STRONG.GPU desc[UR34][R6.64], R26 ;  /* 0x0000001a060079a6 */ /* 0x0003e2000c10f3a2 */
[-C--:B------:R-:W-:Y:S05]  /*58c0*/  LEA.HI.X.SX32 R5, R5, R221.reuse, 0x2, P0 ;  /* 0x000000dd05057211 */ /* 0x080fea00000f16ff */
[----:B------:R3:W-:Y:S01]  /*58d0*/  REDG.E.ADD.F32.FTZ.RN.STRONG.GPU desc[UR34][R4.64], R27 ;  /* 0x0000001b040079a6 */ /* 0x0007e2000c10f3a2 */
[C---:B--2---:R-:W-:Y:S03]  /*58e0*/  IMAD.IADD R8, R173.reuse, 0x1, R0 ;  /* 0x00000001ad087824 */ /* 0x044fe600078e0200 */
[----:B------:R-:W-:Y:S04]  /*58f0*/  REDG.E.ADD.F32.FTZ.RN.STRONG.GPU desc[UR34][R220.64+0x180], R32 ;  /* 0x00018020dc0079a6 */ /* 0x000fe8000c10f3a2 */
[----:B------:R2:W-:Y:S04]  /*5900*/  REDG.E.ADD.F32.FTZ.RN.STRONG.GPU desc[UR34][R2.64+0x180], R33 ;  /* 0x00018021020079a6 */ /* 0x0005e8000c10f3a2 */
[----:B------:R-:W-:Y:S01]  /*5910*/  LDSM.16.MT88.4 R24, [R176+0x2000] ;  /* 0x00200000b018783b */ /* 0x000fe20000004200 */
[CC--:B-1----:R-:W-:Y:S04]  /*5920*/  LEA R6, P0, R0.reuse, R220.reuse, 0x2 ;  /* 0x000000dc00067211 */ /* 0x0c2fe800078010ff */
        /* <DEDUP_REMOVED lines=11> */
[----:B--2---:R-:W-:Y:S01]  /*59e0*/  IMAD.IADD R3, R173, 0x1, R0 ;  /* 0x00000001ad037824 */ /* 0x004fe200078e0200 */
[-C--:B------:R-:W-:Y:S01]  /*59f0*/  LEA.HI.X.SX32 R9, R4, R221.reuse, 0x2, P3 ;  /* 0x000000dd04097211 */ /* 0x080fe200018f16ff */
[----:B------:R-:W-:Y:S03]  /*5a00*/  LDSM.16.MT88.4 R12, [R209+0x1e000] ;  /* 0x01e00000d10c783b */ /* 0x000fe60000004200 */
[CC--:B------:R-:W-:Y:S01]  /*5a10*/  LEA R2, P0, R3.reuse, R220.reuse, 0x2 ;  /* 0x000000dc03027211 */ /* 0x0c0fe200078010ff */
[----:B------:R-:W-:Y:S03]  /*5a20*/  REDG.E.ADD.F32.FTZ.RN.STRONG.GPU desc[UR34][R10.64], R28 ;  /* 0x0000001c0a0079a6 */ /* 0x000fe6000c10f3a2 */
[-C--:B------:R-:W-:Y:S01]  /*5a30*/  LEA.HI.X.SX32 R3, R3, R221.reuse, 0x2, P0 ;  /* 0x000000dd03037211 */ /* 0x080fe200000f16ff */
[----:B------:R-:W-:Y:S01]  /*5a40*/  REDG.E.ADD.F32.FTZ.RN.STRONG.GPU desc[UR34][R8.64], R29 ;  /* 0x0000001d080079a6 */ /* 0x000fe2000c10f3a2 */
[----:B------:R-:W-:Y:S03]  /*5a50*/  PLOP3.LUT P0, PT, PT, PT, UP2, 0x80, 0x0 ;  /* 0x000000000000781c */ /* 0x000fe60003f0f028 */
[----:B------:R-:W-:Y:S01]  /*5a60*/  LDSM.16.MT88.4 R8, [R210] ;  /* 0x00000000d208783b */ /* 0x000fe20000004200 */
[C---:B-1----:R-:W-:Y:S03]  /*5a70*/  LEA R6, P2, R0.reuse, R220, 0x2 ;  /* 0x000000dc00067211 */ /* 0x042fe600078410ff */
[----:B------:R-:W-:Y:S01]  /*5a80*/  LDSM.16.MT88.4 R32, [R209+0x1c800] ;  /* 0x01c80000d120783b */ /* 0x000fe20000004200 */
[----:B------:R-:W-:Y:S03]  /*5a90*/  LEA.HI.X.SX32 R7, R0, R221, 0x2, P2 ;  /* 0x000000dd00077211 */ /* 0x000fe600010f16ff */
[----:B------:R-:W-:Y:S01]  /*5aa0*/  LDSM.16.MT88.4 R172, [R210+0x3800] ;  /* 0x00380000d2ac783b */ /* 0x000fe20000004200 */
[----:B------:R-:W-:Y:S01]  /*5ab0*/  PLOP3.LUT P2, PT, PT, PT, UP0, 0x80, 0x0 ;  /* 0x000000000000781c */ /* 0x000fe20003f4f008 */
[C---:B------:R-:W-:Y:S01]  /*5ac0*/  VIADD R0, R210.reuse, 0xffffc000 ;  /* 0xffffc000d2007836 */ /* 0x040fe20000000000 */
[----:B------:R-:W-:Y:S01]  /*5ad0*/  @UP3 UIADD3 UR8, UP0, UR8, -0x100, URZ ;  /* 0xffffff0008083890 */ /* 0x000fe2000ff1e03f */
[----:B------:R-:W-:Y:S03]  /*5ae0*/  REDG.E.ADD.F32.FTZ.RN.STRONG.GPU desc[UR34][R6.64], R30 ;  /* 0x0000001e060079a6 */ /* 0x000fe6000c10f3a2 */
[----:B------:R-:W-:Y:S01]  /*5af0*/  @UP3 UIADD3.X UR9, UR9, -0x1, URZ, UP0, !UPT ;  /* 0xffffffff09093890 */ /* 0x000fe200087fe43f */
        /* <DEDUP_REMOVED lines=85> */
.L_x_211:
[----:B------:R-:W2:Y:S01]  /*6050*/  LDL R165, [R1+0x8] ;  /* 0x0000080001a57983 */ /* 0x000ea20000100800 */
[----:B------:R-:W-:-:S03]  /*6060*/  ULDC UR4, c[0x0][0x390] ;  /* 0x0000e40000047ab9 */ /* 0x000fc60000000800 */
[----:B------:R-:W3:Y:S01]  /*6070*/  LDL R164, [R1+0x4] ;  /* 0x0000040001a47983 */ /* 0x000ee20000100800 */
[----:B------:R-:W-:Y:S01]  /*6080*/  FMUL.FTZ R100, R100, UR4 ;  /* 0x0000000464647c20 */ /* 0x000fe20008410000 */
[----:B------:R-:W-:Y:S01]  /*6090*/  FMUL.FTZ R0, R101, UR4 ;  /* 0x0000000465007c20 */ /* 0x000fe20008410000 */
[----:B------:R-:W-:Y:S01]  /*60a0*/  FMUL.FTZ R102, R102, UR4 ;  /* 0x0000000466667c20 */ /* 0x000fe20008410000 */
[----:B------:R-:W-:Y:S01]  /*60b0*/  FMUL.FTZ R3, R103, UR4 ;  /* 0x0000000467037c20 */ /* 0x000fe20008410000 */
[----:B------:R-:W1:Y:S01]  /*60c0*/  S2R R35, SR_TID.X ;  /* 0x0000000000237919 */ /* 0x000e620000002100 */
        /* <DEDUP_REMOVED lines=41> */
[----:B------:R4:W-:Y:S01]  /*6360*/  STS [R245], R0 ;  /* 0x00000000f5007388 */ /* 0x0009e20000000800 */
[----:B------:R-:W-:Y:S01]  /*6370*/  FMUL.FTZ R134, R134, UR4 ;  /* 0x0000000486867c20 */ /* 0x000fe20008410000 */
[----:B------:R-:W-:Y:S01]  /*6380*/  FMUL.FTZ R24, R135, UR4 ;  /* 0x0000000487187c20 */ /* 0x000fe20008410000 */
[----:B------:R-:W-:Y:S01]  /*6390*/  F2FP.BF16.F32.PACK_AB R29, R29, R128 ;  /* 0x000000801d1d723e */ /* 0x000fe200000010ff */
[----:B------:R4:W-:Y:S01]  /*63a0*/  STS [R245+0x400], R3 ;  /* 0x00040003f5007388 */ /* 0x0009e20000000800 */
[----:B------:R-:W-:Y:S01]  /*63b0*/  FMUL.FTZ R144, R144, UR4 ;  /* 0x0000000490907c20 */ /* 0x000fe20008410000 */
[----:B------:R-:W-:Y:S01]  /*63c0*/  FMUL.FTZ R21, R145, UR4 ;  /* 0x0000000491157c20 */ /* 0x000fe20008410000 */
[----:B------:R-:W-:Y:S01]  /*63d0*/  FMUL.FTZ R146, R146, UR4 ;  /* 0x0000000492927c20 */ /* 0x000fe20008410000 */
[----:B------:R-:W-:Y:S01]  /*63e0*/  STS [R251], R5 ;  /* 0x00000005fb007388 */ /* 0x000fe20000000800 */
        /* <DEDUP_REMOVED lines=35> */
[----:B------:R-:W-:Y:S01]  /*6620*/  ULDC.64 UR8, c[0x0][0x450] ;  /* 0x0001140000087ab9 */ /* 0x000fe20000000a00 */
[----:B------:R-:W-:Y:S01]  /*6630*/  F2FP.BF16.F32.PACK_AB R22, R22, R138 ;  /* 0x0000008a1616723e */ /* 0x000fe200000010ff */
[----:B------:R-:W-:Y:S01]  /*6640*/  UIMAD UR4, UR23, UR8, URZ ;  /* 0x00000008170472a4 */ /* 0x000fe2000f8e023f */
[----:B------:R-:W-:Y:S01]  /*6650*/  F2FP.BF16.F32.PACK_AB R19, R19, R140 ;  /* 0x0000008c1313723e */ /* 0x000fe200000010ff */
[----:B------:R-:W-:Y:S01]  /*6660*/  ULDC.64 UR6, c[0x0][0x458] ;  /* 0x0001160000067ab9 */ /* 0x000fe20000000a00 */
[----:B------:R-:W-:Y:S01]  /*6670*/  F2FP.BF16.F32.PACK_AB R18, R18, R142 ;  /* 0x0000008e1212723e */ /* 0x000fe200000010ff */
[----:B------:R-:W-:Y:S01]  /*6680*/  UIMAD UR4, UR24, UR9, UR4 ;  /* 0x00000009180472a4 */ /* 0x000fe2000f8e0204 */
[----:B------:R-:W-:Y:S01]  /*6690*/  F2FP.BF16.F32.PACK_AB R17, R17, R148 ;  /* 0x000000941111723e */ /* 0x000fe200000010ff */
[----:B------:R-:W-:Y:S01]  /*66a0*/  UIMAD UR23, UR23, UR6, URZ ;  /* 0x00000006171772a4 */ /* 0x000fe2000f8e023f */
[----:B------:R-:W-:Y:S01]  /*66b0*/  F2FP.BF16.F32.PACK_AB R16, R16, R150 ;  /* 0x000000961010723e */ /* 0x000fe200000010ff */
[----:B------:R-:W-:Y:S01]  /*66c0*/  ULDC.64 UR10, c[0x0][0x3f0] ;  /* 0x0000fc00000a7ab9 */ /* 0x000fe20000000a00 */
        /* <DEDUP_REMOVED lines=20> */
[----:B-1----:R-:W-:Y:S02]  /*6810*/  SHF.R.S32.HI R34, RZ, 0x1f, R35 ;  /* 0x0000001fff227819 */ /* 0x002fe40000011423 */
[----:B------:R-:W-:Y:S02]  /*6820*/  F2FP.BF16.F32.PACK_AB R60, R61, R60 ;  /* 0x0000003c3d3c723e */ /* 0x000fe400000010ff */
[----:B------:R-:W-:Y:S02]  /*6830*/  F2FP.BF16.F32.PACK_AB R62, R63, R62 ;  /* 0x0000003e3f3e723e */ /* 0x000fe400000010ff */
[----:B------:R-:W-:Y:S02]  /*6840*/  F2FP.BF16.F32.PACK_AB R68, R69, R68 ;  /* 0x000000444544723e */ /* 0x000fe400000010ff */
[----:B------:R-:W-:-:S02]  /*6850*/  F2FP.BF16.F32.PACK_AB R70, R71, R70 ;  /* 0x000000464746723e */ /* 0x000fc400000010ff */
[----:B------:R-:W-:Y:S02]  /*6860*/  F2FP.BF16.F32.PACK_AB R80, R81, R80 ;  /* 0x000000505150723e */ /* 0x000fe400000010ff */
[----:B------:R-:W-:Y:S02]  /*6870*/  F2FP.BF16.F32.PACK_AB R82, R83, R82 ;  /* 0x000000525352723e */ /* 0x000fe400000010ff */
[----:B------:R-:W-:Y:S02]  /*6880*/  LEA.HI R34, R34, R35, RZ, 0x3 ;  /* 0x0000002322227211 */ /* 0x000fe400078f18ff */
        /* <DEDUP_REMOVED lines=8> */
[----:B------:R-:W-:-:S02]  /*6910*/  LOP3.LUT R2, R34, 0xfffffff8, RZ, 0xc0, !PT ;  /* 0xfffffff822027812 */ /* 0x000fc400078ec0ff */
[----:B------:R-:W-:Y:S02]  /*6920*/  F2FP.BF16.F32.PACK_AB R88, R89, R88 ;  /* 0x000000585958723e */ /* 0x000fe400000010ff */
[----:B------:R-:W-:Y:S01]  /*6930*/  F2FP.BF16.F32.PACK_AB R90, R91, R90 ;  /* 0x0000005a5b5a723e */ /* 0x000fe200000010ff */
[----:B------:R-:W-:Y:S01]  /*6940*/  IMAD.IADD R2, R35, 0x1, -R2 ;  /* 0x0000000123027824 */ /* 0x000fe200078e0a02 */
[----:B------:R-:W-:Y:S02]  /*6950*/  F2FP.BF16.F32.PACK_AB R92, R93, R92 ;  /* 0x0000005c5d5c723e */ /* 0x000fe400000010ff */
[----:B------:R-:W-:Y:S01]  /*6960*/  F2FP.BF16.F32.PACK_AB R94, R95, R94 ;  /* 0x0000005e5f5e723e */ /* 0x000fe200000010ff */
[----:B------:R-:W-:Y:S01]  /*6970*/  IMAD.SHL.U32 R2, R2, 0x8, RZ ;  /* 0x0000000802027824 */ /* 0x000fe200078e00ff */
[----:B----4-:R-:W-:-:S04]  /*6980*/  MOV R0, UR8 ;  /* 0x0000000800007c02 */ /* 0x010fc80008000f00 */
[--C-:B------:R-:W-:Y:S01]  /*6990*/  SHF.R.S32.HI R3, RZ, 0x1f, R2.reuse ;  /* 0x0000001fff037819 */ /* 0x100fe20000011402 */
[----:B--2---:R1:W-:Y:S04]  /*69a0*/  STS [R165], R4 ;  /* 0x00000004a5007388 */ /* 0x0043e80000000800 */
[----:B------:R-:W-:Y:S04]  /*69b0*/  STS [R245+0x2000], R9 ;  /* 0x00200009f5007388 */ /* 0x000fe80000000800 */
[----:B------:R2:W-:Y:S04]  /*69c0*/  STS [R245+0x2400], R8 ;  /* 0x00240008f5007388 */ /* 0x0005e80000000800 */
[----:B------:R-:W-:Y:S04]  /*69d0*/  STS [R251+0x2000], R7 ;  /* 0x00200007fb007388 */ /* 0x000fe80000000800 */
[----:B------:R4:W-:Y:S04]  /*69e0*/  STS [R251+0x2400], R6 ;  /* 0x00240006fb007388 */ /* 0x0009e80000000800 */
[----:B------:R-:W-:Y:S04]  /*69f0*/  STS [R247], R33 ;  /* 0x00000021f7007388 */ /* 0x000fe80000000800 */
[----:B------:R-:W-:Y:S01]  /*6a00*/  STS [R247+0x400], R32 ;  /* 0x00040020f7007388 */ /* 0x000fe20000000800 */
[----:B-1----:R-:W-:-:S03]  /*6a10*/  IMAD.WIDE.U32 R4, R0, UR24, R2 ;  /* 0x0000001800047c25 */ /* 0x002fc6000f8e0002 */
[----:B------:R-:W-:Y:S01]  /*6a20*/  STS [R252], R29 ;  /* 0x0000001dfc007388 */ /* 0x000fe20000000800 */
[----:B------:R-:W-:Y:S01]  /*6a30*/  VIADD R5, R5, UR4 ;  /* 0x0000000405057c36 */ /* 0x000fe20008000000 */
[----:B------:R-:W-:Y:S02]  /*6a40*/  USHF.L.U32 UR4, UR8, 0x6, URZ ;  /* 0x0000000608047899 */ /* 0x000fe4000800063f */
[----:B---3--:R-:W-:Y:S01]  /*6a50*/  STS [R164], R28 ;  /* 0x0000001ca4007388 */ /* 0x008fe20000000800 */
[----:B--2---:R-:W1:Y:S03]  /*6a60*/  LDC.64 R8, c[0x0][0x468] ;  /* 0x00011a00ff087b82 */ /* 0x004e660000000a00 */
[----:B------:R-:W-:Y:S04]  /*6a70*/  STS [R247+0x2000], R31 ;  /* 0x0020001ff7007388 */ /* 0x000fe80000000800 */
[----:B------:R-:W-:Y:S01]  /*6a80*/  STS [R247+0x2400], R30 ;  /* 0x0024001ef7007388 */ /* 0x000fe20000000800 */
[----:B----4-:R-:W2:Y:S03]  /*6a90*/  LDC.64 R6, c[0x0][0x438] ;  /* 0x00010e00ff067b82 */ /* 0x010ea60000000a00 */
[----:B------:R-:W-:Y:S04]  /*6aa0*/  STS [R252+0x2000], R27 ;  /* 0x0020001bfc007388 */ /* 0x000fe80000000800 */
[----:B------:R-:W-:Y:S04]  /*6ab0*/  STS [R164+0x2000], R26 ;  /* 0x0020001aa4007388 */ /* 0x000fe80000000800 */
[----:B------:R-:W-:Y:S04]  /*6ac0*/  STS [R245+0x4000], R25 ;  /* 0x00400019f5007388 */ /* 0x000fe80000000800 */
[----:B------:R-:W-:Y:S04]  /*6ad0*/  STS [R245+0x4400], R24 ;  /* 0x00440018f5007388 */ /* 0x000fe80000000800 */
[----:B------:R-:W-:Y:S04]  /*6ae0*/  STS [R251+0x4000], R21 ;  /* 0x00400015fb007388 */ /* 0x000fe80000000800 */
[----:B------:R-:W-:Y:S01]  /*6af0*/  STS [R251+0x4400], R20 ;  /* 0x00440014fb007388 */ /* 0x000fe20000000800 */
[----:B--2---:R-:W-:-:S02]  /*6b00*/  IMAD R0, R6, UR19, RZ ;  /* 0x0000001306007c24 */ /* 0x004fc4000f8e02ff */
[----:B------:R-:W-:Y:S01]  /*6b10*/  IMAD.WIDE.U32 R4, R6, UR14, R4 ;  /* 0x0000000e06047c25 */ /* 0x000fe2000f8e0004 */
[----:B------:R-:W-:Y:S03]  /*6b20*/  STS [R245+0x6000], R23 ;  /* 0x00600017f5007388 */ /* 0x000fe60000000800 */
[----:B------:R-:W-:Y:S01]  /*6b30*/  IMAD R7, R7, UR14, R0 ;  /* 0x0000000e07077c24 */ /* 0x000fe2000f8e0200 */
[----:B------:R-:W-:Y:S01]  /*6b40*/  STS [R245+0x6400], R22 ;  /* 0x00640016f5007388 */ /* 0x000fe20000000800 */
[----:B------:R-:W-:Y:S01]  /*6b50*/  LEA R0, R244, UR5, 0x1 ;  /* 0x00000005f4007c11 */ /* 0x000fe2000f8e08ff */
[----:B-1----:R-:W-:Y:S02]  /*6b60*/  IMAD R6, R8, UR20, RZ ;  /* 0x0000001408067c24 */ /* 0x002fe4000f8e02ff */
[----:B------:R-:W-:Y:S01]  /*6b70*/  STS [R251+0x6000], R19 ;  /* 0x00600013fb007388 */ /* 0x000fe20000000800 */
[----:B------:R-:W-:Y:S01]  /*6b80*/  IADD3 R5, R5, R7, RZ ;  /* 0x0000000705057210 */ /* 0x000fe20007ffe0ff */
[----:B------:R-:W-:-:S02]  /*6b90*/  IMAD R6, R9, UR15, R6 ;  /* 0x0000000f09067c24 */ /* 0x000fc4000f8e0206 */
[----:B------:R-:W-:Y:S01]  /*6ba0*/  STS [R251+0x6400], R18 ;  /* 0x00640012fb007388 */ /* 0x000fe20000000800 */
[----:B------:R-:W-:-:S03]  /*6bb0*/  IMAD.WIDE.U32 R4, R8, UR15, R4 ;  /* 0x0000000f08047c25 */ /* 0x000fc6000f8e0004 */
[----:B------:R-:W-:Y:S01]  /*6bc0*/  STS [R247+0x4000], R17 ;  /* 0x00400011f7007388 */ /* 0x000fe20000000800 */
[----:B------:R-:W-:Y:S01]  /*6bd0*/  IMAD.U32 R8, RZ, RZ, UR6 ;  /* 0x00000006ff087e24 */ /* 0x000fe2000f8e00ff */
[----:B------:R-:W-:Y:S02]  /*6be0*/  IADD3 R5, R5, R6, RZ ;  /* 0x0000000605057210 */ /* 0x000fe40007ffe0ff */
[----:B------:R-:W-:Y:S01]  /*6bf0*/  STS [R247+0x4400], R16 ;  /* 0x00440010f7007388 */ /* 0x000fe20000000800 */
[----:B------:R-:W-:Y:S01]  /*6c00*/  IMAD.WIDE.U32 R8, R8, UR24, R2 ;  /* 0x0000001808087c25 */ /* 0x000fe2000f8e0002 */
[----:B------:R-:W-:Y:S02]  /*6c10*/  UIMAD UR24, UR24, UR7, UR23 ;  /* 0x00000007181872a4 */ /* 0x000fe4000f8e0217 */
[----:B------:R-:W-:Y:S04]  /*6c20*/  STS [R252+0x4000], R13 ;  /* 0x0040000dfc007388 */ /* 0x000fe80000000800 */
[----:B------:R1:W-:Y:S04]  /*6c30*/  STS [R252+0x4400], R12 ;  /* 0x0044000cfc007388 */ /* 0x0003e80000000800 */
[----:B------:R-:W-:Y:S04]  /*6c40*/  STS [R247+0x6000], R15 ;  /* 0x0060000ff7007388 */ /* 0x000fe80000000800 */
[----:B------:R2:W-:Y:S04]  /*6c50*/  STS [R247+0x6400], R14 ;  /* 0x0064000ef7007388 */ /* 0x0005e80000000800 */
[----:B------:R-:W-:Y:S04]  /*6c60*/  STS [R252+0x6000], R11 ;  /* 0x0060000bfc007388 */ /* 0x000fe80000000800 */
[----:B------:R3:W-:Y:S04]  /*6c70*/  STS [R252+0x6400], R10 ;  /* 0x0064000afc007388 */ /* 0x0007e80000000800 */
[----:B------:R-:W-:Y:S04]  /*6c80*/  STS [R245+0x8000], R36 ;  /* 0x00800024f5007388 */ /* 0x000fe80000000800 */
[----:B------:R-:W-:Y:S01]  /*6c90*/  STS [R245+0x8400], R38 ;  /* 0x00840026f5007388 */ /* 0x000fe20000000800 */
[----:B-1----:R-:W1:Y:S03]  /*6ca0*/  LDC.64 R12, c[0x0][0x470] ;  /* 0x00011c00ff0c7b82 */ /* 0x002e660000000a00 */
[----:B------:R-:W-:Y:S04]  /*6cb0*/  STS [R251+0x8000], R48 ;  /* 0x00800030fb007388 */ /* 0x000fe80000000800 */
[----:B------:R-:W-:Y:S01]  /*6cc0*/  STS [R165+0x8000], R50 ;  /* 0x00800032a5007388 */ /* 0x000fe20000000800 */
[----:B--2---:R-:W2:Y:S03]  /*6cd0*/  LDC.64 R14, c[0x0][0x440] ;  /* 0x00011000ff0e7b82 */ /* 0x004ea60000000a00 */
[----:B------:R-:W-:Y:S04]  /*6ce0*/  STS [R245+0xa000], R40 ;  /* 0x00a00028f5007388 */ /* 0x000fe80000000800 */
[----:B------:R-:W-:Y:S01]  /*6cf0*/  STS [R245+0xa400], R42 ;  /* 0x00a4002af5007388 */ /* 0x000fe20000000800 */
[----:B---3--:R-:W-:-:S03]  /*6d00*/  SHF.R.S32.HI R10, RZ, 0x3, R34 ;  /* 0x00000003ff0a7819 */ /* 0x008fc60000011422 */
[----:B------:R-:W-:Y:S01]  /*6d10*/  STS [R251+0xa000], R44 ;  /* 0x00a0002cfb007388 */ /* 0x000fe20000000800 */
[----:B------:R-:W-:Y:S01]  /*6d20*/  SHF.R.S32.HI R11, RZ, 0x1f, R10 ;  /* 0x0000001fff0b7819 */ /* 0x000fe2000001140a */
[C---:B------:R-:W-:Y:S02]  /*6d30*/  IMAD.WIDE.U32 R6, R10.reuse, UR8, R4 ;  /* 0x000000080a067c25 */ /* 0x040fe4000f8e0004 */
[----:B------:R-:W-:Y:S02]  /*6d40*/  STS [R251+0xa400], R46 ;  /* 0x00a4002efb007388 */ /* 0x000fe40000000800 */
[----:B------:R-:W-:Y:S02]  /*6d50*/  IMAD R2, R11, UR8, RZ ;  /* 0x000000080b027c24 */ /* 0x000fe4000f8e02ff */
[----:B------:R-:W-:Y:S01]  /*6d60*/  STS [R247+0x8000], R52 ;  /* 0x00800034f7007388 */ /* 0x000fe20000000800 */
[----:B------:R-:W-:Y:S02]  /*6d70*/  VIADD R5, R9, UR24 ;  /* 0x0000001809057c36 */ /* 0x000fe40008000000 */
[----:B------:R-:W-:Y:S01]  /*6d80*/  IMAD R2, R10, UR9, R2 ;  /* 0x000000090a027c24 */ /* 0x000fe2000f8e0202 */
[----:B------:R-:W-:Y:S01]  /*6d90*/  STS [R247+0x8400], R54 ;  /* 0x00840036f7007388 */ /* 0x000fe20000000800 */
[----:B------:R-:W-:-:S03]  /*6da0*/  IMAD.MOV.U32 R4, RZ, RZ, R8 ;  /* 0x000000ffff047224 */ /* 0x000fc600078e0008 */
[----:B------:R-:W-:Y:S01]  /*6db0*/  STS [R252+0x8000], R64 ;  /* 0x00800040fc007388 */ /* 0x000fe20000000800 */
[----:B------:R-:W-:Y:S01]  /*6dc0*/  IADD3 R3, R7, R2, RZ ;  /* 0x0000000207037210 */ /* 0x000fe20007ffe0ff */
[----:B--2---:R-:W-:Y:S01]  /*6dd0*/  IMAD R7, R14, UR19, RZ ;  /* 0x000000130e077c24 */ /* 0x004fe2000f8e02ff */
[----:B------:R-:W-:Y:S01]  /*6de0*/  LEA R2, P0, R6, UR10, 0x1 ;  /* 0x0000000a06027c11 */ /* 0x000fe2000f8008ff */
[----:B------:R-:W-:Y:S01]  /*6df0*/  STS [R164+0x8000], R66 ;  /* 0x00800042a4007388 */ /* 0x000fe20000000800 */
[----:B------:R-:W-:Y:S01]  /*6e00*/  IMAD.WIDE.U32 R4, R14, UR14, R4 ;  /* 0x0000000e0e047c25 */ /* 0x000fe2000f8e0004 */
[----:B------:R-:W-:Y:S01]  /*6e10*/  USHF.L.U64.HI UR10, UR8, 0x6, UR9 ;  /* 0x00000006080a7899 */ /* 0x000fe20008010209 */
[----:B------:R-:W-:Y:S01]  /*6e20*/  LEA.HI.X R3, R6, UR11, R3, 0x1, P0 ;  /* 0x0000000b06037c11 */ /* 0x000fe200080f0c03 */
[----:B------:R-:W-:Y:S01]  /*6e30*/  STS [R247+0xa000], R56 ;  /* 0x00a00038f7007388 */ /* 0x000fe20000000800 */
[----:B------:R-:W-:Y:S01]  /*6e40*/  IMAD R6, R15, UR14, R7 ;  /* 0x0000000e0f067c24 */ /* 0x000fe2000f8e0207 */
[----:B------:R-:W-:Y:S01]  /*6e50*/  ULDC.64 UR8, c[0x0][0x3f8] ;  /* 0x0000fe0000087ab9 */ /* 0x000fe20000000a00 */
[----:B------:R-:W-:Y:S01]  /*6e60*/  USHF.L.U32 UR11, UR6, 0x6, URZ ;  /* 0x00000006060b7899 */ /* 0x000fe2000800063f */
[----:B------:R-:W-:Y:S02]  /*6e70*/  STS [R247+0xa400], R58 ;  /* 0x00a4003af7007388 */ /* 0x000fe40000000800 */
[----:B------:R-:W-:Y:S01]  /*6e80*/  IADD3 R5, R5, R6, RZ ;  /* 0x0000000605057210 */ /* 0x000fe20007ffe0ff */
[C---:B-1----:R-:W-:Y:S01]  /*6e90*/  IMAD R6, R12.reuse, UR20, RZ ;  /* 0x000000140c067c24 */ /* 0x042fe2000f8e02ff */
[----:B------:R-:W-:Y:S03]  /*6ea0*/  STS [R252+0xa000], R60 ;  /* 0x00a0003cfc007388 */ /* 0x000fe60000000800 */
[----:B------:R-:W-:Y:S01]  /*6eb0*/  IMAD R13, R13, UR15, R6 ;  /* 0x0000000f0d0d7c24 */ /* 0x000fe2000f8e0206 */
[----:B------:R-:W-:Y:S01]  /*6ec0*/  STS [R164+0xa000], R62 ;  /* 0x00a0003ea4007388 */ /* 0x000fe20000000800 */
[----:B------:R-:W-:-:S03]  /*6ed0*/  IMAD.WIDE.U32 R4, R12, UR15, R4 ;  /* 0x0000000f0c047c25 */ /* 0x000fc6000f8e0004 */
[----:B------:R-:W-:Y:S01]  /*6ee0*/  STS [R245+0xc000], R68 ;  /* 0x00c00044f5007388 */ /* 0x000fe20000000800 */
[----:B------:R-:W-:Y:S02]  /*6ef0*/  IMAD.IADD R5, R5, 0x1, R13 ;  /* 0x0000000105057824 */ /* 0x000fe400078e020d */
[----:B------:R-:W-:Y:S01]  /*6f00*/  IMAD R6, R11, UR6, RZ ;  /* 0x000000060b067c24 */ /* 0x000fe2000f8e02ff */
[----:B------:R-:W-:Y:S01]  /*6f10*/  STS [R245+0xc400], R70 ;  /* 0x00c40046f5007388 */ /* 0x000fe20000000800 */
[----:B------:R-:W-:Y:S01]  /*6f20*/  IMAD.WIDE.U32 R4, R10, UR6, R4 ;  /* 0x000000060a047c25 */ /* 0x000fe2000f8e0004 */
[----:B------:R-:W-:Y:S02]  /*6f30*/  USHF.L.U64.HI UR6, UR6, 0x6, UR7 ;  /* 0x0000000606067899 */ /* 0x000fe40008010207 */
        /* <DEDUP_REMOVED lines=13> */
[----:B------:R-:W-:Y:S01]  /*7010*/  STS [R252+0xe400], R94 ;  /* 0x00e4005efc007388 */ /* 0x000fe20000000800 */
[----:B------:R-:W-:Y:S06]  /*7020*/  BAR.SYNC.DEFER_BLOCKING 0x0 ;  /* 0x0000000000007b1d */ /* 0x000fec0000010000 */
[----:B------:R-:W1:Y:S04]  /*7030*/  LDS.128 R16, [R0+0xc000] ;  /* 0x00c0000000107984 */ /* 0x000e680000000c00 */
[----:B------:R-:W2:Y:S04]  /*7040*/  LDS.128 R20, [R0+0x10000] ;  /* 0x0100000000147984 */ /* 0x000ea80000000c00 */
[----:B------:R-:W3:Y:S04]  /*7050*/  LDS.128 R60, [R0+0xd000] ;  /* 0x00d00000003c7984 */ /* 0x000ee80000000c00 */
[----:B------:R-:W4:Y:S04]  /*7060*/  LDS.128 R64, [R0+0x11000] ;  /* 0x0110000000407984 */ /* 0x000f280000000c00 */
[----:B------:R-:W4:Y:S04]  /*7070*/  LDS.128 R56, [R0+0xe000] ;  /* 0x00e0000000387984 */ /* 0x000f280000000c00 */
[----:B------:R-:W4:Y:S04]  /*7080*/  LDS.128 R48, [R0+0x12000] ;  /* 0x0120000000307984 */ /* 0x000f280000000c00 */
[----:B------:R-:W4:Y:S04]  /*7090*/  LDS.128 R52, [R0+0xf000] ;  /* 0x00f0000000347984 */ /* 0x000f280000000c00 */
[----:B------:R-:W4:Y:S04]  /*70a0*/  LDS.128 R44, [R0+0x13000] ;  /* 0x01300000002c7984 */ /* 0x000f280000000c00 */
[----:B------:R-:W4:Y:S04]  /*70b0*/  LDS.128 R40, [R0+0x14000] ;  /* 0x0140000000287984 */ /* 0x000f280000000c00 */
[----:B------:R-:W4:Y:S04]  /*70c0*/  LDS.128 R32, [R0+0x18000] ;  /* 0x0180000000207984 */ /* 0x000f280000000c00 */
[----:B-1----:R-:W-:Y:S04]  /*70d0*/  STG.E.128 desc[UR34][R2.64], R16 ;  /* 0x0000001002007986 */ /* 0x002fe8000c101d22 */
[----:B------:R-:W1:Y:S04]  /*70e0*/  LDS.128 R36, [R0+0x15000] ;  /* 0x0150000000247984 */ /* 0x000e680000000c00 */
[----:B------:R-:W1:Y:S04]  /*70f0*/  LDS.128 R28, [R0+0x19000] ;  /* 0x01900000001c7984 */ /* 0x000e680000000c00 */
[----:B--2---:R2:W-:Y:S04]  /*7100*/  STG.E.128 desc[UR34][R2.64+0x80], R20 ;  /* 0x0000801402007986 */ /* 0x0045e8000c101d22 */
[----:B------:R-:W1:Y:S04]  /*7110*/  LDS.128 R24, [R0+0x16000] ;  /* 0x0160000000187984 */ /* 0x000e680000000c00 */
[----:B------:R-:W1:Y:S04]  /*7120*/  LDS.128 R16, [R0+0x1a000] ;  /* 0x01a0000000107984 */ /* 0x000e680000000c00 */
[----:B------:R-:W1:Y:S04]  /*7130*/  LDS.128 R20, [R0+0x17000] ;  /* 0x0170000000147984 */ /* 0x000e680000000c00 */
[----:B------:R3:W1:Y:S01]  /*7140*/  LDS.128 R12, [R0+0x1b000] ;  /* 0x01b00000000c7984 */ /* 0x0006620000000c00 */
[----:B--2---:R-:W-:-:S04]  /*7150*/  IADD3 R2, P0, R2, UR4, RZ ;  /* 0x0000000402027c10 */ /* 0x004fc8000ff1e0ff */
[----:B------:R-:W-:Y:S01]  /*7160*/  IADD3.X R3, R3, UR10, RZ, P0, !PT ;  /* 0x0000000a03037c10 */ /* 0x000fe200087fe4ff */
[----:B---3--:R-:W-:Y:S01]  /*7170*/  IMAD R0, R10, UR7, R6 ;  /* 0x000000070a007c24 */ /* 0x008fe2000f8e0206 */
[----:B------:R-:W-:-:S03]  /*7180*/  IADD3 R8, P0, R2, UR4, RZ ;  /* 0x0000000402087c10 */ /* 0x000fc6000ff1e0ff */
[----:B------:R-:W-:Y:S01]  /*7190*/  STG.E.128 desc[UR34][R2.64], R60 ;  /* 0x0000003c02007986 */ /* 0x000fe2000c101d22 */
[----:B------:R-:W-:Y:S02]  /*71a0*/  IADD3.X R9, R3, UR10, RZ, P0, !PT ;  /* 0x0000000a03097c10 */ /* 0x000fe400087fe4ff */
[----:B------:R-:W-:Y:S01]  /*71b0*/  IADD3 R0, R5, R0, RZ ;  /* 0x0000000005007210 */ /* 0x000fe20007ffe0ff */
[----:B----4-:R2:W-:Y:S01]  /*71c0*/  STG.E.128 desc[UR34][R2.64+0x80], R64 ;  /* 0x0000804002007986 */ /* 0x0105e2000c101d22 */
[----:B------:R-:W-:Y:S02]  /*71d0*/  LEA R6, P0, R4, UR8, 0x1 ;  /* 0x0000000804067c11 */ /* 0x000fe4000f8008ff */
[----:B------:R-:W-:Y:S01]  /*71e0*/  IADD3 R10, P1, R8, UR4, RZ ;  /* 0x00000004080a7c10 */ /* 0x000fe2000ff3e0ff */
[----:B------:R-:W-:Y:S01]  /*71f0*/  STG.E.128 desc[UR34][R8.64], R56 ;  /* 0x0000003808007986 */ /* 0x000fe2000c101d22 */
[----:B------:R-:W-:Y:S02]  /*7200*/  LEA.HI.X R7, R4, UR9, R0, 0x1, P0 ;  /* 0x0000000904077c11 */ /* 0x000fe400080f0c00 */
[----:B------:R-:W-:Y:S01]  /*7210*/  IADD3 R4, P0, R6, UR11, RZ ;  /* 0x0000000b06047c10 */ /* 0x000fe2000ff1e0ff */
[----:B------:R3:W-:Y:S01]  /*7220*/  STG.E.128 desc[UR34][R8.64+0x80], R48 ;  /* 0x0000803008007986 */ /* 0x0007e2000c101d22 */
[----:B------:R-:W-:-:S02]  /*7230*/  IADD3.X R11, R9, UR10, RZ, P1, !PT ;  /* 0x0000000a090b7c10 */ /* 0x000fc40008ffe4ff */
[----:B------:R-:W-:-:S03]  /*7240*/  IADD3.X R5, R7, UR6, RZ, P0, !PT ;  /* 0x0000000607057c10 */ /* 0x000fc600087fe4ff */
[----:B------:R4:W-:Y:S04]  /*7250*/  STG.E.128 desc[UR34][R10.64], R52 ;  /* 0x000000340a007986 */ /* 0x0009e8000c101d22 */
[----:B------:R4:W-:Y:S04]  /*7260*/  STG.E.128 desc[UR34][R10.64+0x80], R44 ;  /* 0x0000802c0a007986 */ /* 0x0009e8000c101d22 */
[----:B------:R4:W-:Y:S04]  /*7270*/  STG.E.128 desc[UR34][R6.64], R40 ;  /* 0x0000002806007986 */ /* 0x0009e8000c101d22 */
[----:B------:R4:W-:Y:S04]  /*7280*/  STG.E.128 desc[UR34][R6.64+0x80], R32 ;  /* 0x0000802006007986 */ /* 0x0009e8000c101d22 */
[----:B-1----:R4:W-:Y:S01]  /*7290*/  STG.E.128 desc[UR34][R4.64], R36 ;  /* 0x0000002404007986 */ /* 0x0029e2000c101d22 */
[----:B--2---:R-:W-:-:S03]  /*72a0*/  IADD3 R2, P0, R4, UR11, RZ ;  /* 0x0000000b04027c10 */ /* 0x004fc6000ff1e0ff */
[----:B------:R4:W-:Y:S01]  /*72b0*/  STG.E.128 desc[UR34][R4.64+0x80], R28 ;  /* 0x0000801c04007986 */ /* 0x0009e2000c101d22 */
[----:B------:R-:W-:Y:S02]  /*72c0*/  IADD3.X R3, R5, UR6, RZ, P0, !PT ;  /* 0x0000000605037c10 */ /* 0x000fe400087fe4ff */
[----:B---3--:R-:W-:-:S03]  /*72d0*/  IADD3 R8, P0, R2, UR11, RZ ;  /* 0x0000000b02087c10 */ /* 0x008fc6000ff1e0ff */
[----:B------:R4:W-:Y:S01]  /*72e0*/  STG.E.128 desc[UR34][R2.64], R24 ;  /* 0x0000001802007986 */ /* 0x0009e2000c101d22 */
[----:B------:R-:W-:-:S03]  /*72f0*/  IADD3.X R9, R3, UR6, RZ, P0, !PT ;  /* 0x0000000603097c10 */ /* 0x000fc600087fe4ff */
[----:B------:R4:W-:Y:S04]  /*7300*/  STG.E.128 desc[UR34][R2.64+0x80], R16 ;  /* 0x0000801002007986 */ /* 0x0009e8000c101d22 */
[----:B------:R4:W-:Y:S04]  /*7310*/  STG.E.128 desc[UR34][R8.64], R20 ;  /* 0x0000001408007986 */ /* 0x0009e8000c101d22 */
[----:B------:R4:W-:Y:S02]  /*7320*/  STG.E.128 desc[UR34][R8.64+0x80], R12 ;  /* 0x0000800c08007986 */ /* 0x0009e4000c101d22 */
.L_x_208:
        /* <DEDUP_REMOVED lines=11> */
.L_x_215:
[----:B------:R-:W-:Y:S05]  /*73e0*/  EXIT ;  /* 0x000000000000794d */ /* 0x000fea0003800000 */
.L_x_217:
        /* <DEDUP_REMOVED lines=9> */
.L_x_1071:


//--------------------- .text._ZN5flash44flash_bwd_dq_dk_dv_loop_seqk_parallel_kernelI23Flash_bwd_kernel_traitsILi128ELi64ELi128ELi8ELi2ELi4ELi2ELb0ELb0EN7cutlass10bfloat16_tE19Flash_kernel_traitsILi128ELi64ELi128ELi8ES3_EELb0ELb1ELb0ELb0ELb0ELb1ELb0EEEvNS_16Flash_bwd_paramsE --------------------------
	.section	.text._ZN5flash44flash_bwd_dq_dk_dv_loop_seqk_parallel_kernelI23Flash_bwd_kernel_traitsILi128ELi64ELi128ELi8ELi2ELi4ELi2ELb0ELb0EN7cutlass10bfloat16_tE19Flash_kernel_traitsILi128ELi64ELi128ELi8ES3_EELb0ELb1ELb0ELb0ELb0ELb1ELb0EEEvNS_16Flash_bwd_paramsE,"ax",@progbits
	.align	128
        .global         _ZN5flash44flash_bwd_dq_dk_dv_loop_seqk_parallel_kernelI23Flash_bwd_kernel_traitsILi128ELi64ELi128ELi8ELi2ELi4ELi2ELb0ELb0EN7cutlass10bfloat16_tE19Flash_kernel_traitsILi128ELi64ELi128ELi8ES3_EELb0ELb1ELb0ELb0ELb0ELb1ELb0EEEvNS_16Flash_bwd_paramsE
        .type           _ZN5flash44flash_bwd_dq_dk_dv_loop_seqk_parallel_kernelI23Flash_bwd_kernel_traitsILi128ELi64ELi128ELi8ELi2ELi4ELi2ELb0ELb0EN7cutlass10bfloat16_tE19Flash_kernel_traitsILi128ELi64ELi128ELi8ES3_EELb0ELb1ELb0ELb0ELb0ELb1ELb0EEEvNS_16Flash_bwd_paramsE,@function
        .size           _ZN5flash44flash_bwd_dq_dk_dv_loop_seqk_parallel_kernelI23Flash_bwd_kernel_traitsILi128ELi64ELi128ELi8ELi2ELi4ELi2ELb0ELb0EN7cutlass10bfloat16_tE19Flash_kernel_traitsILi128ELi64ELi128ELi8ES3_EELb0ELb1ELb0ELb0ELb0ELb1ELb0EEEvNS_16Flash_bwd_paramsE,(.L_x_1072 - _ZN5flash44flash_bwd_dq_dk_dv_loop_seqk_parallel_kernelI23Flash_bwd_kernel_traitsILi128ELi64ELi128ELi8ELi2ELi4ELi2ELb0ELb0EN7cutlass10bfloat16_tE19Flash_kernel_traitsILi128ELi64ELi128ELi8ES3_EELb0ELb1ELb0ELb0ELb0ELb1ELb0EEEvNS_16Flash_bwd_paramsE)
        .other          _ZN5flash44flash_bwd_dq_dk_dv_loop_seqk_parallel_kernelI23Flash_bwd_kernel_traitsILi128ELi64ELi128ELi8ELi2ELi4ELi2ELb0ELb0EN7cutlass10bfloat16_tE19Flash_kernel_traitsILi128ELi64ELi128ELi8ES3_EELb0ELb1ELb0ELb0ELb0ELb1ELb0EEEvNS_16Flash_bwd_paramsE,@"STO_CUDA_ENTRY STV_DEFAULT"
_ZN5flash44flash_bwd_dq_dk_dv_loop_seqk_parallel_kernelI23Flash_bwd_kernel_traitsILi128ELi64ELi128ELi8ELi2ELi4ELi2ELb0ELb0EN7cutlass10bfloat16_tE19Flash_kernel_traitsILi128ELi64ELi128ELi8ES3_EELb0ELb1ELb0ELb0ELb0ELb1ELb0EEEvNS_16Flash_bwd_paramsE:
.text._ZN5flash44flash_bwd_dq_dk_dv_loop_seqk_parallel_kernelI23Flash_bwd_kernel_traitsILi128ELi64ELi128ELi8ELi2ELi4ELi2ELb0ELb0EN7cutlass10bfloat16_tE19Flash_kernel_traitsILi128ELi64ELi128ELi8ES3_EELb0ELb1ELb0ELb0ELb0ELb1ELb0EEEvNS_16Flash_bwd_paramsE:
[----:B------:R-:W1:Y:S08]  /*0000*/  LDC R1, c[0x0][0x28] ;  /* 0x00000a00ff017b82 */ /* 0x000e700000000800 */
[----:B------:R-:W2:Y:S01]  /*0010*/  S2UR UR17, SR_CTAID.X ;  /* 0x00000000001179c3 */ /* 0x000ea20000002500 */
[----:B------:R-:W-:Y:S01]  /*0020*/  ULDC UR4, c[0x0][0x2c8] ;  /* 0x0000b20000047ab9 */ /* 0x000fe20000000800 */
[----:B-1----:R-:W-:Y:S01]  /*0030*/  VIADD R1, R1, 0xfffffff0 ;  /* 0xfffffff001017836 */ /* 0x002fe20000000000 */
[----:B------:R-:W-:-:S04]  /*0040*/  UIADD3 UR5, UR4, 0x7f, URZ ;  /* 0x0000007f04057890 */ /* 0x000fc8000fffe03f */
[----:B------:R-:W-:-:S04]  /*0050*/  USHF.R.S32.HI UR4, URZ, 0x1f, UR5 ;  /* 0x0000001f3f047899 */ /* 0x000fc80008011405 */
[----:B------:R-:W-:-:S04]  /*0060*/  ULEA.HI UR4, UR4, UR5, URZ, 0x7 ;  /* 0x0000000504047291 */ /* 0x000fc8000f8f383f */
[----:B------:R-:W-:-:S06]  /*0070*/  USHF.R.S32.HI UR6, URZ, 0x7, UR4 ;  /* 0x000000073f067899 */ /* 0x000fcc0008011404 */
[----:B------:R-:W-:Y:S01]  /*0080*/  MOV R0, UR6 ;  /* 0x0000000600007c02 */ /* 0x000fe20008000f00 */
[----:B--2---:R-:W-:-:S04]  /*0090*/  UISETP.GE.AND UP0, UPT, UR17, UR6, UPT ;  /* 0x000000061100728c */ /* 0x004fc8000bf06270 */
[----:B------:R1:W-:Y:S02]  /*00a0*/  STL [R1+0xc], R0 ;  /* 0x00000c0001007387 */ /* 0x0003e40000100800 */
[----:B------:R-:W-:-:S13]  /*00b0*/  PLOP3.LUT P0, PT, PT, PT, UP0, 0x80, 0x0 ;  /* 0x000000000000781c */ /* 0x000fda0003f0f008 */
[----:B------:R-:W-:Y:S05]  /*00c0*/  @P0 EXIT ;  /* 0x000000000000094d */ /* 0x000fea0003800000 */
[----:B------:R-:W2:Y:S01]  /*00d0*/  S2R R16, SR_TID.X ;  /* 0x0000000000107919 */ /* 0x000ea20000002100 */
[----:B------:R-:W3:Y:S01]  /*00e0*/  S2UR UR57, SR_CTAID.Z ;  /* 0x00000000003979c3 */ /* 0x000ee20000002700 */
[----:B------:R-:W-:Y:S01]  /*00f0*/  UMOV UR5, 0x400 ;  /* 0x0000040000057882 */ /* 0x000fe20000000000 */
[----:B------:R-:W-:Y:S01]  /*0100*/  IMAD.MOV.U32 R251, RZ, RZ, 0x20 ;  /* 0x00000020fffb7424 */ /* 0x000fe200078e00ff */
[----:B------:R-:W-:Y:S01]  /*0110*/  UMOV UR61, 0xffffc000 ;  /* 0xffffc000003d7882 */ /* 0x000fe20000000000 */
[----:B------:R-:W-:-:S04]  /*0120*/  IMAD.MOV.U32 R229, RZ, RZ, -0x10 ;  /* 0xfffffff0ffe57424 */ /* 0x000fc800078e00ff */
[----:B------:R-:W4:Y:S08]  /*0130*/  S2UR UR4, SR_CgaCtaId ;  /* 0x00000000000479c3 */ /* 0x000f300000008800 */
[----:B------:R-:W5:Y:S01]  /*0140*/  S2UR UR49, SR_CTAID.Y ;  /* 0x00000000003179c3 */ /* 0x000f620000002600 */
[----:B---3--:R-:W-:Y:S01]  /*0150*/  USHF.R.S32.HI UR6, URZ, 0x1f, UR57 ;  /* 0x0000001f3f067899 */ /* 0x008fe20008011439 */
[----:B--2---:R-:W-:Y:S01]  /*0160*/  SHF.R.S32.HI R13, RZ, 0x1f, R16 ;  /* 0x0000001fff0d7819 */ /* 0x004fe20000011410 */
[----:B------:R-:W-:Y:S01]  /*0170*/  IMAD.SHL.U32 R250, R16, 0x2, RZ ;  /* 0x0000000210fa7824 */ /* 0x000fe200078e00ff */
[----:B----4-:R-:W-:-:S02]  /*0180*/  ULEA UR4, UR4, UR5, 0x18 ;  /* 0x0000000504047291 */ /* 0x010fc4000f8ec03f */
[CC--:B------:R-:W-:Y:S02]  /*0190*/  LEA.HI R4, R13.reuse, R16.reuse, RZ, 0x5 ;  /* 0x000000100d047211 */ /* 0x0c0fe400078f28ff */
[----:B------:R-:W-:Y:S02]  /*01a0*/  LEA.HI R5, R13, R16, RZ, 0x4 ;  /* 0x000000100d057211 */ /* 0x000fe400078f20ff */
[--C-:B------:R-:W-:Y:S01]  /*01b0*/  SHF.R.S32.HI R6, RZ, 0x5, R4.reuse ;  /* 0x00000005ff067819 */ /* 0x100fe20000011404 */
[----:B-----5:R-:W-:Y:S01]  /*01c0*/  USHF.L.U32 UR5, UR49, 0x7, URZ ;  /* 0x0000000731057899 */ /* 0x020fe2000800063f */
[----:B-1----:R-:W-:Y:S02]  /*01d0*/  SHF.R.S32.HI R0, RZ, 0x1f, R4 ;  /* 0x0000001fff007819 */ /* 0x002fe40000011404 */
[----:B------:R-:W-:Y:S02]  /*01e0*/  SHF.R.S32.HI R7, RZ, 0x4, R5 ;  /* 0x00000004ff077819 */ /* 0x000fe40000011405 */
[----:B------:R-:W-:-:S02]  /*01f0*/  LEA.HI R3, R4, R6, RZ, 0x1 ;  /* 0x0000000604037211 */ /* 0x000fc400078f08ff */
[----:B------:R-:W-:Y:S02]  /*0200*/  LEA.HI R0, R0, R6, RZ, 0x2 ;  /* 0x0000000600007211 */ /* 0x000fe400078f10ff */
[----:B------:R-:W-:Y:S02]  /*0210*/  LEA.HI R2, R5, R7, RZ, 0x1 ;  /* 0x0000000705027211 */ /* 0x000fe400078f08ff */
[----:B------:R-:W-:Y:S02]  /*0220*/  LOP3.LUT R3, R3, 0xfffffffe, RZ, 0xc0, !PT ;  /* 0xfffffffe03037812 */ /* 0x000fe400078ec0ff */
[----:B------:R-:W-:Y:S02]  /*0230*/  LOP3.LUT R0, R0, 0xfffffffc, RZ, 0xc0, !PT ;  /* 0xfffffffc00007812 */ /* 0x000fe400078ec0ff */
[----:B------:R-:W-:Y:S01]  /*0240*/  LOP3.LUT R2, R2, 0xfffffffe, RZ, 0xc0, !PT ;  /* 0xfffffffe02027812 */ /* 0x000fe200078ec0ff */
[C---:B------:R-:W-:Y:S01]  /*0250*/  IMAD.IADD R14, R6.reuse, 0x1, -R3 ;  /* 0x00000001060e7824 */ /* 0x040fe200078e0a03 */
[-C--:B------:R-:W-:Y:S01]  /*0260*/  LEA.HI R19, R13, R16.reuse, RZ, 0x3 ;  /* 0x000000100d137211 */ /* 0x080fe200078f18ff */
[----:B------:R-:W-:Y:S01]  /*0270*/  IMAD.IADD R11, R6, 0x1, -R0 ;  /* 0x00000001060b7824 */ /* 0x000fe200078e0a00 */
[----:B------:R-:W-:Y:S01]  /*0280*/  LOP3.LUT R3, R4, 0xffffffe0, RZ, 0xc0, !PT ;  /* 0xffffffe004037812 */ /* 0x000fe200078ec0ff */
[----:B------:R-:W-:Y:S01]  /*0290*/  IMAD.IADD R10, R7, 0x1, -R2 ;  /* 0x00000001070a7824 */ /* 0x000fe200078e0a02 */
[----:B------:R-:W-:-:S02]  /*02a0*/  LEA.HI R15, R13, R16, RZ, 0x2 ;  /* 0x000000100d0f7211 */ /* 0x000fc400078f10ff */
[----:B------:R-:W-:Y:S01]  /*02b0*/  LOP3.LUT R0, R19, 0xfffffff8, RZ, 0xc0, !PT ;  /* 0xfffffff813007812 */ /* 0x000fe200078ec0ff */
[C---:B------:R-:W-:Y:S01]  /*02c0*/  IMAD.IADD R3, R16.reuse, 0x1, -R3 ;  /* 0x0000000110037824 */ /* 0x040fe200078e0a03 */
[----:B------:R-:W-:Y:S02]  /*02d0*/  SHF.R.S32.HI R4, RZ, 0x3, R19 ;  /* 0x00000003ff047819 */ /* 0x000fe40000011413 */
[----:B------:R-:W-:Y:S01]  /*02e0*/  LOP3.LUT R2, R5, 0xfffffff0, RZ, 0xc0, !PT ;  /* 0xfffffff005027812 */ /* 0x000fe200078ec0ff */
[----:B------:R-:W-:Y:S01]  /*02f0*/  IMAD.IADD R0, R16, 0x1, -R0 ;  /* 0x0000000110007824 */ /* 0x000fe200078e0a00 */
[--C-:B------:R-:W-:Y:S01]  /*0300*/  SHF.R.S32.HI R7, RZ, 0x2, R15.reuse ;  /* 0x00000002ff077819 */ /* 0x100fe2000001140f */
[----:B------:R-:W-:Y:S01]  /*0310*/  IMAD.SHL.U32 R4, R4, 0x40, RZ ;  /* 0x0000004004047824 */ /* 0x000fe200078e00ff */
[----:B------:R-:W-:Y:S01]  /*0320*/  SHF.R.S32.HI R5, RZ, 0x1f, R15 ;  /* 0x0000001fff057819 */ /* 0x000fe2000001140f */
[----:B------:R-:W-:Y:S01]  /*0330*/  IMAD.IADD R2, R16, 0x1, -R2 ;  /* 0x0000000110027824 */ /* 0x000fe200078e0a02 */
[----:B------:R-:W-:Y:S01]  /*0340*/  SHF.R.S32.HI R8, RZ, 0x1f, R3 ;  /* 0x0000001fff087819 */ /* 0x000fe20000011403 */
[----:B------:R-:W-:Y:S01]  /*0350*/  IMAD.SHL.U32 R6, R0, 0x8, RZ ;  /* 0x0000000800067824 */ /* 0x000fe200078e00ff */
[----:B------:R-:W-:-:S02]  /*0360*/  LEA.HI R5, R5, R7, RZ, 0x3 ;  /* 0x0000000705057211 */ /* 0x000fc400078f18ff */
[----:B------:R-:W-:Y:S02]  /*0370*/  LOP3.LUT R4, R4, 0x1c0, RZ, 0xc0, !PT ;  /* 0x000001c004047812 */ /* 0x000fe400078ec0ff */
[----:B------:R-:W-:Y:S02]  /*0380*/  LOP3.LUT R5, R5, 0xfffffff8, RZ, 0xc0, !PT ;  /* 0xfffffff805057812 */ /* 0x000fe400078ec0ff */
[----:B------:R-:W-:Y:S02]  /*0390*/  SHF.R.S32.HI R9, RZ, 0x1f, R2 ;  /* 0x0000001fff097819 */ /* 0x000fe40000011402 */
[----:B------:R-:W-:Y:S01]  /*03a0*/  LOP3.LUT R6, R4, 0x38, R6, 0xf8, !PT ;  /* 0x0000003804067812 */ /* 0x000fe200078ef806 */
[----:B------:R-:W-:Y:S01]  /*03b0*/  IMAD.IADD R7, R7, 0x1, -R5 ;  /* 0x0000000107077824 */ /* 0x000fe200078e0a05 */
[----:B------:R-:W-:Y:S02]  /*03c0*/  SHF.R.U32.HI R4, RZ, 0x3, R4 ;  /* 0x00000003ff047819 */ /* 0x000fe40000011604 */
[----:B------:R-:W-:-:S02]  /*03d0*/  LEA.HI R12, R9, R2, RZ, 0x3 ;  /* 0x00000002090c7211 */ /* 0x000fc400078f18ff */
[----:B------:R-:W-:Y:S01]  /*03e0*/  LOP3.LUT R246, R6, R4, RZ, 0x3c, !PT ;  /* 0x0000000406f67212 */ /* 0x000fe200078e3cff */
[----:B------:R-:W-:Y:S01]  /*03f0*/  IMAD.SHL.U32 R6, R10, 0x200, RZ ;  /* 0x000002000a067824 */ /* 0x000fe200078e00ff */
[----:B------:R-:W-:Y:S02]  /*0400*/  LOP3.LUT R4, R12, 0xfffffff8, RZ, 0xc0, !PT ;  /* 0xfffffff80c047812 */ /* 0x000fe400078ec0ff */
[----:B------:R-:W-:Y:S02]  /*0410*/  LEA.HI R18, R8, R3, RZ, 0x2 ;  /* 0x0000000308127211 */ /* 0x000fe400078f10ff */
[----:B------:R-:W-:Y:S01]  /*0420*/  LOP3.LUT P4, RZ, R0, 0x2, RZ, 0xc0, !PT ;  /* 0x0000000200ff7812 */ /* 0x000fe2000788c0ff */
[----:B------:R-:W-:Y:S01]  /*0430*/  IMAD.IADD R17, R2, 0x1, -R4 ;  /* 0x0000000102117824 */ /* 0x000fe200078e0a04 */
[C---:B------:R-:W-:Y:S01]  /*0440*/  LOP3.LUT P3, RZ, R0.reuse, 0x4, RZ, 0xc0, !PT ;  /* 0x0000000400ff7812 */ /* 0x040fe2000786c0ff */
[----:B------:R-:W-:Y:S01]  /*0450*/  IMAD.SHL.U32 R0, R0, 0x40, RZ ;  /* 0x0000004000007824 */ /* 0x000fe200078e00ff */
[----:B------:R-:W-:Y:S01]  /*0460*/  LOP3.LUT R3, R7, 0x1, RZ, 0xc0, !PT ;  /* 0x0000000107037812 */ /* 0x000fe200078ec0ff */
[----:B------:R-:W-:Y:S01]  /*0470*/  IMAD.SHL.U32 R2, R11, 0x10, RZ ;  /* 0x000000100b027824 */ /* 0x000fe200078e00ff */
[----:B------:R-:W-:-:S02]  /*0480*/  LEA.HI R5, R13, R16, RZ, 0x7 ;  /* 0x000000100d057211 */ /* 0x000fc400078f38ff */
[----:B------:R-:W-:Y:S02]  /*0490*/  ISETP.NE.U32.AND P0, PT, R3, 0x1, PT ;  /* 0x000000010300780c */ /* 0x000fe40003f05070 */
[----:B------:R-:W-:Y:S02]  /*04a0*/  LOP3.LUT R0, R0, 0x1c0, RZ, 0xc0, !PT ;  /* 0x000001c000007812 */ /* 0x000fe400078ec0ff */
[----:B------:R-:W-:Y:S02]  /*04b0*/  LOP3.LUT R3, R15, 0x7ffffffc, RZ, 0xc0, !PT ;  /* 0x7ffffffc0f037812 */ /* 0x000fe400078ec0ff */
[C---:B------:R-:W-:Y:S02]  /*04c0*/  LOP3.LUT R214, R0.reuse, 0x8, R19, 0xf8, !PT ;  /* 0x0000000800d67812 */ /* 0x040fe400078ef813 */
[----:B------:R-:W-:Y:S02]  /*04d0*/  LOP3.LUT R2, R0, 0x30, R2, 0xf8, !PT ;  /* 0x0000003000027812 */ /* 0x000fe400078ef802 */
[----:B------:R-:W-:Y:S01]  /*04e0*/  SHF.R.U32.HI R210, RZ, 0x3, R0 ;  /* 0x00000003ffd27819 */ /* 0x000fe20000011600 */
[----:B------:R-:W-:Y:S01]  /*04f0*/  IMAD.IADD R0, R16, 0x1, -R3 ;  /* 0x0000000110007824 */ /* 0x000fe200078e0a03 */
[----:B------:R-:W-:-:S02]  /*0500*/  LEA.HI R4, R13, R16, RZ, 0x6 ;  /* 0x000000100d047211 */ /* 0x000fc400078f30ff */
[----:B------:R-:W-:Y:S01]  /*0510*/  LOP3.LUT R8, R2, 0x8, R19, 0xf8, !PT ;  /* 0x0000000802087812 */ /* 0x000fe200078ef813 */
[----:B------:R-:W-:Y:S01]  /*0520*/  IMAD.SHL.U32 R2, R0, 0x2, RZ ;  /* 0x0000000200027824 */ /* 0x000fe200078e00ff */
[----:B------:R-:W-:Y:S02]  /*0530*/  SHF.R.S32.HI R0, RZ, 0x7, R5 ;  /* 0x00000007ff007819 */ /* 0x000fe40000011405 */
[----:B------:R-:W-:Y:S01]  /*0540*/  SHF.R.S32.HI R4, RZ, 0x6, R4 ;  /* 0x00000006ff047819 */ /* 0x000fe20000011404 */
[--C-:B------:R-:W-:Y:S01]  /*0550*/  IMAD R11, R11, 0x400, R2.reuse ;  /* 0x000004000b0b7824 */ /* 0x100fe200078e0202 */
[----:B------:R-:W-:Y:S01]  /*0560*/  LOP3.LUT R214, R214, R210, RZ, 0x3c, !PT ;  /* 0x000000d2d6d67212 */ /* 0x000fe200078e3cff */
[----:B------:R-:W-:Y:S01]  /*0570*/  IMAD R9, R0, 0x1000, R2 ;  /* 0x0000100000097824 */ /* 0x000fe200078e0202 */
[----:B------:R-:W-:Y:S01]  /*0580*/  R2P PR, R7, 0x6 ;  /* 0x0000000607007804 */ /* 0x000fe20000000000 */
[----:B------:R-:W-:Y:S01]  /*0590*/  IMAD R3, R4, 0x800, R6 ;  /* 0x0000080004037824 */ /* 0x000fe200078e0206 */
[----:B------:R-:W-:Y:S01]  /*05a0*/  LOP3.LUT R210, R6, R8, R210, 0xf6, !PT ;  /* 0x0000000806d27212 */ /* 0x000fe200078ef6d2 */
[----:B------:R-:W-:Y:S01]  /*05b0*/  IMAD.SHL.U32 R2, R10, 0x20, RZ ;  /* 0x000000200a027824 */ /* 0x000fe200078e00ff */
[----:B------:R-:W-:Y:S01]  /*05c0*/  SEL R213, R251, 0xffffffe0, !P4 ;  /* 0xffffffe0fbd57807 */ /* 0x000fe20006000000 */
[----:B------:R-:W-:Y:S01]  /*05d0*/  IMAD.IADD R214, R3, 0x1, R214 ;  /* 0x0000000103d67824 */ /* 0x000fe200078e02d6 */
[----:B------:R-:W-:Y:S01]  /*05e0*/  SEL R251, R251, 0xffffffe0, !P1 ;  /* 0xffffffe0fbfb7807 */ /* 0x000fe20004800000 */
[----:B------:R-:W-:Y:S01]  /*05f0*/  IMAD.SHL.U32 R5, R0, 0x8, RZ ;  /* 0x0000000800057824 */ /* 0x000fe200078e00ff */
[----:B------:R-:W-:Y:S01]  /*0600*/  LOP3.LUT R0, R2, 0x20, RZ, 0xc0, !PT ;  /* 0x0000002002007812 */ /* 0x000fe200078ec0ff */
[----:B------:R-:W-:Y:S01]  /*0610*/  IMAD.SHL.U32 R3, R4, 0x8, RZ ;  /* 0x0000000804037824 */ /* 0x000fe200078e00ff */
[----:B------:R-:W-:Y:S01]  /*0620*/  SEL R229, R229, 0x10, !P0 ;  /* 0x00000010e5e57807 */ /* 0x000fe20004000000 */
[----:B------:R-:W-:Y:S01]  /*0630*/  IMAD.SHL.U32 R2, R7, 0x40, RZ ;  /* 0x0000004007027824 */ /* 0x000fe200078e00ff */
[----:B------:R-:W-:Y:S01]  /*0640*/  LEA R210, R210, UR4, 0x1 ;  /* 0x00000004d2d27c11 */ /* 0x000fe2000f8e08ff */
[----:B------:R-:W-:Y:S01]  /*0650*/  IMAD R246, R4, 0x200, R246 ;  /* 0x0000020004f67824 */ /* 0x000fe200078e02f6 */
[----:B------:R-:W-:Y:S01]  /*0660*/  LOP3.LUT R209, R0, 0x18, R3, 0xf8, !PT ;  /* 0x0000001800d17812 */ /* 0x000fe200078ef803 */
[----:B------:R-:W-:Y:S01]  /*0670*/  IMAD.SHL.U32 R4, R4, 0x20, RZ ;  /* 0x0000002004047824 */ /* 0x000fe200078e00ff */
[----:B------:R-:W-:Y:S01]  /*0680*/  LOP3.LUT R0, R2, 0x1c0, RZ, 0xc0, !PT ;  /* 0x000001c002007812 */ /* 0x000fe200078ec0ff */
[C---:B------:R-:W-:Y:S01]  /*0690*/  IMAD.SHL.U32 R6, R10.reuse, 0x8, RZ ;  /* 0x000000080a067824 */ /* 0x040fe200078e00ff */
[----:B------:R-:W-:Y:S01]  /*06a0*/  LOP3.LUT R2, R5, 0x8, RZ, 0xc0, !PT ;  /* 0x0000000805027812 */ /* 0x000fe200078ec0ff */
[----:B------:R-:W-:Y:S01]  /*06b0*/  IMAD.SHL.U32 R5, R10, 0x10, RZ ;  /* 0x000000100a057824 */ /* 0x000fe200078e00ff */
[----:B------:R-:W-:Y:S01]  /*06c0*/  SHF.R.U32.HI R3, RZ, 0x3, R0 ;  /* 0x00000003ff037819 */ /* 0x000fe20000011600 */
[----:B------:R-:W-:Y:S01]  /*06d0*/  IMAD.SHL.U32 R214, R214, 0x2, RZ ;  /* 0x00000002d6d67824 */ /* 0x000fe200078e00ff */
[----:B------:R-:W-:-:S02]  /*06e0*/  LOP3.LUT R250, R4, 0x6, R250, 0xf8, !PT ;  /* 0x0000000604fa7812 */ /* 0x000fc400078ef8fa */
[----:B------:R-:W-:Y:S02]  /*06f0*/  LOP3.LUT R4, R0, 0x20, R4, 0xf8, !PT ;  /* 0x0000002000047812 */ /* 0x000fe400078ef804 */
[----:B------:R-:W-:Y:S02]  /*0700*/  LOP3.LUT R7, R3, R0, R2, 0x1e, !PT ;  /* 0x0000000003077212 */ /* 0x000fe400078e1e02 */
[----:B------:R-:W-:Y:S02]  /*0710*/  SHF.R.S32.HI R0, RZ, 0x2, R18 ;  /* 0x00000002ff007819 */ /* 0x000fe40000011412 */
[----:B------:R-:W-:Y:S01]  /*0720*/  LOP3.LUT R8, R2, 0x10, R5, 0xf8, !PT ;  /* 0x0000001002087812 */ /* 0x000fe200078ef805 */
[----:B------:R-:W-:Y:S01]  /*0730*/  IMAD.SHL.U32 R5, R17, 0x40, RZ ;  /* 0x0000004011057824 */ /* 0x000fe200078e00ff */
[----:B------:R-:W-:Y:S01]  /*0740*/  LOP3.LUT R4, R4, R3, RZ, 0x3c, !PT ;  /* 0x0000000304047212 */ /* 0x000fe200078e3cff */
[C---:B------:R-:W-:Y:S02]  /*0750*/  IMAD R20, R14.reuse, 0x10, R0 ;  /* 0x000000100e147824 */ /* 0x040fe400078e0200 */
[----:B------:R-:W-:Y:S01]  /*0760*/  IMAD R3, R14, 0x400, R9 ;  /* 0x000004000e037824 */ /* 0x000fe200078e0209 */
[----:B------:R-:W-:Y:S01]  /*0770*/  LOP3.LUT R5, R5, 0x1c0, RZ, 0xc0, !PT ;  /* 0x000001c005057812 */ /* 0x000fe200078ec0ff */
[----:B------:R-:W-:Y:S01]  /*0780*/  VIADD R2, R20, 0xffffffc0 ;  /* 0xffffffc014027836 */ /* 0x000fe20000000000 */
[----:B------:R1:W-:Y:S01]  /*0790*/  STL [R1], R20 ;  /* 0x0000001401007387 */ /* 0x0003e20000100800 */
[----:B------:R-:W-:-:S02]  /*07a0*/  IMAD.SHL.U32 R0, R12, 0x40, RZ ;  /* 0x000000400c007824 */ /* 0x000fc400078e00ff */
[----:B------:R-:W-:Y:S01]  /*07b0*/  IMAD.IADD R230, R4, 0x1, R3 ;  /* 0x0000000104e67824 */ /* 0x000fe200078e0203 */
[----:B------:R-:W-:Y:S01]  /*07c0*/  SHF.R.S32.HI R3, RZ, 0x1f, R2 ;  /* 0x0000001fff037819 */ /* 0x000fe20000011402 */
[----:B------:R-:W-:Y:S01]  /*07d0*/  IMAD.IADD R7, R11, 0x1, R7 ;  /* 0x000000010b077824 */ /* 0x000fe200078e0207 */
[----:B------:R-:W-:Y:S02]  /*07e0*/  LOP3.LUT R4, R5, 0x8, R6, 0xf8, !PT ;  /* 0x0000000805047812 */ /* 0x000fe400078ef806 */
[----:B------:R-:W-:Y:S02]  /*07f0*/  SHF.R.U32.HI R6, RZ, 0x3, R5 ;  /* 0x00000003ff067819 */ /* 0x000fe40000011605 */
[----:B------:R-:W-:Y:S02]  /*0800*/  LOP3.LUT R0, R0, 0xfffffe00, RZ, 0xc0, !PT ;  /* 0xfffffe0000007812 */ /* 0x000fe400078ec0ff */
[----:B------:R-:W-:Y:S02]  /*0810*/  SHF.L.U64.HI R249, R2, 0x2, R3 ;  /* 0x0000000202f97819 */ /* 0x000fe40000010203 */
[----:B------:R-:W-:Y:S01]  /*0820*/  LOP3.LUT R2, R4, R6, RZ, 0x3c, !PT ;  /* 0x0000000604027212 */ /* 0x000fe200078e3cff */
[----:B------:R-:W-:Y:S01]  /*0830*/  IMAD R3, R14, 0x400, R0 ;  /* 0x000004000e037824 */ /* 0x000fe200078e0200 */
[----:B------:R-:W-:-:S02]  /*0840*/  LOP3.LUT R4, R6, R8, R5, 0x1e, !PT ;  /* 0x0000000806047212 */ /* 0x000fc400078e1e05 */
        /* <DEDUP_REMOVED lines=9> */
[----:B------:R-:W-:-:S03]  /*08e0*/  LEA R230, R230, UR4, 0x1 ;  /* 0x00000004e6e67c11 */ /* 0x000fc6000f8e08ff */
[----:B------:R-:W-:Y:S01]  /*08f0*/  IMAD.U32 R2, RZ, RZ, UR6 ;  /* 0x00000006ff027e24 */ /* 0x000fe2000f8e00ff */
[----:B------:R-:W-:Y:S01]  /*0900*/  USHF.R.S32.HI UR6, URZ, 0x1f, UR57 ;  /* 0x0000001f3f067899 */ /* 0x000fe20008011439 */
[----:B------:R-:W-:Y:S01]  /*0910*/  LEA R247, R7, UR5, 0x1 ;  /* 0x0000000507f77c11 */ /* 0x000fe2000f8e08ff */
[----:B------:R-:W-:Y:S01]  /*0920*/  IMAD.IADD R228, R230, 0x1, R251 ;  /* 0x00000001e6e47824 */ /* 0x000fe200078e02fb */
[----:B------:R-:W-:Y:S01]  /*0930*/  SEL R215, R0, 0xffffffc0, !P3 ;  /* 0xffffffc000d77807 */ /* 0x000fe20005800000 */
[----:B------:R-:W-:Y:S01]  /*0940*/  VIADD R216, R214, UR5 ;  /* 0x00000005d6d87c36 */ /* 0x000fe20008000000 */
[----:B------:R-:W-:Y:S01]  /*0950*/  SEL R0, R0, 0xffffffc0, !P2 ;  /* 0xffffffc000007807 */ /* 0x000fe20005000000 */
[----:B------:R-:W-:Y:S01]  /*0960*/  IMAD.U32 R2, RZ, RZ, UR6 ;  /* 0x00000006ff027e24 */ /* 0x000fe2000f8e00ff */
[----:B------:R-:W-:Y:S01]  /*0970*/  LEA R209, R209, UR5, 0x1 ;  /* 0x00000005d1d17c11 */ /* 0x000fe2000f8e08ff */
[----:B------:R-:W-:Y:S01]  /*0980*/  VIADD R2, R247, 0x420 ;  /* 0x00000420f7027836 */ /* 0x000fe20000000000 */
[----:B------:R-:W-:Y:S01]  /*0990*/  ULDC.64 UR6, c[0x0][0x208] ;  /* 0x0000820000067ab9 */ /* 0x000fe20000000a00 */
[----:B------:R-:W-:-:S02]  /*09a0*/  IMAD.IADD R251, R251, 0x1, R247 ;  /* 0x00000001fbfb7824 */ /* 0x000fc400078e02f7 */
[C---:B------:R-:W-:Y:S02]  /*09b0*/  @P1 VIADD R2, R247.reuse, 0x3e0 ;  /* 0x000003e0f7021836 */ /* 0x040fe40000000000 */
[--C-:B------:R-:W-:Y:S02]  /*09c0*/  IMAD.IADD R248, R247, 0x1, R0.reuse ;  /* 0x00000001f7f87824 */ /* 0x100fe400078e0200 */
[----:B------:R-:W-:Y:S01]  /*09d0*/  IMAD.IADD R252, R251, 0x1, R0 ;  /* 0x00000001fbfc7824 */ /* 0x000fe200078e0200 */
[----:B------:R1:W-:Y:S01]  /*09e0*/  STL [R1+0x8], R2 ;  /* 0x0000080201007387 */ /* 0x0003e20000100800 */
[----:B------:R-:W-:Y:S02]  /*09f0*/  IMAD.IADD R0, R0, 0x1, R2 ;  /* 0x0000000100007824 */ /* 0x000fe400078e0202 */
[C---:B------:R-:W-:Y:S02]  /*0a00*/  IMAD.IADD R213, R216.reuse, 0x1, R213 ;  /* 0x00000001d8d57824 */ /* 0x040fe400078e02d5 */
[----:B------:R-:W-:Y:S01]  /*0a10*/  IMAD.IADD R216, R216, 0x1, R215 ;  /* 0x00000001d8d87824 */ /* 0x000fe200078e02d7 */
[----:B------:R1:W-:Y:S01]  /*0a20*/  STL [R1+0x4], R0 ;  /* 0x0000040001007387 */ /* 0x0003e20000100800 */
[----:B------:R-:W-:-:S02]  /*0a30*/  IMAD.IADD R231, R230, 0x1, R229 ;  /* 0x00000001e6e77824 */ /* 0x000fc400078e02e5 */
[----:B------:R-:W-:Y:S02]  /*0a40*/  IMAD.IADD R215, R213, 0x1, R215 ;  /* 0x00000001d5d77824 */ /* 0x000fe400078e02d7 */
[----:B------:R-:W-:-:S07]  /*0a50*/  IMAD.IADD R229, R229, 0x1, R228 ;  /* 0x00000001e5e57824 */ /* 0x000fce00078e02e4 */
.L_x_262:
        /* <DEDUP_REMOVED lines=16> */
[----:B-1----:R-:W-:Y:S01]  /*0b60*/  IMAD.U32 R2, RZ, RZ, UR8 ;  /* 0x00000008ff027e24 */ /* 0x002fe2000f8e00ff */
        /* <DEDUP_REMOVED lines=13> */
[----:B--2-4-:R-:W2:Y:S01]  /*0c40*/  @P1 LDG.E R7, desc[UR6][R4.64] ;  /* 0x0000000604071981 */ /* 0x014ea2000c1e1900 */
        /* <DEDUP_REMOVED lines=19> */
[----:B------:R-:W-:Y:S01]  /*0d80*/  @!UP3 USEL UR10, UR8, URZ, UP0 ;  /* 0x0000003f080ab287 */ /* 0x000fe20008000000 */
[----:B------:R-:W-:Y:S01]  /*0d90*/  ULDC UR9, c[0x0][0x2c8] ;  /* 0x0000b20000097ab9 */ /* 0x000fe20000000800 */
[----:B--2---:R-:W-:-:S02]  /*0da0*/  @P1 R2UR UR18, R7 ;  /* 0x00000000071212ca */ /* 0x004fc400000e0000 */
        /* <DEDUP_REMOVED lines=14> */
.L_x_218:
        /* <DEDUP_REMOVED lines=22> */
[----:B------:R-:W-:Y:S02]  /*0ff0*/  USEL UR35, UR14, URZ, UP2 ;  /* 0x0000003f0e237287 */ /* 0x000fe40009000000 */
[----:B------:R-:W-:Y:S01]  /*1000*/  @!UP1 UIMAD.WIDE.U32 UR38, UR49, UR10, URZ ;  /* 0x0000000a312692a5 */ /* 0x000fe2000f8e003f */
[----:B-1----:R-:W-:Y:S01]  /*1010*/  IABS R5, R6 ;  /* 0x0000000600057213 */ /* 0x002fe20000000000 */
[----:B------:R-:W-:Y:S01]  /*1020*/  UIMAD.WIDE.U32 UR14, UR5, UR42, URZ ;  /* 0x0000002a050e72a5 */ /* 0x000fe2000f8e003f */
[----:B------:R-:W-:Y:S01]  /*1030*/  ISETP.NE.AND P3, PT, R6, RZ, PT ;  /* 0x000000ff0600720c */ /* 0x000fe20003f65270 */
[----:B------:R-:W-:Y:S01]  /*1040*/  ULDC.U8 UR20, c[0x0][0x3d8] ;  /* 0x0000f60000147ab9 */ /* 0x000fe20000000000 */
[----:B------:R-:W1:Y:S01]  /*1050*/  I2F.RP R2, R5 ;  /* 0x0000000500027306 */ /* 0x000e620000209400 */
[----:B------:R-:W-:-:S02]  /*1060*/  USEL UR58, UR24, UR14, !UP1 ;  /* 0x0000000e183a7287 */ /* 0x000fc4000c800000 */
[----:B------:R-:W-:Y:S02]  /*1070*/  UISETP.NE.AND UP3, UPT, UR20, URZ, UPT ;  /* 0x0000003f1400728c */ /* 0x000fe4000bf65270 */
[----:B--2---:R-:W-:Y:S02]  /*1080*/  UIMAD.WIDE.U32 UR32, UR9, UR12, URZ ;  /* 0x0000000c092072a5 */ /* 0x004fe4000f8e003f */
[----:B------:R-:W-:Y:S02]  /*1090*/  UIADD3 UR50, UR25, UR34, URZ ;  /* 0x0000002219327290 */ /* 0x000fe4000fffe03f */
[----:B------:R-:W-:Y:S02]  /*10a0*/  UIMAD UR44, UR9, UR13, UR33 ;  /* 0x0000000d092c72a4 */ /* 0x000fe4000f8e0221 */
[----:B------:R-:W-:Y:S01]  /*10b0*/  @!UP1 UIMAD UR9, UR59, UR10, URZ ;  /* 0x0000000a3b0992a4 */ /* 0x000fe2000f8e023f */
[----:B------:R-:W-:Y:S01]  /*10c0*/  @UP1 ULDC.64 UR12, c[0x0][0x420] ;  /* 0x00010800000c1ab9 */ /* 0x000fe20000000a00 */
[----:B------:R-:W-:Y:S01]  /*10d0*/  USHF.L.U64.HI UR16, UR49, 0x7, UR59 ;  /* 0x0000000731107899 */ /* 0x000fe2000801023b */
        /* <DEDUP_REMOVED lines=8> */
[----:B------:R-:W-:Y:S01]  /*1160*/  UIMAD.WIDE UR10, UR22, UR47, URZ ;  /* 0x0000002f160a72a5 */ /* 0x000fe2000f8e023f */
[----:B-1----:R-:W-:Y:S01]  /*1170*/  VIADD R2, R2, 0xffffffe ;  /* 0x0ffffffe02027836 */ /* 0x002fe20000000000 */
[----:B------:R-:W-:Y:S02]  /*1180*/  UIMAD.WIDE.U32 UR12, UR49, UR60, URZ ;  /* 0x0000003c310c72a5 */ /* 0x000fe4000f8e003f */
[----:B------:R-:W-:Y:S01]  /*1190*/  UIMAD UR9, UR59, UR60, UR9 ;  /* 0x0000003c3b0972a4 */ /* 0x000fe2000f8e0209 */
[----:B------:R-:W1:Y:S01]  /*11a0*/  F2I.FTZ.U32.TRUNC.NTZ R3, R2 ;  /* 0x0000000200037305 */ /* 0x000e62000021f000 */
[----:B------:R-:W-:Y:S02]  /*11b0*/  UIMAD UR14, UR11, UR12, URZ ;  /* 0x0000000c0b0e72a4 */ /* 0x000fe4000f8e023f */
[----:B------:R-:W-:Y:S02]  /*11c0*/  UIADD3 UR9, UR13, UR9, URZ ;  /* 0x000000090d097290 */ /* 0x000fe4000fffe03f */
[----:B------:R-:W-:-:S02]  /*11d0*/  ULOP3.LUT UR19, UR33, 0xffffffc0, URZ, 0xc0, !UPT ;  /* 0xffffffc021137892 */ /* 0x000fc4000f8ec03f */
[----:B------:R-:W-:Y:S02]  /*11e0*/  UIMAD.WIDE.U32 UR24, UR10, UR12, URZ ;  /* 0x0000000c0a1872a5 */ /* 0x000fe4000f8e003f */
[----:B------:R-:W-:Y:S02]  /*11f0*/  UIMAD UR9, UR10, UR9, UR14 ;  /* 0x000000090a0972a4 */ /* 0x000fe4000f8e020e */
[----:B------:R-:W-:Y:S02]  /*1200*/  UIADD3 UR19, UR19, -0x40, URZ ;  /* 0xffffffc013137890 */ /* 0x000fe4000fffe03f */
[----:B------:R-:W-:Y:S01]  /*1210*/  UISETP.NE.AND UP0, UPT, UR30, -0x1, UPT ;  /* 0xffffffff1e00788c */ /* 0x000fe2000bf05270 */
[----:B-1----:R-:W-:Y:S01]  /*1220*/  IMAD.MOV R0, RZ, RZ, -R3 ;  /* 0x000000ffff007224 */ /* 0x002fe200078e0a03 */
[----:B------:R-:W-:Y:S01]  /*1230*/  USEL UR16, UR16, URZ, UP2 ;  /* 0x0000003f10107287 */ /* 0x000fe20009000000 */
[----:B------:R-:W-:Y:S01]  /*1240*/  IMAD.MOV.U32 R2, RZ, RZ, RZ ;  /* 0x000000ffff027224 */ /* 0x000fe200078e00ff */
[----:B------:R-:W-:Y:S01]  /*1250*/  UIADD3 UR48, UR25, UR9, URZ ;  /* 0x0000000919307290 */ /* 0x000fe2000fffe03f */
[----:B------:R-:W-:Y:S01]  /*1260*/  IMAD R0, R0, R5, RZ ;  /* 0x0000000500007224 */ /* 0x000fe200078e02ff */
[----:B------:R-:W-:-:S02]  /*1270*/  UIMAD.WIDE.U32 UR12, UR10, UR5, URZ ;  /* 0x000000050a0c72a5 */ /* 0x000fc4000f8e003f */
[----:B------:R-:W-:Y:S01]  /*1280*/  UIADD3 UR9, UP2, UR19, UR35, URZ ;  /* 0x0000002313097290 */ /* 0x000fe2000ff5e03f */
[----:B------:R-:W-:Y:S01]  /*1290*/  IMAD.HI.U32 R0, R3, R0, R2 ;  /* 0x0000000003007227 */ /* 0x000fe200078e0002 */
[----:B------:R-:W-:Y:S01]  /*12a0*/  MOV R2, R4 ;  /* 0x0000000400027202 */ /* 0x000fe20000000f00 */
[----:B------:R-:W-:Y:S01]  /*12b0*/  USHF.R.S32.HI UR36, URZ, 0x1f, UR19 ;  /* 0x0000001f3f247899 */ /* 0x000fe20008011413 */
[----:B------:R-:W-:Y:S01]  /*12c0*/  ULDC UR46, c[0x0][0x2c4] ;  /* 0x0000b100002e7ab9 */ /* 0x000fe20000000800 */
[----:B------:R-:W-:Y:S02]  /*12d0*/  UIMAD UR14, UR11, UR5, URZ ;  /* 0x000000050b0e72a4 */ /* 0x000fe4000f8e023f */
[----:B------:R-:W-:Y:S01]  /*12e0*/  IMAD.HI.U32 R0, R0, R2, RZ ;  /* 0x0000000200007227 */ /* 0x000fe200078e00ff */
[----:B------:R-:W-:Y:S02]  /*12f0*/  USEL UR56, UR24, UR12, !UP1 ;  /* 0x0000000c18387287 */ /* 0x000fe4000c800000 */
[----:B------:R-:W-:Y:S01]  /*1300*/  UIMAD UR11, UR11, UR9, URZ ;  /* 0x000000090b0b72a4 */ /* 0x000fe2000f8e023f */
[----:B------:R-:W-:Y:S01]  /*1310*/  IMAD.MOV R3, RZ, RZ, -R0 ;  /* 0x000000ffff037224 */ /* 0x000fe200078e0a00 */
[----:B------:R-:W-:-:S02]  /*1320*/  UIMAD.WIDE.U32 UR34, UR10, UR9, URZ ;  /* 0x000000090a2272a5 */ /* 0x000fc4000f8e003f */
[----:B------:R-:W-:Y:S01]  /*1330*/  UIADD3.X UR12, UR36, UR16, URZ, UP2, !UPT ;  /* 0x00000010240c7290 */ /* 0x000fe200097fe43f */
[C---:B------:R-:W-:Y:S01]  /*1340*/  IMAD R2, R5.reuse, R3, R2 ;  /* 0x0000000305027224 */ /* 0x040fe200078e0202 */
[----:B------:R-:W-:Y:S01]  /*1350*/  @UP3 UIMAD UR9, UR49, UR46, URZ ;  /* 0x0000002e310932a4 */ /* 0x000fe2000f8e023f */
[----:B------:R-:W-:Y:S01]  /*1360*/  ULDC.U8 UR21, c[0x0][0x480] ;  /* 0x0001200000157ab9 */ /* 0x000fe20000000000 */
[----:B------:R-:W-:Y:S02]  /*1370*/  UIMAD UR27, UR5, UR43, URZ ;  /* 0x0000002b051b72a4 */ /* 0x000fe4000f8e023f */
[----:B------:R-:W-:Y:S01]  /*1380*/  ISETP.GT.U32.AND P1, PT, R5, R2, PT ;  /* 0x000000020500720c */ /* 0x000fe20003f24070 */
[----:B------:R-:W-:Y:S02]  /*1390*/  @UP0 UIADD3 UR26, UR18, UR30, URZ ;  /* 0x0000001e121a0290 */ /* 0x000fe4000fffe03f */
[----:B------:R-:W-:Y:S02]  /*13a0*/  @UP0 UIADD3 UR31, UR18, UR30, URZ ;  /* 0x0000001e121f0290 */ /* 0x000fe4000fffe03f */
[----:B------:R-:W-:-:S02]  /*13b0*/  UIMAD UR16, UR10, UR12, UR11 ;  /* 0x0000000c0a1072a4 */ /* 0x000fc4000f8e020b */
[----:B------:R-:W-:Y:S02]  /*13c0*/  UIMAD UR51, UR57, UR22, URZ ;  /* 0x00000016393372a4 */ /* 0x000fe4000f8e023f */
[----:B------:R-:W-:Y:S02]  /*13d0*/  UISETP.NE.AND UP5, UPT, UR21, URZ, UPT ;  /* 0x0000003f1500728c */ /* 0x000fe4000bfa5270 */
[----:B------:R-:W-:Y:S02]  /*13e0*/  @UP3 USEL UR10, UR9, UR5, !UP1 ;  /* 0x00000005090a3287 */ /* 0x000fe4000c800000 */
[----:B------:R-:W-:Y:S01]  /*13f0*/  @!P1 IMAD.IADD R2, R2, 0x1, -R5 ;  /* 0x0000000102029824 */ /* 0x000fe200078e0a05 */
[----:B------:R-:W-:Y:S01]  /*1400*/  @!P1 IADD3 R0, R0, 0x1, RZ ;  /* 0x0000000100009810 */ /* 0x000fe20007ffe0ff */
[----:B------:R-:W-:Y:S01]  /*1410*/  @UP0 ULDC.64 UR22, c[0x0][0x248] ;  /* 0x0000920000160ab9 */ /* 0x000fe20000000a00 */
[----:B------:R-:W-:Y:S01]  /*1420*/  PLOP3.LUT P1, PT, PT, PT, UP0, 0x80, 0x0 ;  /* 0x000000000000781c */ /* 0x000fe20003f2f008 */
[----:B------:R-:W-:Y:S01]  /*1430*/  @UP0 ULDC.64 UR20, c[0x0][0x250] ;  /* 0x0000940000140ab9 */ /* 0x000fe20000000a00 */
[----:B------:R-:W-:Y:S01]  /*1440*/  ISETP.GE.U32.AND P0, PT, R2, R5, PT ;  /* 0x000000050200720c */ /* 0x000fe20003f06070 */
[----:B------:R-:W-:Y:S01]  /*1450*/  @UP1 UIADD3 UR50, UR15, UR27, URZ ;  /* 0x0000001b0f321290 */ /* 0x000fe2000fffe03f */
[----:B------:R-:W-:Y:S01]  /*1460*/  LOP3.LUT R2, R6, UR57, RZ, 0x3c, !PT ;  /* 0x0000003906027c12 */ /* 0x000fe2000f8e3cff */
[----:B------:R-:W-:Y:S01]  /*1470*/  @UP1 UIADD3 UR48, UR13, UR14, URZ ;  /* 0x0000000e0d301290 */ /* 0x000fe2000fffe03f */
[----:B------:R-:W-:-:S02]  /*1480*/  @UP3 ULDC UR9, c[0x0][0x2e4] ;  /* 0x0000b90000093ab9 */ /* 0x000fc40000000800 */
[----:B------:R-:W-:Y:S01]  /*1490*/  ISETP.GE.AND P2, PT, R2, RZ, PT ;  /* 0x000000ff0200720c */ /* 0x000fe20003f46270 */
[----:B------:R-:W-:Y:S02]  /*14a0*/  @UP0 UIMAD.WIDE.U32 UR14, UR26, UR22, URZ ;  /* 0x000000161a0e02a5 */ /* 0x000fe4000f8e003f */
[----:B------:R-:W-:Y:S02]  /*14b0*/  @!UP1 UIADD3 UR52, UR39, UR37, URZ ;  /* 0x0000002527349290 */ /* 0x000fe4000fffe03f */
[----:B------:R-:W-:Y:S02]  /*14c0*/  @UP0 UIMAD.WIDE.U32 UR12, UR31, UR20, URZ ;  /* 0x000000141f0c02a5 */ /* 0x000fe4000f8e003f */
[----:B------:R-:W-:Y:S01]  /*14d0*/  @UP3 UIMAD UR37, UR57, UR9, UR10 ;  /* 0x00000009392532a4 */ /* 0x000fe2000f8e020a */
[----:B------:R-:W-:Y:S01]  /*14e0*/  @P0 VIADD R0, R0, 0x1 ;  /* 0x0000000100000836 */ /* 0x000fe20000000000 */
[----:B------:R-:W-:Y:S01]  /*14f0*/  @!UP3 UIMAD UR9, UR49, UR47, UR57 ;  /* 0x0000002f3109b2a4 */ /* 0x000fe2000f8e0239 */
[----:B------:R-:W-:Y:S01]  /*1500*/  PLOP3.LUT P0, PT, PT, PT, UP3, 0x80, 0x0 ;  /* 0x000000000000781c */ /* 0x000fe20003f0f038 */
[----:B------:R-:W-:-:S02]  /*1510*/  @UP0 UIMAD UR26, UR26, UR23, URZ ;  /* 0x000000171a1a02a4 */ /* 0x000fc4000f8e023f */
[----:B------:R-:W-:Y:S01]  /*1520*/  @UP0 UIMAD UR11, UR31, UR21, URZ ;  /* 0x000000151f0b02a4 */ /* 0x000fe2000f8e023f */
[----:B------:R-:W-:Y:S01]  /*1530*/  @!P2 IADD3 R0, -R0, RZ, RZ ;  /* 0x000000ff0000a210 */ /* 0x000fe20007ffe1ff */
[----:B------:R-:W-:Y:S01]  /*1540*/  USEL UR54, UR32, URZ, UP5 ;  /* 0x0000003f20367287 */ /* 0x000fe2000a800000 */
[----:B------:R-:W-:Y:S01]  /*1550*/  @!P3 LOP3.LUT R0, RZ, R6, RZ, 0x33, !PT ;  /* 0x00000006ff00b212 */ /* 0x000fe200078e33ff */
[----:B------:R-:W-:Y:S02]  /*1560*/  USEL UR53, UR44, URZ, UP5 ;  /* 0x0000003f2c357287 */ /* 0x000fe4000a800000 */
[----:B------:R-:W-:Y:S02]  /*1570*/  @!UP3 UIMAD UR37, UR9, UR46, URZ ;  /* 0x0000002e0925b2a4 */ /* 0x000fe4000f8e023f */
[----:B------:R-:W-:Y:S02]  /*1580*/  USHF.R.S32.HI UR45, URZ, 0x1f, UR28 ;  /* 0x0000001f3f2d7899 */ /* 0x000fe4000801141c */
[----:B------:R-:W-:-:S02]  /*1590*/  USHF.R.S32.HI UR55, URZ, 0x1f, UR51 ;  /* 0x0000001f3f377899 */ /* 0x000fc40008011433 */
[----:B------:R-:W-:Y:S02]  /*15a0*/  USHF.R.S32.HI UR33, URZ, 0x6, UR33 ;  /* 0x000000063f217899 */ /* 0x000fe40008011421 */
[----:B------:R-:W-:Y:S02]  /*15b0*/  @UP0 UIADD3 UR47, UR13, UR11, URZ ;  /* 0x0000000b0d2f0290 */ /* 0x000fe4000fffe03f */
        /* <DEDUP_REMOVED lines=17> */
.L_x_220:
        /* <DEDUP_REMOVED lines=13> */
.L_x_221:
        /* <DEDUP_REMOVED lines=11> */
.L_x_222:
[----:B------:R-:W-:Y:S02]  /*1850*/  ULDC UR5, c[0x0][0x270] ;  /* 0x00009c0000057ab9 */ /* 0x000fe40000000800 */
[----:B------:R-:W-:-:S04]  /*1860*/  UIMAD UR5, UR49, UR5, UR57 ;  /* 0x00000005310572a4 */ /* 0x000fc8000f8e0239 */
[----:B------:R-:W-:-:S12]  /*1870*/  UIMAD UR5, UR5, UR60, URZ ;  /* 0x0000003c050572a4 */ /* 0x000fd8000f8e023f */
.L_x_223:
[----:B------:R-:W1:Y:S01]  /*1880*/  S2R R38, SR_TID.X ;  /* 0x0000000000267919 */ /* 0x000e620000002100 */
[----:B------:R-:W2:Y:S01]  /*1890*/  LDC.64 R12, c[0x0][0x420] ;  /* 0x00010800ff0c7b82 */ /* 0x000ea20000000a00 */
[----:B------:R-:W-:Y:S01]  /*18a0*/  ULDC UR9, c[0x0][0x2dc] ;  /* 0x0000b70000097ab9 */ /* 0x000fe20000000800 */
[----:B------:R-:W-:Y:S01]  /*18b0*/  ULDC UR11, c[0x0][0x270] ;  /* 0x00009c00000b7ab9 */ /* 0x000fe20000000800 */
[----:B------:R-:W-:Y:S01]  /*18c0*/  UIADD3 UR31, UR19, UR5, URZ ;  /* 0x00000005131f7290 */ /* 0x000fe2000fffe03f */
[----:B------:R-:W-:Y:S01]  /*18d0*/  BSSY B1, `(.L_x_219) ;  /* 0x00007de000017945 */ /* 0x000fe20003800000 */
[----:B------:R-:W-:Y:S02]  /*18e0*/  UIMAD UR5, UR9, UR11, URZ ;  /* 0x0000000b090572a4 */ /* 0x000fe4000f8e023f */
[----:B------:R-:W-:Y:S01]  /*18f0*/  UIADD3 UR9, -UR8, UR29, UR28 ;  /* 0x0000001d08097290 */ /* 0x000fe2000fffe11c */
[----:B------:R-:W-:Y:S01]  /*1900*/  ULDC UR11, c[0x0][0x398] ;  /* 0x0000e600000b7ab9 */ /* 0x000fe20000000800 */
[----:B------:R-:W-:-:S02]  /*1910*/  ULDC.64 UR26, c[0x0][0x400] ;  /* 0x00010000001a7ab9 */ /* 0x000fc40000000a00 */
[----:B------:R-:W-:Y:S02]  /*1920*/  UIADD3 UR9, UR9, -UR11, URZ ;  /* 0x8000000b09097290 */ /* 0x000fe4000fffe03f */
[----:B------:R-:W-:Y:S01]  /*1930*/  USHF.R.S32.HI UR38, URZ, 0x1f, UR57 ;  /* 0x0000001f3f267899 */ /* 0x000fe20008011439 */
[----:B------:R-:W-:Y:S01]  /*1940*/  ULDC.64 UR24, c[0x0][0x258] ;  /* 0x0000960000187ab9 */ /* 0x000fe20000000a00 */
[----:B------:R-:W-:Y:S02]  /*1950*/  ULDC.64 UR14, c[0x0][0x428] ;  /* 0x00010a00000e7ab9 */ /* 0x000fe40000000a00 */
[----:B------:R-:W-:Y:S01]  /*1960*/  UIMAD UR13, UR38, UR14, URZ ;  /* 0x0000000e260d72a4 */ /* 0x000fe2000f8e023f */
[----:B-1----:R-:W-:-:S04]  /*1970*/  SHF.R.S32.HI R39, RZ, 0x1f, R38 ;  /* 0x0000001fff277819 */ /* 0x002fc80000011426 */
[CC--:B------:R-:W-:Y:S02]  /*1980*/  LEA.HI R3, R39.reuse, R38.reuse, RZ, 0x5 ;  /* 0x0000002627037211 */ /* 0x0c0fe400078f28ff */
[----:B------:R-:W-:Y:S02]  /*1990*/  LEA.HI R4, R39, R38, RZ, 0x3 ;  /* 0x0000002627047211 */ /* 0x000fe400078f18ff */
[----:B------:R-:W-:Y:S02]  /*19a0*/  LOP3.LUT R2, R3, 0xffffffe0, RZ, 0xc0, !PT ;  /* 0xffffffe003027812 */ /* 0x000fe400078ec0ff */
[----:B------:R-:W-:-:S03]  /*19b0*/  SHF.R.S32.HI R3, RZ, 0x5, R3 ;  /* 0x00000005ff037819 */ /* 0x000fc60000011403 */
[----:B------:R-:W-:-:S04]  /*19c0*/  IMAD.IADD R2, R38, 0x1, -R2 ;  /* 0x0000000126027824 */ /* 0x000fc800078e0a02 */
[----:B------:R-:W-:Y:S01]  /*19d0*/  IMAD R10, R3, UR5, R2 ;  /* 0x00000005030a7c24 */ /* 0x000fe2000f8e0202 */
[----:B------:R-:W-:Y:S01]  /*19e0*/  LOP3.LUT R3, R4, 0xfffffff8, RZ, 0xc0, !PT ;  /* 0xfffffff804037812 */ /* 0x000fe200078ec0ff */
[----:B------:R-:W-:Y:S01]  /*19f0*/  USHF.L.U32 UR5, UR5, 0x6, URZ ;  /* 0x0000000605057899 */ /* 0x000fe2000800063f */
[----:B------:R-:W-:-:S03]  /*1a00*/  SHF.R.S32.HI R2, RZ, 0x3, R4 ;  /* 0x00000003ff027819 */ /* 0x000fc60000011404 */
[----:B------:R-:W-:Y:S01]  /*1a10*/  IMAD.IADD R3, R38, 0x1, -R3 ;  /* 0x0000000126037824 */ /* 0x000fe200078e0a03 */
[----:B------:R-:W-:Y:S01]  /*1a20*/  SHF.R.S32.HI R35, RZ, 0x1f, R2 ;  /* 0x0000001fff237819 */ /* 0x000fe20000011402 */
[----:B------:R-:W-:Y:S01]  /*1a30*/  USHF.R.S32.HI UR12, URZ, 0x1f, UR5 ;  /* 0x0000001f3f0c7899 */ /* 0x000fe20008011405 */
[----:B------:R-:W-:Y:S01]  /*1a40*/  IADD3 R8, P0, R2, UR19, RZ ;  /* 0x0000001302087c10 */ /* 0x000fe2000ff1e0ff */
[----:B------:R-:W-:Y:S01]  /*1a50*/  UIADD3 UR5, UP4, UP3, UR34, UR5, UR51 ;  /* 0x0000000522057290 */ /* 0x000fe2000fb9e033 */
[----:B------:R-:W-:Y:S02]  /*1a60*/  IMAD.SHL.U32 R4, R3, 0x8, RZ ;  /* 0x0000000803047824 */ /* 0x000fe400078e00ff */
[----:B------:R-:W-:Y:S01]  /*1a70*/  IADD3.X R7, R35, UR36, RZ, P0, !PT ;  /* 0x0000002423077c10 */ /* 0x000fe200087fe4ff */
[----:B------:R-:W-:Y:S01]  /*1a80*/  UIADD3 UR11, UP2, UP1, UR54, UR5, UR56 ;  /* 0x00000005360b7290 */ /* 0x000fe2000f95e038 */
[----:B--2---:R-:W-:Y:S01]  /*1a90*/  IMAD R3, R12, UR36, RZ ;  /* 0x000000240c037c24 */ /* 0x004fe2000f8e02ff */
[----:B------:R-:W-:Y:S01]  /*1aa0*/  UIADD3.X UR5, UR16, UR12, UR55, UP4, UP3 ;  /* 0x0000000c10057290 */ /* 0x000fe2000a7e6437 */
[--C-:B------:R-:W-:Y:S01]  /*1ab0*/  SHF.R.S32.HI R5, RZ, 0x1f, R4.reuse ;  /* 0x0000001fff057819 */ /* 0x100fe20000011404 */
[----:B------:R-:W-:Y:S01]  /*1ac0*/  IMAD R9, R7, UR42, RZ ;  /* 0x0000002a07097c24 */ /* 0x000fe2000f8e02ff */
[----:B------:R-:W-:Y:S01]  /*1ad0*/  IADD3 R6, P0, R4, UR10, RZ ;  /* 0x0000000a04067c10 */ /* 0x000fe2000ff1e0ff */
[----:B------:R-:W-:Y:S01]  /*1ae0*/  UIADD3.X UR5, UR53, UR5, UR48, UP2, UP1 ;  /* 0x0000000535057290 */ /* 0x000fe200097e2430 */
[----:B------:R-:W-:Y:S01]  /*1af0*/  IMAD R11, R13, UR19, R3 ;  /* 0x000000130d0b7c24 */ /* 0x000fe2000f8e0203 */
[----:B------:R-:W-:Y:S01]  /*1b00*/  USHF.R.S32.HI UR16, URZ, 0x1f, UR9 ;  /* 0x0000001f3f107899 */ /* 0x000fe20008011409 */
[----:B------:R-:W-:Y:S01]  /*1b10*/  IADD3.X R7, R5, UR52, RZ, P0, !PT ;  /* 0x0000003405077c10 */ /* 0x000fe200087fe4ff */
[----:B------:R-:W-:Y:S01]  /*1b20*/  IMAD R14, R8, UR43, R9 ;  /* 0x0000002b080e7c24 */ /* 0x000fe2000f8e0209 */
[----:B------:R-:W-:Y:S01]  /*1b30*/  IADD3 R3, P0, R10, UR11, RZ ;  /* 0x0000000b0a037c10 */ /* 0x000fe2000ff1e0ff */
[----:B------:R-:W-:Y:S01]  /*1b40*/  IMAD.WIDE.U32 R8, R8, UR42, R4 ;  /* 0x0000002a08087c25 */ /* 0x000fe2000f8e0004 */
[----:B------:R-:W-:-:S02]  /*1b50*/  ULEA.HI UR16, UR16, UR9, URZ, 0x6 ;  /* 0x0000000910107291 */ /* 0x000fc4000f8f303f */
[----:B------:R-:W-:Y:S01]  /*1b60*/  LEA.HI.X.SX32 R10, R10, UR5, 0x1, P0 ;  /* 0x000000050a0a7c11 */ /* 0x000fe200080f0eff */
[----:B------:R-:W-:Y:S01]  /*1b70*/  UIMAD UR5, UR38, UR24, URZ ;  /* 0x00000018260572a4 */ /* 0x000fe2000f8e023f */
[C---:B------:R-:W-:Y:S01]  /*1b80*/  LEA R222, P0, R3.reuse, UR26, 0x2 ;  /* 0x0000001a03de7c11 */ /* 0x040fe2000f8010ff */
[----:B------:R-:W-:Y:S01]  /*1b90*/  USHF.R.S32.HI UR16, URZ, 0x6, UR16 ;  /* 0x000000063f107899 */ /* 0x000fe20008011410 */
[----:B------:R-:W-:Y:S01]  /*1ba0*/  IADD3 R8, P2, R8, UR58, RZ ;  /* 0x0000003a08087c10 */ /* 0x000fe2000ff5e0ff */
[----:B------:R-:W-:Y:S01]  /*1bb0*/  IMAD.WIDE.U32 R6, R12, UR19, R6 ;  /* 0x000000130c067c25 */ /* 0x000fe2000f8e0006 */
[----:B------:R-:W-:Y:S01]  /*1bc0*/  LEA.HI.X R223, R3, UR27, R10, 0x2, P0 ;  /* 0x0000001b03df7c11 */ /* 0x000fe200080f140a */
[----:B------:R-:W-:Y:S01]  /*1bd0*/  UISETP.LT.AND UP1, UPT, URZ, UR16, UPT ;  /* 0x000000103f00728c */ /* 0x000fe2000bf21270 */
[----:B------:R-:W-:Y:S01]  /*1be0*/  IADD3.X R9, R9, UR50, R14, P2, !PT ;  /* 0x0000003209097c10 */ /* 0x000fe200097fe40e */
[----:B------:R-:W-:Y:S01]  /*1bf0*/  IMAD.U32 R10, RZ, RZ, UR24 ;  /* 0x00000018ff0a7e24 */ /* 0x000fe2000f8e00ff */
[----:B------:R-:W-:Y:S01]  /*1c00*/  UIMAD UR5, UR57, UR25, UR5 ;  /* 0x00000019390572a4 */ /* 0x000fe2000f8e0205 */
[----:B------:R-:W-:Y:S01]  /*1c10*/  IMAD.IADD R7, R7, 0x1, R11 ;  /* 0x0000000107077824 */ /* 0x000fe200078e020b */
[----:B------:R-:W-:Y:S01]  /*1c20*/  USEL UR16, URZ, UR16, !UP1 ;  /* 0x000000103f107287 */ /* 0x000fe2000c800000 */
[----:B------:R-:W-:Y:S01]  /*1c30*/  IMAD.WIDE.U32 R8, R10, UR57, R8 ;  /* 0x000000390a087c25 */ /* 0x000fe2000f8e0008 */
[----:B------:R-:W-:-:S02]  /*1c40*/  UIMAD UR11, UR57, UR15, UR13 ;  /* 0x0000000f390b72a4 */ /* 0x000fc4000f8e020d */
[----:B------:R-:W-:Y:S01]  /*1c50*/  UISETP.GT.AND UP1, UPT, UR33, UR16, UPT ;  /* 0x000000102100728c */ /* 0x000fe2000bf24270 */
[----:B------:R-:W-:Y:S01]  /*1c60*/  IMAD.U32 R3, RZ, RZ, UR14 ;  /* 0x0000000eff037e24 */ /* 0x000fe2000f8e00ff */
[----:B------:R-:W-:Y:S01]  /*1c70*/  ULDC.64 UR12, c[0x0][0x210] ;  /* 0x00008400000c7ab9 */ /* 0x000fe20000000a00 */
[----:B------:R-:W-:Y:S01]  /*1c80*/  VIADD R9, R9, UR5 ;  /* 0x0000000509097c36 */ /* 0x000fe20008000000 */
[C---:B------:R-:W-:Y:S01]  /*1c90*/  LEA R226, P0, R8.reuse, UR12, 0x1 ;  /* 0x0000000c08e27c11 */ /* 0x040fe2000f8008ff */
[----:B------:R-:W-:Y:S01]  /*1ca0*/  IMAD.WIDE.U32 R6, R3, UR57, R6 ;  /* 0x0000003903067c25 */ /* 0x000fe2000f8e0006 */
[----:B------:R-:W-:Y:S02]  /*1cb0*/  UIADD3 UR10, UR19, UR37, URZ ;  /* 0x00000025130a7290 */ /* 0x000fe4000fffe03f */
[----:B------:R-:W-:Y:S01]  /*1cc0*/  LEA.HI.X R227, R8, UR13, R9, 0x1, P0 ;  /* 0x0000000d08e37c11 */ /* 0x000fe200080f0c09 */
[----:B------:R-:W-:Y:S01]  /*1cd0*/  VIADD R7, R7, UR11 ;  /* 0x0000000b07077c36 */ /* 0x000fe20008000000 */
[----:B------:R-:W-:Y:S01]  /*1ce0*/  PLOP3.LUT P0, PT, PT, PT, UP1, 0x80, 0x0 ;  /* 0x000000000000781c */ /* 0x000fe20003f0f018 */
[-C--:B------:R-:W-:Y:S01]  /*1cf0*/  IMAD R3, R35, R12.reuse, RZ ;  /* 0x0000000c23037224 */ /* 0x080fe200078e02ff */
[----:B------:R-:W-:Y:S01]  /*1d00*/  ULDC.64 UR26, c[0x0][0x2b0] ;  /* 0x0000ac00001a7ab9 */ /* 0x000fe20000000a00 */
[----:B------:R-:W-:Y:S01]  /*1d10*/  ULDC.64 UR14, c[0x0][0x478] ;  /* 0x00011e00000e7ab9 */ /* 0x000fe20000000a00 */
[----:B------:R-:W-:Y:S01]  /*1d20*/  IMAD.WIDE.U32 R6, R2, R12, R6 ;  /* 0x0000000c02067225 */ /* 0x000fe200078e0006 */
[----:B------:R-:W-:-:S02]  /*1d30*/  UIMAD.WIDE UR10, UR10, 0x4, UR26 ;  /* 0x000000040a0a78a5 */ /* 0x000fc4000f8e021a */
[----:B------:R-:W-:Y:S01]  /*1d40*/  UIMAD.WIDE UR14, UR31, 0x4, UR14 ;  /* 0x000000041f0e78a5 */ /* 0x000fe2000f8e020e */
[----:B------:R-:W-:Y:S01]  /*1d50*/  IMAD R3, R2, R13, R3 ;  /* 0x0000000d02037224 */ /* 0x000fe200078e0203 */
[----:B------:R-:W-:Y:S01]  /*1d60*/  ULDC.64 UR24, c[0x0][0x3e0] ;  /* 0x0000f80000187ab9 */ /* 0x000fe20000000a00 */
[----:B------:R-:W-:Y:S01]  /*1d70*/  UIADD3 UR5, UR33, -0x1, URZ ;  /* 0xffffffff21057890 */ /* 0x000fe2000fffe03f */
[----:B------:R-:W-:Y:S01]  /*1d80*/  LEA R224, P2, R6, UR24, 0x1 ;  /* 0x0000001806e07c11 */ /* 0x000fe2000f8408ff */
[----:B------:R-:W-:Y:S01]  /*1d90*/  IMAD.IADD R3, R7, 0x1, R3 ;  /* 0x0000000107037824 */ /* 0x000fe200078e0203 */
[----:B------:R-:W-:Y:S01]  /*1da0*/  UMOV UR12, UR10 ;  /* 0x0000000a000c7c82 */ /* 0x000fe20008000000 */
[----:B------:R-:W-:-:S03]  /*1db0*/  UMOV UR13, UR15 ;  /* 0x0000000f000d7c82 */ /* 0x000fc60008000000 */
        /* <DEDUP_REMOVED lines=21> */
.L_x_225:
        /* <DEDUP_REMOVED lines=19> */
.L_x_226:
        /* <DEDUP_REMOVED lines=26> */
[----:B------:R-:W-:Y:S01]  /*21e0*/  MOV R9, R0 ;  /* 0x0000000000097202 */ /* 0x000fe20000000f00 */
[----:B------:R-:W-:Y:S02]  /*21f0*/  ULDC.64 UR14, c[0x0][0x3f0] ;  /* 0x0000fc00000e7ab9 */ /* 0x000fe40000000a00 */
[C---:B------:R-:W-:Y:S02]  /*2200*/  IMAD R3, R2.reuse, UR11, R3 ;  /* 0x0000000b02037c24 */ /* 0x040fe4000f8e0203 */
[----:B------:R-:W-:-:S05]  /*2210*/  IMAD.WIDE.U32 R8, R2, UR10, R8 ;  /* 0x0000000a02087c25 */ /* 0x000fca000f8e0008 */
[----:B------:R-:W-:Y:S02]  /*2220*/  IADD3 R3, R9, R3, RZ ;  /* 0x0000000309037210 */ /* 0x000fe40007ffe0ff */
[----:B------:R-:W-:-:S04]  /*2230*/  LEA R10, P4, R8, UR14, 0x1 ;  /* 0x0000000e080a7c11 */ /* 0x000fc8000f8808ff */
[----:B------:R-:W-:-:S05]  /*2240*/  LEA.HI.X R11, R8, UR15, R3, 0x1, P4 ;  /* 0x0000000f080b7c11 */ /* 0x000fca000a0f0c03 */
[----:B------:R1:W-:Y:S04]  /*2250*/  STG.E.128 desc[UR6][R10.64], RZ ;  /* 0x000000ff0a007986 */ /* 0x0003e8000c101d06 */
[----:B------:R1:W-:Y:S02]  /*2260*/  STG.E.128 desc[UR6][R10.64+0x80], RZ ;  /* 0x000080ff0a007986 */ /* 0x0003e4000c101d06 */
.L_x_228:
[----:B------:R-:W-:Y:S05]  /*2270*/  BSYNC B0 ;  /* 0x0000000000007941 */ /* 0x000fea0003800000 */
.L_x_227:
[----:B------:R-:W-:Y:S04]  /*2280*/  BSSY B0, `(.L_x_229) ;  /* 0x000000f000007945 */ /* 0x000fe80003800000 */
[----:B------:R-:W-:Y:S05]  /*2290*/  @P2 BRA `(.L_x_230) ;  /* 0x0000000000342947 */ /* 0x000fea0003800000 */
[----:B------:R-:W-:Y:S01]  /*22a0*/  IADD3 R3, P4, R2, 0x20, RZ ;  /* 0x0000002002037810 */ /* 0x000fe20007f9e0ff */
[----:B------:R-:W-:Y:S01]  /*22b0*/  ULDC.64 UR14, c[0x0][0x3f0] ;  /* 0x0000fc00000e7ab9 */ /* 0x000fe20000000a00 */
[----:B------:R-:W-:-:S03]  /*22c0*/  MOV R9, R0 ;  /* 0x0000000000097202 */ /* 0x000fc60000000f00 */
[----:B------:R-:W-:-:S04]  /*22d0*/  IMAD.X R8, RZ, RZ, R35, P4 ;  /* 0x000000ffff087224 */ /* 0x000fc800020e0623 */
[----:B-1----:R-:W-:Y:S02]  /*22e0*/  IMAD R10, R8, UR10, RZ ;  /* 0x0000000a080a7c24 */ /* 0x002fe4000f8e02ff */
[----:B------:R-:W-:-:S04]  /*22f0*/  IMAD.MOV.U32 R8, RZ, RZ, R6 ;  /* 0x000000ffff087224 */ /* 0x000fc800078e0006 */
[----:B------:R-:W-:-:S04]  /*2300*/  IMAD.WIDE.U32 R8, R3, UR10, R8 ;  /* 0x0000000a03087c25 */ /* 0x000fc8000f8e0008 */
[----:B------:R-:W-:Y:S01]  /*2310*/  IMAD R3, R3, UR11, R10 ;  /* 0x0000000b03037c24 */ /* 0x000fe2000f8e020a */
[----:B------:R-:W-:-:S04]  /*2320*/  LEA R10, P4, R8, UR14, 0x1 ;  /* 0x0000000e080a7c11 */ /* 0x000fc8000f8808ff */
[----:B------:R-:W-:-:S04]  /*2330*/  IADD3 R3, R9, R3, RZ ;  /* 0x0000000309037210 */ /* 0x000fc80007ffe0ff */
[----:B------:R-:W-:-:S05]  /*2340*/  LEA.HI.X R11, R8, UR15, R3, 0x1, P4 ;  /* 0x0000000f080b7c11 */ /* 0x000fca000a0f0c03 */
[----:B------:R2:W-:Y:S04]  /*2350*/  STG.E.128 desc[UR6][R10.64], RZ ;  /* 0x000000ff0a007986 */ /* 0x0005e8000c101d06 */
[----:B------:R2:W-:Y:S02]  /*2360*/  STG.E.128 desc[UR6][R10.64+0x80], RZ ;  /* 0x000080ff0a007986 */ /* 0x0005e4000c101d06 */
.L_x_230:
[----:B------:R-:W-:Y:S05]  /*2370*/  BSYNC B0 ;  /* 0x0000000000007941 */ /* 0x000fea0003800000 */
.L_x_229:
[----:B------:R-:W-:Y:S04]  /*2380*/  BSSY B0, `(.L_x_231) ;  /* 0x000000f000007945 */ /* 0x000fe80003800000 */
[----:B------:R-:W-:Y:S05]  /*2390*/  @P1 BRA `(.L_x_232) ;  /* 0x0000000000341947 */ /* 0x000fea0003800000 */
[----:B------:R-:W-:Y:S01]  /*23a0*/  IADD3 R3, P4, R2, 0x40, RZ ;  /* 0x0000004002037810 */ /* 0x000fe20007f9e0ff */
[----:B------:R-:W-:Y:S01]  /*23b0*/  ULDC.64 UR14, c[0x0][0x3f0] ;  /* 0x0000fc00000e7ab9 */ /* 0x000fe20000000a00 */
[----:B------:R-:W-:-:S03]  /*23c0*/  MOV R9, R0 ;  /* 0x0000000000097202 */ /* 0x000fc60000000f00 */
[----:B------:R-:W-:-:S04]  /*23d0*/  IMAD.X R8, RZ, RZ, R35, P4 ;  /* 0x000000ffff087224 */ /* 0x000fc800020e0623 */
[----:B-12---:R-:W-:Y:S02]  /*23e0*/  IMAD R10, R8, UR10, RZ ;  /* 0x0000000a080a7c24 */ /* 0x006fe4000f8e02ff */
        /* <DEDUP_REMOVED lines=8> */
.L_x_232:
[----:B------:R-:W-:Y:S05]  /*2470*/  BSYNC B0 ;  /* 0x0000000000007941 */ /* 0x000fea0003800000 */
.L_x_231:
[----:B------:R-:W-:Y:S04]  /*2480*/  BSSY B0, `(.L_x_233) ;  /* 0x000000f000007945 */ /* 0x000fe80003800000 */
[----:B------:R-:W-:Y:S05]  /*2490*/  @P0 BRA `(.L_x_234) ;  /* 0x0000000000340947 */ /* 0x000fea0003800000 */
[----:B------:R-:W-:Y:S01]  /*24a0*/  IADD3 R3, P4, R2, 0x60, RZ ;  /* 0x0000006002037810 */ /* 0x000fe20007f9e0ff */
[----:B------:R-:W-:Y:S01]  /*24b0*/  IMAD.MOV.U32 R8, RZ, RZ, R6 ;  /* 0x000000ffff087224 */ /* 0x000fe200078e0006 */
[----:B------:R-:W-:Y:S01]  /*24c0*/  MOV R9, R0 ;  /* 0x0000000000097202 */ /* 0x000fe20000000f00 */
[----:B------:R-:W-:Y:S02]  /*24d0*/  ULDC.64 UR8, c[0x0][0x3f0] ;  /* 0x0000fc0000087ab9 */ /* 0x000fe40000000a00 */
[----:B------:R-:W-:Y:S02]  /*24e0*/  IMAD.X R7, RZ, RZ, R35, P4 ;  /* 0x000000ffff077224 */ /* 0x000fe400020e0623 */
        /* <DEDUP_REMOVED lines=8> */
.L_x_234:
[----:B------:R-:W-:Y:S05]  /*2570*/  BSYNC B0 ;  /* 0x0000000000007941 */ /* 0x000fea0003800000 */
.L_x_233:
[----:B------:R-:W-:Y:S01]  /*2580*/  UIMAD UR5, UR45, UR12, URZ ;  /* 0x0000000c2d0572a4 */ /* 0x000fe2000f8e023f */
[----:B------:R-:W-:Y:S01]  /*2590*/  IMAD.U32 R0, RZ, RZ, UR12 ;  /* 0x0000000cff007e24 */ /* 0x000fe2000f8e00ff */
        /* <DEDUP_REMOVED lines=14> */
[----:B----4-:R-:W-:Y:S01]  /*2680*/  MOV R6, R4 ;  /* 0x0000000400067202 */ /* 0x010fe20000000f00 */
        /* <DEDUP_REMOVED lines=10> */
.L_x_236:
[----:B------:R-:W-:Y:S05]  /*2730*/  BSYNC B0 ;  /* 0x0000000000007941 */ /* 0x000fea0003800000 */
.L_x_235:
[----:B------:R-:W-:Y:S04]  /*2740*/  BSSY B0, `(.L_x_237) ;  /* 0x000000f000007945 */ /* 0x000fe80003800000 */
[----:B------:R-:W-:Y:S05]  /*2750*/  @P2 BRA `(.L_x_238) ;  /* 0x0000000000342947 */ /* 0x000fea0003800000 */
[----:B------:R-:W-:Y:S01]  /*2760*/  IADD3 R0, P2, R2, 0x20, RZ ;  /* 0x0000002002007810 */ /* 0x000fe20007f5e0ff */
[----:B------:R-:W-:Y:S01]  /*2770*/  ULDC.64 UR8, c[0x0][0x3f8] ;  /* 0x0000fe0000087ab9 */ /* 0x000fe20000000a00 */
[----:B----4-:R-:W-:-:S03]  /*2780*/  MOV R7, R3 ;  /* 0x0000000300077202 */ /* 0x010fc60000000f00 */
[----:B------:R-:W-:-:S04]  /*2790*/  IMAD.X R6, RZ, RZ, R35, P2 ;  /* 0x000000ffff067224 */ /* 0x000fc800010e0623 */
[----:B------:R-:W-:Y:S02]  /*27a0*/  IMAD R8, R6, UR12, RZ ;  /* 0x0000000c06087c24 */ /* 0x000fe4000f8e02ff */
        /* <DEDUP_REMOVED lines=8> */
.L_x_238:
[----:B------:R-:W-:Y:S05]  /*2830*/  BSYNC B0 ;  /* 0x0000000000007941 */ /* 0x000fea0003800000 */
.L_x_237:
        /* <DEDUP_REMOVED lines=15> */
.L_x_240:
[----:B------:R-:W-:Y:S05]  /*2930*/  BSYNC B0 ;  /* 0x0000000000007941 */ /* 0x000fea0003800000 */
.L_x_239:
[----:B------:R-:W-:Y:S05]  /*2940*/  @P0 BRA `(.L_x_241) ;  /* 0x0000006c00580947 */ /* 0x000fea0003800000 */
[----:B------:R-:W-:Y:S01]  /*2950*/  IADD3 R2, P0, R2, 0x60, RZ ;  /* 0x0000006002027810 */ /* 0x000fe20007f1e0ff */
[----:B------:R-:W-:Y:S01]  /*2960*/  ULDC.64 UR8, c[0x0][0x3f8] ;  /* 0x0000fe0000087ab9 */ /* 0x000fe20000000a00 */
[----:B------:R-:W-:Y:S02]  /*2970*/  MOV R5, R3 ;  /* 0x0000000300057202 */ /* 0x000fe40000000f00 */
[----:B------:R-:W-:Y:S01]  /*2980*/  IADD3.X R0, RZ, R35, RZ, P0, !PT ;  /* 0x00000023ff007210 */ /* 0x000fe200007fe4ff */
        /* <DEDUP_REMOVED lines=9> */
.L_x_224:
[----:B------:R-:W2:Y:S01]  /*2a20*/  LDL R164, [R1] ;  /* 0x0000000001a47983 */ /* 0x000ea20000100800 */
[----:B------:R-:W-:Y:S01]  /*2a30*/  UIMAD UR9, UR5, -0x40, UR29 ;  /* 0xffffffc0050978a4 */ /* 0x000fe2000f8e021d */
[C---:B------:R-:W-:Y:S01]  /*2a40*/  VIADD R3, R2.reuse, 0x20 ;  /* 0x0000002002037836 */ /* 0x040fe20000000000 */
[----:B------:R-:W-:Y:S01]  /*2a50*/  UIMAD UR10, UR17, -0x80, UR8 ;  /* 0xffffff80110a78a4 */ /* 0x000fe2000f8e0208 */
[----:B------:R-:W-:Y:S01]  /*2a60*/  VIADD R6, R2, 0x40 ;  /* 0x0000004002067836 */ /* 0x000fe20000000000 */
[----:B------:R-:W-:Y:S01]  /*2a70*/  UIMAD UR19, UR45, UR22, URZ ;  /* 0x000000162d1372a4 */ /* 0x000fe2000f8e023f */
[----:B------:R-:W-:Y:S01]  /*2a80*/  IMAD.WIDE.U32 R8, R12, 0x40, RZ ;  /* 0x000000400c087825 */ /* 0x000fe200078e00ff */
[----:B------:R-:W-:Y:S01]  /*2a90*/  ISETP.GE.AND P6, PT, R3, UR9, PT ;  /* 0x0000000903007c0c */ /* 0x000fe2000bfc6270 */
[----:B------:R-:W-:Y:S01]  /*2aa0*/  UIMAD UR15, UR45, UR20, URZ ;  /* 0x000000142d0f72a4 */ /* 0x000fe2000f8e023f */
[----:B------:R-:W-:Y:S01]  /*2ab0*/  ISETP.GE.AND P3, PT, R6, UR10, PT ;  /* 0x0000000a06007c0c */ /* 0x000fe2000bf66270 */
[----:B------:R-:W-:Y:S01]  /*2ac0*/  IMAD.U32 R6, RZ, RZ, UR22 ;  /* 0x00000016ff067e24 */ /* 0x000fe2000f8e00ff */
[----:B------:R-:W-:Y:S01]  /*2ad0*/  UIMAD UR19, UR28, UR23, UR19 ;  /* 0x000000171c1372a4 */ /* 0x000fe2000f8e0213 */
[----:B------:R-:W-:Y:S01]  /*2ae0*/  IMAD.SHL.U32 R13, R13, 0x40, RZ ;  /* 0x000000400d0d7824 */ /* 0x000fe200078e00ff */
[----:B------:R-:W-:Y:S01]  /*2af0*/  ISETP.GE.AND P4, PT, R3, UR10, PT ;  /* 0x0000000a03007c0c */ /* 0x000fe2000bf86270 */
[----:B------:R-:W-:Y:S01]  /*2b00*/  IMAD.WIDE.U32 R6, R6, UR28, R4 ;  /* 0x0000001c06067c25 */ /* 0x000fe2000f8e0004 */
[----:B------:R-:W-:Y:S01]  /*2b10*/  UIMAD UR15, UR28, UR21, UR15 ;  /* 0x000000151c0f72a4 */ /* 0x000fe2000f8e020f */
[----:B------:R-:W-:-:S02]  /*2b20*/  ULDC.64 UR24, c[0x0][0x268] ;  /* 0x00009a0000187ab9 */ /* 0x000fc40000000a00 */
[----:B------:R-:W-:Y:S01]  /*2b30*/  IMAD.U32 R10, RZ, RZ, UR19 ;  /* 0x00000013ff0a7e24 */ /* 0x000fe2000f8e00ff */
[----:B------:R-:W-:Y:S01]  /*2b40*/  ULDC.64 UR26, c[0x0][0x260] ;  /* 0x00009800001a7ab9 */ /* 0x000fe20000000a00 */
[----:B------:R-:W-:Y:S01]  /*2b50*/  @!P6 IADD3 R12, P5, R224, R8, RZ ;  /* 0x00000008e00ce210 */ /* 0x000fe20007fbe0ff */
[----:B------:R-:W-:Y:S01]  /*2b60*/  IMAD.U32 R3, RZ, RZ, UR20 ;  /* 0x00000014ff037e24 */ /* 0x000fe2000f8e00ff */
[----:B------:R-:W-:Y:S01]  /*2b70*/  IADD3 R8, P1, R6, UR44, RZ ;  /* 0x0000002c06087c10 */ /* 0x000fe2000ff3e0ff */
[----:B------:R-:W-:Y:S01]  /*2b80*/  VIADD R11, R2, 0x60 ;  /* 0x00000060020b7836 */ /* 0x000fe20000000000 */
[----:B------:R-:W-:Y:S01]  /*2b90*/  @!P6 IADD3.X R13, R225, R9, R13, P5, !PT ;  /* 0x00000009e10de210 */ /* 0x000fe20002ffe40d */
[----:B------:R-:W-:Y:S01]  /*2ba0*/  IMAD.WIDE.U32 R4, R3, UR28, R4 ;  /* 0x0000001c03047c25 */ /* 0x000fe2000f8e0004 */
[----:B------:R-:W-:Y:S01]  /*2bb0*/  IADD3.X R9, R7, UR46, R10, P1, !PT ;  /* 0x0000002e07097c10 */ /* 0x000fe20008ffe40a */
[----:B------:R-:W1:Y:S01]  /*2bc0*/  @!P4 LDC.64 R20, c[0x0][0x218] ;  /* 0x00008600ff14cb82 */ /* 0x000e620000000a00 */
[----:B------:R-:W-:Y:S01]  /*2bd0*/  PLOP3.LUT P1, PT, PT, PT, UP5, 0x80, 0x0 ;  /* 0x000000000000781c */ /* 0x000fe20003f2f058 */
[----:B------:R-:W-:Y:S01]  /*2be0*/  IMAD.U32 R3, RZ, RZ, UR15 ;  /* 0x0000000fff037e24 */ /* 0x000fe2000f8e00ff */
[----:B------:R-:W-:Y:S01]  /*2bf0*/  ULEA.HI UR15, UR5, UR5, URZ, 0x1 ;  /* 0x00000005050f7291 */ /* 0x000fe2000f8f083f */
[----:B------:R-:W-:Y:S01]  /*2c00*/  IADD3 R6, P0, R4, UR32, RZ ;  /* 0x0000002004067c10 */ /* 0x000fe2000ff1e0ff */
[----:B------:R-:W-:Y:S01]  /*2c10*/  IMAD R10, R15, UR24, RZ ;  /* 0x000000180f0a7c24 */ /* 0x000fe2000f8e02ff */
[----:B------:R-:W-:Y:S01]  /*2c20*/  USHF.L.U32 UR19, UR43, 0x6, URZ ;  /* 0x000000062b137899 */ /* 0x000fe2000800063f */
[----:B------:R-:W-:Y:S01]  /*2c30*/  ISETP.GE.AND P2, PT, R11, UR10, PT ;  /* 0x0000000a0b007c0c */ /* 0x000fe2000bf46270 */
[----:B------:R-:W-:Y:S01]  /*2c40*/  ULOP3.LUT UR15, UR15, 0xfffffffe, URZ, 0xc0, !UPT ;  /* 0xfffffffe0f0f7892 */ /* 0x000fe2000f8ec03f */
[----:B------:R-:W-:Y:S01]  /*2c50*/  IADD3.X R7, R5, UR47, R3, P0, !PT ;  /* 0x0000002f05077c10 */ /* 0x000fe200087fe403 */
[----:B------:R-:W-:Y:S01]  /*2c60*/  IMAD.WIDE.U32 R4, R0, UR26, R8 ;  /* 0x0000001a00047c25 */ /* 0x000fe2000f8e0008 */
[C---:B------:R-:W-:Y:S01]  /*2c70*/  ISETP.GE.AND P0, PT, R2.reuse, UR9, PT ;  /* 0x0000000902007c0c */ /* 0x040fe2000bf06270 */
[----:B------:R-:W-:Y:S01]  /*2c80*/  UIADD3 UR15, UR5, -UR15, URZ ;  /* 0x8000000f050f7290 */ /* 0x000fe2000fffe03f */
[----:B------:R-:W3:Y:S08]  /*2c90*/  @!P3 LDC.64 R30, c[0x0][0x218] ;  /* 0x00008600ff1ebb82 */ /* 0x000ef00000000a00 */
[----:B------:R-:W-:Y:S01]  /*2ca0*/  @P1 BAR.SYNC.DEFER_BLOCKING 0x0 ;  /* 0x0000000000001b1d */ /* 0x000fe20000010000 */
[----:B------:R-:W-:Y:S01]  /*2cb0*/  IMAD R3, R15, UR26, RZ ;  /* 0x0000001a0f037c24 */ /* 0x000fe2000f8e02ff */
[----:B------:R-:W-:Y:S01]  /*2cc0*/  @!P4 IADD3 R8, P1, R2, 0x20, RZ ;  /* 0x000000200208c810 */ /* 0x000fe20007f3e0ff */
[----:B------:R-:W-:Y:S01]  /*2cd0*/  UISETP.NE.AND UP0, UPT, UR15, 0x1, UPT ;  /* 0x000000010f00788c */ /* 0x000fe2000bf05270 */
[----:B------:R-:W-:-:S02]  /*2ce0*/  IMAD R16, R0, UR25, R10 ;  /* 0x0000001900107c24 */ /* 0x000fc4000f8e020a */
[C---:B------:R-:W-:Y:S01]  /*2cf0*/  IMAD.WIDE.U32 R6, R0.reuse, UR24, R6 ;  /* 0x0000001800067c25 */ /* 0x040fe2000f8e0006 */
[----:B------:R-:W-:Y:S01]  /*2d00*/  UIMAD.WIDE.U32 UR24, UR42, 0x40, URZ ;  /* 0x000000402a1878a5 */ /* 0x000fe2000f8e003f */
[----:B------:R-:W4:Y:S02]  /*2d10*/  @!P2 LDC.64 R32, c[0x0][0x218] ;  /* 0x00008600ff20ab82 */ /* 0x000f240000000a00 */
[----:B------:R-:W-:Y:S01]  /*2d20*/  IMAD R15, R0, UR27, R3 ;  /* 0x0000001b000f7c24 */ /* 0x000fe2000f8e0203 */
[C---:B------:R-:W-:Y:S01]  /*2d30*/  LEA R0, R246.reuse, UR4, 0x1 ;  /* 0x00000004f6007c11 */ /* 0x040fe2000f8e08ff */
[----:B------:R-:W-:Y:S01]  /*2d40*/  VIADD R3, R246, 0x2000 ;  /* 0x00002000f6037836 */ /* 0x000fe20000000000 */
[----:B------:R-:W-:Y:S01]  /*2d50*/  @!P6 IADD3 R10, P5, R226, UR24, RZ ;  /* 0x00000018e20aec10 */ /* 0x000fe2000ffbe0ff */
[----:B------:R-:W-:Y:S01]  /*2d60*/  @!P4 IMAD.X R9, RZ, RZ, R35, P1 ;  /* 0x000000ffff09c224 */ /* 0x000fe200008e0623 */
[----:B------:R-:W-:Y:S01]  /*2d70*/  PLOP3.LUT P1, PT, PT, PT, UP0, 0x80, 0x0 ;  /* 0x000000000000781c */ /* 0x000fe20003f2f008 */
[----:B------:R-:W-:-:S02]  /*2d80*/  IMAD.U32 R11, RZ, RZ, UR19 ;  /* 0x00000013ff0b7e24 */ /* 0x000fc4000f8e00ff */
[----:B------:R-:W-:Y:S01]  /*2d90*/  @!P4 IMAD R9, R9, UR22, RZ ;  /* 0x000000160909cc24 */ /* 0x000fe2000f8e02ff */
[----:B------:R-:W-:Y:S01]  /*2da0*/  SEL R14, R3, R246, !P1 ;  /* 0x000000f6030e7207 */ /* 0x000fe20004800000 */
[----:B------:R-:W-:Y:S01]  /*2db0*/  IMAD.IADD R5, R5, 0x1, R15 ;  /* 0x0000000105057824 */ /* 0x000fe200078e020f */
[----:B------:R-:W-:Y:S01]  /*2dc0*/  @!P6 IADD3.X R11, R227, UR25, R11, P5, !PT ;  /* 0x00000019e30bec10 */ /* 0x000fe2000affe40b */
[----:B------:R-:W-:Y:S01]  /*2dd0*/  @!P4 IMAD R3, R8, UR23, R9 ;  /* 0x000000170803cc24 */ /* 0x000fe2000f8e0209 */
[----:B------:R-:W-:Y:S01]  /*2de0*/  LEA R221, R14, UR4, 0x1 ;  /* 0x000000040edd7c11 */ /* 0x000fe2000f8e08ff */
[----:B------:R-:W-:Y:S01]  /*2df0*/  @P0 STS.128 [R0+0x8000], RZ ;  /* 0x008000ff00000388 */ /* 0x000fe20000000c00 */
[----:B------:R-:W-:Y:S01]  /*2e00*/  ISETP.GE.AND P5, PT, R2, UR10, PT ;  /* 0x0000000a02007c0c */ /* 0x000fe2000bfa6270 */
[----:B------:R-:W-:Y:S02]  /*2e10*/  @!P4 IMAD.WIDE.U32 R8, R8, UR22, R4 ;  /* 0x000000160808cc25 */ /* 0x000fe4000f8e0004 */
[----:B------:R-:W-:Y:S02]  /*2e20*/  @P0 STS.128 [R0+0xa000], RZ ;  /* 0x00a000ff00000388 */ /* 0x000fe40000000c00 */
[----:B------:R-:W-:-:S02]  /*2e30*/  @!P4 IMAD.IADD R3, R9, 0x1, R3 ;  /* 0x000000010903c824 */ /* 0x000fc400078e0203 */
[----:B------:R-:W-:Y:S01]  /*2e40*/  @!PT LDS RZ, [RZ] ;  /* 0x00000000fffff984 */ /* 0x000fe20000000800 */
[----:B------:R-:W-:Y:S01]  /*2e50*/  @!PT LDS RZ, [RZ] ;  /* 0x00000000fffff984 */ /* 0x000fe20000000800 */
[----:B------:R-:W-:Y:S01]  /*2e60*/  @!PT LDS RZ, [RZ] ;  /* 0x00000000fffff984 */ /* 0x000fe20000000800 */
[----:B------:R-:W-:Y:S01]  /*2e70*/  @!P0 LDGSTS.E.BYPASS.LTC128B.128 [R0+0x8000], desc[UR6][R224.64] ;  /* 0x08000000e0008fae */ /* 0x000fe2000b901d46 */
[----:B------:R-:W-:Y:S02]  /*2e80*/  IMAD.IADD R7, R7, 0x1, R16 ;  /* 0x0000000107077824 */ /* 0x000fe400078e0210 */
[--C-:B------:R-:W-:Y:S01]  /*2e90*/  @!P4 IMAD.MOV.U32 R14, RZ, RZ, R6.reuse ;  /* 0x000000ffff0ec224 */ /* 0x100fe200078e0006 */
[----:B------:R-:W-:Y:S01]  /*2ea0*/  @!P0 LDGSTS.E.BYPASS.LTC128B.128 [R0+0xa000], desc[UR6][R224.64+0x80] ;  /* 0x0a000080e0008fae */ /* 0x000fe2000b901d46 */
[----:B------:R-:W-:Y:S01]  /*2eb0*/  @!P4 IMAD.MOV.U32 R15, RZ, RZ, R7 ;  /* 0x000000ffff0fc224 */ /* 0x000fe200078e0007 */
[----:B------:R-:W3:Y:S01]  /*2ec0*/  @!P5 LDC.64 R26, c[0x0][0x218] ;  /* 0x00008600ff1adb82 */ /* 0x000ee20000000a00 */
[----:B------:R-:W-:Y:S01]  /*2ed0*/  @!P5 IMAD.MOV.U32 R9, RZ, RZ, R5 ;  /* 0x000000ffff09d224 */ /* 0x000fe200078e0005 */
[----:B------:R-:W-:Y:S01]  /*2ee0*/  @P6 STS.128 [R0+0x9000], RZ ;  /* 0x009000ff00006388 */ /* 0x000fe20000000c00 */
[--C-:B------:R-:W-:Y:S02]  /*2ef0*/  @!P3 IMAD.MOV.U32 R22, RZ, RZ, R6.reuse ;  /* 0x000000ffff16b224 */ /* 0x100fe400078e0006 */
[----:B------:R-:W-:Y:S01]  /*2f00*/  @!P3 IMAD.MOV.U32 R23, RZ, RZ, R7 ;  /* 0x000000ffff17b224 */ /* 0x000fe200078e0007 */
[----:B------:R-:W-:Y:S01]  /*2f10*/  @P6 STS.128 [R0+0xb000], RZ ;  /* 0x00b000ff00006388 */ /* 0x000fe20000000c00 */
[----:B------:R-:W-:-:S02]  /*2f20*/  @!P2 IMAD.MOV.U32 R36, RZ, RZ, R6 ;  /* 0x000000ffff24a224 */ /* 0x000fc400078e0006 */
[--C-:B------:R-:W-:Y:S01]  /*2f30*/  @!P2 IMAD.MOV.U32 R37, RZ, RZ, R7.reuse ;  /* 0x000000ffff25a224 */ /* 0x100fe200078e0007 */
[----:B------:R-:W-:Y:S01]  /*2f40*/  @!PT LDS RZ, [RZ] ;  /* 0x00000000fffff984 */ /* 0x000fe20000000800 */
[----:B------:R-:W-:Y:S01]  /*2f50*/  @!PT LDS RZ, [RZ] ;  /* 0x00000000fffff984 */ /* 0x000fe20000000800 */
[----:B------:R-:W-:Y:S01]  /*2f60*/  @!PT LDS RZ, [RZ] ;  /* 0x00000000fffff984 */ /* 0x000fe20000000800 */
[----:B------:R-:W-:Y:S01]  /*2f70*/  @!P6 LDGSTS.E.BYPASS.LTC128B.128 [R0+0x9000], desc[UR6][R12.64] ;  /* 0x090000000c00efae */ /* 0x000fe2000b901d46 */
[----:B------:R-:W-:-:S03]  /*2f80*/  @!P5 IMAD.WIDE.U32 R6, R2, UR20, R6 ;  /* 0x000000140206dc25 */ /* 0x000fc6000f8e0006 */
[----:B------:R4:W-:Y:S01]  /*2f90*/  @!P6 LDGSTS.E.BYPASS.LTC128B.128 [R0+0xb000], desc[UR6][R12.64+0x80] ;  /* 0x0b0000800c00efae */ /* 0x0009e2000b901d46 */
[----:B------:R-:W-:Y:S02]  /*2fa0*/  IMAD.MOV.U32 R240, RZ, RZ, 0x7f800000 ;  /* 0x7f800000fff07424 */ /* 0x000fe400078e00ff */
[----:B------:R-:W-:Y:S01]  /*2fb0*/  IMAD.MOV.U32 R241, RZ, RZ, 0x7f800000 ;  /* 0x7f800000fff17424 */ /* 0x000fe200078e00ff */
[----:B------:R-:W-:Y:S01]  /*2fc0*/  @P0 STS [R221], RZ ;  /* 0x000000ffdd000388 */ /* 0x000fe20000000800 */
[----:B------:R-:W-:Y:S02]  /*2fd0*/  IMAD.MOV.U32 R238, RZ, RZ, 0x7f800000 ;  /* 0x7f800000ffee7424 */ /* 0x000fe400078e00ff */
[----:B------:R-:W-:Y:S01]  /*2fe0*/  IMAD.MOV.U32 R239, RZ, RZ, 0x7f800000 ;  /* 0x7f800000ffef7424 */ /* 0x000fe200078e00ff */
        /* <DEDUP_REMOVED lines=12> */
[----:B-1----:R-:W-:-:S03]  /*30b0*/  @!P4 LEA R20, P0, R8, R20, 0x1 ;  /* 0x000000140814c211 */ /* 0x002fc600078008ff */
[----:B------:R-:W-:Y:S01]  /*30c0*/  @P6 STS [R221+0x1000], RZ ;  /* 0x001000ffdd006388 */ /* 0x000fe20000000800 */
[----:B------:R-:W-:Y:S01]  /*30d0*/  @!P4 LEA.HI.X R21, R8, R21, R3, 0x1, P0 ;  /* 0x000000150815c211 */ /* 0x000fe200000f0c03 */
[----:B------:R-:W-:Y:S01]  /*30e0*/  @!P5 IMAD.MOV.U32 R8, RZ, RZ, R4 ;  /* 0x000000ffff08d224 */ /* 0x000fe200078e0004 */
[C---:B------:R-:W-:Y:S01]  /*30f0*/  @!P3 IADD3 R3, P0, R2.reuse, 0x40, RZ ;  /* 0x000000400203b810 */ /* 0x040fe20007f1e0ff */
[----:B------:R-:W-:Y:S02]  /*3100*/  @P6 STS [R221+0x1004], RZ ;  /* 0x001004ffdd006388 */ /* 0x000fe40000000800 */
[----:B------:R-:W-:Y:S02]  /*3110*/  @!P5 IMAD.WIDE.U32 R8, R2, UR22, R8 ;  /* 0x000000160208dc25 */ /* 0x000fe4000f8e0008 */
[----:B------:R-:W-:Y:S02]  /*3120*/  @P6 STS [R221+0x1008], RZ ;  /* 0x001008ffdd006388 */ /* 0x000fe40000000800 */
[----:B----4-:R-:W-:-:S02]  /*3130*/  @!P3 IMAD.X R13, RZ, RZ, R35, P0 ;  /* 0x000000ffff0db224 */ /* 0x010fc400000e0623 */
[----:B------:R-:W-:Y:S02]  /*3140*/  @P6 STS [R221+0x100c], RZ ;  /* 0x00100cffdd006388 */ /* 0x000fe40000000800 */
[----:B------:R-:W-:Y:S02]  /*3150*/  @!P3 IMAD R13, R13, UR22, RZ ;  /* 0x000000160d0dbc24 */ /* 0x000fe4000f8e02ff */
[----:B------:R-:W-:Y:S02]  /*3160*/  @P6 STS [R221+0x3000], RZ ;  /* 0x003000ffdd006388 */ /* 0x000fe40000000800 */
[----:B------:R-:W-:Y:S02]  /*3170*/  @!P3 IMAD R29, R3, UR23, R13 ;  /* 0x00000017031dbc24 */ /* 0x000fe4000f8e020d */
[----:B------:R-:W-:Y:S04]  /*3180*/  @P6 STS [R221+0x3004], RZ ;  /* 0x003004ffdd006388 */ /* 0x000fe80000000800 */
[----:B------:R-:W-:Y:S04]  /*3190*/  @P6 STS [R221+0x3008], RZ ;  /* 0x003008ffdd006388 */ /* 0x000fe80000000800 */
[----:B------:R-:W-:Y:S04]  /*31a0*/  @P6 STS [R221+0x300c], RZ ;  /* 0x00300cffdd006388 */ /* 0x000fe80000000800 */
[----:B------:R-:W-:Y:S01]  /*31b0*/  @!PT LDS RZ, [RZ] ;  /* 0x00000000fffff984 */ /* 0x000fe20000000800 */
[----:B------:R-:W-:Y:S01]  /*31c0*/  @!PT LDS RZ, [RZ] ;  /* 0x00000000fffff984 */ /* 0x000fe20000000800 */
[----:B------:R-:W-:Y:S01]  /*31d0*/  @!PT LDS RZ, [RZ] ;  /* 0x00000000fffff984 */ /* 0x000fe20000000800 */
[----:B------:R-:W-:Y:S04]  /*31e0*/  @!P6 LDGSTS.E.BYPASS.LTC128B.128 [R221+0x1000], desc[UR6][R10.64] ;  /* 0x010000000addefae */ /* 0x000fe8000b901d46 */
[----:B------:R1:W-:Y:S04]  /*31f0*/  @!P6 LDGSTS.E.BYPASS.LTC128B.128 [R221+0x3000], desc[UR6][R10.64+0x80] ;  /* 0x030000800addefae */ /* 0x0003e8000b901d46 */
[----:B------:R-:W-:Y:S04]  /*3200*/  @P5 STS.128 [R0+0xc000], RZ ;  /* 0x00c000ff00005388 */ /* 0x000fe80000000c00 */
[----:B------:R-:W-:Y:S01]  /*3210*/  @P5 STS.128 [R0+0x10000], RZ ;  /* 0x010000ff00005388 */ /* 0x000fe20000000c00 */
[----:B-1----:R-:W-:-:S02]  /*3220*/  @!P2 IMAD.MOV.U32 R10, RZ, RZ, R4 ;  /* 0x000000ffff0aa224 */ /* 0x002fc400078e0004 */
[--C-:B------:R-:W-:Y:S02]  /*3230*/  @!P2 IMAD.MOV.U32 R11, RZ, RZ, R5.reuse ;  /* 0x000000ffff0ba224 */ /* 0x100fe400078e0005 */
[----:B------:R-:W-:-:S04]  /*3240*/  @!P3 IMAD.WIDE.U32 R4, R3, UR22, R4 ;  /* 0x000000160304bc25 */ /* 0x000fc8000f8e0004 */
[----:B------:R-:W-:Y:S02]  /*3250*/  @!P5 IMAD R3, R35, UR22, RZ ;  /* 0x000000162303dc24 */ /* 0x000fe4000f8e02ff */
[----:B------:R-:W-:Y:S02]  /*3260*/  @!P3 IMAD.IADD R5, R5, 0x1, R29 ;  /* 0x000000010505b824 */ /* 0x000fe400078e021d */
[----:B--2---:R-:W-:-:S05]  /*3270*/  VIADD R12, R164, 0x8 ;  /* 0x00000008a40c7836 */ /* 0x004fca0000000000 */
[----:B------:R-:W-:Y:S02]  /*3280*/  ISETP.GE.AND P6, PT, R12, UR9, PT ;  /* 0x000000090c007c0c */ /* 0x000fe4000bfc6270 */
[----:B------:R-:W-:-:S05]  /*3290*/  @!P2 IADD3 R12, P0, R2, 0x60, RZ ;  /* 0x00000060020ca810 */ /* 0x000fca0007f1e0ff */
[----:B------:R-:W-:Y:S01]  /*32a0*/  @!P2 IMAD.X R17, RZ, RZ, R35, P0 ;  /* 0x000000ffff11a224 */ /* 0x000fe200000e0623 */
[----:B------:R-:W-:-:S03]  /*32b0*/  @!P4 IADD3 R18, P0, R2, 0x20, RZ ;  /* 0x000000200212c810 */ /* 0x000fc60007f1e0ff */
[----:B------:R-:W-:Y:S02]  /*32c0*/  @!P2 IMAD R13, R17, UR22, RZ ;  /* 0x00000016110dac24 */ /* 0x000fe4000f8e02ff */
[----:B------:R-:W-:Y:S01]  /*32d0*/  @!P4 IMAD.X R24, RZ, RZ, R35, P0 ;  /* 0x000000ffff18c224 */ /* 0x000fe200000e0623 */
[C---:B------:R-:W-:Y:S01]  /*32e0*/  @!P3 IADD3 R16, P0, R2.reuse, 0x40, RZ ;  /* 0x000000400210b810 */ /* 0x040fe20007f1e0ff */
[----:B------:R-:W-:Y:S02]  /*32f0*/  @!P5 IMAD R17, R2, UR23, R3 ;  /* 0x000000170211dc24 */ /* 0x000fe4000f8e0203 */
[C---:B------:R-:W-:Y:S02]  /*3300*/  @!P2 IMAD R28, R12.reuse, UR23, R13 ;  /* 0x000000170c1cac24 */ /* 0x040fe4000f8e020d */
[----:B------:R-:W-:-:S04]  /*3310*/  @!P2 IMAD.WIDE.U32 R12, R12, UR22, R10 ;  /* 0x000000160c0cac25 */ /* 0x000fc8000f8e000a */
[----:B------:R-:W-:Y:S01]  /*3320*/  @!P3 IMAD.X R19, RZ, RZ, R35, P0 ;  /* 0x000000ffff13b224 */ /* 0x000fe200000e0623 */
[----:B---3--:R-:W-:Y:S01]  /*3330*/  @!P5 LEA R10, P0, R8, R26, 0x1 ;  /* 0x0000001a080ad211 */ /* 0x008fe200078008ff */
[----:B------:R-:W-:Y:S02]  /*3340*/  @!P4 IMAD R3, R24, UR20, RZ ;  /* 0x000000141803cc24 */ /* 0x000fe4000f8e02ff */
[----:B------:R-:W-:Y:S01]  /*3350*/  @!P5 IMAD.IADD R11, R9, 0x1, R17 ;  /* 0x00000001090bd824 */ /* 0x000fe200078e0211 */
[----:B------:R-:W1:Y:S01]  /*3360*/  @!P5 LDC.64 R24, c[0x0][0x220] ;  /* 0x00008800ff18db82 */ /* 0x000e620000000a00 */
[----:B------:R-:W-:Y:S02]  /*3370*/  @!P3 IMAD R9, R19, UR20, RZ ;  /* 0x000000141309bc24 */ /* 0x000fe4000f8e02ff */
[----:B------:R-:W-:Y:S01]  /*3380*/  @!P4 IMAD R34, R18, UR21, R3 ;  /* 0x000000151222cc24 */ /* 0x000fe2000f8e0203 */
[----:B------:R-:W-:Y:S01]  /*3390*/  @!P5 LEA.HI.X R11, R8, R27, R11, 0x1, P0 ;  /* 0x0000001b080bd211 */ /* 0x000fe200000f0c0b */
[----:B------:R-:W-:Y:S01]  /*33a0*/  @!P4 IMAD.WIDE.U32 R18, R18, UR20, R14 ;  /* 0x000000141212cc25 */ /* 0x000fe2000f8e000e */
[----:B------:R-:W-:-:S03]  /*33b0*/  @!P3 LEA R14, P0, R4, R30, 0x1 ;  /* 0x0000001e040eb211 */ /* 0x000fc600078008ff */
[----:B------:R-:W-:Y:S01]  /*33c0*/  @!P5 IMAD R3, R35, UR20, RZ ;  /* 0x000000142303dc24 */ /* 0x000fe2000f8e02ff */
[----:B------:R-:W-:Y:S01]  /*33d0*/  @!P3 LEA.HI.X R15, R4, R31, R5, 0x1, P0 ;  /* 0x0000001f040fb211 */ /* 0x000fe200000f0c05 */
[----:B------:R-:W-:Y:S01]  /*33e0*/  @!PT LDS RZ, [RZ] ;  /* 0x00000000fffff984 */ /* 0x000fe20000000800 */
[----:B------:R-:W-:Y:S01]  /*33f0*/  @!PT LDS RZ, [RZ] ;  /* 0x00000000fffff984 */ /* 0x000fe20000000800 */
[----:B------:R-:W-:Y:S01]  /*3400*/  @!PT LDS RZ, [RZ] ;  /* 0x00000000fffff984 */ /* 0x000fe20000000800 */
[----:B------:R-:W-:Y:S01]  /*3410*/  @!P5 LDGSTS.E.BYPASS.LTC128B.128 [R0+0xc000], desc[UR6][R10.64] ;  /* 0x0c0000000a00dfae */ /* 0x000fe2000b901d46 */
[----:B------:R-:W-:Y:S01]  /*3420*/  @!P2 LEA R8, P0, R12, R32, 0x1 ;  /* 0x000000200c08a211 */ /* 0x000fe200078008ff */
[----:B------:R-:W-:Y:S02]  /*3430*/  @!P5 IMAD R4, R2, UR21, R3 ;  /* 0x000000150204dc24 */ /* 0x000fe4000f8e0203 */
[----:B------:R-:W-:Y:S01]  /*3440*/  @!P2 IMAD.IADD R3, R13, 0x1, R28 ;  /* 0x000000010d03a824 */ /* 0x000fe200078e021c */
[----:B------:R2:W-:Y:S01]  /*3450*/  @!P5 LDGSTS.E.BYPASS.LTC128B.128 [R0+0x10000], desc[UR6][R10.64+0x80] ;  /* 0x100000800a00dfae */ /* 0x0005e2000b901d46 */
[C---:B------:R-:W-:Y:S02]  /*3460*/  @!P3 IMAD R26, R16.reuse, UR21, R9 ;  /* 0x00000015101abc24 */ /* 0x040fe4000f8e0209 */
[----:B------:R-:W-:Y:S01]  /*3470*/  @!P3 IMAD.WIDE.U32 R16, R16, UR20, R22 ;  /* 0x000000141010bc25 */ /* 0x000fe2000f8e0016 */
[----:B------:R-:W-:Y:S01]  /*3480*/  @P4 STS.128 [R0+0xd000], RZ ;  /* 0x00d000ff00004388 */ /* 0x000fe20000000c00 */
[----:B------:R-:W-:-:S02]  /*3490*/  @!P2 LEA.HI.X R9, R12, R33, R3, 0x1, P0 ;  /* 0x000000210c09a211 */ /* 0x000fc400000f0c03 */
[----:B------:R-:W3:Y:S01]  /*34a0*/  @!P4 LDC.64 R12, c[0x0][0x220] ;  /* 0x00008800ff0ccb82 */ /* 0x000ee20000000a00 */
[----:B------:R-:W-:Y:S01]  /*34b0*/  @P4 STS.128 [R0+0x11000], RZ ;  /* 0x011000ff00004388 */ /* 0x000fe20000000c00 */
[----:B------:R-:W-:Y:S01]  /*34c0*/  @!P5 IMAD.IADD R3, R7, 0x1, R4 ;  /* 0x000000010703d824 */ /* 0x000fe200078e0204 */
[C---:B-1----:R-:W-:Y:S02]  /*34d0*/  @!P5 LEA R4, P0, R6.reuse, R24, 0x1 ;  /* 0x000000180604d211 */ /* 0x042fe400078008ff */
[----:B------:R-:W-:Y:S01]  /*34e0*/  @!PT LDS RZ, [RZ] ;  /* 0x00000000fffff984 */ /* 0x000fe20000000800 */
[----:B------:R-:W-:Y:S01]  /*34f0*/  @!PT LDS RZ, [RZ] ;  /* 0x00000000fffff984 */ /* 0x000fe20000000800 */
[----:B------:R-:W-:Y:S01]  /*3500*/  @!PT LDS RZ, [RZ] ;  /* 0x00000000fffff984 */ /* 0x000fe20000000800 */
[----:B------:R-:W-:Y:S02]  /*3510*/  @!P4 LDGSTS.E.BYPASS.LTC128B.128 [R0+0xd000], desc[UR6][R20.64] ;  /* 0x0d0000001400cfae */ /* 0x000fe4000b901d46 */
[----:B------:R-:W-:Y:S02]  /*3520*/  @!P5 LEA.HI.X R5, R6, R25, R3, 0x1, P0 ;  /* 0x000000190605d211 */ /* 0x000fe400000f0c03 */
[----:B------:R1:W-:Y:S01]  /*3530*/  @!P4 LDGSTS.E.BYPASS.LTC128B.128 [R0+0x11000], desc[UR6][R20.64+0x80] ;  /* 0x110000801400cfae */ /* 0x0003e2000b901d46 */
[----:B------:R-:W-:-:S03]  /*3540*/  @!P2 IADD3 R2, P0, R2, 0x60, RZ ;  /* 0x000000600202a810 */ /* 0x000fc60007f1e0ff */
[----:B------:R-:W-:Y:S02]  /*3550*/  @P3 STS.128 [R0+0xe000], RZ ;  /* 0x00e000ff00003388 */ /* 0x000fe40000000c00 */
[----:B------:R-:W-:Y:S02]  /*3560*/  @!P2 IMAD.X R3, RZ, RZ, R35, P0 ;  /* 0x000000ffff03a224 */ /* 0x000fe400000e0623 */
[----:B------:R-:W-:Y:S02]  /*3570*/  @P3 STS.128 [R0+0x12000], RZ ;  /* 0x012000ff00003388 */ /* 0x000fe40000000c00 */
[----:B------:R-:W-:Y:S02]  /*3580*/  @!P2 IMAD R3, R3, UR20, RZ ;  /* 0x000000140303ac24 */ /* 0x000fe4000f8e02ff */
[----:B------:R-:W-:Y:S01]  /*3590*/  @!PT LDS RZ, [RZ] ;  /* 0x00000000fffff984 */ /* 0x000fe20000000800 */
[----:B------:R-:W-:Y:S01]  /*35a0*/  @!PT LDS RZ, [RZ] ;  /* 0x00000000fffff984 */ /* 0x000fe20000000800 */
[----:B------:R-:W-:Y:S01]  /*35b0*/  @!PT LDS RZ, [RZ] ;  /* 0x00000000fffff984 */ /* 0x000fe20000000800 */
[----:B------:R-:W-:Y:S01]  /*35c0*/  @!P3 LDGSTS.E.BYPASS.LTC128B.128 [R0+0xe000], desc[UR6][R14.64] ;  /* 0x0e0000000e00bfae */ /* 0x000fe2000b901d46 */
[----:B--2---:R-:W-:Y:S02]  /*35d0*/  VIADD R10, R164, 0x28 ;  /* 0x00000028a40a7836 */ /* 0x004fe40000000000 */
[C---:B------:R-:W-:Y:S01]  /*35e0*/  @!P2 IMAD R11, R2.reuse, UR21, R3 ;  /* 0x00000015020bac24 */ /* 0x040fe2000f8e0203 */
[----:B------:R2:W-:Y:S01]  /*35f0*/  @!P3 LDGSTS.E.BYPASS.LTC128B.128 [R0+0x12000], desc[UR6][R14.64+0x80] ;  /* 0x120000800e00bfae */ /* 0x0005e2000b901d46 */
[----:B------:R-:W-:-:S04]  /*3600*/  @!P2 IMAD.WIDE.U32 R2, R2, UR20, R36 ;  /* 0x000000140202ac25 */ /* 0x000fc8000f8e0024 */
[----:B------:R-:W-:Y:S01]  /*3610*/  IMAD.MOV.U32 R219, RZ, RZ, 0x20 ;  /* 0x00000020ffdb7424 */ /* 0x000fe200078e00ff */
[----:B------:R-:W-:Y:S01]  /*3620*/  @P2 STS.128 [R0+0xf000], RZ ;  /* 0x00f000ff00002388 */ /* 0x000fe20000000c00 */
[----:B------:R-:W-:-:S03]  /*3630*/  @!P2 IMAD.IADD R3, R3, 0x1, R11 ;  /* 0x000000010303a824 */ /* 0x000fc600078e020b */
[----:B------:R-:W-:Y:S01]  /*3640*/  @P2 STS.128 [R0+0x13000], RZ ;  /* 0x013000ff00002388 */ /* 0x000fe20000000c00 */
[----:B-1----:R-:W1:Y:S01]  /*3650*/  @!P3 LDC.64 R20, c[0x0][0x220] ;  /* 0x00008800ff14bb82 */ /* 0x002e620000000a00 */
[----:B------:R-:W-:Y:S01]  /*3660*/  IMAD.MOV.U32 R217, RZ, RZ, 0x40 ;  /* 0x00000040ffd97424 */ /* 0x000fe200078e00ff */
[----:B------:R-:W-:Y:S01]  /*3670*/  UIADD3 UR19, UR29, 0x80, UR28 ;  /* 0x000000801d137890 */ /* 0x000fe2000fffe01c */
[----:B------:R-:W-:Y:S01]  /*3680*/  @!PT LDS RZ, [RZ] ;  /* 0x00000000fffff984 */ /* 0x000fe20000000800 */
[----:B------:R-:W-:Y:S01]  /*3690*/  @!PT LDS RZ, [RZ] ;  /* 0x00000000fffff984 */ /* 0x000fe20000000800 */
[----:B------:R-:W-:Y:S01]  /*36a0*/  @!PT LDS RZ, [RZ] ;  /* 0x00000000fffff984 */ /* 0x000fe20000000800 */
[----:B------:R-:W-:Y:S01]  /*36b0*/  @!P2 LDGSTS.E.BYPASS.LTC128B.128 [R0+0xf000], desc[UR6][R8.64] ;  /* 0x0f0000000800afae */ /* 0x000fe2000b901d46 */
[----:B------:R-:W-:Y:S01]  /*36c0*/  IMAD.SHL.U32 R244, R164, 0x4, RZ ;  /* 0x00000004a4f47824 */ /* 0x000fe200078e00ff */
[----:B------:R-:W-:Y:S02]  /*36d0*/  CS2R R158, SRZ ;  /* 0x00000000009e7805 */ /* 0x000fe4000001ff00 */
[----:B------:R-:W-:Y:S01]  /*36e0*/  CS2R R156, SRZ ;  /* 0x00000000009c7805 */ /* 0x000fe2000001ff00 */
[----:B------:R3:W-:Y:S01]  /*36f0*/  @!P2 LDGSTS.E.BYPASS.LTC128B.128 [R0+0x13000], desc[UR6][R8.64+0x80] ;  /* 0x130000800800afae */ /* 0x0007e2000b901d46 */
[----:B------:R-:W-:-:S02]  /*3700*/  CS2R R162, SRZ ;  /* 0x0000000000a27805 */ /* 0x000fc4000001ff00 */
[----:B------:R-:W-:Y:S02]  /*3710*/  CS2R R160, SRZ ;  /* 0x0000000000a07805 */ /* 0x000fe4000001ff00 */
[----:B------:R-:W-:Y:S01]  /*3720*/  CS2R R154, SRZ ;  /* 0x00000000009a7805 */ /* 0x000fe2000001ff00 */
[----:B------:R-:W-:Y:S01]  /*3730*/  @P5 STS.128 [R0+0x14000], RZ ;  /* 0x014000ff00005388 */ /* 0x000fe20000000c00 */
[----:B------:R-:W-:Y:S02]  /*3740*/  CS2R R152, SRZ ;  /* 0x0000000000987805 */ /* 0x000fe4000001ff00 */
[----:B------:R-:W-:Y:S02]  /*3750*/  CS2R R150, SRZ ;  /* 0x0000000000967805 */ /* 0x000fe4000001ff00 */
[----:B------:R-:W-:Y:S01]  /*3760*/  CS2R R148, SRZ ;  /* 0x0000000000947805 */ /* 0x000fe2000001ff00 */
[----:B------:R-:W-:Y:S01]  /*3770*/  @P5 STS.128 [R0+0x18000], RZ ;  /* 0x018000ff00005388 */ /* 0x000fe20000000c00 */
[----:B--2---:R-:W2:Y:S01]  /*3780*/  @!P2 LDC.64 R14, c[0x0][0x220] ;  /* 0x00008800ff0eab82 */ /* 0x004ea20000000a00 */
[----:B------:R-:W-:-:S02]  /*3790*/  CS2R R142, SRZ ;  /* 0x00000000008e7805 */ /* 0x000fc4000001ff00 */
        /* <DEDUP_REMOVED lines=9> */
[----:B-1----:R-:W-:Y:S02]  /*3830*/  @!P3 LEA R6, P0, R16, R20, 0x1 ;  /* 0x000000141006b211 */ /* 0x002fe400078008ff */
[----:B------:R-:W-:-:S02]  /*3840*/  CS2R R136, SRZ ;  /* 0x0000000000887805 */ /* 0x000fc4000001ff00 */
[----:B------:R-:W-:Y:S01]  /*3850*/  CS2R R134, SRZ ;  /* 0x0000000000867805 */ /* 0x000fe2000001ff00 */
[----:B------:R-:W-:Y:S01]  /*3860*/  @P4 STS.128 [R0+0x15000], RZ ;  /* 0x015000ff00004388 */ /* 0x000fe20000000c00 */
[----:B------:R-:W-:Y:S02]  /*3870*/  CS2R R132, SRZ ;  /* 0x0000000000847805 */ /* 0x000fe4000001ff00 */
[----:B------:R-:W-:Y:S02]  /*3880*/  CS2R R126, SRZ ;  /* 0x00000000007e7805 */ /* 0x000fe4000001ff00 */
[----:B------:R-:W-:Y:S01]  /*3890*/  CS2R R124, SRZ ;  /* 0x00000000007c7805 */ /* 0x000fe2000001ff00 */
[----:B------:R-:W-:Y:S01]  /*38a0*/  @P4 STS.128 [R0+0x19000], RZ ;  /* 0x019000ff00004388 */ /* 0x000fe20000000c00 */
[----:B------:R-:W-:Y:S02]  /*38b0*/  CS2R R130, SRZ ;  /* 0x0000000000827805 */ /* 0x000fe4000001ff00 */
[----:B------:R-:W-:-:S02]  /*38c0*/  CS2R R128, SRZ ;  /* 0x0000000000807805 */ /* 0x000fc4000001ff00 */
[----:B---3--:R-:W-:Y:S02]  /*38d0*/  @!P4 LEA R8, P5, R18, R12, 0x1 ;  /* 0x0000000c1208c211 */ /* 0x008fe400078a08ff */
        /* <DEDUP_REMOVED lines=14> */
[----:B------:R-:W-:Y:S01]  /*39c0*/  CS2R R98, SRZ ;  /* 0x0000000000627805 */ /* 0x000fe2000001ff00 */
[----:B----4-:R-:W-:Y:S01]  /*39d0*/  @!P4 IMAD.IADD R4, R19, 0x1, R34 ;  /* 0x000000011304c824 */ /* 0x010fe200078e0222 */
[----:B------:R-:W-:Y:S01]  /*39e0*/  CS2R R96, SRZ ;  /* 0x0000000000607805 */ /* 0x000fe2000001ff00 */
[----:B------:R-:W-:Y:S01]  /*39f0*/  @!P3 IMAD.IADD R5, R17, 0x1, R26 ;  /* 0x000000011105b824 */ /* 0x000fe200078e021a */
[----:B------:R-:W-:-:S02]  /*3a00*/  CS2R R90, SRZ ;  /* 0x00000000005a7805 */ /* 0x000fc4000001ff00 */
[----:B------:R-:W-:Y:S02]  /*3a10*/  CS2R R88, SRZ ;  /* 0x0000000000587805 */ /* 0x000fe4000001ff00 */
[----:B------:R-:W-:Y:S02]  /*3a20*/  @!P4 LEA.HI.X R9, R18, R13, R4, 0x1, P5 ;  /* 0x0000000d1209c211 */ /* 0x000fe400028f0c04 */
[----:B------:R-:W-:Y:S02]  /*3a30*/  CS2R R86, SRZ ;  /* 0x0000000000567805 */ /* 0x000fe4000001ff00 */
[----:B------:R-:W-:Y:S01]  /*3a40*/  @!P3 LEA.HI.X R7, R16, R21, R5, 0x1, P0 ;  /* 0x000000151007b211 */ /* 0x000fe200000f0c05 */
[----:B------:R-:W-:Y:S01]  /*3a50*/  VIADD R5, R164, 0x20 ;  /* 0x00000020a4057836 */ /* 0x000fe20000000000 */
[----:B--2---:R-:W-:Y:S01]  /*3a60*/  @!P2 LEA R4, P0, R2, R14, 0x1 ;  /* 0x0000000e0204a211 */ /* 0x004fe200078008ff */
[----:B------:R-:W-:Y:S01]  /*3a70*/  @!PT LDS RZ, [RZ] ;  /* 0x00000000fffff984 */ /* 0x000fe20000000800 */
[----:B------:R-:W-:Y:S01]  /*3a80*/  @!PT LDS RZ, [RZ] ;  /* 0x00000000fffff984 */ /* 0x000fe20000000800 */
[----:B------:R-:W-:Y:S01]  /*3a90*/  @!PT LDS RZ, [RZ] ;  /* 0x00000000fffff984 */ /* 0x000fe20000000800 */
[----:B------:R-:W-:Y:S01]  /*3aa0*/  @!P4 LDGSTS.E.BYPASS.LTC128B.128 [R0+0x15000], desc[UR6][R8.64] ;  /* 0x150000000800cfae */ /* 0x000fe2000b901d46 */
[----:B------:R-:W-:-:S02]  /*3ab0*/  ISETP.GE.AND P5, PT, R164, UR9, PT ;  /* 0x00000009a4007c0c */ /* 0x000fc4000bfa6270 */
[----:B------:R-:W-:Y:S02]  /*3ac0*/  CS2R R84, SRZ ;  /* 0x0000000000547805 */ /* 0x000fe4000001ff00 */
[----:B------:R-:W-:Y:S01]  /*3ad0*/  CS2R R78, SRZ ;  /* 0x00000000004e7805 */ /* 0x000fe2000001ff00 */
[----:B------:R-:W-:Y:S01]  /*3ae0*/  @!P4 LDGSTS.E.BYPASS.LTC128B.128 [R0+0x19000], desc[UR6][R8.64+0x80] ;  /* 0x190000800800cfae */ /* 0x000fe2000b901d46 */
[----:B------:R-:W-:Y:S02]  /*3af0*/  ISETP.GE.AND P4, PT, R5, UR9, PT ;  /* 0x0000000905007c0c */ /* 0x000fe4000bf86270 */
[----:B------:R-:W-:Y:S02]  /*3b00*/  CS2R R76, SRZ ;  /* 0x00000000004c7805 */ /* 0x000fe4000001ff00 */
[----:B------:R-:W-:Y:S01]  /*3b10*/  @!P2 LEA.HI.X R5, R2, R15, R3, 0x1, P0 ;  /* 0x0000000f0205a211 */ /* 0x000fe200000f0c03 */
[----:B------:R-:W-:Y:S01]  /*3b20*/  @P3 STS.128 [R0+0x16000], RZ ;  /* 0x016000ff00003388 */ /* 0x000fe20000000c00 */
[----:B------:R-:W-:Y:S01]  /*3b30*/  ISETP.GE.AND P0, PT, R10, UR9, PT ;  /* 0x000000090a007c0c */ /* 0x000fe2000bf06270 */
[----:B------:R-:W-:Y:S01]  /*3b40*/  IMAD.SHL.U32 R2, R164, 0x4, RZ ;  /* 0x00000004a4027824 */ /* 0x000fe200078e00ff */
        /* <DEDUP_REMOVED lines=13> */
[----:B------:R-:W-:-:S02]  /*3c20*/  IADD3 R2, P3, R2, UR12, RZ ;  /* 0x0000000c02027c10 */ /* 0x000fc4000ff7e0ff */
[----:B------:R-:W-:Y:S02]  /*3c30*/  CS2R R60, SRZ ;  /* 0x00000000003c7805 */ /* 0x000fe4000001ff00 */
[----:B------:R-:W-:Y:S01]  /*3c40*/  CS2R R66, SRZ ;  /* 0x0000000000427805 */ /* 0x000fe2000001ff00 */
[----:B------:R-:W-:Y:S01]  /*3c50*/  @P2 STS.128 [R0+0x17000], RZ ;  /* 0x017000ff00002388 */ /* 0x000fe20000000c00 */
[----:B------:R-:W-:Y:S02]  /*3c60*/  CS2R R64, SRZ ;  /* 0x0000000000407805 */ /* 0x000fe4000001ff00 */
[----:B------:R-:W-:Y:S02]  /*3c70*/  CS2R R58, SRZ ;  /* 0x00000000003a7805 */ /* 0x000fe4000001ff00 */
[----:B------:R-:W-:Y:S01]  /*3c80*/  CS2R R56, SRZ ;  /* 0x0000000000387805 */ /* 0x000fe2000001ff00 */
[----:B------:R2:W-:Y:S01]  /*3c90*/  @P2 STS.128 [R0+0x1b000], RZ ;  /* 0x01b000ff00002388 */ /* 0x0005e20000000c00 */
        /* <DEDUP_REMOVED lines=12> */
[----:B------:R-:W-:Y:S02]  /*3d60*/  CS2R R40, SRZ ;  /* 0x0000000000287805 */ /* 0x000fe4000001ff00 */
[----:B------:R-:W-:Y:S01]  /*3d70*/  CS2R R36, SRZ ;  /* 0x0000000000247805 */ /* 0x000fe2000001ff00 */
[----:B------:R-:W0:Y:S01]  /*3d80*/  LDGDEPBAR ;  /* 0x00000000000079af */ /* 0x000e220000000000 */
[----:B------:R-:W-:Y:S01]  /*3d90*/  UIADD3 UR19, UR19, -UR8, URZ ;  /* 0x8000000813137290 */ /* 0x000fe2000fffe03f */
[----:B------:R-:W-:Y:S01]  /*3da0*/  ULDC UR20, c[0x0][0x2dc] ;  /* 0x0000b70000147ab9 */ /* 0x000fe20000000800 */
[----:B------:R-:W-:Y:S01]  /*3db0*/  ULDC UR9, c[0x0][0x2ec] ;  /* 0x0000bb0000097ab9 */ /* 0x000fe20000000800 */
[----:B-1----:R-:W-:-:S04]  /*3dc0*/  SHF.R.S32.HI R6, RZ, 0x1f, R164 ;  /* 0x0000001fff067819 */ /* 0x002fc800000114a4 */
[----:B------:R-:W-:-:S04]  /*3dd0*/  SHF.L.U64.HI R3, R164, 0x2, R6 ;  /* 0x00000002a4037819 */ /* 0x000fc80000010206 */
[----:B------:R-:W-:-:S05]  /*3de0*/  IADD3.X R3, R3, UR11, RZ, P3, !PT ;  /* 0x0000000b03037c10 */ /* 0x000fca0009ffe4ff */
[----:B------:R-:W5:Y:S01]  /*3df0*/  @!P5 LDG.E R240, desc[UR6][R2.64] ;  /* 0x0000000602f0d981 */ /* 0x000f62000c1e1900 */
[----:B--2---:R-:W-:-:S03]  /*3e00*/  SHF.R.S32.HI R0, RZ, 0x1f, R10 ;  /* 0x0000001fff007819 */ /* 0x004fc6000001140a */
[----:B------:R-:W5:Y:S01]  /*3e10*/  @!P6 LDG.E R241, desc[UR6][R2.64+0x20] ;  /* 0x0000200602f1e981 */ /* 0x000f62000c1e1900 */
[----:B------:R-:W-:-:S03]  /*3e20*/  @!P0 LEA R4, P2, R10, UR12, 0x2 ;  /* 0x0000000c0a048c11 */ /* 0x000fc6000f8410ff */
[----:B------:R1:W5:Y:S01]  /*3e30*/  @!P4 LDG.E R238, desc[UR6][R2.64+0x80] ;  /* 0x0000800602eec981 */ /* 0x000362000c1e1900 */
[----:B------:R-:W-:Y:S02]  /*3e40*/  @!P0 LEA.HI.X R5, R10, UR11, R0, 0x2, P2 ;  /* 0x0000000b0a058c11 */ /* 0x000fe400090f1400 */
[----:B------:R-:W-:-:S03]  /*3e50*/  LEA.HI R0, R39, R38, RZ, 0x4 ;  /* 0x0000002627007211 */ /* 0x000fc600078f20ff */
[----:B------:R2:W5:Y:S01]  /*3e60*/  @!P0 LDG.E R239, desc[UR6][R4.64] ;  /* 0x0000000604ef8981 */ /* 0x000562000c1e1900 */
[----:B------:R-:W-:-:S05]  /*3e70*/  LOP3.LUT R0, R0, 0xfffffff0, RZ, 0xc0, !PT ;  /* 0xfffffff000007812 */ /* 0x000fca00078ec0ff */
[----:B------:R-:W-:-:S05]  /*3e80*/  IMAD.IADD R0, R38, 0x1, -R0 ;  /* 0x0000000126007824 */ /* 0x000fca00078e0a00 */
[----:B-1----:R-:W-:-:S04]  /*3e90*/  SHF.R.S32.HI R2, RZ, 0x1f, R0 ;  /* 0x0000001fff027819 */ /* 0x002fc80000011400 */
[----:B------:R-:W-:-:S04]  /*3ea0*/  LEA.HI R2, R2, R0, RZ, 0x3 ;  /* 0x0000000002027211 */ /* 0x000fc800078f18ff */
[----:B------:R-:W-:-:S05]  /*3eb0*/  LOP3.LUT R2, R2, 0xfffffff8, RZ, 0xc0, !PT ;  /* 0xfffffff802027812 */ /* 0x000fca00078ec0ff */
[----:B------:R-:W-:Y:S02]  /*3ec0*/  IMAD.IADD R0, R0, 0x1, -R2 ;  /* 0x0000000100007824 */ /* 0x000fe400078e0a02 */
[----:B--2---:R-:W-:Y:S02]  /*3ed0*/  VIADD R4, R164, 0x1 ;  /* 0x00000001a4047836 */ /* 0x004fe40000000000 */
[----:B------:R-:W-:Y:S01]  /*3ee0*/  IMAD.U32 R3, RZ, RZ, UR29 ;  /* 0x0000001dff037e24 */ /* 0x000fe2000f8e00ff */
[----:B------:R-:W-:Y:S01]  /*3ef0*/  LOP3.LUT P0, RZ, R0, 0x2, RZ, 0xc0, !PT ;  /* 0x0000000200ff7812 */ /* 0x000fe2000780c0ff */
[----:B------:R-:W-:Y:S01]  /*3f00*/  VIADD R2, R218, 0x2000 ;  /* 0x00002000da027836 */ /* 0x000fe20000000000 */
[----:B------:R-:W-:Y:S01]  /*3f10*/  LOP3.LUT P2, RZ, R0, 0x4, RZ, 0xc0, !PT ;  /* 0x0000000400ff7812 */ /* 0x000fe2000784c0ff */
[----:B------:R-:W-:Y:S01]  /*3f20*/  VIADD R0, R220, 0x2000 ;  /* 0x00002000dc007836 */ /* 0x000fe20000000000 */
[----:B------:R-:W-:Y:S01]  /*3f30*/  IADD3 R245, R4, UR8, -R3 ;  /* 0x0000000804f57c10 */ /* 0x000fe2000fffe803 */
[----:B------:R-:W-:Y:S01]  /*3f40*/  VIADD R3, R164, 0xffffffc0 ;  /* 0xffffffc0a4037836 */ /* 0x000fe20000000000 */
[----:B------:R-:W-:-:S02]  /*3f50*/  SEL R2, R2, R218, !P1 ;  /* 0x000000da02027207 */ /* 0x000fc40004800000 */
[----:B------:R-:W-:Y:S02]  /*3f60*/  SEL R0, R0, R220, !P1 ;  /* 0x000000dc00007207 */ /* 0x000fe40004800000 */
[----:B------:R-:W-:Y:S02]  /*3f70*/  CS2R R38, SRZ ;  /* 0x0000000000267805 */ /* 0x000fe4000001ff00 */
[----:B------:R-:W-:Y:S01]  /*3f80*/  SHF.L.U64.HI R243, R164, 0x2, R6 ;  /* 0x00000002a4f37819 */ /* 0x000fe20000010206 */
[----:B------:R-:W-:Y:S01]  /*3f90*/  IMAD.SHL.U32 R242, R3, 0x4, RZ ;  /* 0x0000000403f27824 */ /* 0x000fe200078e00ff */
[----:B------:R-:W-:Y:S02]  /*3fa0*/  LEA R212, R2, UR4, 0x1 ;  /* 0x0000000402d47c11 */ /* 0x000fe4000f8e08ff */
[----:B------:R-:W-:Y:S02]  /*3fb0*/  LEA R211, R0, UR4, 0x1 ;  /* 0x0000000400d37c11 */ /* 0x000fe4000f8e08ff */
[----:B------:R-:W-:-:S02]  /*3fc0*/  SEL R219, R219, 0xffffffe0, !P0 ;  /* 0xffffffe0dbdb7807 */ /* 0x000fc40004000000 */
[----:B------:R-:W-:-:S07]  /*3fd0*/  SEL R217, R217, 0xffffffc0, !P2 ;  /* 0xffffffc0d9d97807 */ /* 0x000fce0005000000 */
.L_x_244:
        /* <DEDUP_REMOVED lines=119> */
[C---:B------:R-:W-:Y:S01]  /*4750*/  HMMA.16816.F32.BF16 R16, R168.reuse, R182, R16 ;  /* 0x000000b6a810723c */ /* 0x040fe20000041810 */
[----:B------:R-:W-:Y:S03]  /*4760*/  IMAD.MOV.U32 R180, RZ, RZ, 0x40 ;  /* 0x00000040ffb47424 */ /* 0x000fe600078e00ff */
        /* <DEDUP_REMOVED lines=32> */
[----:B------:R-:W-:Y:S02]  /*4970*/  @!P0 FSEL R10, R10, -INF , !P3 ;  /* 0xff8000000a0a8808 */ /* 0x000fe40005800000 */
[----:B------:R-:W-:Y:S01]  /*4980*/  SEL R217, R180, 0xffffffc0, !P2 ;  /* 0xffffffc0b4d97807 */ /* 0x000fe20005000000 */
        /* <DEDUP_REMOVED lines=107> */
[----:B------:R2:W-:Y:S06]  /*5040*/  STS [R230+0x20000], R0 ;  /* 0x02000000e6007388 */ /* 0x0005ec0000000800 */
        /* <DEDUP_REMOVED lines=37> */
[----:B------:R-:W-:Y:S01]  /*52a0*/  LDSM.16.M88.4 R16, [R214+UR4+0x14000] ;  /* 0x01400004d610783b */ /* 0x000fe20008000200 */
[C---:B--2---:R-:W-:Y:S05]  /*52b0*/  LEA R0, R218.reuse, UR4, 0x1 ;  /* 0x00000004da007c11 */ /* 0x044fea000f8e08ff */
[----:B------:R-:W-:Y:S06]  /*52c0*/  LDSM.16.M88.4 R164, [R214+UR4+0x14800] ;  /* 0x01480004d6a4783b */ /* 0x000fec0008000200 */
[----:B------:R-:W2:Y:S06]  /*52d0*/  LDSM.16.M88.4 R32, [R0+0x8000] ;  /* 0x008000000020783b */ /* 0x000eac0000000200 */
[----:B------:R-:W3:Y:S01]  /*52e0*/  LDSM.16.M88.4 R28, [R0+0x9000] ;  /* 0x00900000001c783b */ /* 0x000ee20000000200 */
[----:B-1----:R-:W-:Y:S05]  /*52f0*/  LEA R2, R218, UR4, 0x1 ;  /* 0x00000004da027c11 */ /* 0x002fea000f8e08ff */
[----:B------:R-:W-:Y:S01]  /*5300*/  LDSM.16.M88.4 R172, [R213+0x8000] ;  /* 0x00800000d5ac783b */ /* 0x000fe20000000200 */
[--C-:B------:R-:W-:Y:S02]  /*5310*/  IMAD.IADD R3, R219, 0x1, R2.reuse ;  /* 0x00000001db037824 */ /* 0x100fe400078e0202 */
[C---:B------:R-:W-:Y:S02]  /*5320*/  IMAD.IADD R208, R217.reuse, 0x1, R2 ;  /* 0x00000001d9d07824 */ /* 0x040fe400078e0202 */
[----:B------:R-:W-:Y:S01]  /*5330*/  IMAD.IADD R2, R217, 0x1, R3 ;  /* 0x00000001d9027824 */ /* 0x000fe200078e0203 */
        /* <DEDUP_REMOVED lines=25> */
[-C--:B------:R-:W-:Y:S06]  /*54d0*/  HMMA.16816.F32.BF16 R12, R164, R178.reuse, R12 ;  /* 0x000000b2a40c723c */ /* 0x080fec000004180c */
[C---:B------:R-:W-:Y:S01]  /*54e0*/  HMMA.16816.F32.BF16 R16, R172.reuse, R178, R16 ;  /* 0x000000b2ac10723c */ /* 0x040fe20000041810 */
[----:B------:R-:W-:Y:S05]  /*54f0*/  LDSM.16.M88.4 R176, [R214+UR4+0x18800] ;  /* 0x01880004d6b0783b */ /* 0x000fea0008000200 */
[-C--:B---3--:R-:W-:Y:S06]  /*5500*/  HMMA.16816.F32.BF16 R20, R172, R168.reuse, R20 ;  /* 0x000000a8ac14723c */ /* 0x088fec0000041814 */
        /* <DEDUP_REMOVED lines=34> */
[----:B------:R-:W-:Y:S05]  /*5730*/  LDSM.16.M88.4 R168, [R208+0xa000] ;  /* 0x00a00000d0a8783b */ /* 0x000fea0000000200 */
[-C--:B---3--:R-:W-:Y:S06]  /*5740*/  HMMA.16816.F32.BF16 R20, R164, R176.reuse, R20 ;  /* 0x000000b0a414723c */ /* 0x088fec0000041814 */
        /* <DEDUP_REMOVED lines=12> */
[-C--:B---3--:R-:W-:Y:S01]  /*5810*/  HMMA.16816.F32.BF16 R20, R168, R176.reuse, R20 ;  /* 0x000000b0a814723c */ /* 0x088fe20000041814 */
[----:B------:R-:W-:Y:S03]  /*5820*/  PLOP3.LUT P0, PT, PT, PT, UP3, 0x80, 0x0 ;  /* 0x000000000000781c */ /* 0x000fe60003f0f038 */
[----:B------:R-:W2:Y:S02]  /*5830*/  LDG.E R181, desc[UR6][R172.64] ;  /* 0x00000006acb57981 */ /* 0x000ea4000c1e1900 */
[C---:B------:R-:W-:Y:S04]  /*5840*/  HMMA.16816.F32.BF16 R24, R164.reuse, R176, R24 ;  /* 0x000000b0a418723c */ /* 0x040fe80000041818 */
[----:B------:R-:W3:Y:S02]  /*5850*/  LDG.E R180, desc[UR6][R172.64+0x20] ;  /* 0x00002006acb47981 */ /* 0x000ee4000c1e1900 */
[-C--:B------:R-:W-:Y:S04]  /*5860*/  HMMA.16816.F32.BF16 R28, R164, R178.reuse, R28 ;  /* 0x000000b2a41c723c */ /* 0x080fe8000004181c */
[----:B------:R-:W5:Y:S06]  /*5870*/  LDG.E R177, desc[UR6][R172.64+0x80] ;  /* 0x00008006acb17981 */ /* 0x000f6c000c1e1900 */
[----:B------:R1:W5:Y:S01]  /*5880*/  LDG.E R0, desc[UR6][R172.64+0xa0] ;  /* 0x0000a006ac007981 */ /* 0x000362000c1e1900 */
[----:B------:R-:W-:Y:S05]  /*5890*/  HMMA.16816.F32.BF16 R32, R168, R178, R32 ;  /* 0x000000b2a820723c */ /* 0x000fea0000041820 */
[----:B------:R-:W-:Y:S06]  /*58a0*/  LDSM.16.M88.4 R164, [R2+0xa000] ;  /* 0x00a0000002a4783b */ /* 0x000fec0000000200 */
[----:B------:R-:W4:Y:S06]  /*58b0*/  LDSM.16.M88.4 R168, [R215+0xc000] ;  /* 0x00c00000d7a8783b */ /* 0x000f2c0000000200 */
[----:B-1----:R-:W1:Y:S01]  /*58c0*/  LDSM.16.M88.4 R172, [R2+0xb000] ;  /* 0x00b0000002ac783b */ /* 0x002e620000000200 */
[-C--:B----4-:R-:W-:Y:S06]  /*58d0*/  HMMA.16816.F32.BF16 R4, R164, R168.reuse, R4 ;  /* 0x000000a8a404723c */ /* 0x090fec0000041804 */
[C---:B-1----:R-:W-:Y:S06]  /*58e0*/  HMMA.16816.F32.BF16 R8, R172.reuse, R168, R8 ;  /* 0x000000a8ac08723c */ /* 0x042fec0000041808 */
[-C--:B------:R-:W-:Y:S06]  /*58f0*/  HMMA.16816.F32.BF16 R12, R172, R170.reuse, R12 ;  /* 0x000000aaac0c723c */ /* 0x080fec000004180c */
[C---:B------:R-:W-:Y:S01]  /*5900*/  HMMA.16816.F32.BF16 R16, R164.reuse, R170, R16 ;  /* 0x000000aaa410723c */ /* 0x040fe20000041810 */
[----:B------:R-:W1:Y:S05]  /*5910*/  LDSM.16.M88.4 R168, [R215+0xc800] ;  /* 0x00c80000d7a8783b */ /* 0x000e6a0000000200 */
[-C--:B-1----:R-:W-:Y:S06]  /*5920*/  HMMA.16816.F32.BF16 R20, R164, R168.reuse, R20 ;  /* 0x000000a8a414723c */ /* 0x082fec0000041814 */
[C---:B------:R-:W-:Y:S06]  /*5930*/  HMMA.16816.F32.BF16 R24, R172.reuse, R168, R24 ;  /* 0x000000a8ac18723c */ /* 0x040fec0000041818 */
[-C--:B------:R-:W-:Y:S06]  /*5940*/  HMMA.16816.F32.BF16 R28, R172, R170.reuse, R28 ;  /* 0x000000aaac1c723c */ /* 0x080fec000004181c */
[----:B------:R-:W-:Y:S05]  /*5950*/  HMMA.16816.F32.BF16 R32, R164, R170, R32 ;  /* 0x000000aaa420723c */ /* 0x000fea0000041820 */
[----:B------:R-:W-:Y:S02]  /*5960*/  IMAD.SHL.U32 R172, R220, 0x2, RZ ;  /* 0x00000002dcac7824 */ /* 0x000fe400078e00ff */
[C---:B--2---:R-:W-:Y:S01]  /*5970*/  FADD.FTZ R4, -R181.reuse, R4 ;  /* 0x00000004b5047221 */ /* 0x044fe20000010100 */
[C---:B------:R-:W-:Y:S03]  /*5980*/  FADD.FTZ R5, -R181.reuse, R5 ;  /* 0x00000005b5057221 */ /* 0x040fe60000010100 */
[C---:B------:R-:W-:Y:S01]  /*5990*/  FADD.FTZ R17, -R181.reuse, R17 ;  /* 0x00000011b5117221 */ /* 0x040fe20000010100 */
[----:B------:R-:W-:Y:S01]  /*59a0*/  FADD.FTZ R21, -R181, R21 ;  /* 0x00000015b5157221 */ /* 0x000fe20000010100 */
[----:B------:R-:W-:Y:S01]  /*59b0*/  FMUL.FTZ R179, R207, R4 ;  /* 0x00000004cfb37220 */ /* 0x000fe20000410000 */
[----:B------:R-:W-:Y:S02]  /*59c0*/  IMAD.U32 R4, RZ, RZ, UR4 ;  /* 0x00000004ff047e24 */ /* 0x000fe4000f8e00ff */
[----:B------:R-:W-:Y:S01]  /*59d0*/  FMUL.FTZ R178, R205, R5 ;  /* 0x00000005cdb27220 */ /* 0x000fe20000410000 */
[----:B------:R-:W-:Y:S01]  /*59e0*/  FADD.FTZ R5, -R181, R20 ;  /* 0x00000014b5057221 */ /* 0x000fe20000010100 */
[----:B------:R-:W-:Y:S01]  /*59f0*/  FMUL.FTZ R20, R206, R17 ;  /* 0x00000011ce147220 */ /* 0x000fe20000410000 */
[----:B---3--:R-:W-:Y:S01]  /*5a00*/  FADD.FTZ R17, -R180, R6 ;  /* 0x00000006b4117221 */ /* 0x008fe20000010100 */
[----:B------:R-:W-:Y:S01]  /*5a10*/  IADD3 R4, R172, 0x8000, R4 ;  /* 0x00008000ac047810 */ /* 0x000fe20007ffe004 */
[----:B------:R-:W-:Y:S01]  /*5a20*/  FMUL.FTZ R5, R203, R5 ;  /* 0x00000005cb057220 */ /* 0x000fe20000410000 */
[----:B------:R-:W-:Y:S01]  /*5a30*/  FMUL.FTZ R21, R202, R21 ;  /* 0x00000015ca157220 */ /* 0x000fe20000410000 */
[----:B------:R-:W-:Y:S01]  /*5a40*/  FADD.FTZ R6, -R180, R7 ;  /* 0x00000007b4067221 */ /* 0x000fe20000010100 */
[----:B------:R-:W-:Y:S01]  /*5a50*/  FMUL.FTZ R7, R237, R17 ;  /* 0x00000011ed077220 */ /* 0x000fe20000410000 */
[----:B------:R-:W-:Y:S02]  /*5a60*/  VIADD R176, R4, 0x40 ;  /* 0x0000004004b07836 */ /* 0x000fe40000000000 */
[----:B------:R-:W-:Y:S01]  /*5a70*/  FADD.FTZ R16, -R181, R16 ;  /* 0x00000010b5107221 */ /* 0x000fe20000010100 */
[----:B------:R-:W-:Y:S01]  /*5a80*/  FMUL.FTZ R6, R236, R6 ;  /* 0x00000006ec067220 */ /* 0x000fe20000410000 */
[----:B------:R-:W-:Y:S01]  /*5a90*/  @P2 VIADD R176, R4, 0xffffffc0 ;  /* 0xffffffc004b02836 */ /* 0x000fe20000000000 */
[----:B------:R-:W-:Y:S01]  /*5aa0*/  F2FP.BF16.F32.PACK_AB R21, R21, R5 ;  /* 0x000000051515723e */ /* 0x000fe200000010ff */
[C---:B------:R-:W-:Y:S01]  /*5ab0*/  FADD.FTZ R5, -R181.reuse, R32 ;  /* 0x00000020b5057221 */ /* 0x040fe20000010100 */
[----:B------:R-:W-:Y:S01]  /*5ac0*/  FADD.FTZ R4, -R181, R33 ;  /* 0x00000021b5047221 */ /* 0x000fe20000010100 */
[----:B------:R-:W-:Y:S01]  /*5ad0*/  FADD.FTZ R19, -R180, R19 ;  /* 0x00000013b4137221 */ /* 0x000fe20000010100 */
[----:B------:R-:W-:Y:S01]  /*5ae0*/  F2FP.BF16.F32.PACK_AB R6, R6, R7 ;  /* 0x000000070606723e */ /* 0x000fe200000010ff */
        /* <DEDUP_REMOVED lines=40> */
.L_x_242:
[----:B------:R2:W-:Y:S01]  /*5d70*/  STS [R230+0x1c400], R6 ;  /* 0x01c40006e6007388 */ /* 0x0005e20000000800 */
[----:B-1----:R-:W-:Y:S01]  /*5d80*/  F2FP.BF16.F32.PACK_AB R4, R32, R33 ;  /* 0x000000212004723e */ /* 0x002fe200000010ff */
[C---:B-----5:R-:W-:Y:S01]  /*5d90*/  FADD.FTZ R8, -R177.reuse, R8 ;  /* 0x00000008b1087221 */ /* 0x060fe20000010100 */
[C---:B------:R-:W-:Y:S01]  /*5da0*/  FADD.FTZ R9, -R177.reuse, R9 ;  /* 0x00000009b1097221 */ /* 0x040fe20000010100 */
[----:B------:R-:W-:Y:S01]  /*5db0*/  STS [R230+0x1c000], R16 ;  /* 0x01c00010e6007388 */ /* 0x000fe20000000800 */
[C---:B------:R-:W-:Y:S01]  /*5dc0*/  FADD.FTZ R11, -R0.reuse, R11 ;  /* 0x0000000b000b7221 */ /* 0x040fe20000010100 */
[----:B------:R-:W-:Y:S01]  /*5dd0*/  FADD.FTZ R10, -R0, R10 ;  /* 0x0000000a000a7221 */ /* 0x000fe20000010100 */
[----:B------:R-:W-:Y:S01]  /*5de0*/  FMUL.FTZ R5, R192, R9 ;  /* 0x00000009c0057220 */ /* 0x000fe20000410000 */
[----:B------:R1:W-:Y:S01]  /*5df0*/  STS [R231+0x1c400], R4 ;  /* 0x01c40004e7007388 */ /* 0x0003e20000000800 */
[C---:B------:R-:W-:Y:S01]  /*5e00*/  FADD.FTZ R12, -R177.reuse, R12 ;  /* 0x0000000cb10c7221 */ /* 0x040fe20000010100 */
[----:B------:R-:W-:Y:S01]  /*5e10*/  FADD.FTZ R13, -R177, R13 ;  /* 0x0000000db10d7221 */ /* 0x000fe20000010100 */
[C---:B------:R-:W-:Y:S01]  /*5e20*/  FADD.FTZ R15, -R0.reuse, R15 ;  /* 0x0000000f000f7221 */ /* 0x040fe20000010100 */
[----:B------:R-:W-:Y:S01]  /*5e30*/  STS [R231+0x1c000], R20 ;  /* 0x01c00014e7007388 */ /* 0x000fe20000000800 */
[----:B------:R-:W-:Y:S01]  /*5e40*/  FMUL.FTZ R10, R197, R10 ;  /* 0x0000000ac50a7220 */ /* 0x000fe20000410000 */
[----:B------:R-:W-:Y:S01]  /*5e50*/  FADD.FTZ R14, -R0, R14 ;  /* 0x0000000e000e7221 */ /* 0x000fe20000010100 */
[----:B------:R-:W-:Y:S01]  /*5e60*/  FMUL.FTZ R12, R191, R12 ;  /* 0x0000000cbf0c7220 */ /* 0x000fe20000410000 */
[----:B------:R-:W-:Y:S01]  /*5e70*/  FMUL.FTZ R9, R190, R13 ;  /* 0x0000000dbe097220 */ /* 0x000fe20000410000 */
[----:B------:R-:W-:Y:S01]  /*5e80*/  FADD.FTZ R24, -R177, R24 ;  /* 0x00000018b1187221 */ /* 0x000fe20000010100 */
[----:B------:R-:W-:Y:S01]  /*5e90*/  FMUL.FTZ R14, R195, R14 ;  /* 0x0000000ec30e7220 */ /* 0x000fe20000410000 */
[----:B------:R-:W-:Y:S01]  /*5ea0*/  FADD.FTZ R25, -R177, R25 ;  /* 0x00000019b1197221 */ /* 0x000fe20000010100 */
[C---:B------:R-:W-:Y:S01]  /*5eb0*/  FADD.FTZ R26, -R0.reuse, R26 ;  /* 0x0000001a001a7221 */ /* 0x040fe20000010100 */
[----:B------:R-:W-:Y:S01]  /*5ec0*/  F2FP.BF16.F32.PACK_AB R9, R9, R12 ;  /* 0x0000000c0909723e */ /* 0x000fe200000010ff */
[----:B------:R-:W-:Y:S01]  /*5ed0*/  FADD.FTZ R27, -R0, R27 ;  /* 0x0000001b001b7221 */ /* 0x000fe20000010100 */
[----:B------:R-:W-:Y:S01]  /*5ee0*/  F2FP.BF16.F32.PACK_AB R17, R17, R7 ;  /* 0x000000071111723e */ /* 0x000fe200000010ff */
[----:B------:R-:W-:Y:S01]  /*5ef0*/  FADD.FTZ R28, -R177, R28 ;  /* 0x0000001cb11c7221 */ /* 0x000fe20000010100 */
[----:B--2---:R-:W-:Y:S01]  /*5f00*/  FMUL.FTZ R6, R193, R8 ;  /* 0x00000008c1067220 */ /* 0x004fe20000410000 */
[----:B------:R-:W-:Y:S01]  /*5f10*/  FADD.FTZ R29, -R177, R29 ;  /* 0x0000001db11d7221 */ /* 0x000fe20000010100 */
[----:B------:R-:W-:Y:S01]  /*5f20*/  FMUL.FTZ R24, R187, R24 ;  /* 0x00000018bb187220 */ /* 0x000fe20000410000 */
[----:B------:R-:W-:Y:S01]  /*5f30*/  FMUL.FTZ R8, R186, R25 ;  /* 0x00000019ba087220 */ /* 0x000fe20000410000 */
[----:B------:R-:W-:Y:S01]  /*5f40*/  FADD.FTZ R31, -R0, R31 ;  /* 0x0000001f001f7221 */ /* 0x000fe20000010100 */
[----:B------:R-:W-:Y:S01]  /*5f50*/  FMUL.FTZ R26, R189, R26 ;  /* 0x0000001abd1a7220 */ /* 0x000fe20000410000 */
[----:B------:R-:W-:Y:S01]  /*5f60*/  FMUL.FTZ R27, R188, R27 ;  /* 0x0000001bbc1b7220 */ /* 0x000fe20000410000 */
[----:B------:R-:W-:Y:S01]  /*5f70*/  FADD.FTZ R30, -R0, R30 ;  /* 0x0000001e001e7221 */ /* 0x000fe20000010100 */
        /* <DEDUP_REMOVED lines=12> */
[----:B------:R-:W-:Y:S02]  /*6040*/  F2FP.BF16.F32.PACK_AB R8, R8, R24 ;  /* 0x000000180808723e */ /* 0x000fe400000010ff */
        /* <DEDUP_REMOVED lines=124> */
.L_x_243:
[----:B-1----:R-:W-:Y:S01]  /*6810*/  LEA R0, R218, UR4, 0x1 ;  /* 0x00000004da007c11 */ /* 0x002fe2000f8e08ff */
[----:B------:R-:W-:Y:S01]  /*6820*/  LDSM.16.MT88.4 R16, [R209] ;  /* 0x00000000d110783b */ /* 0x000fe20000004200 */
[----:B------:R-:W-:Y:S02]  /*6830*/  ULOP3.LUT UR10, UR5, 0x1, URZ, 0xc0, !UPT ;  /* 0x00000001050a7892 */ /* 0x000fe4000f8ec03f */
[----:B------:R-:W-:Y:S01]  /*6840*/  UISETP.GT.AND UP2, UPT, UR5, UR16, UPT ;  /* 0x000000100500728c */ /* 0x000fe2000bf44270 */
[----:B------:R-:W1:Y:S01]  /*6850*/  LDSM.16.M88.4 R32, [R0+0x1c000] ;  /* 0x01c000000020783b */ /* 0x000e620000000200 */
        /* <DEDUP_REMOVED lines=14> */
[C---:B--2---:R-:W-:Y:S03]  /*6940*/  HMMA.16816.F32.BF16 R8, R28.reuse, R16, RZ ;  /* 0x000000101c08723c */ /* 0x044fe600000418ff */
[----:B------:R-:W-:Y:S03]  /*6950*/  LDSM.16.MT88.4 R204, [R209+0x6800] ;  /* 0x00680000d1cc783b */ /* 0x000fe60000004200 */
        /* <DEDUP_REMOVED lines=23> */
[----:B------:R-:W4:Y:S05]  /*6ad0*/  LDSM.16.M88.4 R188, [R0+0x1f000] ;  /* 0x01f0000000bc783b */ /* 0x000f2a0000000200 */
[-C--:B-1----:R-:W-:Y:S06]  /*6ae0*/  HMMA.16816.F32.BF16 R20, R184, R196.reuse, R20 ;  /* 0x000000c4b814723c */ /* 0x082fec0000041814 */
[C---:B------:R-:W-:Y:S06]  /*6af0*/  HMMA.16816.F32.BF16 R24, R192.reuse, R196, R24 ;  /* 0x000000c4c018723c */ /* 0x040fec0000041818 */
[-C--:B------:R-:W-:Y:S01]  /*6b00*/  HMMA.16816.F32.BF16 R28, R192, R198.reuse, R28 ;  /* 0x000000c6c01c723c */ /* 0x080fe2000004181c */
[----:B------:R-:W1:Y:S05]  /*6b10*/  LDSM.16.MT88.4 R192, [R209+0x6000] ;  /* 0x00600000d1c0783b */ /* 0x000e6a0000004200 */
[----:B------:R-:W-:Y:S01]  /*6b20*/  HMMA.16816.F32.BF16 R32, R184, R198, R32 ;  /* 0x000000c6b820723c */ /* 0x000fe20000041820 */
[----:B------:R-:W-:Y:S04]  /*6b30*/  LDSM.16.MT88.4 R184, [R209+0x2800] ;  /* 0x00280000d1b8783b */ /* 0x000fe80000004200 */
[----:B------:R-:W-:Y:S01]  /*6b40*/  LDSM.16.M88.4 R196, [R3+0x1f000] ;  /* 0x01f0000003c4783b */ /* 0x000fe20000000200 */
[-C--:B--2---:R-:W-:Y:S06]  /*6b50*/  HMMA.16816.F32.BF16 R4, R164, R172.reuse, R4 ;  /* 0x000000aca404723c */ /* 0x084fec0000041804 */
[C---:B------:R-:W-:Y:S06]  /*6b60*/  HMMA.16816.F32.BF16 R8, R200.reuse, R172, R8 ;  /* 0x000000acc808723c */ /* 0x040fec0000041808 */
[-C--:B------:R-:W-:Y:S06]  /*6b70*/  HMMA.16816.F32.BF16 R12, R200, R174.reuse, R12 ;  /* 0x000000aec80c723c */ /* 0x080fec000004180c */
[C---:B------:R-:W-:Y:S01]  /*6b80*/  HMMA.16816.F32.BF16 R16, R164.reuse, R174, R16 ;  /* 0x000000aea410723c */ /* 0x040fe20000041810 */
[----:B------:R-:W2:Y:S05]  /*6b90*/  LDSM.16.M88.4 R172, [R3+0x1e000] ;  /* 0x01e0000003ac783b */ /* 0x000eaa0000000200 */
[-C--:B---3--:R-:W-:Y:S06]  /*6ba0*/  HMMA.16816.F32.BF16 R20, R164, R176.reuse, R20 ;  /* 0x000000b0a414723c */ /* 0x088fec0000041814 */
[C---:B------:R-:W-:Y:S06]  /*6bb0*/  HMMA.16816.F32.BF16 R24, R200.reuse, R176, R24 ;  /* 0x000000b0c818723c */ /* 0x040fec0000041818 */
[-C--:B------:R-:W-:Y:S01]  /*6bc0*/  HMMA.16816.F32.BF16 R28, R200, R178.reuse, R28 ;  /* 0x000000b2c81c723c */ /* 0x080fe2000004181c */
[----:B------:R-:W-:Y:S05]  /*6bd0*/  LDSM.16.MT88.4 R200, [R209+0x7000] ;  /* 0x00700000d1c8783b */ /* 0x000fea0000004200 */
[----:B------:R-:W-:Y:S01]  /*6be0*/  HMMA.16816.F32.BF16 R32, R164, R178, R32 ;  /* 0x000000b2a420723c */ /* 0x000fe20000041820 */
[----:B------:R-:W-:Y:S04]  /*6bf0*/  LDSM.16.M88.4 R164, [R208+0x1e000] ;  /* 0x01e00000d0a4783b */ /* 0x000fe80000000200 */
[----:B------:R-:W3:Y:S01]  /*6c00*/  LDSM.16.MT88.4 R176, [R209+0x3000] ;  /* 0x00300000d1b0783b */ /* 0x000ee20000004200 */
[-C--:B----4-:R-:W-:Y:S06]  /*6c10*/  HMMA.16816.F32.BF16 R4, R168, R180.reuse, R4 ;  /* 0x000000b4a804723c */ /* 0x090fec0000041804 */
[C---:B------:R-:W-:Y:S06]  /*6c20*/  HMMA.16816.F32.BF16 R8, R188.reuse, R180, R8 ;  /* 0x000000b4bc08723c */ /* 0x040fec0000041808 */
[-C--:B------:R-:W-:Y:S06]  /*6c30*/  HMMA.16816.F32.BF16 R12, R188, R182.reuse, R12 ;  /* 0x000000b6bc0c723c */ /* 0x080fec000004180c */
[C---:B------:R-:W-:Y:S01]  /*6c40*/  HMMA.16816.F32.BF16 R16, R168.reuse, R182, R16 ;  /* 0x000000b6a810723c */ /* 0x040fe20000041810 */
[----:B------:R-:W4:Y:S05]  /*6c50*/  LDSM.16.M88.4 R180, [R208+0x1f000] ;  /* 0x01f00000d0b4783b */ /* 0x000f2a0000000200 */
[-C--:B-1----:R-:W-:Y:S06]  /*6c60*/  HMMA.16816.F32.BF16 R20, R168, R192.reuse, R20 ;  /* 0x000000c0a814723c */ /* 0x082fec0000041814 */
[C---:B------:R-:W-:Y:S06]  /*6c70*/  HMMA.16816.F32.BF16 R24, R188.reuse, R192, R24 ;  /* 0x000000c0bc18723c */ /* 0x040fec0000041818 */
[-C--:B------:R-:W-:Y:S01]  /*6c80*/  HMMA.16816.F32.BF16 R28, R188, R194.reuse, R28 ;  /* 0x000000c2bc1c723c */ /* 0x080fe2000004181c */
[----:B------:R-:W-:Y:S05]  /*6c90*/  LDSM.16.M88.4 R188, [R2+0x1f000] ;  /* 0x01f0000002bc783b */ /* 0x000fea0000000200 */
[----:B------:R-:W-:Y:S01]  /*6ca0*/  HMMA.16816.F32.BF16 R32, R168, R194, R32 ;  /* 0x000000c2a820723c */ /* 0x000fe20000041820 */
[----:B------:R-:W-:Y:S04]  /*6cb0*/  LDSM.16.M88.4 R168, [R2+0x1e000] ;  /* 0x01e0000002a8783b */ /* 0x000fe80000000200 */
[----:B------:R-:W-:Y:S01]  /*6cc0*/  LDSM.16.MT88.4 R192, [R209+0x7800] ;  /* 0x00780000d1c0783b */ /* 0x000fe20000004200 */
[-C--:B--2---:R-:W-:Y:S06]  /*6cd0*/  HMMA.16816.F32.BF16 R4, R172, R184.reuse, R4 ;  /* 0x000000b8ac04723c */ /* 0x084fec0000041804 */
[C---:B------:R-:W-:Y:S06]  /*6ce0*/  HMMA.16816.F32.BF16 R8, R196.reuse, R184, R8 ;  /* 0x000000b8c408723c */ /* 0x040fec0000041808 */
[-C--:B------:R-:W-:Y:S06]  /*6cf0*/  HMMA.16816.F32.BF16 R12, R196, R186.reuse, R12 ;  /* 0x000000bac40c723c */ /* 0x080fec000004180c */
[C---:B------:R-:W-:Y:S01]  /*6d00*/  HMMA.16816.F32.BF16 R16, R172.reuse, R186, R16 ;  /* 0x000000baac10723c */ /* 0x040fe20000041810 */
[----:B------:R-:W1:Y:S05]  /*6d10*/  LDSM.16.MT88.4 R184, [R209+0x3800] ;  /* 0x00380000d1b8783b */ /* 0x000e6a0000004200 */
[-C--:B------:R-:W-:Y:S06]  /*6d20*/  HMMA.16816.F32.BF16 R20, R172, R204.reuse, R20 ;  /* 0x000000ccac14723c */ /* 0x080fec0000041814 */
[C---:B------:R-:W-:Y:S06]  /*6d30*/  HMMA.16816.F32.BF16 R24, R196.reuse, R204, R24 ;  /* 0x000000ccc418723c */ /* 0x040fec0000041818 */
[-C--:B------:R-:W-:Y:S06]  /*6d40*/  HMMA.16816.F32.BF16 R28, R196, R206.reuse, R28 ;  /* 0x000000cec41c723c */ /* 0x080fec000004181c */
[----:B------:R-:W-:Y:S01]  /*6d50*/  HMMA.16816.F32.BF16 R32, R172, R206, R32 ;  /* 0x000000ceac20723c */ /* 0x000fe20000041820 */
[----:B------:R-:W2:Y:S05]  /*6d60*/  LDC R173, c[0x0][0x270] ;  /* 0x00009c00ffad7b82 */ /* 0x000eaa0000000800 */
[-C--:B---3--:R-:W-:Y:S06]  /*6d70*/  HMMA.16816.F32.BF16 R4, R164, R176.reuse, R4 ;  /* 0x000000b0a404723c */ /* 0x088fec0000041804 */
[C---:B----4-:R-:W-:Y:S06]  /*6d80*/  HMMA.16816.F32.BF16 R8, R180.reuse, R176, R8 ;  /* 0x000000b0b408723c */ /* 0x050fec0000041808 */
[-C--:B------:R-:W-:Y:S05]  /*6d90*/  HMMA.16816.F32.BF16 R12, R180, R178.reuse, R12 ;  /* 0x000000b2b40c723c */ /* 0x080fea000004180c */
[----:B------:R-:W-:Y:S01]  /*6da0*/  IMAD.IADD R176, R217, 0x1, R211 ;  /* 0x00000001d9b07824 */ /* 0x000fe200078e02d3 */
[C---:B------:R-:W-:Y:S05]  /*6db0*/  HMMA.16816.F32.BF16 R16, R164.reuse, R178, R16 ;  /* 0x000000b2a410723c */ /* 0x040fea0000041810 */
[----:B--2---:R-:W-:Y:S01]  /*6dc0*/  IMAD R173, R173, UR20, RZ ;  /* 0x00000014adad7c24 */ /* 0x004fe2000f8e02ff */
[-C--:B------:R-:W-:Y:S05]  /*6dd0*/  HMMA.16816.F32.BF16 R20, R164, R200.reuse, R20 ;  /* 0x000000c8a414723c */ /* 0x080fea0000041814 */
[C---:B------:R-:W-:Y:S01]  /*6de0*/  IMAD.U32 R0, R173.reuse, -0x40, RZ ;  /* 0xffffffc0ad007824 */ /* 0x040fe200078e00ff */
[C---:B------:R-:W-:Y:S05]  /*6df0*/  HMMA.16816.F32.BF16 R24, R180.reuse, R200, R24 ;  /* 0x000000c8b418723c */ /* 0x040fea0000041818 */
[----:B------:R-:W-:Y:S01]  /*6e00*/  IMAD.SHL.U32 R172, R173, 0x10, RZ ;  /* 0x00000010adac7824 */ /* 0x000fe200078e00ff */
[-C--:B------:R-:W-:Y:S06]  /*6e10*/  HMMA.16816.F32.BF16 R28, R180, R202.reuse, R28 ;  /* 0x000000cab41c723c */ /* 0x080fec000004181c */
[----:B------:R-:W-:Y:S06]  /*6e20*/  HMMA.16816.F32.BF16 R32, R164, R202, R32 ;  /* 0x000000caa420723c */ /* 0x000fec0000041820 */
[-C--:B-1----:R-:W-:Y:S05]  /*6e30*/  HMMA.16816.F32.BF16 R4, R168, R184.reuse, R4 ;  /* 0x000000b8a804723c */ /* 0x082fea0000041804 */
[----:B------:R-:W-:Y:S01]  /*6e40*/  @P0 IADD3 R166, P1, R242, UR12, RZ ;  /* 0x0000000cf2a60c10 */ /* 0x000fe2000ff3e0ff */
[C---:B------:R-:W-:Y:S01]  /*6e50*/  HMMA.16816.F32.BF16 R8, R188.reuse, R184, R8 ;  /* 0x000000b8bc08723c */ /* 0x040fe20000041808 */
[----:B------:R-:W-:Y:S04]  /*6e60*/  @UP3 UIADD3 UR12, UP1, UR12, -0x100, URZ ;  /* 0xffffff000c0c3890 */ /* 0x000fe8000ff3e03f */
[----:B------:R-:W-:Y:S01]  /*6e70*/  @P0 IADD3.X R167, R249, UR11, RZ, P1, !PT ;  /* 0x0000000bf9a70c10 */ /* 0x000fe20008ffe4ff */
[-C--:B------:R-:W-:Y:S01]  /*6e80*/  HMMA.16816.F32.BF16 R12, R188, R186.reuse, R12 ;  /* 0x000000babc0c723c */ /* 0x080fe2000004180c */
[----:B------:R-:W-:Y:S03]  /*6e90*/  @UP3 UIADD3.X UR11, UR11, -0x1, URZ, UP1, !UPT ;  /* 0xffffffff0b0b3890 */ /* 0x000fe60008ffe43f */
[----:B------:R-:W5:Y:S01]  /*6ea0*/  @P0 LDG.E R240, desc[UR6][R166.64] ;  /* 0x00000006a6f00981 */ /* 0x000f62000c1e1900 */
[C---:B------:R-:W-:Y:S01]  /*6eb0*/  LEA R222, P1, R0.reuse, R222, 0x2 ;  /* 0x000000de00de7211 */ /* 0x040fe200078210ff */
[C---:B------:R-:W-:Y:S02]  /*6ec0*/  HMMA.16816.F32.BF16 R16, R168.reuse, R186, R16 ;  /* 0x000000baa810723c */ /* 0x040fe40000041810 */
[----:B------:R-:W5:Y:S03]  /*6ed0*/  @P0 LDG.E R241, desc[UR6][R166.64+0x20] ;  /* 0x00002006a6f10981 */ /* 0x000f66000c1e1900 */
[----:B------:R-:W-:Y:S01]  /*6ee0*/  LEA.HI.X.SX32 R223, R0, R223, 0x2, P1 ;  /* 0x000000df00df7211 */ /* 0x000fe200008f16ff */
[-C--:B------:R-:W-:Y:S01]  /*6ef0*/  HMMA.16816.F32.BF16 R20, R168, R192.reuse, R20 ;  /* 0x000000c0a814723c */ /* 0x080fe20000041814 */
[----:B------:R-:W5:Y:S04]  /*6f00*/  @P0 LDG.E R238, desc[UR6][R166.64+0x80] ;  /* 0x00008006a6ee0981 */ /* 0x000f68000c1e1900 */
[----:B------:R1:W5:Y:S01]  /*6f10*/  @P0 LDG.E R239, desc[UR6][R166.64+0xa0] ;  /* 0x0000a006a6ef0981 */ /* 0x000362000c1e1900 */
[C---:B------:R-:W-:Y:S05]  /*6f20*/  HMMA.16816.F32.BF16 R24, R188.reuse, R192, R24 ;  /* 0x000000c0bc18723c */ /* 0x040fea0000041818 */
[C---:B------:R-:W-:Y:S01]  /*6f30*/  IMAD.SHL.U32 R0, R173.reuse, 0x8, RZ ;  /* 0x00000008ad007824 */ /* 0x040fe200078e00ff */
[-C--:B------:R-:W-:Y:S05]  /*6f40*/  HMMA.16816.F32.BF16 R28, R188, R194.reuse, R28 ;  /* 0x000000c2bc1c723c */ /* 0x080fea000004181c */
[----:B------:R-:W-:Y:S01]  /*6f50*/  IMAD.MOV.U32 R2, RZ, RZ, R222 ;  /* 0x000000ffff027224 */ /* 0x000fe200078e00de */
[----:B------:R-:W-:Y:S05]  /*6f60*/  HMMA.16816.F32.BF16 R32, R168, R194, R32 ;  /* 0x000000c2a820723c */ /* 0x000fea0000041820 */
[----:B------:R-:W-:Y:S01]  /*6f70*/  IMAD.MOV.U32 R3, RZ, RZ, R223 ;  /* 0x000000ffff037224 */ /* 0x000fe200078e00df */
[CC--:B------:R-:W-:Y:S01]  /*6f80*/  LEA R164, P1, R0.reuse, R2.reuse, 0x2 ;  /* 0x0000000200a47211 */ /* 0x0c0fe200078210ff */
[C---:B------:R-:W-:Y:S03]  /*6f90*/  IMAD R170, R173.reuse, 0x18, RZ ;  /* 0x00000018adaa7824 */ /* 0x040fe600078e02ff */
[----:B------:R2:W-:Y:S01]  /*6fa0*/  REDG.E.ADD.F32.FTZ.RN.STRONG.GPU desc[UR6][R2.64], R4 ;  /* 0x00000004020079a6 */ /* 0x0005e2000c10f386 */
[-C--:B------:R-:W-:Y:S01]  /*6fb0*/  LEA.HI.X.SX32 R165, R0, R3.reuse, 0x2, P1 ;  /* 0x0000000300a57211 */ /* 0x080fe200008f16ff */
[C---:B------:R-:W-:Y:S01]  /*6fc0*/  IMAD.SHL.U32 R169, R173.reuse, 0x20, RZ ;  /* 0x00000020ada97824 */ /* 0x040fe200078e00ff */
[CC--:B-1----:R-:W-:Y:S01]  /*6fd0*/  LEA R166, P0, R172.reuse, R2.reuse, 0x2 ;  /* 0x00000002aca67211 */ /* 0x0c2fe200078010ff */
[----:B------:R-:W-:Y:S02]  /*6fe0*/  IMAD R171, R173, 0x30, RZ ;  /* 0x00000030adab7824 */ /* 0x000fe400078e02ff */
[----:B------:R1:W-:Y:S01]  /*6ff0*/  REDG.E.ADD.F32.FTZ.RN.STRONG.GPU desc[UR6][R164.64], R5 ;  /* 0x00000005a40079a6 */ /* 0x0003e2000c10f386 */
[-C--:B------:R-:W-:Y:S02]  /*7000*/  LEA.HI.X.SX32 R167, R172, R3.reuse, 0x2, P0 ;  /* 0x00000003aca77211 */ /* 0x080fe400000f16ff */
[CC--:B------:R-:W-:Y:S03]  /*7010*/  LEA R168, P0, R169.reuse, R2.reuse, 0x2 ;  /* 0x00000002a9a87211 */ /* 0x0c0fe600078010ff */
[----:B------:R3:W-:Y:S01]  /*7020*/  REDG.E.ADD.F32.FTZ.RN.STRONG.GPU desc[UR6][R166.64], R6 ;  /* 0x00000006a60079a6 */ /* 0x0007e2000c10f386 */
[-C--:B------:R-:W-:Y:S02]  /*7030*/  LEA.HI.X.SX32 R169, R169, R3.reuse, 0x2, P0 ;  /* 0x00000003a9a97211 */ /* 0x080fe400000f16ff */
[CC--:B--2---:R-:W-:Y:S04]  /*7040*/  LEA R4, P1, R170.reuse, R2.reuse, 0x2 ;  /* 0x00000002aa047211 */ /* 0x0c4fe800078210ff */
[-C--:B-1----:R-:W-:Y:S01]  /*7050*/  LEA.HI.X.SX32 R5, R170, R3.reuse, 0x2, P1 ;  /* 0x00000003aa057211 */ /* 0x082fe200008f16ff */
[C---:B------:R-:W-:Y:S04]  /*7060*/  IMAD R170, R173.reuse, 0x38, RZ ;  /* 0x00000038adaa7824 */ /* 0x040fe800078e02ff */
[----:B------:R1:W-:Y:S01]  /*7070*/  REDG.E.ADD.F32.FTZ.RN.STRONG.GPU desc[UR6][R4.64], R7 ;  /* 0x00000007040079a6 */ /* 0x0003e2000c10f386 */
[----:B---3--:R-:W-:Y:S01]  /*7080*/  IMAD R167, R173, 0x28, RZ ;  /* 0x00000028ada77824 */ /* 0x008fe200078e02ff */
[-C--:B------:R-:W-:Y:S02]  /*7090*/  LEA R6, P1, R171, R2.reuse, 0x2 ;  /* 0x00000002ab067211 */ /* 0x080fe400078210ff */
[----:B------:R2:W-:Y:S02]  /*70a0*/  REDG.E.ADD.F32.FTZ.RN.STRONG.GPU desc[UR6][R168.64], R8 ;  /* 0x00000008a80079a6 */ /* 0x0005e4000c10f386 */
[CC--:B------:R-:W-:Y:S04]  /*70b0*/  LEA R166, P3, R167.reuse, R2.reuse, 0x2 ;  /* 0x00000002a7a67211 */ /* 0x0c0fe800078610ff */
[-C--:B------:R-:W-:Y:S05]  /*70c0*/  LEA.HI.X.SX32 R167, R167, R3.reuse, 0x2, P3 ;  /* 0x00000003a7a77211 */ /* 0x080fea00018f16ff */
[----:B------:R-:W-:Y:S01]  /*70d0*/  REDG.E.ADD.F32.FTZ.RN.STRONG.GPU desc[UR6][R166.64], R9 ;  /* 0x00000009a60079a6 */ /* 0x000fe2000c10f386 */
[-C--:B-1----:R-:W-:Y:S02]  /*70e0*/  LEA.HI.X.SX32 R7, R171, R3.reuse, 0x2, P1 ;  /* 0x00000003ab077211 */ /* 0x082fe400008f16ff */
[-C--:B------:R-:W-:Y:S01]  /*70f0*/  LEA R4, P0, R170, R2.reuse, 0x2 ;  /* 0x00000002aa047211 */ /* 0x080fe200078010ff */
[----:B--2---:R-:W-:Y:S02]  /*7100*/  VIADD R168, R172, 0x20 ;  /* 0x00000020aca87836 */ /* 0x004fe40000000000 */
[----:B------:R1:W-:Y:S01]  /*7110*/  REDG.E.ADD.F32.FTZ.RN.STRONG.GPU desc[UR6][R6.64], R10 ;  /* 0x0000000a060079a6 */ /* 0x0003e2000c10f386 */
[-C--:B------:R-:W-:Y:S01]  /*7120*/  LEA.HI.X.SX32 R5, R170, R3.reuse, 0x2, P0 ;  /* 0x00000003aa057211 */ /* 0x080fe200000f16ff */
[----:B------:R-:W-:Y:S04]  /*7130*/  IMAD.IADD R8, R0, 0x1, R168 ;  /* 0x0000000100087824 */ /* 0x000fe800078e02a8 */
[----:B------:R2:W-:Y:S04]  /*7140*/  REDG.E.ADD.F32.FTZ.RN.STRONG.GPU desc[UR6][R4.64], R11 ;  /* 0x0000000b040079a6 */ /* 0x0005e8000c10f386 */
[----:B------:R3:W-:Y:S04]  /*7150*/  REDG.E.ADD.F32.FTZ.RN.STRONG.GPU desc[UR6][R2.64+0x80], R16 ;  /* 0x00008010020079a6 */ /* 0x0007e8000c10f386 */
[----:B------:R4:W-:Y:S01]  /*7160*/  REDG.E.ADD.F32.FTZ.RN.STRONG.GPU desc[UR6][R164.64+0x80], R17 ;  /* 0x00008011a40079a6 */ /* 0x0009e2000c10f386 */
[CC--:B-1----:R-:W-:Y:S04]  /*7170*/  LEA R6, P0, R168.reuse, R2.reuse, 0x2 ;  /* 0x00000002a8067211 */ /* 0x0c2fe800078010ff */
[-C--:B------:R-:W-:Y:S01]  /*7180*/  LEA.HI.X.SX32 R7, R168, R3.reuse, 0x2, P0 ;  /* 0x00000003a8077211 */ /* 0x080fe200000f16ff */
[----:B--2---:R-:W-:Y:S01]  /*7190*/  IMAD.IADD R4, R0, 0x1, R8 ;  /* 0x0000000100047824 */ /* 0x004fe200078e0208 */
[----:B------:R-:W-:Y:S01]  /*71a0*/  LDSM.16.MT88.4 R168, [R176+0x3000] ;  /* 0x00300000b0a8783b */ /* 0x000fe20000004200 */
[-C--:B---3--:R-:W-:Y:S03]  /*71b0*/  LEA R16, P1, R8, R2.reuse, 0x2 ;  /* 0x0000000208107211 */ /* 0x088fe600078210ff */
[----:B------:R1:W-:Y:S01]  /*71c0*/  REDG.E.ADD.F32.FTZ.RN.STRONG.GPU desc[UR6][R6.64], R18 ;  /* 0x00000012060079a6 */ /* 0x0003e2000c10f386 */
[-C--:B------:R-:W-:Y:S01]  /*71d0*/  LEA R10, P0, R4, R2.reuse, 0x2 ;  /* 0x00000002040a7211 */ /* 0x080fe200078010ff */
[----:B------:R-:W-:Y:S01]  /*71e0*/  IMAD.IADD R5, R0, 0x1, R4 ;  /* 0x0000000100057824 */ /* 0x000fe200078e0204 */
[-C--:B----4-:R-:W-:Y:S02]  /*71f0*/  LEA.HI.X.SX32 R17, R8, R3.reuse, 0x2, P1 ;  /* 0x0000000308117211 */ /* 0x090fe400008f16ff */
[-C--:B------:R-:W-:Y:S01]  /*7200*/  LEA.HI.X.SX32 R11, R4, R3.reuse, 0x2, P0 ;  /* 0x00000003040b7211 */ /* 0x080fe200000f16ff */
[C---:B------:R-:W-:Y:S01]  /*7210*/  IMAD.IADD R4, R0.reuse, 0x1, R5 ;  /* 0x0000000100047824 */ /* 0x040fe200078e0205 */
[CC--:B------:R-:W-:Y:S01]  /*7220*/  LEA R8, P0, R5.reuse, R2.reuse, 0x2 ;  /* 0x0000000205087211 */ /* 0x0c0fe200078010ff */
[----:B------:R-:W-:Y:S03]  /*7230*/  REDG.E.ADD.F32.FTZ.RN.STRONG.GPU desc[UR6][R16.64], R19 ;  /* 0x00000013100079a6 */ /* 0x000fe6000c10f386 */
[-C--:B------:R-:W-:Y:S01]  /*7240*/  LEA.HI.X.SX32 R9, R5, R3.reuse, 0x2, P0 ;  /* 0x0000000305097211 */ /* 0x080fe200000f16ff */
[----:B------:R2:W-:Y:S01]  /*7250*/  REDG.E.ADD.F32.FTZ.RN.STRONG.GPU desc[UR6][R10.64], R12 ;  /* 0x0000000c0a0079a6 */ /* 0x0005e2000c10f386 */
[----:B------:R-:W-:Y:S03]  /*7260*/  IMAD.IADD R5, R0, 0x1, R4 ;  /* 0x0000000100057824 */ /* 0x000fe600078e0204 */
[----:B------:R3:W-:Y:S01]  /*7270*/  REDG.E.ADD.F32.FTZ.RN.STRONG.GPU desc[UR6][R8.64], R13 ;  /* 0x0000000d080079a6 */ /* 0x0007e2000c10f386 */
[CC--:B-1----:R-:W-:Y:S04]  /*7280*/  LEA R6, P0, R4.reuse, R2.reuse, 0x2 ;  /* 0x0000000204067211 */ /* 0x0c2fe800078010ff */
[-C--:B------:R-:W-:Y:S02]  /*7290*/  LEA.HI.X.SX32 R7, R4, R3.reuse, 0x2, P0 ;  /* 0x0000000304077211 */ /* 0x080fe400000f16ff */
[CC--:B------:R-:W-:Y:S03]  /*72a0*/  LEA R4, P0, R5.reuse, R2.reuse, 0x2 ;  /* 0x0000000205047211 */ /* 0x0c0fe600078010ff */
[----:B------:R1:W-:Y:S01]  /*72b0*/  REDG.E.ADD.F32.FTZ.RN.STRONG.GPU desc[UR6][R6.64], R14 ;  /* 0x0000000e060079a6 */ /* 0x0003e2000c10f386 */
[-C--:B------:R-:W-:Y:S01]  /*72c0*/  LEA.HI.X.SX32 R5, R5, R3.reuse, 0x2, P0 ;  /* 0x0000000305057211 */ /* 0x080fe200000f16ff */
[----:B--2---:R-:W-:Y:S04]  /*72d0*/  VIADD R10, R172, 0x40 ;  /* 0x00000040ac0a7836 */ /* 0x004fe80000000000 */
[----:B------:R2:W-:Y:S01]  /*72e0*/  REDG.E.ADD.F32.FTZ.RN.STRONG.GPU desc[UR6][R4.64], R15 ;  /* 0x0000000f040079a6 */ /* 0x0005e2000c10f386 */
[----:B---3--:R-:W-:Y:S03]  /*72f0*/  IMAD.IADD R9, R0, 0x1, R10 ;  /* 0x0000000100097824 */ /* 0x008fe600078e020a */
[----:B------:R-:W-:Y:S02]  /*7300*/  REDG.E.ADD.F32.FTZ.RN.STRONG.GPU desc[UR6][R2.64+0x100], R20 ;  /* 0x00010014020079a6 */ /* 0x000fe4000c10f386 */
[CC--:B------:R-:W-:Y:S02]  /*7310*/  LEA R8, P1, R9.reuse, R2.reuse, 0x2 ;  /* 0x0000000209087211 */ /* 0x0c0fe400078210ff */
[----:B------:R-:W-:Y:S01]  /*7320*/  REDG.E.ADD.F32.FTZ.RN.STRONG.GPU desc[UR6][R164.64+0x100], R21 ;  /* 0x00010015a40079a6 */ /* 0x000fe2000c10f386 */
[CC--:B-1----:R-:W-:Y:S04]  /*7330*/  LEA R6, P0, R10.reuse, R2.reuse, 0x2 ;  /* 0x000000020a067211 */ /* 0x0c2fe800078010ff */
[-C--:B------:R-:W-:Y:S01]  /*7340*/  LEA.HI.X.SX32 R7, R10, R3.reuse, 0x2, P0 ;  /* 0x000000030a077211 */ /* 0x080fe200000f16ff */
[----:B--2---:R-:W-:Y:S01]  /*7350*/  IMAD.IADD R5, R0, 0x1, R9 ;  /* 0x0000000100057824 */ /* 0x004fe200078e0209 */
[-C--:B------:R-:W-:Y:S01]  /*7360*/  LEA.HI.X.SX32 R9, R9, R3.reuse, 0x2, P1 ;  /* 0x0000000309097211 */ /* 0x080fe200008f16ff */
[----:B------:R-:W-:Y:S02]  /*7370*/  VIADD R4, R172, 0x60 ;  /* 0x00000060ac047836 */ /* 0x000fe40000000000 */
[----:B------:R1:W-:Y:S01]  /*7380*/  REDG.E.ADD.F32.FTZ.RN.STRONG.GPU desc[UR6][R6.64], R22 ;  /* 0x00000016060079a6 */ /* 0x0003e2000c10f386 */
[CC--:B------:R-:W-:Y:S01]  /*7390*/  LEA R14, P0, R5.reuse, R2.reuse, 0x2 ;  /* 0x00000002050e7211 */ /* 0x0c0fe200078010ff */
[C---:B------:R-:W-:Y:S02]  /*73a0*/  IMAD.IADD R18, R0.reuse, 0x1, R4 ;  /* 0x0000000100127824 */ /* 0x040fe400078e0204 */
[----:B------:R2:W-:Y:S01]  /*73b0*/  REDG.E.ADD.F32.FTZ.RN.STRONG.GPU desc[UR6][R8.64], R23 ;  /* 0x00000017080079a6 */ /* 0x0005e2000c10f386 */
[-C--:B------:R-:W-:Y:S03]  /*73c0*/  LEA.HI.X.SX32 R15, R5, R3.reuse, 0x2, P0 ;  /* 0x00000003050f7211 */ /* 0x080fe600000f16ff */
[----:B------:R-:W-:Y:S04]  /*73d0*/  LDSM.16.MT88.4 R20, [R211+0x2000] ;  /* 0x00200000d314783b */ /* 0x000fe80000004200 */
[----:B------:R3:W-:Y:S04]  /*73e0*/  REDG.E.ADD.F32.FTZ.RN.STRONG.GPU desc[UR6][R14.64], R24 ;  /* 0x000000180e0079a6 */ /* 0x0007e8000c10f386 */
[----:B------:R-:W-:Y:S01]  /*73f0*/  LDSM.16.MT88.4 R172, [R211+0x3800] ;  /* 0x00380000d3ac783b */ /* 0x000fe20000004200 */
[C---:B-1----:R-:W-:Y:S02]  /*7400*/  IMAD.IADD R6, R0.reuse, 0x1, R5 ;  /* 0x0000000100067824 */ /* 0x042fe400078e0205 */
[C---:B------:R-:W-:Y:S02]  /*7410*/  IMAD.IADD R7, R0.reuse, 0x1, R18 ;  /* 0x0000000100077824 */ /* 0x040fe400078e0212 */
[----:B------:R-:W-:Y:S01]  /*7420*/  IMAD.IADD R5, R0, 0x1, R6 ;  /* 0x0000000100057824 */ /* 0x000fe200078e0206 */
[-C--:B------:R-:W-:Y:S03]  /*7430*/  LEA R12, P0, R6, R2.reuse, 0x2 ;  /* 0x00000002060c7211 */ /* 0x080fe600078010ff */
[----:B--2---:R-:W-:Y:S01]  /*7440*/  IMAD.IADD R9, R0, 0x1, R5 ;  /* 0x0000000100097824 */ /* 0x004fe200078e0205 */
[-C--:B------:R-:W-:Y:S02]  /*7450*/  LEA R10, P1, R5, R2.reuse, 0x2 ;  /* 0x00000002050a7211 */ /* 0x080fe400078210ff */
[-C--:B------:R-:W-:Y:S01]  /*7460*/  LEA.HI.X.SX32 R13, R6, R3.reuse, 0x2, P0 ;  /* 0x00000003060d7211 */ /* 0x080fe200000f16ff */
[C---:B------:R-:W-:Y:S01]  /*7470*/  IMAD.IADD R6, R0.reuse, 0x1, R7 ;  /* 0x0000000100067824 */ /* 0x040fe200078e0207 */
[-C--:B------:R-:W-:Y:S02]  /*7480*/  LEA R8, P0, R9, R2.reuse, 0x2 ;  /* 0x0000000209087211 */ /* 0x080fe400078010ff */
[-C--:B------:R-:W-:Y:S01]  /*7490*/  LEA.HI.X.SX32 R11, R5, R3.reuse, 0x2, P1 ;  /* 0x00000003050b7211 */ /* 0x080fe200008f16ff */
[----:B------:R1:W-:Y:S01]  /*74a0*/  REDG.E.ADD.F32.FTZ.RN.STRONG.GPU desc[UR6][R12.64], R25 ;  /* 0x000000190c0079a6 */ /* 0x0003e2000c10f386 */
[-C--:B------:R-:W-:Y:S01]  /*74b0*/  LEA.HI.X.SX32 R9, R9, R3.reuse, 0x2, P0 ;  /* 0x0000000309097211 */ /* 0x080fe200000f16ff */
[----:B------:R-:W-:Y:S01]  /*74c0*/  IMAD.IADD R5, R0, 0x1, R6 ;  /* 0x0000000100057824 */ /* 0x000fe200078e0206 */
[-C--:B------:R-:W-:Y:S01]  /*74d0*/  LEA R16, P1, R4, R2.reuse, 0x2 ;  /* 0x0000000204107211 */ /* 0x080fe200078210ff */
[----:B------:R2:W-:Y:S01]  /*74e0*/  REDG.E.ADD.F32.FTZ.RN.STRONG.GPU desc[UR6][R10.64], R26 ;  /* 0x0000001a0a0079a6 */ /* 0x0005e2000c10f386 */
[-C--:B---3--:R-:W-:Y:S01]  /*74f0*/  LEA R14, P0, R18, R2.reuse, 0x2 ;  /* 0x00000002120e7211 */ /* 0x088fe200078010ff */
[----:B------:R-:W-:Y:S01]  /*7500*/  IMAD.IADD R0, R0, 0x1, R5 ;  /* 0x0000000100007824 */ /* 0x000fe200078e0205 */
[-C--:B------:R-:W-:Y:S01]  /*7510*/  LEA.HI.X.SX32 R17, R4, R3.reuse, 0x2, P1 ;  /* 0x0000000304117211 */ /* 0x080fe200008f16ff */
[----:B------:R3:W-:Y:S01]  /*7520*/  REDG.E.ADD.F32.FTZ.RN.STRONG.GPU desc[UR6][R8.64], R27 ;  /* 0x0000001b080079a6 */ /* 0x0007e2000c10f386 */
[-C--:B------:R-:W-:Y:S02]  /*7530*/  LEA.HI.X.SX32 R15, R18, R3.reuse, 0x2, P0 ;  /* 0x00000003120f7211 */ /* 0x080fe400000f16ff */
[-C--:B------:R-:W-:Y:S01]  /*7540*/  LEA R4, P0, R0, R2.reuse, 0x2 ;  /* 0x0000000200047211 */ /* 0x080fe200078010ff */
[----:B------:R-:W-:Y:S04]  /*7550*/  REDG.E.ADD.F32.FTZ.RN.STRONG.GPU desc[UR6][R2.64+0x180], R32 ;  /* 0x00018020020079a6 */ /* 0x000fe8000c10f386 */
[----:B------:R-:W-:Y:S04]  /*7560*/  REDG.E.ADD.F32.FTZ.RN.STRONG.GPU desc[UR6][R164.64+0x180], R33 ;  /* 0x00018021a40079a6 */ /* 0x000fe8000c10f386 */
[----:B------:R-:W-:Y:S04]  /*7570*/  REDG.E.ADD.F32.FTZ.RN.STRONG.GPU desc[UR6][R16.64], R34 ;  /* 0x00000022100079a6 */ /* 0x000fe8000c10f386 */
[----:B------:R-:W-:Y:S01]  /*7580*/  REDG.E.ADD.F32.FTZ.RN.STRONG.GPU desc[UR6][R14.64], R35 ;  /* 0x000000230e0079a6 */ /* 0x000fe2000c10f386 */
[CC--:B-1----:R-:W-:Y:S03]  /*7590*/  LEA R12, P4, R7.reuse, R2.reuse, 0x2 ;  /* 0x00000002070c7211 */ /* 0x0c2fe600078810ff */
[----:B------:R-:W-:Y:S01]  /*75a0*/  LDSM.16.MT88.4 R16, [R176] ;  /* 0x00000000b010783b */ /* 0x000fe20000004200 */
[CC--:B--2---:R-:W-:Y:S03]  /*75b0*/  LEA R10, P3, R6.reuse, R2.reuse, 0x2 ;  /* 0x00000002060a7211 */ /* 0x0c4fe600078610ff */
[----:B------:R-:W-:Y:S01]  /*75c0*/  LDSM.16.MT88.4 R24, [R176+0x2000] ;  /* 0x00200000b018783b */ /* 0x000fe20000004200 */
[-C--:B------:R-:W-:Y:S02]  /*75d0*/  LEA.HI.X.SX32 R13, R7, R3.reuse, 0x2, P4 ;  /* 0x00000003070d7211 */ /* 0x080fe400020f16ff */
[C---:B---3--:R-:W-:Y:S01]  /*75e0*/  LEA R8, P1, R5.reuse, R2, 0x2 ;  /* 0x0000000205087211 */ /* 0x048fe200078210ff */
[----:B------:R-:W-:Y:S01]  /*75f0*/  LDSM.16.MT88.4 R32, [R210+0x1c800] ;  /* 0x01c80000d220783b */ /* 0x000fe20000004200 */
[-C--:B------:R-:W-:Y:S02]  /*7600*/  LEA.HI.X.SX32 R11, R6, R3.reuse, 0x2, P3 ;  /* 0x00000003060b7211 */ /* 0x080fe400018f16ff */
[-C--:B------:R-:W-:Y:S01]  /*7610*/  LEA.HI.X.SX32 R9, R5, R3.reuse, 0x2, P1 ;  /* 0x0000000305097211 */ /* 0x080fe200008f16ff */
[----:B------:R-:W-:Y:S01]  /*7620*/  REDG.E.ADD.F32.FTZ.RN.STRONG.GPU desc[UR6][R12.64], R28 ;  /* 0x0000001c0c0079a6 */ /* 0x000fe2000c10f386 */
[----:B------:R-:W-:Y:S01]  /*7630*/  LEA.HI.X.SX32 R5, R0, R3, 0x2, P0 ;  /* 0x0000000300057211 */ /* 0x000fe200000f16ff */
[C---:B------:R-:W-:Y:S01]  /*7640*/  VIADD R0, R211.reuse, 0xffffc000 ;  /* 0xffffc000d3007836 */ /* 0x040fe20000000000 */
[----:B------:R-:W-:Y:S01]  /*7650*/  PLOP3.LUT P1, PT, PT, PT, UP0, 0x80, 0x0 ;  /* 0x000000000000781c */ /* 0x000fe20003f2f008 */
[----:B------:R-:W-:Y:S01]  /*7660*/  REDG.E.ADD.F32.FTZ.RN.STRONG.GPU desc[UR6][R10.64], R29 ;  /* 0x0000001d0a0079a6 */ /* 0x000fe2000c10f386 */
[----:B------:R-:W-:Y:S01]  /*7670*/  PLOP3.LUT P0, PT, PT, PT, UP2, 0x80, 0x0 ;  /* 0x000000000000781c */ /* 0x000fe20003f0f028 */
[----:B------:R-:W-:Y:S02]  /*7680*/  @UP3 UIADD3 UR14, UP0, UR14, -0x100, URZ ;  /* 0xffffff000e0e3890 */ /* 0x000fe4000ff1e03f */
[----:B------:R-:W-:Y:S02]  /*7690*/  REDG.E.ADD.F32.FTZ.RN.STRONG.GPU desc[UR6][R8.64], R30 ;  /* 0x0000001e080079a6 */ /* 0x000fe4000c10f386 */
[----:B------:R-:W-:Y:S02]  /*76a0*/  @UP3 UIADD3.X UR13, UR13, -0x1, URZ, UP0, !UPT ;  /* 0xffffffff0d0d3890 */ /* 0x000fe400087fe43f */
[----:B------:R-:W-:Y:S04]  /*76b0*/  REDG.E.ADD.F32.FTZ.RN.STRONG.GPU desc[UR6][R4.64], R31 ;  /* 0x0000001f040079a6 */ /* 0x000fe8000c10f386 */
[----:B------:R-:W-:Y:S01]  /*76c0*/  LDSM.16.MT88.4 R4, [R210+0x1c000] ;  /* 0x01c00000d204783b */ /* 0x000fe20000004200 */
[----:B------:R-:W-:Y:S03]  /*76d0*/  @P1 VIADD R0, R211, 0x4000 ;  /* 0x00004000d3001836 */ /* 0x000fe60000000000 */
[----:B------:R-:W1:Y:S04]  /*76e0*/  LDSM.16.MT88.4 R8, [R211] ;  /* 0x00000000d308783b */ /* 0x000e680000004200 */
[----:B------:R-:W2:Y:S04]  /*76f0*/  LDSM.16.MT88.4 R12, [R210+0x1e000] ;  /* 0x01e00000d20c783b */ /* 0x000ea80000004200 */
[----:B------:R-:W3:Y:S04]  /*7700*/  LDSM.16.MT88.4 R28, [R211+0x800] ;  /* 0x00080000d31c783b */ /* 0x000ee80000004200 */
[----:B------:R-:W4:Y:S01]  /*7710*/  LDSM.16.MT88.4 R164, [R210+0x1e800] ;  /* 0x01e80000d2a4783b */ /* 0x000f220000004200 */
[-C--:B-1----:R-:W-:Y:S06]  /*7720*/  HMMA.16816.F32.BF16 R100, R4, R8.reuse, R100 ;  /* 0x000000080464723c */ /* 0x082fec0000041864 */
[C---:B--2---:R-:W-:Y:S06]  /*7730*/  HMMA.16816.F32.BF16 R104, R12.reuse, R8, R104 ;  /* 0x000000080c68723c */ /* 0x044fec0000041868 */
[-C--:B------:R-:W-:Y:S06]  /*7740*/  HMMA.16816.F32.BF16 R108, R12, R10.reuse, R108 ;  /* 0x0000000a0c6c723c */ /* 0x080fec000004186c */
[C---:B------:R-:W-:Y:S01]  /*7750*/  HMMA.16816.F32.BF16 R112, R4.reuse, R10, R112 ;  /* 0x0000000a0470723c */ /* 0x040fe20000041870 */
[----:B------:R-:W1:Y:S05]  /*7760*/  LDSM.16.MT88.4 R8, [R176+0x800] ;  /* 0x00080000b008783b */ /* 0x000e6a0000004200 */
[-C--:B------:R-:W-:Y:S06]  /*7770*/  HMMA.16816.F32.BF16 R116, R4, R16.reuse, R116 ;  /* 0x000000100474723c */ /* 0x080fec0000041874 */
[C---:B------:R-:W-:Y:S06]  /*7780*/  HMMA.16816.F32.BF16 R120, R12.reuse, R16, R120 ;  /* 0x000000100c78723c */ /* 0x040fec0000041878 */
[-C--:B------:R-:W-:Y:S06]  /*7790*/  HMMA.16816.F32.BF16 R124, R12, R18.reuse, R124 ;  /* 0x000000120c7c723c */ /* 0x080fec000004187c */
[C---:B------:R-:W-:Y:S01]  /*77a0*/  HMMA.16816.F32.BF16 R128, R4.reuse, R18, R128 ;  /* 0x000000120480723c */ /* 0x040fe20000041880 */
[----:B------:R-:W2:Y:S05]  /*77b0*/  LDSM.16.MT88.4 R16, [R211+0x2800] ;  /* 0x00280000d310783b */ /* 0x000eaa0000004200 */
[-C--:B------:R-:W-:Y:S06]  /*77c0*/  HMMA.16816.F32.BF16 R132, R4, R20.reuse, R132 ;  /* 0x000000140484723c */ /* 0x080fec0000041884 */
[C---:B------:R-:W-:Y:S06]  /*77d0*/  HMMA.16816.F32.BF16 R136, R12.reuse, R20, R136 ;  /* 0x000000140c88723c */ /* 0x040fec0000041888 */
[-C--:B------:R-:W-:Y:S06]  /*77e0*/  HMMA.16816.F32.BF16 R140, R12, R22.reuse, R140 ;  /* 0x000000160c8c723c */ /* 0x080fec000004188c */
[C---:B------:R-:W-:Y:S01]  /*77f0*/  HMMA.16816.F32.BF16 R144, R4.reuse, R22, R144 ;  /* 0x000000160490723c */ /* 0x040fe20000041890 */
[----:B------:R-:W2:Y:S05]  /*7800*/  LDSM.16.MT88.4 R20, [R176+0x2800] ;  /* 0x00280000b014783b */ /* 0x000eaa0000004200 */
[-C--:B------:R-:W-:Y:S06]  /*7810*/  HMMA.16816.F32.BF16 R148, R4, R24.reuse, R148 ;  /* 0x000000180494723c */ /* 0x080fec0000041894 */
[C---:B------:R-:W-:Y:S06]  /*7820*/  HMMA.16816.F32.BF16 R152, R12.reuse, R24, R152 ;  /* 0x000000180c98723c */ /* 0x040fec0000041898 */
[-C--:B------:R-:W-:Y:S01]  /*7830*/  HMMA.16816.F32.BF16 R156, R12, R26.reuse, R156 ;  /* 0x0000001a0c9c723c */ /* 0x080fe2000004189c */
[----:B------:R-:W-:Y:S05]  /*7840*/  LDSM.16.MT88.4 R12, [R211+0x1000] ;  /* 0x00100000d30c783b */ /* 0x000fea0000004200 */
[----:B------:R-:W-:Y:S01]  /*7850*/  HMMA.16816.F32.BF16 R160, R4, R26, R160 ;  /* 0x0000001a04a0723c */ /* 0x000fe200000418a0 */
[----:B------:R-:W2:Y:S04]  /*7860*/  LDSM.16.MT88.4 R4, [R210+0x1d000] ;  /* 0x01d00000d204783b */ /* 0x000ea80000004200 */
[----:B------:R-:W2:Y:S01]  /*7870*/  LDSM.16.MT88.4 R24, [R210+0x1f000] ;  /* 0x01f00000d218783b */ /* 0x000ea20000004200 */
[-C--:B---3--:R-:W-:Y:S06]  /*7880*/  HMMA.16816.F32.BF16 R100, R32, R28.reuse, R100 ;  /* 0x0000001c2064723c */ /* 0x088fec0000041864 */
[C---:B----4-:R-:W-:Y:S06]  /*7890*/  HMMA.16816.F32.BF16 R104, R164.reuse, R28, R104 ;  /* 0x0000001ca468723c */ /* 0x050fec0000041868 */
        /* <DEDUP_REMOVED lines=57> */
[----:B------:R-:W2:Y:S01]  /*7c30*/  LDL R233, [R1+0x8] ;  /* 0x0000080001e97983 */ /* 0x000ea20000100800 */
[----:B------:R-:W-:-:S03]  /*7c40*/  ULDC UR5, c[0x0][0x390] ;  /* 0x0000e40000057ab9 */ /* 0x000fc60000000800 */
[----:B------:R-:W3:Y:S01]  /*7c50*/  LDL R232, [R1+0x4] ;  /* 0x0000040001e87983 */ /* 0x000ee20000100800 */
        /* <DEDUP_REMOVED lines=45> */
[----:B------:R-:W-:Y:S01]  /*7f30*/  STS [R247], R32 ;  /* 0x00000020f7007388 */ /* 0x000fe20000000800 */
[----:B------:R-:W-:Y:S01]  /*7f40*/  FMUL.FTZ R134, R134, UR5 ;  /* 0x0000000586867c20 */ /* 0x000fe20008410000 */
[----:B------:R-:W-:Y:S01]  /*7f50*/  FMUL.FTZ R15, R135, UR5 ;  /* 0x00000005870f7c20 */ /* 0x000fe20008410000 */
[----:B------:R-:W-:Y:S01]  /*7f60*/  F2FP.BF16.F32.PACK_AB R20, R20, R128 ;  /* 0x000000801414723e */ /* 0x000fe200000010ff */
[----:B------:R-:W-:Y:S01]  /*7f70*/  STS [R247+0x400], R31 ;  /* 0x0004001ff7007388 */ /* 0x000fe20000000800 */
        /* <DEDUP_REMOVED lines=39> */
[----:B------:R-:W-:Y:S01]  /*81f0*/  UISETP.NE.AND UP0, UPT, UR30, -0x1, UPT ;  /* 0xffffffff1e00788c */ /* 0x000fe2000bf05270 */
[----:B------:R-:W-:-:S02]  /*8200*/  F2FP.BF16.F32.PACK_AB R13, R13, R138 ;  /* 0x0000008a0d0d723e */ /* 0x000fc400000010ff */
[----:B------:R-:W-:Y:S02]  /*8210*/  F2FP.BF16.F32.PACK_AB R10, R10, R140 ;  /* 0x0000008c0a0a723e */ /* 0x000fe400000010ff */
[----:B------:R-:W-:Y:S02]  /*8220*/  F2FP.BF16.F32.PACK_AB R9, R9, R142 ;  /* 0x0000008e0909723e */ /* 0x000fe400000010ff */
[----:B------:R-:W-:Y:S02]  /*8230*/  F2FP.BF16.F32.PACK_AB R8, R8, R148 ;  /* 0x000000940808723e */ /* 0x000fe400000010ff */
[----:B------:R-:W-:Y:S02]  /*8240*/  F2FP.BF16.F32.PACK_AB R7, R7, R150 ;  /* 0x000000960707723e */ /* 0x000fe400000010ff */
[----:B------:R-:W-:Y:S01]  /*8250*/  F2FP.BF16.F32.PACK_AB R4, R4, R160 ;  /* 0x000000a00404723e */ /* 0x000fe200000010ff */
[----:B------:R-:W-:Y:S01]  /*8260*/  @UP0 UIADD3 UR5, UR18, UR30, URZ ;  /* 0x0000001e12050290 */ /* 0x000fe2000fffe03f */
[----:B------:R-:W-:Y:S01]  /*8270*/  F2FP.BF16.F32.PACK_AB R3, R3, R162 ;  /* 0x000000a20303723e */ /* 0x000fe200000010ff */
[----:B------:R-:W-:Y:S01]  /*8280*/  @UP0 ULDC.64 UR10, c[0x0][0x450] ;  /* 0x00011400000a0ab9 */ /* 0x000fe20000000a00 */
[----:B------:R-:W-:Y:S01]  /*8290*/  F2FP.BF16.F32.PACK_AB R6, R6, R152 ;  /* 0x000000980606723e */ /* 0x000fe200000010ff */
[----:B------:R-:W-:Y:S01]  /*82a0*/  @UP0 UIMAD.WIDE.U32 UR12, UR5, UR10, URZ ;  /* 0x0000000a050c02a5 */ /* 0x000fe2000f8e003f */
[----:B------:R-:W-:Y:S01]  /*82b0*/  F2FP.BF16.F32.PACK_AB R5, R5, R154 ;  /* 0x0000009a0505723e */ /* 0x000fe200000010ff */
[----:B------:R-:W-:Y:S01]  /*82c0*/  @UP0 UIMAD UR5, UR5, UR11, URZ ;  /* 0x0000000b050502a4 */ /* 0x000fe2000f8e023f */
[----:B------:R-:W-:-:S02]  /*82d0*/  F2FP.BF16.F32.PACK_AB R2, R2, R156 ;  /* 0x0000009c0202723e */ /* 0x000fc400000010ff */
[----:B------:R-:W-:Y:S01]  /*82e0*/  F2FP.BF16.F32.PACK_AB R0, R0, R158 ;  /* 0x0000009e0000723e */ /* 0x000fe200000010ff */
[----:B------:R-:W-:Y:S01]  /*82f0*/  @UP0 UIADD3 UR21, UR13, UR5, URZ ;  /* 0x000000050d150290 */ /* 0x000fe2000fffe03f */
[----:B------:R-:W-:Y:S01]  /*8300*/  F2FP.BF16.F32.PACK_AB R36, R37, R36 ;  /* 0x000000242524723e */ /* 0x000fe200000010ff */
[----:B------:R-:W-:Y:S01]  /*8310*/  @UP0 UMOV UR16, UR12 ;  /* 0x0000000c00100c82 */ /* 0x000fe20008000000 */
        /* <DEDUP_REMOVED lines=31> */
[----:B------:R-:W-:Y:S01]  /*8510*/  PLOP3.LUT P0, PT, PT, PT, UP0, 0x80, 0x0 ;  /* 0x000000000000781c */ /* 0x000fe20003f0f008 */
[----:B--2---:R-:W-:Y:S04]  /*8520*/  STS [R233], R27 ;  /* 0x0000001be9007388 */ /* 0x004fe80000000800 */
[----:B------:R-:W-:Y:S04]  /*8530*/  STS [R247+0x2000], R30 ;  /* 0x0020001ef7007388 */ /* 0x000fe80000000800 */
[----:B------:R-:W-:Y:S04]  /*8540*/  STS [R247+0x2400], R29 ;  /* 0x0024001df7007388 */ /* 0x000fe80000000800 */
[----:B------:R-:W-:Y:S04]  /*8550*/  STS [R251+0x2000], R26 ;  /* 0x0020001afb007388 */ /* 0x000fe80000000800 */
[----:B------:R-:W-:Y:S04]  /*8560*/  STS [R251+0x2400], R25 ;  /* 0x00240019fb007388 */ /* 0x000fe80000000800 */
[----:B------:R-:W-:Y:S04]  /*8570*/  STS [R248], R24 ;  /* 0x00000018f8007388 */ /* 0x000fe80000000800 */
[----:B------:R-:W-:Y:S04]  /*8580*/  STS [R248+0x400], R23 ;  /* 0x00040017f8007388 */ /* 0x000fe80000000800 */
[----:B------:R-:W-:Y:S04]  /*8590*/  STS [R252], R20 ;  /* 0x00000014fc007388 */ /* 0x000fe80000000800 */
[----:B---3--:R-:W-:Y:S04]  /*85a0*/  STS [R232], R19 ;  /* 0x00000013e8007388 */ /* 0x008fe80000000800 */
        /* <DEDUP_REMOVED lines=35> */
[----:B-1----:R-:W-:-:S03]  /*87e0*/  SHF.R.S32.HI R2, RZ, 0x1f, R0 ;  /* 0x0000001fff027819 */ /* 0x002fc60000011400 */
[----:B------:R2:W-:Y:S01]  /*87f0*/  STS [R252+0xa000], R60 ;  /* 0x00a0003cfc007388 */ /* 0x0005e20000000800 */
[----:B------:R-:W-:-:S03]  /*8800*/  LEA.HI R2, R2, R0, RZ, 0x3 ;  /* 0x0000000002027211 */ /* 0x000fc600078f18ff */
        /* <DEDUP_REMOVED lines=31> */
.L_x_245:
[----:B------:R-:W-:Y:S01]  /*8a00*/  @UP0 UIADD3 UR9, UR18, UR30, URZ ;  /* 0x0000001e12090290 */ /* 0x000fe2000fffe03f */
[----:B------:R-:W-:Y:S01]  /*8a10*/  LOP3.LUT R3, R2, 0xfffffff8, RZ, 0xc0, !PT ;  /* 0xfffffff802037812 */ /* 0x000fe200078ec0ff */
[----:B------:R-:W-:Y:S01]  /*8a20*/  @UP0 ULDC.64 UR12, c[0x0][0x458] ;  /* 0x00011600000c0ab9 */ /* 0x000fe20000000a00 */
[----:B------:R-:W-:Y:S02]  /*8a30*/  USHF.L.U32 UR5, UR17, 0x7, URZ ;  /* 0x0000000711057899 */ /* 0x000fe4000800063f */
[----:B------:R-:W-:Y:S01]  /*8a40*/  @UP0 UIMAD.WIDE.U32 UR14, UR9, UR12, URZ ;  /* 0x0000000c090e02a5 */ /* 0x000fe2000f8e003f */
[----:B------:R-:W-:Y:S01]  /*8a50*/  IMAD.IADD R3, R0, 0x1, -R3 ;  /* 0x0000000100037824 */ /* 0x000fe200078e0a03 */
[----:B------:R-:W-:Y:S01]  /*8a60*/  @UP0 UIMAD UR9, UR9, UR13, URZ ;  /* 0x0000000d090902a4 */ /* 0x000fe2000f8e023f */
[----:B------:R-:W-:-:S03]  /*8a70*/  LEA R0, R246, UR4, 0x1 ;  /* 0x00000004f6007c11 */ /* 0x000fc6000f8e08ff */
        /* <DEDUP_REMOVED lines=16> */
.L_x_246:
[----:B------:R-:W-:Y:S01]  /*8b80*/  BAR.SYNC.DEFER_BLOCKING 0x0 ;  /* 0x0000000000007b1d */ /* 0x000fe20000010000 */
[----:B------:R-:W-:Y:S01]  /*8b90*/  IMAD.SHL.U32 R10, R3, 0x8, RZ ;  /* 0x00000008030a7824 */ /* 0x000fe200078e00ff */
[----:B------:R-:W-:Y:S01]  /*8ba0*/  USHF.R.S32.HI UR9, URZ, 0x1f, UR5 ;  /* 0x0000001f3f097899 */ /* 0x000fe20008011405 */
[----:B------:R-:W-:Y:S01]  /*8bb0*/  IMAD.U32 R3, RZ, RZ, UR10 ;  /* 0x0000000aff037e24 */ /* 0x000fe2000f8e00ff */
[----:B------:R-:W-:Y:S01]  /*8bc0*/  UIMAD UR8, UR17, -0x80, UR8 ;  /* 0xffffff80110878a4 */ /* 0x000fe2000f8e0208 */
[----:B------:R-:W-:Y:S01]  /*8bd0*/  SHF.R.S32.HI R2, RZ, 0x3, R2 ;  /* 0x00000003ff027819 */ /* 0x000fe20000011402 */
[----:B------:R-:W-:Y:S01]  /*8be0*/  UIMAD UR14, UR9, UR10, URZ ;  /* 0x0000000a090e72a4 */ /* 0x000fe2000f8e023f */
[--C-:B------:R-:W-:Y:S01]  /*8bf0*/  SHF.R.S32.HI R11, RZ, 0x1f, R10.reuse ;  /* 0x0000001fff0b7819 */ /* 0x100fe2000001140a */
[----:B------:R-:W-:Y:S01]  /*8c00*/  USHF.R.S32.HI UR18, URZ, 0x1f, UR57 ;  /* 0x0000001f3f127899 */ /* 0x000fe20008011439 */
[----:B------:R-:W-:Y:S01]  /*8c10*/  BSSY B0, `(.L_x_247) ;  /* 0x000002a000007945 */ /* 0x000fe20003800000 */
[----:B------:R-:W-:Y:S01]  /*8c20*/  UIMAD UR14, UR5, UR11, UR14 ;  /* 0x0000000b050e72a4 */ /* 0x000fe2000f8e020e */
[----:B------:R-:W-:Y:S01]  /*8c30*/  ISETP.GE.AND P4, PT, R2, UR8, PT ;  /* 0x0000000802007c0c */ /* 0x000fe2000bf86270 */
[----:B------:R-:W-:Y:S01]  /*8c40*/  IMAD.WIDE.U32 R4, R3, UR5, R10 ;  /* 0x0000000503047c25 */ /* 0x000fe2000f8e000a */
[----:B------:R-:W-:-:S03]  /*8c50*/  SHF.R.S32.HI R21, RZ, 0x1f, R2 ;  /* 0x0000001fff157819 */ /* 0x000fc60000011402 */
[----:B------:R-:W-:Y:S01]  /*8c60*/  MOV R3, UR14 ;  /* 0x0000000e00037c02 */ /* 0x000fe20008000f00 */
[----:B------:R-:W-:Y:S01]  /*8c70*/  ULDC.64 UR14, c[0x0][0x468] ;  /* 0x00011a00000e7ab9 */ /* 0x000fe20000000a00 */
[----:B------:R-:W-:Y:S01]  /*8c80*/  IADD3 R4, P0, R4, UR16, RZ ;  /* 0x0000001004047c10 */ /* 0x000fe2000ff1e0ff */
[----:B------:R-:W-:Y:S01]  /*8c90*/  UIMAD UR16, UR18, UR14, URZ ;  /* 0x0000000e121072a4 */ /* 0x000fe2000f8e023f */
[----:B------:R-:W-:Y:S02]  /*8ca0*/  VIADD R6, R2, 0x20 ;  /* 0x0000002002067836 */ /* 0x000fe40000000000 */
[----:B------:R-:W-:Y:S01]  /*8cb0*/  IADD3.X R5, R5, UR21, R3, P0, !PT ;  /* 0x0000001505057c10 */ /* 0x000fe200087fe403 */
[----:B------:R-:W-:Y:S01]  /*8cc0*/  IMAD.U32 R3, RZ, RZ, UR14 ;  /* 0x0000000eff037e24 */ /* 0x000fe2000f8e00ff */
[----:B------:R1:W3:Y:S01]  /*8cd0*/  LDS.128 R28, [R0+0xd000] ;  /* 0x00d00000001c7984 */ /* 0x0002e20000000c00 */
[----:B------:R-:W-:Y:S01]  /*8ce0*/  UIMAD UR15, UR57, UR15, UR16 ;  /* 0x0000000f390f72a4 */ /* 0x000fe2000f8e0210 */
[----:B------:R-:W-:Y:S01]  /*8cf0*/  ISETP.GE.AND P3, PT, R6, UR8, PT ;  /* 0x0000000806007c0c */ /* 0x000fe2000bf66270 */
[----:B------:R-:W-:Y:S01]  /*8d00*/  IMAD.WIDE.U32 R4, R3, UR57, R4 ;  /* 0x0000003903047c25 */ /* 0x000fe2000f8e0004 */
[----:B------:R1:W4:Y:S03]  /*8d10*/  LDS.128 R24, [R0+0x11000] ;  /* 0x0110000000187984 */ /* 0x0003260000000c00 */
[C---:B------:R-:W-:Y:S01]  /*8d20*/  VIADD R7, R2.reuse, 0x40 ;  /* 0x0000004002077836 */ /* 0x040fe20000000000 */
[----:B--2---:R1:W2:Y:S01]  /*8d30*/  LDS.128 R36, [R0+0x15000] ;  /* 0x0150000000247984 */ /* 0x0042a20000000c00 */
[----:B------:R-:W-:Y:S01]  /*8d40*/  VIADD R6, R2, 0x60 ;  /* 0x0000006002067836 */ /* 0x000fe20000000000 */
[----:B------:R-:W-:-:S02]  /*8d50*/  IADD3 R20, R5, UR15, RZ ;  /* 0x0000000f05147c10 */ /* 0x000fc4000fffe0ff */
[----:B------:R1:W1:Y:S01]  /*8d60*/  LDS.128 R44, [R0+0x16000] ;  /* 0x01600000002c7984 */ /* 0x0002620000000c00 */
[----:B------:R-:W-:Y:S02]  /*8d70*/  ISETP.GE.AND P2, PT, R7, UR8, PT ;  /* 0x0000000807007c0c */ /* 0x000fe4000bf46270 */
[----:B------:R-:W-:Y:S01]  /*8d80*/  ISETP.GE.AND P1, PT, R6, UR8, PT ;  /* 0x0000000806007c0c */ /* 0x000fe2000bf26270 */
[----:B------:R1:W1:Y:S04]  /*8d90*/  LDS.128 R52, [R0+0x17000] ;  /* 0x0170000000347984 */ /* 0x0002680000000c00 */
[----:B------:R1:W1:Y:S04]  /*8da0*/  LDS.128 R32, [R0+0x19000] ;  /* 0x0190000000207984 */ /* 0x0002680000000c00 */
[----:B------:R1:W1:Y:S04]  /*8db0*/  LDS.128 R40, [R0+0x1a000] ;  /* 0x01a0000000287984 */ /* 0x0002680000000c00 */
[----:B------:R1:W1:Y:S01]  /*8dc0*/  LDS.128 R48, [R0+0x1b000] ;  /* 0x01b0000000307984 */ /* 0x0002620000000c00 */
[----:B------:R-:W-:Y:S05]  /*8dd0*/  @P4 BRA `(.L_x_248) ;  /* 0x0000000000344947 */ /* 0x000fea0003800000 */
[----:B------:R-:W3:Y:S01]  /*8de0*/  LDS.128 R12, [R0+0xc000] ;  /* 0x00c00000000c7984 */ /* 0x000ee20000000c00 */
[----:B------:R-:W-:Y:S01]  /*8df0*/  MOV R6, R4 ;  /* 0x0000000400067202 */ /* 0x000fe20000000f00 */
[----:B------:R-:W-:Y:S01]  /*8e00*/  IMAD R3, R21, UR10, RZ ;  /* 0x0000000a15037c24 */ /* 0x000fe2000f8e02ff */
[----:B------:R-:W-:Y:S01]  /*8e10*/  MOV R7, R20 ;  /* 0x0000001400077202 */ /* 0x000fe20000000f00 */
[----:B------:R-:W4:Y:S01]  /*8e20*/  LDS.128 R16, [R0+0x10000] ;  /* 0x0100000000107984 */ /* 0x000f220000000c00 */
[----:B------:R-:W-:Y:S01]  /*8e30*/  ULDC.64 UR14, c[0x0][0x3f0] ;  /* 0x0000fc00000e7ab9 */ /* 0x000fe20000000a00 */
[C---:B------:R-:W-:Y:S02]  /*8e40*/  IMAD R3, R2.reuse, UR11, R3 ;  /* 0x0000000b02037c24 */ /* 0x040fe4000f8e0203 */
[----:B------:R-:W-:-:S05]  /*8e50*/  IMAD.WIDE.U32 R6, R2, UR10, R6 ;  /* 0x0000000a02067c25 */ /* 0x000fca000f8e0006 */
[----:B------:R-:W-:Y:S02]  /*8e60*/  IADD3 R3, R3, R7, RZ ;  /* 0x0000000703037210 */ /* 0x000fe40007ffe0ff */
[----:B------:R-:W-:-:S04]  /*8e70*/  LEA R8, P0, R6, UR14, 0x1 ;  /* 0x0000000e06087c11 */ /* 0x000fc8000f8008ff */
[----:B------:R-:W-:-:S05]  /*8e80*/  LEA.HI.X R9, R6, UR15, R3, 0x1, P0 ;  /* 0x0000000f06097c11 */ /* 0x000fca00080f0c03 */
[----:B---3--:R3:W-:Y:S04]  /*8e90*/  STG.E.128 desc[UR6][R8.64], R12 ;  /* 0x0000000c08007986 */ /* 0x0087e8000c101d06 */
[----:B----4-:R3:W-:Y:S02]  /*8ea0*/  STG.E.128 desc[UR6][R8.64+0x80], R16 ;  /* 0x0000801008007986 */ /* 0x0107e4000c101d06 */
.L_x_248:
[----:B------:R-:W-:Y:S05]  /*8eb0*/  BSYNC B0 ;  /* 0x0000000000007941 */ /* 0x000fea0003800000 */
.L_x_247:
[----:B------:R-:W-:Y:S04]  /*8ec0*/  BSSY B0, `(.L_x_249) ;  /* 0x000000f000007945 */ /* 0x000fe80003800000 */
[----:B------:R-:W-:Y:S05]  /*8ed0*/  @P3 BRA `(.L_x_250) ;  /* 0x0000000000343947 */ /* 0x000fea0003800000 */
[----:B------:R-:W-:Y:S01]  /*8ee0*/  IADD3 R3, P0, R2, 0x20, RZ ;  /* 0x0000002002037810 */ /* 0x000fe20007f1e0ff */
[----:B------:R-:W-:Y:S01]  /*8ef0*/  ULDC.64 UR14, c[0x0][0x3f0] ;  /* 0x0000fc00000e7ab9 */ /* 0x000fe20000000a00 */
[----:B------:R-:W-:-:S03]  /*8f00*/  MOV R7, R20 ;  /* 0x0000001400077202 */ /* 0x000fc60000000f00 */
[----:B------:R-:W-:-:S04]  /*8f10*/  IMAD.X R6, RZ, RZ, R21, P0 ;  /* 0x000000ffff067224 */ /* 0x000fc800000e0615 */
[----:B---3--:R-:W-:Y:S02]  /*8f20*/  IMAD R8, R6, UR10, RZ ;  /* 0x0000000a06087c24 */ /* 0x008fe4000f8e02ff */
[----:B------:R-:W-:-:S04]  /*8f30*/  IMAD.MOV.U32 R6, RZ, RZ, R4 ;  /* 0x000000ffff067224 */ /* 0x000fc800078e0004 */
[----:B------:R-:W-:-:S04]  /*8f40*/  IMAD.WIDE.U32 R6, R3, UR10, R6 ;  /* 0x0000000a03067c25 */ /* 0x000fc8000f8e0006 */
[----:B------:R-:W-:Y:S01]  /*8f50*/  IMAD R3, R3, UR11, R8 ;  /* 0x0000000b03037c24 */ /* 0x000fe2000f8e0208 */
[----:B------:R-:W-:-:S04]  /*8f60*/  LEA R8, P0, R6, UR14, 0x1 ;  /* 0x0000000e06087c11 */ /* 0x000fc8000f8008ff */
[----:B------:R-:W-:-:S04]  /*8f70*/  IADD3 R3, R3, R7, RZ ;  /* 0x0000000703037210 */ /* 0x000fc80007ffe0ff */
[----:B------:R-:W-:-:S05]  /*8f80*/  LEA.HI.X R9, R6, UR15, R3, 0x1, P0 ;  /* 0x0000000f06097c11 */ /* 0x000fca00080f0c03 */
[----:B------:R3:W-:Y:S04]  /*8f90*/  STG.E.128 desc[UR6][R8.64], R28 ;  /* 0x0000001c08007986 */ /* 0x0007e8000c101d06 */
[----:B----4-:R3:W-:Y:S02]  /*8fa0*/  STG.E.128 desc[UR6][R8.64+0x80], R24 ;  /* 0x0000801808007986 */ /* 0x0107e4000c101d06 */
.L_x_250:
[----:B------:R-:W-:Y:S05]  /*8fb0*/  BSYNC B0 ;  /* 0x0000000000007941 */ /* 0x000fea0003800000 */
.L_x_249:
[----:B---3--:R3:W1:Y:S01]  /*8fc0*/  LDS.128 R16, [R0+0xe000] ;  /* 0x00e0000000107984 */ /* 0x0086620000000c00 */
[----:B------:R-:W-:Y:S03]  /*8fd0*/  BSSY B0, `(.L_x_251) ;  /* 0x0000010000007945 */ /* 0x000fe60003800000 */
[----:B------:R3:W1:Y:S01]  /*8fe0*/  LDS.128 R12, [R0+0x12000] ;  /* 0x01200000000c7984 */ /* 0x0006620000000c00 */
[----:B------:R-:W-:Y:S05]  /*8ff0*/  @P2 BRA `(.L_x_252) ;  /* 0x0000000000342947 */ /* 0x000fea0003800000 */
[----:B------:R-:W-:Y:S01]  /*9000*/  IADD3 R3, P0, R2, 0x40, RZ ;  /* 0x0000004002037810 */ /* 0x000fe20007f1e0ff */
[----:B------:R-:W-:Y:S01]  /*9010*/  ULDC.64 UR14, c[0x0][0x3f0] ;  /* 0x0000fc00000e7ab9 */ /* 0x000fe20000000a00 */
[----:B------:R-:W-:-:S03]  /*9020*/  MOV R7, R20 ;  /* 0x0000001400077202 */ /* 0x000fc60000000f00 */
        /* <DEDUP_REMOVED lines=8> */
[----:B-1----:R1:W-:Y:S04]  /*90b0*/  STG.E.128 desc[UR6][R8.64], R16 ;  /* 0x0000001008007986 */ /* 0x0023e8000c101d06 */
[----:B------:R1:W-:Y:S02]  /*90c0*/  STG.E.128 desc[UR6][R8.64+0x80], R12 ;  /* 0x0000800c08007986 */ /* 0x0003e4000c101d06 */
.L_x_252:
[----:B------:R-:W-:Y:S05]  /*90d0*/  BSYNC B0 ;  /* 0x0000000000007941 */ /* 0x000fea0003800000 */
.L_x_251:
[----:B-1----:R1:W1:Y:S01]  /*90e0*/  LDS.128 R16, [R0+0xf000] ;  /* 0x00f0000000107984 */ /* 0x0022620000000c00 */
[----:B------:R-:W-:Y:S03]  /*90f0*/  BSSY B0, `(.L_x_253) ;  /* 0x0000010000007945 */ /* 0x000fe60003800000 */
[----:B------:R1:W1:Y:S01]  /*9100*/  LDS.128 R12, [R0+0x13000] ;  /* 0x01300000000c7984 */ /* 0x0002620000000c00 */
        /* <DEDUP_REMOVED lines=12> */
[----:B-1----:R1:W-:Y:S04]  /*91d0*/  STG.E.128 desc[UR6][R4.64], R16 ;  /* 0x0000001004007986 */ /* 0x0023e8000c101d06 */
[----:B------:R1:W-:Y:S02]  /*91e0*/  STG.E.128 desc[UR6][R4.64+0x80], R12 ;  /* 0x0000800c04007986 */ /* 0x0003e4000c101d06 */
.L_x_254:
[----:B------:R-:W-:Y:S05]  /*91f0*/  BSYNC B0 ;  /* 0x0000000000007941 */ /* 0x000fea0003800000 */
.L_x_253:
[----:B------:R-:W-:Y:S01]  /*9200*/  IMAD.U32 R3, RZ, RZ, UR12 ;  /* 0x0000000cff037e24 */ /* 0x000fe2000f8e00ff */
[----:B------:R-:W-:Y:S01]  /*9210*/  UIMAD UR9, UR9, UR12, URZ ;  /* 0x0000000c090972a4 */ /* 0x000fe2000f8e023f */
[----:B-1----:R-:W1:Y:S01]  /*9220*/  LDS.128 R16, [R0+0x14000] ;  /* 0x0140000000107984 */ /* 0x002e620000000c00 */
[----:B------:R-:W-:Y:S01]  /*9230*/  USHF.R.S32.HI UR10, URZ, 0x1f, UR57 ;  /* 0x0000001f3f0a7899 */ /* 0x000fe20008011439 */
[----:B------:R-:W-:Y:S01]  /*9240*/  IMAD.WIDE.U32 R4, R3, UR5, R10 ;  /* 0x0000000503047c25 */ /* 0x000fe2000f8e000a */
[----:B------:R-:W-:Y:S01]  /*9250*/  UIMAD UR5, UR5, UR13, UR9 ;  /* 0x0000000d050572a4 */ /* 0x000fe2000f8e0209 */
[----:B------:R3:W1:Y:S01]  /*9260*/  LDS.128 R12, [R0+0x18000] ;  /* 0x01800000000c7984 */ /* 0x0006620000000c00 */
[----:B------:R-:W-:Y:S01]  /*9270*/  BSSY B0, `(.L_x_255) ;  /* 0x0000016000007945 */ /* 0x000fe20003800000 */
[----:B------:R-:W-:Y:S01]  /*9280*/  ULDC.64 UR8, c[0x0][0x470] ;  /* 0x00011c0000087ab9 */ /* 0x000fe20000000a00 */
[----:B------:R-:W-:Y:S02]  /*9290*/  IADD3 R4, P0, R4, UR19, RZ ;  /* 0x0000001304047c10 */ /* 0x000fe4000ff1e0ff */
[----:B------:R-:W-:Y:S01]  /*92a0*/  IMAD.U32 R3, RZ, RZ, UR5 ;  /* 0x00000005ff037e24 */ /* 0x000fe2000f8e00ff */
[----:B------:R-:W-:-:S04]  /*92b0*/  UIMAD UR5, UR10, UR8, URZ ;  /* 0x000000080a0572a4 */ /* 0x000fc8000f8e023f */
[----:B------:R-:W-:Y:S01]  /*92c0*/  IADD3.X R5, R5, UR20, R3, P0, !PT ;  /* 0x0000001405057c10 */ /* 0x000fe200087fe403 */
[----:B------:R-:W-:Y:S01]  /*92d0*/  UIMAD UR9, UR57, UR9, UR5 ;  /* 0x00000009390972a4 */ /* 0x000fe2000f8e0205 */
[----:B---3--:R-:W-:-:S05]  /*92e0*/  MOV R0, UR8 ;  /* 0x0000000800007c02 */ /* 0x008fca0008000f00 */
[----:B------:R-:W-:-:S05]  /*92f0*/  IMAD.WIDE.U32 R4, R0, UR57, R4 ;  /* 0x0000003900047c25 */ /* 0x000fca000f8e0004 */
[----:B------:R-:W-:Y:S01]  /*9300*/  IADD3 R3, R5, UR9, RZ ;  /* 0x0000000905037c10 */ /* 0x000fe2000fffe0ff */
[----:B------:R-:W-:Y:S06]  /*9310*/  @P4 BRA `(.L_x_256) ;  /* 0x00000000002c4947 */ /* 0x000fec0003800000 */
        /* <DEDUP_REMOVED lines=9> */
[----:B-1----:R3:W-:Y:S04]  /*93b0*/  STG.E.128 desc[UR6][R8.64], R16 ;  /* 0x0000001008007986 */ /* 0x0027e8000c101d06 */
[----:B------:R3:W-:Y:S02]  /*93c0*/  STG.E.128 desc[UR6][R8.64+0x80], R12 ;  /* 0x0000800c08007986 */ /* 0x0007e4000c101d06 */
.L_x_256:
[----:B------:R-:W-:Y:S05]  /*93d0*/  BSYNC B0 ;  /* 0x0000000000007941 */ /* 0x000fea0003800000 */
.L_x_255:
        /* <DEDUP_REMOVED lines=13> */
[----:B--2---:R2:W-:Y:S04]  /*94b0*/  STG.E.128 desc[UR6][R8.64], R36 ;  /* 0x0000002408007986 */ /* 0x0045e8000c101d06 */
[----:B------:R2:W-:Y:S02]  /*94c0*/  STG.E.128 desc[UR6][R8.64+0x80], R32 ;  /* 0x0000802008007986 */ /* 0x0005e4000c101d06 */
.L_x_258:
[----:B------:R-:W-:Y:S05]  /*94d0*/  BSYNC B0 ;  /* 0x0000000000007941 */ /* 0x000fea0003800000 */
.L_x_257:
[----:B------:R-:W-:Y:S04]  /*94e0*/  BSSY B0, `(.L_x_259) ;  /* 0x000000f000007945 */ /* 0x000fe80003800000 */
[----:B------:R-:W-:Y:S05]  /*94f0*/  @P2 BRA `(.L_x_260) ;  /* 0x0000000000342947 */ /* 0x000fea0003800000 */
[----:B------:R-:W-:Y:S01]  /*9500*/  IADD3 R0, P0, R2, 0x40, RZ ;  /* 0x0000004002007810 */ /* 0x000fe20007f1e0ff */
[----:B------:R-:W-:Y:S01]  /*9510*/  ULDC.64 UR8, c[0x0][0x3f8] ;  /* 0x0000fe0000087ab9 */ /* 0x000fe20000000a00 */
[----:B------:R-:W-:-:S03]  /*9520*/  MOV R7, R3 ;  /* 0x0000000300077202 */ /* 0x000fc60000000f00 */
[----:B------:R-:W-:-:S04]  /*9530*/  IMAD.X R6, RZ, RZ, R21, P0 ;  /* 0x000000ffff067224 */ /* 0x000fc800000e0615 */
[----:B--23--:R-:W-:Y:S02]  /*9540*/  IMAD R8, R6, UR12, RZ ;  /* 0x0000000c06087c24 */ /* 0x00cfe4000f8e02ff */
[----:B------:R-:W-:-:S04]  /*9550*/  IMAD.MOV.U32 R6, RZ, RZ, R4 ;  /* 0x000000ffff067224 */ /* 0x000fc800078e0004 */
[----:B------:R-:W-:-:S04]  /*9560*/  IMAD.WIDE.U32 R6, R0, UR12, R6 ;  /* 0x0000000c00067c25 */ /* 0x000fc8000f8e0006 */
[----:B------:R-:W-:Y:S01]  /*9570*/  IMAD R0, R0, UR13, R8 ;  /* 0x0000000d00007c24 */ /* 0x000fe2000f8e0208 */
[----:B------:R-:W-:-:S04]  /*9580*/  LEA R8, P0, R6, UR8, 0x1 ;  /* 0x0000000806087c11 */ /* 0x000fc8000f8008ff */
[----:B------:R-:W-:-:S04]  /*9590*/  IADD3 R0, R0, R7, RZ ;  /* 0x0000000700007210 */ /* 0x000fc80007ffe0ff */
[----:B------:R-:W-:-:S05]  /*95a0*/  LEA.HI.X R9, R6, UR9, R0, 0x1, P0 ;  /* 0x0000000906097c11 */ /* 0x000fca00080f0c00 */
[----:B------:R2:W-:Y:S04]  /*95b0*/  STG.E.128 desc[UR6][R8.64], R44 ;  /* 0x0000002c08007986 */ /* 0x0005e8000c101d06 */
[----:B------:R2:W-:Y:S02]  /*95c0*/  STG.E.128 desc[UR6][R8.64+0x80], R40 ;  /* 0x0000802808007986 */ /* 0x0005e4000c101d06 */
.L_x_260:
[----:B------:R-:W-:Y:S05]  /*95d0*/  BSYNC B0 ;  /* 0x0000000000007941 */ /* 0x000fea0003800000 */
.L_x_259:
[----:B------:R-:W-:Y:S05]  /*95e0*/  @P1 BRA `(.L_x_241) ;  /* 0x0000000000301947 */ /* 0x000fea0003800000 */
[----:B------:R-:W-:Y:S01]  /*95f0*/  IADD3 R0, P0, R2, 0x60, RZ ;  /* 0x0000006002007810 */ /* 0x000fe20007f1e0ff */
[----:B------:R-:W-:-:S03]  /*9600*/  ULDC.64 UR8, c[0x0][0x3f8] ;  /* 0x0000fe0000087ab9 */ /* 0x000fc60000000a00 */
[----:B------:R-:W-:-:S05]  /*9610*/  IADD3.X R2, RZ, R21, RZ, P0, !PT ;  /* 0x00000015ff027210 */ /* 0x000fca00007fe4ff */
[----:B------:R-:W-:Y:S01]  /*9620*/  IMAD R6, R2, UR12, RZ ;  /* 0x0000000c02067c24 */ /* 0x000fe2000f8e02ff */
[----:B------:R-:W-:-:S05]  /*9630*/  MOV R2, R4 ;  /* 0x0000000400027202 */ /* 0x000fca0000000f00 */
[----:B------:R-:W-:-:S04]  /*9640*/  IMAD.WIDE.U32 R4, R0, UR12, R2 ;  /* 0x0000000c00047c25 */ /* 0x000fc8000f8e0002 */
[----:B------:R-:W-:Y:S01]  /*9650*/  IMAD R0, R0, UR13, R6 ;  /* 0x0000000d00007c24 */ /* 0x000fe2000f8e0206 */
[----:B------:R-:W-:-:S04]  /*9660*/  LEA R2, P0, R4, UR8, 0x1 ;  /* 0x0000000804027c11 */ /* 0x000fc8000f8008ff */
[----:B------:R-:W-:-:S04]  /*9670*/  IADD3 R0, R0, R5, RZ ;  /* 0x0000000500007210 */ /* 0x000fc80007ffe0ff */
[----:B------:R-:W-:-:S05]  /*9680*/  LEA.HI.X R3, R4, UR9, R0, 0x1, P0 ;  /* 0x0000000904037c11 */ /* 0x000fca00080f0c00 */
[----:B------:R1:W-:Y:S04]  /*9690*/  STG.E.128 desc[UR6][R2.64], R52 ;  /* 0x0000003402007986 */ /* 0x0003e8000c101d06 */
[----:B------:R1:W-:Y:S02]  /*96a0*/  STG.E.128 desc[UR6][R2.64+0x80], R48 ;  /* 0x0000803002007986 */ /* 0x0003e4000c101d06 */
.L_x_241:
[----:B------:R-:W-:Y:S05]  /*96b0*/  BSYNC B1 ;  /* 0x0000000000017941 */ /* 0x000fea0003800000 */
.L_x_219:
[----:B-1----:R-:W3:Y:S01]  /*96c0*/  LDL R2, [R1+0xc] ;  /* 0x00000c0001027983 */ /* 0x002ee20000100800 */
[----:B------:R-:W-:Y:S02]  /*96d0*/  ULDC UR5, c[0x0][0xc] ;  /* 0x0000030000057ab9 */ /* 0x000fe40000000800 */
[----:B------:R-:W-:Y:S01]  /*96e0*/  UIADD3 UR17, UR5, UR17, URZ ;  /* 0x0000001105117290 */ /* 0x000fe2000fffe03f */
[----:B---3--:R-:W-:-:S13]  /*96f0*/  R2UR UR8, R2 ;  /* 0x00000000020872ca */ /* 0x008fda00000e0000 */
[----:B------:R-:W-:-:S06]  /*9700*/  UISETP.GE.AND UP0, UPT, UR17, UR8, UPT ;  /* 0x000000081100728c */ /* 0x000fcc000bf06270 */
[----:B------:R-:W-:-:S13]  /*9710*/  PLOP3.LUT P0, PT, PT, PT, UP0, 0x80, 0x0 ;  /* 0x000000000000781c */ /* 0x000fda0003f0f008 */
[----:B------:R-:W-:Y:S05]  /*9720*/  @P0 BRA `(.L_x_261) ;  /* 0x0000000000040947 */ /* 0x000fea0003800000 */
[----:B------:R-:W-:Y:S05]  /*9730*/  BRA `(.L_x_262) ;  /* 0xffffff7000c87947 */ /* 0x000fea000383ffff */
.L_x_261:
[----:B------:R-:W-:Y:S05]  /*9740*/  EXIT ;  /* 0x000000000000794d */ /* 0x000fea0003800000 */
.L_x_263:
        /* <DEDUP_REMOVED lines=11> */
.L_x_1072:


//--------------------- .text._ZN5flash44flash_bwd_dq_dk_dv_loop_seqk_parallel_kernelI23Flash_bwd_kernel_traitsILi128ELi64ELi128ELi8ELi2ELi4ELi2ELb0ELb0EN7cutlass10bfloat16_tE19Flash_kernel_traitsILi128ELi64ELi128ELi8ES3_EELb0ELb1ELb0ELb1ELb0ELb0ELb0EEEvNS_16Flash_bwd_paramsE --------------------------
	.section	.text._ZN5flash44flash_bwd_dq_dk_dv_loop_seqk_parallel_kernelI23Flash_bwd_kernel_traitsILi128ELi64ELi128ELi8ELi2ELi4ELi2ELb0ELb0EN7cutlass10bfloat16_tE19Flash_kernel_traitsILi128ELi64ELi128ELi8ES3_EELb0ELb1ELb0ELb1ELb0ELb0ELb0EEEvNS_16Flash_bwd_paramsE,"ax",@progbits
	.align	128
        .global         _ZN5flash44flash_bwd_dq_dk_dv_loop_seqk_parallel_kernelI23Flash_bwd_kernel_traitsILi128ELi64ELi128ELi8ELi2ELi4ELi2ELb0ELb0EN7cutlass10bfloat16_tE19Flash_kernel_traitsILi128ELi64ELi128ELi8ES3_EELb0ELb1ELb0ELb1ELb0ELb0ELb0EEEvNS_16Flash_bwd_paramsE
        .type           _ZN5flash44flash_bwd_dq_dk_dv_loop_seqk_parallel_kernelI23Flash_bwd_kernel_traitsILi128ELi64ELi128ELi8ELi2ELi4ELi2ELb0ELb0EN7cutlass10bfloat16_tE19Flash_kernel_traitsILi128ELi64ELi128ELi8ES3_EELb0ELb1ELb0ELb1ELb0ELb0ELb0EEEvNS_16Flash_bwd_paramsE,@function
        .size           _ZN5flash44flash_bwd_dq_dk_dv_loop_seqk_parallel_kernelI23Flash_bwd_kernel_traitsILi128ELi64ELi128ELi8ELi2ELi4ELi2ELb0ELb0EN7cutlass10bfloat16_tE19Flash_kernel_traitsILi128ELi64ELi128ELi8ES3_EELb0ELb1ELb0ELb1ELb0ELb0ELb0EEEvNS_16Flash_bwd_paramsE,(.L_x_1073 - _ZN5flash44flash_bwd_dq_dk_dv_loop_seqk_parallel_kernelI23Flash_bwd_kernel_traitsILi128ELi64ELi128ELi8ELi2ELi4ELi2ELb0ELb0EN7cutlass10bfloat16_tE19Flash_kernel_traitsILi128ELi64ELi128ELi8ES3_EELb0ELb1ELb0ELb1ELb0ELb0ELb0EEEvNS_16Flash_bwd_paramsE)
        .other          _ZN5flash44flash_bwd_dq_dk_dv_loop_seqk_parallel_kernelI23Flash_bwd_kernel_traitsILi128ELi64ELi128ELi8ELi2ELi4ELi2ELb0ELb0EN7cutlass10bfloat16_tE19Flash_kernel_traitsILi128ELi64ELi128ELi8ES3_EELb0ELb1ELb0ELb1ELb0ELb0ELb0EEEvNS_16Flash_bwd_paramsE,@"STO_CUDA_ENTRY STV_DEFAULT"
_ZN5flash44flash_bwd_dq_dk_dv_loop_seqk_parallel_kernelI23Flash_bwd_kernel_traitsILi128ELi64ELi128ELi8ELi2ELi4ELi2ELb0ELb0EN7cutlass10bfloat16_tE19Flash_kernel_traitsILi128ELi64ELi128ELi8ES3_EELb0ELb1ELb0ELb1ELb0ELb0ELb0EEEvNS_16Flash_bwd_paramsE:
.text._ZN5flash44flash_bwd_dq_dk_dv_loop_seqk_parallel_kernelI23Flash_bwd_kernel_traitsILi128ELi64ELi128ELi8ELi2ELi4ELi2ELb0ELb0EN7cutlass10bfloat16_tE19Flash_kernel_traitsILi128ELi64ELi128ELi8ES3_EELb0ELb1ELb0ELb1ELb0ELb0ELb0EEEvNS_16Flash_bwd_paramsE:
        /* <DEDUP_REMOVED lines=14> */
[----:B------:R-:W3:Y:S01]  /*00e0*/  S2UR UR4, SR_CgaCtaId ;  /* 0x00000000000479c3 */ /* 0x000ee20000008800 */
[----:B------:R-:W-:Y:S01]  /*00f0*/  UMOV UR5, 0x400 ;  /* 0x0000040000057882 */ /* 0x000fe20000000000 */
[----:B------:R-:W-:Y:S01]  /*0100*/  IMAD.MOV.U32 R222, RZ, RZ, -0x10 ;  /* 0xfffffff0ffde7424 */ /* 0x000fe200078e00ff */
[----:B------:R-:W-:-:S05]  /*0110*/  ULDC.64 UR14, c[0x0][0x208] ;  /* 0x00008200000e7ab9 */ /* 0x000fca0000000a00 */
[----:B------:R-:W4:Y:S08]  /*0120*/  S2UR UR59, SR_CTAID.Z ;  /* 0x00000000003b79c3 */ /* 0x000f300000002700 */
[----:B------:R-:W5:Y:S01]  /*0130*/  S2UR UR49, SR_CTAID.Y ;  /* 0x00000000003179c3 */ /* 0x000f620000002600 */
[----:B---3--:R-:W-:-:S06]  /*0140*/  ULEA UR4, UR4, UR5, 0x18 ;  /* 0x0000000504047291 */ /* 0x008fcc000f8ec03f */
[----:B------:R-:W-:Y:S01]  /*0150*/  IMAD.U32 R216, RZ, RZ, UR4 ;  /* 0x00000004ffd87e24 */ /* 0x000fe2000f8e00ff */
[----:B--2---:R-:W-:Y:S01]  /*0160*/  SHF.R.S32.HI R13, RZ, 0x1f, R14 ;  /* 0x0000001fff0d7819 */ /* 0x004fe2000001140e */
[----:B----4-:R-:W-:-:S03]  /*0170*/  USHF.R.S32.HI UR5, URZ, 0x1f, UR59 ;  /* 0x0000001f3f057899 */ /* 0x010fc6000801143b */
[CC--:B------:R-:W-:Y:S02]  /*0180*/  LEA.HI R5, R13.reuse, R14.reuse, RZ, 0x5 ;  /* 0x0000000e0d057211 */ /* 0x0c0fe400078f28ff */
[CC--:B------:R-:W-:Y:S02]  /*0190*/  LEA.HI R18, R13.reuse, R14.reuse, RZ, 0x2 ;  /* 0x0000000e0d127211 */ /* 0x0c0fe400078f10ff */
[----:B------:R-:W-:Y:S01]  /*01a0*/  LEA.HI R9, R13, R14, RZ, 0x4 ;  /* 0x0000000e0d097211 */ /* 0x000fe200078f20ff */
[----:B-----5:R-:W-:Y:S01]  /*01b0*/  USHF.L.U32 UR6, UR49, 0x7, URZ ;  /* 0x0000000731067899 */ /* 0x020fe2000800063f */
[--C-:B------:R-:W-:Y:S02]  /*01c0*/  SHF.R.S32.HI R6, RZ, 0x5, R5.reuse ;  /* 0x00000005ff067819 */ /* 0x100fe40000011405 */
[----:B-1----:R-:W-:Y:S02]  /*01d0*/  SHF.R.S32.HI R0, RZ, 0x1f, R5 ;  /* 0x0000001fff007819 */ /* 0x002fe40000011405 */
[----:B------:R-:W-:-:S02]  /*01e0*/  SHF.R.S32.HI R8, RZ, 0x2, R18 ;  /* 0x00000002ff087819 */ /* 0x000fc40000011412 */
[----:B------:R-:W-:Y:S02]  /*01f0*/  SHF.R.S32.HI R2, RZ, 0x1f, R18 ;  /* 0x0000001fff027819 */ /* 0x000fe40000011412 */
[----:B------:R-:W-:Y:S02]  /*0200*/  SHF.R.S32.HI R7, RZ, 0x4, R9 ;  /* 0x00000004ff077819 */ /* 0x000fe40000011409 */
[-C--:B------:R-:W-:Y:S02]  /*0210*/  LEA.HI R4, R5, R6.reuse, RZ, 0x1 ;  /* 0x0000000605047211 */ /* 0x080fe400078f08ff */
[----:B------:R-:W-:Y:S02]  /*0220*/  LEA.HI R0, R0, R6, RZ, 0x2 ;  /* 0x0000000600007211 */ /* 0x000fe400078f10ff */
[----:B------:R-:W-:Y:S02]  /*0230*/  LEA.HI R2, R2, R8, RZ, 0x3 ;  /* 0x0000000802027211 */ /* 0x000fe400078f18ff */
[----:B------:R-:W-:-:S02]  /*0240*/  LEA.HI R3, R9, R7, RZ, 0x1 ;  /* 0x0000000709037211 */ /* 0x000fc400078f08ff */
[----:B------:R-:W-:Y:S02]  /*0250*/  LOP3.LUT R4, R4, 0xfffffffe, RZ, 0xc0, !PT ;  /* 0xfffffffe04047812 */ /* 0x000fe400078ec0ff */
[----:B------:R-:W-:Y:S02]  /*0260*/  LOP3.LUT R0, R0, 0xfffffffc, RZ, 0xc0, !PT ;  /* 0xfffffffc00007812 */ /* 0x000fe400078ec0ff */
[-C--:B------:R-:W-:Y:S01]  /*0270*/  LEA.HI R17, R13, R14.reuse, RZ, 0x3 ;  /* 0x0000000e0d117211 */ /* 0x080fe200078f18ff */
[----:B------:R-:W-:Y:S01]  /*0280*/  IMAD.IADD R12, R6, 0x1, -R4 ;  /* 0x00000001060c7824 */ /* 0x000fe200078e0a04 */
[----:B------:R-:W-:Y:S01]  /*0290*/  LOP3.LUT R2, R2, 0xfffffff8, RZ, 0xc0, !PT ;  /* 0xfffffff802027812 */ /* 0x000fe200078ec0ff */
[----:B------:R-:W-:Y:S01]  /*02a0*/  IMAD.IADD R11, R6, 0x1, -R0 ;  /* 0x00000001060b7824 */ /* 0x000fe200078e0a00 */
[----:B------:R-:W-:Y:S02]  /*02b0*/  LOP3.LUT R3, R3, 0xfffffffe, RZ, 0xc0, !PT ;  /* 0xfffffffe03037812 */ /* 0x000fe400078ec0ff */
[----:B------:R-:W-:Y:S01]  /*02c0*/  LOP3.LUT R0, R17, 0xfffffff8, RZ, 0xc0, !PT ;  /* 0xfffffff811007812 */ /* 0x000fe200078ec0ff */
[----:B------:R-:W-:Y:S01]  /*02d0*/  IMAD.IADD R8, R8, 0x1, -R2 ;  /* 0x0000000108087824 */ /* 0x000fe200078e0a02 */
[----:B------:R-:W-:Y:S01]  /*02e0*/  SHF.R.S32.HI R4, RZ, 0x3, R17 ;  /* 0x00000003ff047819 */ /* 0x000fe20000011411 */
[----:B------:R-:W-:Y:S01]  /*02f0*/  IMAD.IADD R10, R7, 0x1, -R3 ;  /* 0x00000001070a7824 */ /* 0x000fe200078e0a03 */
[----:B------:R-:W-:Y:S01]  /*0300*/  LOP3.LUT R2, R9, 0xfffffff0, RZ, 0xc0, !PT ;  /* 0xfffffff009027812 */ /* 0x000fe200078ec0ff */
[----:B------:R-:W-:Y:S01]  /*0310*/  IMAD.IADD R0, R14, 0x1, -R0 ;  /* 0x000000010e007824 */ /* 0x000fe200078e0a00 */
[----:B------:R-:W-:Y:S01]  /*0320*/  LOP3.LUT R3, R5, 0xffffffe0, RZ, 0xc0, !PT ;  /* 0xffffffe005037812 */ /* 0x000fe200078ec0ff */
[----:B------:R-:W-:Y:S01]  /*0330*/  IMAD.SHL.U32 R5, R4, 0x40, RZ ;  /* 0x0000004004057824 */ /* 0x000fe200078e00ff */
[----:B------:R-:W-:Y:S01]  /*0340*/  LEA.HI R15, R13, R14, RZ, 0x7 ;  /* 0x0000000e0d0f7211 */ /* 0x000fe200078f38ff */
[----:B------:R-:W-:Y:S01]  /*0350*/  IMAD.IADD R2, R14, 0x1, -R2 ;  /* 0x000000010e027824 */ /* 0x000fe200078e0a02 */
[----:B------:R-:W-:Y:S01]  /*0360*/  LOP3.LUT P4, RZ, R0, 0x2, RZ, 0xc0, !PT ;  /* 0x0000000200ff7812 */ /* 0x000fe2000788c0ff */
[----:B------:R-:W-:Y:S01]  /*0370*/  IMAD.IADD R4, R14, 0x1, -R3 ;  /* 0x000000010e047824 */ /* 0x000fe200078e0a03 */
[----:B------:R-:W-:Y:S01]  /*0380*/  LOP3.LUT R3, R5, 0x1c0, RZ, 0xc0, !PT ;  /* 0x000001c005037812 */ /* 0x000fe200078ec0ff */
[----:B------:R-:W-:Y:S01]  /*0390*/  IMAD.SHL.U32 R230, R0, 0x8, RZ ;  /* 0x0000000800e67824 */ /* 0x000fe200078e00ff */
[----:B------:R-:W-:-:S02]  /*03a0*/  SHF.R.S32.HI R6, RZ, 0x1f, R2 ;  /* 0x0000001fff067819 */ /* 0x000fc40000011402 */
[C---:B------:R-:W-:Y:S01]  /*03b0*/  LOP3.LUT P3, RZ, R0.reuse, 0x4, RZ, 0xc0, !PT ;  /* 0x0000000400ff7812 */ /* 0x040fe2000786c0ff */
[----:B------:R-:W-:Y:S01]  /*03c0*/  IMAD.SHL.U32 R0, R0, 0x40, RZ ;  /* 0x0000004000007824 */ /* 0x000fe200078e00ff */
[----:B------:R-:W-:Y:S01]  /*03d0*/  LOP3.LUT R5, R3, 0x38, R230, 0xf8, !PT ;  /* 0x0000003803057812 */ /* 0x000fe200078ef8e6 */
[----:B------:R-:W-:Y:S01]  /*03e0*/  VIADD R243, R230, 0x40 ;  /* 0x00000040e6f37836 */ /* 0x000fe20000000000 */
[----:B------:R-:W-:Y:S02]  /*03f0*/  SHF.R.U32.HI R3, RZ, 0x3, R3 ;  /* 0x00000003ff037819 */ /* 0x000fe40000011603 */
[----:B------:R-:W-:Y:S01]  /*0400*/  LEA.HI R204, R6, R2, RZ, 0x3 ;  /* 0x0000000206cc7211 */ /* 0x000fe200078f18ff */
[----:B------:R-:W-:Y:S01]  /*0410*/  IMAD.SHL.U32 R6, R10, 0x20, RZ ;  /* 0x000000200a067824 */ /* 0x000fe200078e00ff */
[----:B------:R-:W-:Y:S01]  /*0420*/  LOP3.LUT R248, R5, R3, RZ, 0x3c, !PT ;  /* 0x0000000305f87212 */ /* 0x000fe200078e3cff */
[----:B------:R-:W-:Y:S01]  /*0430*/  IMAD.SHL.U32 R3, R11, 0x10, RZ ;  /* 0x000000100b037824 */ /* 0x000fe200078e00ff */
[C---:B------:R-:W-:Y:S01]  /*0440*/  LOP3.LUT R5, R204.reuse, 0xfffffff8, RZ, 0xc0, !PT ;  /* 0xfffffff8cc057812 */ /* 0x040fe200078ec0ff */
[----:B------:R-:W-:Y:S01]  /*0450*/  IMAD.SHL.U32 R204, R204, 0x40, RZ ;  /* 0x00000040cccc7824 */ /* 0x000fe200078e00ff */
[----:B------:R-:W-:-:S02]  /*0460*/  LOP3.LUT R0, R0, 0x1c0, RZ, 0xc0, !PT ;  /* 0x000001c000007812 */ /* 0x000fc400078ec0ff */
[----:B------:R-:W-:Y:S01]  /*0470*/  SHF.R.S32.HI R7, RZ, 0x1f, R4 ;  /* 0x0000001fff077819 */ /* 0x000fe20000011404 */
[----:B------:R-:W-:Y:S01]  /*0480*/  IMAD.IADD R19, R2, 0x1, -R5 ;  /* 0x0000000102137824 */ /* 0x000fe200078e0a05 */
[----:B------:R-:W-:Y:S02]  /*0490*/  LOP3.LUT R3, R0, 0x30, R3, 0xf8, !PT ;  /* 0x0000003000037812 */ /* 0x000fe400078ef803 */
[----:B------:R-:W-:Y:S02]  /*04a0*/  LEA.HI R2, R13, R14, RZ, 0x6 ;  /* 0x0000000e0d027211 */ /* 0x000fe400078f30ff */
[----:B------:R-:W-:Y:S01]  /*04b0*/  LOP3.LUT R9, R3, 0x8, R17, 0xf8, !PT ;  /* 0x0000000803097812 */ /* 0x000fe200078ef811 */
[----:B------:R-:W-:Y:S01]  /*04c0*/  STL [R1+0x28], R19 ;  /* 0x0000281301007387 */ /* 0x000fe20000100800 */
[----:B------:R-:W-:Y:S01]  /*04d0*/  LEA.HI R16, R7, R4, RZ, 0x2 ;  /* 0x0000000407107211 */ /* 0x000fe200078f10ff */
[----:B------:R-:W-:Y:S01]  /*04e0*/  IMAD.SHL.U32 R7, R10, 0x200, RZ ;  /* 0x000002000a077824 */ /* 0x000fe200078e00ff */
[----:B------:R-:W-:-:S02]  /*04f0*/  SHF.R.S32.HI R2, RZ, 0x6, R2 ;  /* 0x00000006ff027819 */ /* 0x000fc40000011402 */
[----:B------:R-:W-:Y:S02]  /*0500*/  LOP3.LUT R3, R0, 0x8, R17, 0xf8, !PT ;  /* 0x0000000800037812 */ /* 0x000fe400078ef811 */
[----:B------:R-:W-:Y:S01]  /*0510*/  SHF.R.U32.HI R205, RZ, 0x3, R0 ;  /* 0x00000003ffcd7819 */ /* 0x000fe20000011600 */
[----:B------:R-:W-:Y:S01]  /*0520*/  IMAD R5, R2, 0x800, R7 ;  /* 0x0000080002057824 */ /* 0x000fe200078e0207 */
[----:B------:R-:W-:Y:S01]  /*0530*/  LOP3.LUT R4, R8, 0x1, RZ, 0xc0, !PT ;  /* 0x0000000108047812 */ /* 0x000fe200078ec0ff */
[----:B------:R-:W-:Y:S01]  /*0540*/  IMAD.SHL.U32 R13, R2, 0x8, RZ ;  /* 0x00000008020d7824 */ /* 0x000fe200078e00ff */
[----:B------:R-:W-:Y:S01]  /*0550*/  LOP3.LUT R0, R18, 0x7ffffffc, RZ, 0xc0, !PT ;  /* 0x7ffffffc12007812 */ /* 0x000fe200078ec0ff */
[----:B------:R-:W-:Y:S01]  /*0560*/  IMAD R248, R2, 0x200, R248 ;  /* 0x0000020002f87824 */ /* 0x000fe200078e02f8 */
[----:B------:R-:W-:Y:S02]  /*0570*/  LOP3.LUT R3, R3, R205, RZ, 0x3c, !PT ;  /* 0x000000cd03037212 */ /* 0x000fe400078e3cff */
[----:B------:R-:W-:Y:S01]  /*0580*/  ISETP.NE.U32.AND P0, PT, R4, 0x1, PT ;  /* 0x000000010400780c */ /* 0x000fe20003f05070 */
[----:B------:R-:W-:Y:S01]  /*0590*/  IMAD.IADD R4, R14, 0x1, -R0 ;  /* 0x000000010e047824 */ /* 0x000fe200078e0a00 */
[----:B------:R-:W-:Y:S01]  /*05a0*/  LOP3.LUT R6, R6, 0x20, RZ, 0xc0, !PT ;  /* 0x0000002006067812 */ /* 0x000fe200078ec0ff */
[----:B------:R-:W-:Y:S01]  /*05b0*/  IMAD.IADD R0, R5, 0x1, R3 ;  /* 0x0000000105007824 */ /* 0x000fe200078e0203 */
[----:B------:R-:W-:Y:S01]  /*05c0*/  SHF.R.S32.HI R3, RZ, 0x7, R15 ;  /* 0x00000007ff037819 */ /* 0x000fe2000001140f */
[----:B------:R-:W-:Y:S01]  /*05d0*/  IMAD.SHL.U32 R4, R4, 0x2, RZ ;  /* 0x0000000204047824 */ /* 0x000fe200078e00ff */
[----:B------:R-:W-:Y:S01]  /*05e0*/  LOP3.LUT R15, R6, 0x18, R13, 0xf8, !PT ;  /* 0x00000018060f7812 */ /* 0x000fe200078ef80d */
[----:B------:R-:W-:Y:S01]  /*05f0*/  IMAD.SHL.U32 R14, R14, 0x2, RZ ;  /* 0x000000020e0e7824 */ /* 0x000fe200078e00ff */
[----:B------:R-:W-:Y:S01]  /*0600*/  LOP3.LUT R205, R7, R9, R205, 0xf6, !PT ;  /* 0x0000000907cd7212 */ /* 0x000fe200078ef6cd */
[--C-:B------:R-:W-:Y:S01]  /*0610*/  IMAD R13, R11, 0x400, R4.reuse ;  /* 0x000004000b0d7824 */ /* 0x100fe200078e0204 */
[----:B------:R-:W-:Y:S01]  /*0620*/  LOP3.LUT R204, R204, 0xfffffe00, RZ, 0xc0, !PT ;  /* 0xfffffe00cccc7812 */ /* 0x000fe200078ec0ff */
[C---:B------:R-:W-:Y:S01]  /*0630*/  IMAD R11, R3.reuse, 0x1000, R4 ;  /* 0x00001000030b7824 */ /* 0x040fe200078e0204 */
[----:B------:R-:W-:Y:S01]  /*0640*/  R2P PR, R8, 0x6 ;  /* 0x0000000608007804 */ /* 0x000fe20000000000 */
[----:B------:R-:W-:Y:S01]  /*0650*/  IMAD.SHL.U32 R4, R3, 0x8, RZ ;  /* 0x0000000803047824 */ /* 0x000fe200078e00ff */
[----:B------:R-:W-:Y:S01]  /*0660*/  SEL R222, R222, 0x10, !P0 ;  /* 0x00000010dede7807 */ /* 0x000fe20004000000 */
[----:B------:R-:W-:Y:S01]  /*0670*/  IMAD.SHL.U32 R3, R8, 0x40, RZ ;  /* 0x0000004008037824 */ /* 0x000fe200078e00ff */
[----:B------:R-:W-:Y:S01]  /*0680*/  LEA R205, R205, UR4, 0x1 ;  /* 0x00000004cdcd7c11 */ /* 0x000fe2000f8e08ff */
[----:B------:R-:W-:-:S02]  /*0690*/  IMAD.SHL.U32 R5, R2, 0x20, RZ ;  /* 0x0000002002057824 */ /* 0x000fc400078e00ff */
[----:B------:R-:W-:Y:S01]  /*06a0*/  IMAD.SHL.U32 R6, R10, 0x10, RZ ;  /* 0x000000100a067824 */ /* 0x000fe200078e00ff */
[----:B------:R-:W-:Y:S01]  /*06b0*/  LOP3.LUT R2, R3, 0x1c0, RZ, 0xc0, !PT ;  /* 0x000001c003027812 */ /* 0x000fe200078ec0ff */
[----:B------:R-:W-:Y:S01]  /*06c0*/  IMAD.SHL.U32 R211, R0, 0x2, RZ ;  /* 0x0000000200d37824 */ /* 0x000fe200078e00ff */
[----:B------:R-:W-:Y:S02]  /*06d0*/  LOP3.LUT R7, R5, 0x6, R14, 0xf8, !PT ;  /* 0x0000000605077812 */ /* 0x000fe400078ef80e */
[----:B------:R-:W-:Y:S02]  /*06e0*/  LOP3.LUT R3, R4, 0x8, RZ, 0xc0, !PT ;  /* 0x0000000804037812 */ /* 0x000fe400078ec0ff */
[----:B------:R-:W-:Y:S01]  /*06f0*/  SHF.R.U32.HI R4, RZ, 0x3, R2 ;  /* 0x00000003ff047819 */ /* 0x000fe20000011602 */
[----:B------:R1:W-:Y:S01]  /*0700*/  STL [R1+0x10], R7 ;  /* 0x0000100701007387 */ /* 0x0003e20000100800 */
[----:B------:R-:W-:Y:S02]  /*0710*/  LOP3.LUT R5, R2, 0x20, R5, 0xf8, !PT ;  /* 0x0000002002057812 */ /* 0x000fe400078ef805 */
[----:B------:R-:W-:Y:S01]  /*0720*/  LOP3.LUT R217, R3, 0x10, R6, 0xf8, !PT ;  /* 0x0000001003d97812 */ /* 0x000fe200078ef806 */
[----:B------:R-:W-:Y:S01]  /*0730*/  IMAD.SHL.U32 R6, R10, 0x8, RZ ;  /* 0x000000080a067824 */ /* 0x000fe200078e00ff */
[----:B-1----:R-:W-:Y:S01]  /*0740*/  LOP3.LUT R7, R4, R2, R3, 0x1e, !PT ;  /* 0x0000000204077212 */ /* 0x002fe200078e1e03 */
[----:B------:R-:W-:Y:S01]  /*0750*/  IMAD R2, R12, 0x400, R11 ;  /* 0x000004000c027824 */ /* 0x000fe200078e020b */
[----:B------:R-:W-:Y:S01]  /*0760*/  LOP3.LUT R3, R5, R4, RZ, 0x3c, !PT ;  /* 0x0000000405037212 */ /* 0x000fe200078e3cff */
[----:B------:R-:W-:-:S02]  /*0770*/  IMAD.SHL.U32 R4, R19, 0x40, RZ ;  /* 0x0000004013047824 */ /* 0x000fc400078e00ff */
[----:B------:R-:W-:Y:S02]  /*0780*/  IMAD.IADD R7, R13, 0x1, R7 ;  /* 0x000000010d077824 */ /* 0x000fe400078e0207 */
[----:B------:R-:W-:Y:S01]  /*0790*/  IMAD.IADD R223, R3, 0x1, R2 ;  /* 0x0000000103df7824 */ /* 0x000fe200078e0202 */
[----:B------:R-:W-:Y:S01]  /*07a0*/  LOP3.LUT R4, R4, 0x1c0, RZ, 0xc0, !PT ;  /* 0x000001c004047812 */ /* 0x000fe200078ec0ff */
[----:B------:R-:W-:Y:S01]  /*07b0*/  IMAD R3, R12, 0x400, R204 ;  /* 0x000004000c037824 */ /* 0x000fe200078e02cc */
[----:B------:R-:W-:Y:S02]  /*07c0*/  SHF.R.S32.HI R2, RZ, 0x2, R16 ;  /* 0x00000002ff027819 */ /* 0x000fe40000011410 */
[----:B------:R-:W-:Y:S02]  /*07d0*/  LOP3.LUT R6, R4, 0x8, R6, 0xf8, !PT ;  /* 0x0000000804067812 */ /* 0x000fe400078ef806 */
[----:B------:R-:W-:Y:S01]  /*07e0*/  SHF.R.U32.HI R5, RZ, 0x3, R4 ;  /* 0x00000003ff057819 */ /* 0x000fe20000011604 */
[----:B------:R-:W-:Y:S01]  /*07f0*/  IMAD R8, R12, 0x10, R2 ;  /* 0x000000100c087824 */ /* 0x000fe200078e0202 */
[----:B------:R-:W-:-:S02]  /*0800*/  LEA R223, R223, UR4, 0x1 ;  /* 0x00000004dfdf7c11 */ /* 0x000fc4000f8e08ff */
[----:B------:R-:W-:Y:S02]  /*0810*/  LOP3.LUT R2, R6, R5, RZ, 0x3c, !PT ;  /* 0x0000000506027212 */ /* 0x000fe400078e3cff */
[C-C-:B------:R-:W-:Y:S01]  /*0820*/  LOP3.LUT R217, R5.reuse, R217, R4.reuse, 0x1e, !PT ;  /* 0x000000d905d97212 */ /* 0x140fe200078e1e04 */
[----:B------:R-:W-:Y:S01]  /*0830*/  STL [R1+0x1c], R8 ;  /* 0x00001c0801007387 */ /* 0x000fe20000100800 */
[----:B------:R-:W-:Y:S01]  /*0840*/  LOP3.LUT R4, R5, R15, R4, 0x1e, !PT ;  /* 0x0000000f05047212 */ /* 0x000fe200078e1e04 */
[----:B------:R-:W-:Y:S01]  /*0850*/  IMAD.IADD R215, R3, 0x1, R2 ;  /* 0x0000000103d77824 */ /* 0x000fe200078e0202 */
[-C--:B------:R-:W-:Y:S01]  /*0860*/  LOP3.LUT R217, R217, R204.reuse, RZ, 0xfc, !PT ;  /* 0x000000ccd9d97212 */ /* 0x080fe200078efcff */
[----:B------:R-:W-:Y:S01]  /*0870*/  IMAD.U32 R3, RZ, RZ, UR5 ;  /* 0x00000005ff037e24 */ /* 0x000fe2000f8e00ff */
[----:B------:R-:W-:Y:S01]  /*0880*/  USHF.R.S32.HI UR5, URZ, 0x1f, UR49 ;  /* 0x0000001f3f057899 */ /* 0x000fe20008011431 */
[----:B------:R-:W-:Y:S01]  /*0890*/  LOP3.LUT R204, R4, R204, RZ, 0xfc, !PT ;  /* 0x000000cc04cc7212 */ /* 0x000fe200078efcff */
[----:B------:R-:W-:Y:S01]  /*08a0*/  IMAD.U32 R4, RZ, RZ, UR6 ;  /* 0x00000006ff047e24 */ /* 0x000fe2000f8e00ff */
[----:B------:R-:W-:Y:S01]  /*08b0*/  USHF.R.S32.HI UR6, URZ, 0x1f, UR59 ;  /* 0x0000001f3f067899 */ /* 0x000fe2000801143b */
[----:B------:R-:W-:-:S02]  /*08c0*/  IMAD.MOV.U32 R2, RZ, RZ, 0x20 ;  /* 0x00000020ff027424 */ /* 0x000fc400078e00ff */
[----:B------:R-:W-:Y:S01]  /*08d0*/  IMAD.U32 R4, RZ, RZ, UR5 ;  /* 0x00000005ff047e24 */ /* 0x000fe2000f8e00ff */
[----:B------:R-:W-:Y:S01]  /*08e0*/  UIADD3 UR5, UR4, 0xc000, URZ ;  /* 0x0000c00004057890 */ /* 0x000fe2000fffe03f */
[----:B------:R-:W-:Y:S01]  /*08f0*/  IMAD.MOV.U32 R3, RZ, RZ, 0x40 ;  /* 0x00000040ff037424 */ /* 0x000fe200078e00ff */
[C---:B------:R-:W-:Y:S01]  /*0900*/  SEL R210, R2.reuse, 0xffffffe0, !P4 ;  /* 0xffffffe002d27807 */ /* 0x040fe20006000000 */
[----:B------:R-:W-:Y:S01]  /*0910*/  IMAD.U32 R4, RZ, RZ, UR6 ;  /* 0x00000006ff047e24 */ /* 0x000fe2000f8e00ff */
[----:B------:R-:W-:Y:S01]  /*0920*/  SEL R2, R2, 0xffffffe0, !P1 ;  /* 0xffffffe002027807 */ /* 0x000fe20004800000 */
[----:B------:R-:W-:Y:S01]  /*0930*/  IMAD.SHL.U32 R209, R217, 0x2, RZ ;  /* 0x00000002d9d17824 */ /* 0x000fe200078e00ff */
[----:B------:R-:W-:Y:S01]  /*0940*/  LEA R6, R7, UR5, 0x1 ;  /* 0x0000000507067c11 */ /* 0x000fe2000f8e08ff */
[----:B------:R-:W-:Y:S01]  /*0950*/  VIADD R213, R211, UR5 ;  /* 0x00000005d3d57c36 */ /* 0x000fe20008000000 */
[----:B------:R-:W-:Y:S01]  /*0960*/  SEL R0, R3, 0xffffffc0, !P2 ;  /* 0xffffffc003007807 */ /* 0x000fe20005000000 */
[----:B------:R-:W-:Y:S01]  /*0970*/  IMAD.IADD R221, R223, 0x1, R2 ;  /* 0x00000001dfdd7824 */ /* 0x000fe200078e0202 */
[----:B------:R-:W-:Y:S01]  /*0980*/  SEL R212, R3, 0xffffffc0, !P3 ;  /* 0xffffffc003d47807 */ /* 0x000fe20005800000 */
[----:B------:R-:W-:Y:S01]  /*0990*/  IMAD.IADD R5, R2, 0x1, R6 ;  /* 0x0000000102057824 */ /* 0x000fe200078e0206 */
[----:B------:R-:W-:Y:S01]  /*09a0*/  STL [R1+0x8], R6 ;  /* 0x0000080601007387 */ /* 0x000fe20000100800 */
[----:B------:R-:W-:Y:S01]  /*09b0*/  IMAD.IADD R2, R6, 0x1, R0 ;  /* 0x0000000106027824 */ /* 0x000fe200078e0200 */
[----:B------:R-:W-:Y:S01]  /*09c0*/  LEA R204, R204, UR5, 0x1 ;  /* 0x00000005cccc7c11 */ /* 0x000fe2000f8e08ff */
[C---:B------:R-:W-:Y:S01]  /*09d0*/  VIADD R4, R6.reuse, 0x420 ;  /* 0x0000042006047836 */ /* 0x040fe20000000000 */
[----:B------:R-:W-:Y:S01]  /*09e0*/  STL [R1+0x14], R5 ;  /* 0x0000140501007387 */ /* 0x000fe20000100800 */
[----:B------:R-:W-:Y:S01]  /*09f0*/  @P1 VIADD R4, R6, 0x3e0 ;  /* 0x000003e006041836 */ /* 0x000fe20000000000 */
[----:B------:R-:W-:Y:S01]  /*0a00*/  IADD3 R216, R209, 0x8000, R216 ;  /* 0x00008000d1d87810 */ /* 0x000fe20007ffe0d8 */
[C---:B------:R-:W-:Y:S01]  /*0a10*/  IMAD.IADD R210, R213.reuse, 0x1, R210 ;  /* 0x00000001d5d27824 */ /* 0x040fe200078e02d2 */
[----:B------:R1:W-:Y:S01]  /*0a20*/  STL [R1+0xc], R2 ;  /* 0x00000c0201007387 */ /* 0x0003e20000100800 */
[----:B------:R-:W-:-:S02]  /*0a30*/  IMAD.IADD R213, R213, 0x1, R212 ;  /* 0x00000001d5d57824 */ /* 0x000fc400078e02d4 */
[----:B------:R-:W-:Y:S01]  /*0a40*/  IMAD.IADD R224, R223, 0x1, R222 ;  /* 0x00000001dfe07824 */ /* 0x000fe200078e02de */
[----:B------:R2:W-:Y:S01]  /*0a50*/  STL [R1+0x24], R4 ;  /* 0x0000240401007387 */ /* 0x0005e20000100800 */
[----:B------:R-:W-:Y:S02]  /*0a60*/  IMAD.IADD R212, R210, 0x1, R212 ;  /* 0x00000001d2d47824 */ /* 0x000fe400078e02d4 */
[----:B------:R-:W-:Y:S02]  /*0a70*/  IMAD.IADD R222, R222, 0x1, R221 ;  /* 0x00000001dede7824 */ /* 0x000fe400078e02dd */
[----:B-1----:R-:W-:Y:S02]  /*0a80*/  IMAD.IADD R2, R5, 0x1, R0 ;  /* 0x0000000105027824 */ /* 0x002fe400078e0200 */
[----:B------:R-:W-:-:S03]  /*0a90*/  IMAD.IADD R0, R0, 0x1, R4 ;  /* 0x0000000100007824 */ /* 0x000fc600078e0204 */
[----:B------:R2:W-:Y:S04]  /*0aa0*/  STL [R1+0x18], R2 ;  /* 0x0000180201007387 */ /* 0x0005e80000100800 */
[----:B------:R2:W-:Y:S02]  /*0ab0*/  STL [R1+0x20], R0 ;  /* 0x0000200001007387 */ /* 0x0005e40000100800 */
.L_x_334:
        /* <DEDUP_REMOVED lines=16> */
[----:B--2---:R-:W-:Y:S01]  /*0bc0*/  IMAD.U32 R2, RZ, RZ, UR6 ;  /* 0x00000006ff027e24 */ /* 0x004fe2000f8e00ff */
        /* <DEDUP_REMOVED lines=50> */
.L_x_264:
        /* <DEDUP_REMOVED lines=13> */
[----:B------:R-:W-:Y:S01]  /*0fc0*/  UIMAD UR6, UR60, UR6, URZ ;  /* 0x000000063c0672a4 */ /* 0x000fe2000f8e023f */
[----:B------:R-:W-:Y:S01]  /*0fd0*/  ULDC UR61, c[0x0][0x2d4] ;  /* 0x0000b500003d7ab9 */ /* 0x000fe20000000800 */
[----:B------:R-:W-:Y:S02]  /*0fe0*/  USHF.L.U32 UR11, UR49, 0x7, URZ ;  /* 0x00000007310b7899 */ /* 0x000fe4000800063f */
[----:B------:R-:W-:Y:S02]  /*0ff0*/  UIMAD UR32, UR49, UR7, UR6 ;  /* 0x00000007312072a4 */ /* 0x000fe4000f8e0206 */
[----:B------:R-:W-:Y:S01]  /*1000*/  USHF.R.S32.HI UR17, URZ, 0x1f, UR61 ;  /* 0x0000001f3f117899 */ /* 0x000fe2000801143d */
[----:B------:R-:W-:Y:S01]  /*1010*/  @!UP1 ULDC.64 UR6, c[0x0][0x418] ;  /* 0x0001060000069ab9 */ /* 0x000fe20000000a00 */
[----:B------:R-:W-:Y:S02]  /*1020*/  ULDC.64 UR24, c[0x0][0x240] ;  /* 0x0000900000187ab9 */ /* 0x000fe40000000a00 */
[----:B------:R-:W-:Y:S01]  /*1030*/  UIMAD UR17, UR17, UR49, URZ ;  /* 0x00000031111172a4 */ /* 0x000fe2000f8e023f */
[----:B------:R-:W-:Y:S01]  /*1040*/  ULDC UR40, c[0x0][0x2dc] ;  /* 0x0000b70000287ab9 */ /* 0x000fe20000000800 */
[----:B------:R-:W-:Y:S01]  /*1050*/  ULDC UR42, c[0x0][0x270] ;  /* 0x00009c00002a7ab9 */ /* 0x000fe20000000800 */
[----:B-1----:R-:W-:Y:S01]  /*1060*/  IABS R5, R6 ;  /* 0x0000000600057213 */ /* 0x002fe20000000000 */
[----:B------:R-:W-:Y:S01]  /*1070*/  ULDC.U8 UR29, c[0x0][0x480] ;  /* 0x00012000001d7ab9 */ /* 0x000fe20000000000 */
[----:B------:R-:W-:Y:S01]  /*1080*/  UIMAD.WIDE.U32 UR18, UR5, UR24, URZ ;  /* 0x00000018051272a5 */ /* 0x000fe2000f8e003f */
[----:B------:R-:W-:Y:S01]  /*1090*/  ISETP.NE.AND P3, PT, R6, RZ, PT ;  /* 0x000000ff0600720c */ /* 0x000fe20003f65270 */
[----:B------:R-:W1:Y:S01]  /*10a0*/  I2F.RP R2, R5 ;  /* 0x0000000500027306 */ /* 0x000e620000209400 */
[----:B------:R-:W-:-:S02]  /*10b0*/  UIMAD UR26, UR5, UR25, URZ ;  /* 0x00000019051a72a4 */ /* 0x000fc4000f8e023f */
[----:B------:R-:W-:Y:S02]  /*10c0*/  UIMAD.WIDE.U32 UR12, UR49, UR61, URZ ;  /* 0x0000003d310c72a5 */ /* 0x000fe4000f8e003f */
[----:B--2---:R-:W-:Y:S02]  /*10d0*/  UIMAD.WIDE.U32 UR30, UR10, UR8, URZ ;  /* 0x000000080a1e72a5 */ /* 0x004fe4000f8e003f */
[----:B------:R-:W-:Y:S02]  /*10e0*/  UISETP.NE.AND UP4, UPT, UR29, URZ, UPT ;  /* 0x0000003f1d00728c */ /* 0x000fe4000bf85270 */
[----:B------:R-:W-:Y:S02]  /*10f0*/  UIMAD UR41, UR10, UR9, UR31 ;  /* 0x000000090a2972a4 */ /* 0x000fe4000f8e021f */
[----:B------:R-:W-:Y:S01]  /*1100*/  UIADD3 UR10, UR35, 0x3f, URZ ;  /* 0x0000003f230a7890 */ /* 0x000fe2000fffe03f */
[----:B------:R-:W-:Y:S01]  /*1110*/  @UP1 ULDC.64 UR8, c[0x0][0x420] ;  /* 0x0001080000081ab9 */ /* 0x000fe20000000a00 */
[----:B------:R-:W-:Y:S01]  /*1120*/  USEL UR31, UR11, URZ, UP2 ;  /* 0x0000003f0b1f7287 */ /* 0x000fe20009000000 */
[----:B-1----:R-:W1:Y:S01]  /*1130*/  MUFU.RCP R2, R2 ;  /* 0x0000000200027308 */ /* 0x002e620000001000 */
[----:B------:R-:W-:-:S02]  /*1140*/  @UP1 UIMAD.WIDE.U32 UR46, UR5, UR8, URZ ;  /* 0x00000008052e12a5 */ /* 0x000fc4000f8e003f */
[----:B------:R-:W-:Y:S02]  /*1150*/  @!UP1 UIMAD UR8, UR60, UR6, URZ ;  /* 0x000000063c0892a4 */ /* 0x000fe4000f8e023f */
[----:B------:R-:W-:Y:S02]  /*1160*/  USHF.R.S32.HI UR11, URZ, 0x1f, UR10 ;  /* 0x0000001f3f0b7899 */ /* 0x000fe4000801140a */
[----:B------:R-:W-:Y:S02]  /*1170*/  @UP1 UIMAD UR52, UR5, UR9, UR47 ;  /* 0x00000009053412a4 */ /* 0x000fe4000f8e022f */
[----:B------:R-:W-:Y:S02]  /*1180*/  @!UP1 UIMAD UR38, UR49, UR7, UR8 ;  /* 0x00000007312692a4 */ /* 0x000fe4000f8e0208 */
[----:B------:R-:W-:Y:S02]  /*1190*/  UIMAD.WIDE UR8, UR40, UR42, URZ ;  /* 0x0000002a280872a5 */ /* 0x000fe4000f8e023f */
[----:B------:R-:W-:-:S02]  /*11a0*/  UIMAD UR17, UR60, UR61, UR17 ;  /* 0x0000003d3c1172a4 */ /* 0x000fc4000f8e0211 */
[----:B------:R-:W-:Y:S01]  /*11b0*/  ULEA.HI UR29, UR11, UR10, URZ, 0x6 ;  /* 0x0000000a0b1d7291 */ /* 0x000fe2000f8f303f */
[----:B-1----:R-:W-:Y:S01]  /*11c0*/  VIADD R2, R2, 0xffffffe ;  /* 0x0ffffffe02027836 */ /* 0x002fe20000000000 */
[----:B------:R-:W-:Y:S02]  /*11d0*/  USEL UR58, UR20, UR18, !UP1 ;  /* 0x00000012143a7287 */ /* 0x000fe4000c800000 */
[----:B------:R-:W-:Y:S01]  /*11e0*/  UIADD3 UR53, UR21, UR32, URZ ;  /* 0x0000002015357290 */ /* 0x000fe2000fffe03f */
[----:B------:R-:W1:Y:S01]  /*11f0*/  F2I.FTZ.U32.TRUNC.NTZ R3, R2 ;  /* 0x0000000200037305 */ /* 0x000e62000021f000 */
[----:B------:R-:W-:Y:S02]  /*1200*/  @UP1 UIADD3 UR53, UR19, UR26, URZ ;  /* 0x0000001a13351290 */ /* 0x000fe4000fffe03f */
[----:B------:R-:W-:Y:S02]  /*1210*/  UIMAD UR18, UR9, UR12, URZ ;  /* 0x0000000c091272a4 */ /* 0x000fe4000f8e023f */
[----:B------:R-:W-:-:S02]  /*1220*/  UIADD3 UR17, UR13, UR17, URZ ;  /* 0x000000110d117290 */ /* 0x000fc4000fffe03f */
[----:B------:R-:W-:Y:S02]  /*1230*/  ULOP3.LUT UR19, UR29, 0xffffffc0, URZ, 0xc0, !UPT ;  /* 0xffffffc01d137892 */ /* 0x000fe4000f8ec03f */
[----:B------:R-:W-:Y:S02]  /*1240*/  @!UP1 UIMAD.WIDE.U32 UR36, UR49, UR6, URZ ;  /* 0x00000006312492a5 */ /* 0x000fe4000f8e003f */
[----:B------:R-:W-:Y:S02]  /*1250*/  UIMAD.WIDE.U32 UR20, UR8, UR12, URZ ;  /* 0x0000000c081472a5 */ /* 0x000fe4000f8e003f */
[----:B------:R-:W-:Y:S01]  /*1260*/  USHF.L.U64.HI UR6, UR49, 0x7, UR60 ;  /* 0x0000000731067899 */ /* 0x000fe2000801023c */
[----:B-1----:R-:W-:Y:S01]  /*1270*/  IMAD.MOV R0, RZ, RZ, -R3 ;  /* 0x000000ffff007224 */ /* 0x002fe200078e0a03 */
[----:B------:R-:W-:Y:S01]  /*1280*/  UIMAD.WIDE.U32 UR12, UR8, UR5, URZ ;  /* 0x00000005080c72a5 */ /* 0x000fe2000f8e003f */
[----:B------:R-:W-:Y:S01]  /*1290*/  IMAD.MOV.U32 R2, RZ, RZ, RZ ;  /* 0x000000ffff027224 */ /* 0x000fe200078e00ff */
[----:B------:R-:W-:Y:S01]  /*12a0*/  UIMAD UR18, UR8, UR17, UR18 ;  /* 0x00000011081272a4 */ /* 0x000fe2000f8e0212 */
[----:B------:R-:W-:Y:S01]  /*12b0*/  IMAD R0, R0, R5, RZ ;  /* 0x0000000500007224 */ /* 0x000fe200078e02ff */
[----:B------:R-:W-:Y:S01]  /*12c0*/  ULDC.U8 UR7, c[0x0][0x3d8] ;  /* 0x0000f60000077ab9 */ /* 0x000fe20000000000 */
[----:B------:R-:W-:-:S02]  /*12d0*/  UIADD3 UR17, UR19, -0x40, URZ ;  /* 0xffffffc013117890 */ /* 0x000fc4000fffe03f */
[----:B------:R-:W-:Y:S01]  /*12e0*/  IMAD.HI.U32 R0, R3, R0, R2 ;  /* 0x0000000003007227 */ /* 0x000fe200078e0002 */
[----:B------:R-:W-:Y:S01]  /*12f0*/  MOV R2, R4 ;  /* 0x0000000400027202 */ /* 0x000fe20000000f00 */
[----:B------:R-:W-:Y:S02]  /*1300*/  UISETP.NE.AND UP3, UPT, UR7, URZ, UPT ;  /* 0x0000003f0700728c */ /* 0x000fe4000bf65270 */
[----:B------:R-:W-:Y:S02]  /*1310*/  USEL UR34, UR6, URZ, UP2 ;  /* 0x0000003f06227287 */ /* 0x000fe40009000000 */
[----:B------:R-:W-:Y:S01]  /*1320*/  IMAD.HI.U32 R0, R0, R2, RZ ;  /* 0x0000000200007227 */ /* 0x000fe200078e00ff */
[----:B------:R-:W-:Y:S02]  /*1330*/  UIMAD UR51, UR59, UR40, URZ ;  /* 0x000000283b3372a4 */ /* 0x000fe4000f8e023f */
[----:B------:R-:W-:Y:S01]  /*1340*/  USEL UR57, UR20, UR12, !UP1 ;  /* 0x0000000c14397287 */ /* 0x000fe2000c800000 */
[----:B------:R-:W-:Y:S01]  /*1350*/  IMAD.MOV R3, RZ, RZ, -R0 ;  /* 0x000000ffff037224 */ /* 0x000fe200078e0a00 */
[----:B------:R-:W-:-:S02]  /*1360*/  USHF.R.S32.HI UR40, URZ, 0x1f, UR17 ;  /* 0x0000001f3f287899 */ /* 0x000fc40008011411 */
[----:B------:R-:W-:Y:S01]  /*1370*/  UIADD3 UR20, UP2, UR17, UR31, URZ ;  /* 0x0000001f11147290 */ /* 0x000fe2000ff5e03f */
[C---:B------:R-:W-:Y:S01]  /*1380*/  IMAD R2, R5.reuse, R3, R2 ;  /* 0x0000000305027224 */ /* 0x040fe200078e0202 */
[----:B------:R-:W-:Y:S02]  /*1390*/  UISETP.NE.AND UP0, UPT, UR39, -0x1, UPT ;  /* 0xffffffff2700788c */ /* 0x000fe4000bf05270 */
[----:B------:R-:W-:Y:S02]  /*13a0*/  UIMAD UR26, UR9, UR5, URZ ;  /* 0x00000005091a72a4 */ /* 0x000fe4000f8e023f */
[----:B------:R-:W-:Y:S01]  /*13b0*/  ISETP.GT.U32.AND P1, PT, R5, R2, PT ;  /* 0x000000020500720c */ /* 0x000fe20003f24070 */
[----:B------:R-:W-:Y:S02]  /*13c0*/  UIADD3.X UR12, UR40, UR34, URZ, UP2, !UPT ;  /* 0x00000022280c7290 */ /* 0x000fe400097fe43f */
[----:B------:R-:W-:Y:S02]  /*13d0*/  UIMAD UR9, UR9, UR20, URZ ;  /* 0x00000014090972a4 */ /* 0x000fe4000f8e023f */
[----:B------:R-:W-:Y:S01]  /*13e0*/  UIADD3 UR50, UR21, UR18, URZ ;  /* 0x0000001215327290 */ /* 0x000fe2000fffe03f */
[----:B------:R-:W-:Y:S01]  /*13f0*/  ULDC UR32, c[0x0][0x2c4] ;  /* 0x0000b10000207ab9 */ /* 0x000fe20000000800 */
[----:B------:R-:W-:-:S02]  /*1400*/  UIMAD UR21, UR8, UR12, UR9 ;  /* 0x0000000c081572a4 */ /* 0x000fc4000f8e0209 */
[----:B------:R-:W-:Y:S02]  /*1410*/  UIMAD.WIDE.U32 UR44, UR8, UR20, URZ ;  /* 0x00000014082c72a5 */ /* 0x000fe4000f8e003f */
[----:B------:R-:W-:Y:S02]  /*1420*/  @UP3 UIMAD UR8, UR49, UR32, URZ ;  /* 0x00000020310832a4 */ /* 0x000fe4000f8e023f */
[----:B------:R-:W-:Y:S01]  /*1430*/  @!P1 IMAD.IADD R2, R2, 0x1, -R5 ;  /* 0x0000000102029824 */ /* 0x000fe200078e0a05 */
[----:B------:R-:W-:Y:S01]  /*1440*/  @!P1 IADD3 R0, R0, 0x1, RZ ;  /* 0x0000000100009810 */ /* 0x000fe20007ffe0ff */
[----:B------:R-:W-:Y:S01]  /*1450*/  @UP0 UIADD3 UR27, UR23, UR39, URZ ;  /* 0x00000027171b0290 */ /* 0x000fe2000fffe03f */
[----:B------:R-:W-:Y:S01]  /*1460*/  PLOP3.LUT P1, PT, PT, PT, UP0, 0x80, 0x0 ;  /* 0x000000000000781c */ /* 0x000fe20003f2f008 */
[----:B------:R-:W-:Y:S01]  /*1470*/  @UP0 UIADD3 UR28, UR23, UR39, URZ ;  /* 0x00000027171c0290 */ /* 0x000fe2000fffe03f */
[----:B------:R-:W-:Y:S01]  /*1480*/  ISETP.GE.U32.AND P0, PT, R2, R5, PT ;  /* 0x000000050200720c */ /* 0x000fe20003f06070 */
[----:B------:R-:W-:Y:S01]  /*1490*/  @UP3 USEL UR9, UR8, UR5, !UP1 ;  /* 0x0000000508093287 */ /* 0x000fe2000c800000 */
[----:B------:R-:W-:Y:S01]  /*14a0*/  LOP3.LUT R2, R6, UR59, RZ, 0x3c, !PT ;  /* 0x0000003b06027c12 */ /* 0x000fe2000f8e3cff */
[----:B------:R-:W-:Y:S01]  /*14b0*/  @UP0 ULDC.64 UR6, c[0x0][0x248] ;  /* 0x0000920000060ab9 */ /* 0x000fe20000000a00 */
[----:B------:R-:W-:Y:S01]  /*14c0*/  @UP0 ULDC.64 UR10, c[0x0][0x250] ;  /* 0x00009400000a0ab9 */ /* 0x000fe20000000a00 */
[----:B------:R-:W-:Y:S01]  /*14d0*/  @UP1 UIADD3 UR50, UR13, UR26, URZ ;  /* 0x0000001a0d321290 */ /* 0x000fe2000fffe03f */
[----:B------:R-:W-:Y:S01]  /*14e0*/  ISETP.GE.AND P2, PT, R2, RZ, PT ;  /* 0x000000ff0200720c */ /* 0x000fe20003f46270 */
[----:B------:R-:W-:Y:S01]  /*14f0*/  @UP3 ULDC UR8, c[0x0][0x2e4] ;  /* 0x0000b90000083ab9 */ /* 0x000fe20000000800 */
[----:B------:R-:W-:-:S02]  /*1500*/  @UP0 UIMAD.WIDE.U32 UR18, UR27, UR6, URZ ;  /* 0x000000061b1202a5 */ /* 0x000fc4000f8e003f */
[----:B------:R-:W-:Y:S02]  /*1510*/  @UP0 UIMAD.WIDE.U32 UR12, UR28, UR10, URZ ;  /* 0x0000000a1c0c02a5 */ /* 0x000fe4000f8e003f */
[----:B------:R-:W-:Y:S01]  /*1520*/  @UP3 UIMAD UR26, UR59, UR8, UR9 ;  /* 0x000000083b1a32a4 */ /* 0x000fe2000f8e0209 */
[----:B------:R-:W-:Y:S01]  /*1530*/  @P0 VIADD R0, R0, 0x1 ;  /* 0x0000000100000836 */ /* 0x000fe20000000000 */
[----:B------:R-:W-:Y:S01]  /*1540*/  @UP0 UIMAD UR20, UR28, UR11, URZ ;  /* 0x0000000b1c1402a4 */ /* 0x000fe2000f8e023f */
[----:B------:R-:W-:Y:S01]  /*1550*/  PLOP3.LUT P0, PT, PT, PT, UP3, 0x80, 0x0 ;  /* 0x000000000000781c */ /* 0x000fe20003f0f038 */
[----:B------:R-:W-:Y:S01]  /*1560*/  @!UP3 UIMAD UR8, UR49, UR42, UR59 ;  /* 0x0000002a3108b2a4 */ /* 0x000fe2000f8e023b */
[----:B------:R-:W-:Y:S01]  /*1570*/  IMAD.MOV.U32 R14, RZ, RZ, R0 ;  /* 0x000000ffff0e7224 */ /* 0x000fe200078e0000 */
[----:B------:R-:W-:Y:S02]  /*1580*/  @UP0 UIMAD UR27, UR27, UR7, URZ ;  /* 0x000000071b1b02a4 */ /* 0x000fe4000f8e023f */
[----:B------:R-:W-:-:S02]  /*1590*/  @!UP1 UIADD3 UR52, UR37, UR38, URZ ;  /* 0x0000002625349290 */ /* 0x000fc4000fffe03f */
[----:B------:R-:W-:Y:S01]  /*15a0*/  USHF.R.S32.HI UR48, URZ, 0x6, UR29 ;  /* 0x000000063f307899 */ /* 0x000fe2000801141d */
[----:B------:R-:W-:Y:S01]  /*15b0*/  @!P2 IADD3 R14, -R14, RZ, RZ ;  /* 0x000000ff0e0ea210 */ /* 0x000fe20007ffe1ff */
[----:B------:R-:W-:Y:S01]  /*15c0*/  @UP0 UIADD3 UR42, UR13, UR20, URZ ;  /* 0x000000140d2a0290 */ /* 0x000fe2000fffe03f */
[----:B------:R-:W-:Y:S01]  /*15d0*/  @!P3 LOP3.LUT R14, RZ, R6, RZ, 0x33, !PT ;  /* 0x00000006ff0eb212 */ /* 0x000fe200078e33ff */
[----:B------:R-:W-:Y:S02]  /*15e0*/  @!UP3 UIMAD UR26, UR8, UR32, URZ ;  /* 0x00000020081ab2a4 */ /* 0x000fe4000f8e023f */
[----:B------:R-:W-:Y:S02]  /*15f0*/  USHF.R.S32.HI UR43, URZ, 0x1f, UR33 ;  /* 0x0000001f3f2b7899 */ /* 0x000fe40008011421 */
[----:B------:R-:W-:Y:S02]  /*1600*/  USHF.R.S32.HI UR56, URZ, 0x1f, UR51 ;  /* 0x0000001f3f387899 */ /* 0x000fe40008011433 */
[----:B------:R-:W-:-:S02]  /*1610*/  USEL UR55, UR30, URZ, UP4 ;  /* 0x0000003f1e377287 */ /* 0x000fc4000a000000 */
[----:B------:R-:W-:Y:S02]  /*1620*/  USEL UR54, UR41, URZ, UP4 ;  /* 0x0000003f29367287 */ /* 0x000fe4000a000000 */
        /* <DEDUP_REMOVED lines=15> */
[----:B------:R-:W-:-:S03]  /*1720*/  UIADD3 UR32, UR9, UR13, URZ ;  /* 0x0000000d09207290 */ /* 0x000fc6000fffe03f */
[----:B------:R-:W-:-:S09]  /*1730*/  UMOV UR13, UR8 ;  /* 0x00000008000d7c82 */ /* 0x000fd20008000000 */
.L_x_266:
        /* <DEDUP_REMOVED lines=13> */
.L_x_267:
        /* <DEDUP_REMOVED lines=11> */
.L_x_268:
[----:B------:R-:W-:Y:S02]  /*18c0*/  ULDC UR5, c[0x0][0x270] ;  /* 0x00009c0000057ab9 */ /* 0x000fe40000000800 */
[----:B------:R-:W-:-:S04]  /*18d0*/  UIMAD UR5, UR49, UR5, UR59 ;  /* 0x00000005310572a4 */ /* 0x000fc8000f8e023b */
[----:B------:R-:W-:-:S12]  /*18e0*/  UIMAD UR5, UR5, UR61, URZ ;  /* 0x0000003d050572a4 */ /* 0x000fd8000f8e023f */
.L_x_269:
[----:B------:R-:W1:Y:S01]  /*18f0*/  S2R R6, SR_TID.X ;  /* 0x0000000000067919 */ /* 0x000e620000002100 */
[----:B------:R-:W2:Y:S01]  /*1900*/  LDC.64 R4, c[0x0][0x420] ;  /* 0x00010800ff047b82 */ /* 0x000ea20000000a00 */
[----:B------:R-:W-:Y:S01]  /*1910*/  ULDC UR12, c[0x0][0x2dc] ;  /* 0x0000b700000c7ab9 */ /* 0x000fe20000000800 */
[----:B------:R-:W-:Y:S01]  /*1920*/  ULDC UR18, c[0x0][0x270] ;  /* 0x00009c0000127ab9 */ /* 0x000fe20000000800 */
[----:B------:R-:W-:Y:S01]  /*1930*/  UIADD3 UR28, UR17, UR5, URZ ;  /* 0x00000005111c7290 */ /* 0x000fe2000fffe03f */
[----:B------:R-:W-:Y:S01]  /*1940*/  SHF.R.S32.HI R231, RZ, 0x1f, R230 ;  /* 0x0000001fffe77819 */ /* 0x000fe200000114e6 */
[----:B------:R-:W-:Y:S01]  /*1950*/  UIMAD UR5, UR12, UR18, URZ ;  /* 0x000000120c0572a4 */ /* 0x000fe2000f8e023f */
[----:B------:R-:W-:Y:S01]  /*1960*/  BSSY B1, `(.L_x_265) ;  /* 0x0000978000017945 */ /* 0x000fe20003800000 */
[----:B------:R-:W-:Y:S02]  /*1970*/  USHF.R.S32.HI UR61, URZ, 0x1f, UR59 ;  /* 0x0000001f3f3d7899 */ /* 0x000fe4000801143b */
[----:B------:R-:W-:Y:S01]  /*1980*/  UIADD3 UR18, -UR16, UR35, UR33 ;  /* 0x0000002310127290 */ /* 0x000fe2000fffe121 */
[----:B------:R-:W-:Y:S01]  /*1990*/  ULDC.64 UR20, c[0x0][0x428] ;  /* 0x00010a0000147ab9 */ /* 0x000fe20000000a00 */
[----:B------:R-:W-:Y:S01]  /*19a0*/  UIADD3 UR9, UR17, UR26, URZ ;  /* 0x0000001a11097290 */ /* 0x000fe2000fffe03f */
[----:B------:R-:W-:Y:S01]  /*19b0*/  ULDC UR19, c[0x0][0x398] ;  /* 0x0000e60000137ab9 */ /* 0x000fe20000000800 */
[----:B------:R-:W-:Y:S01]  /*19c0*/  ULDC.64 UR36, c[0x0][0x258] ;  /* 0x0000960000247ab9 */ /* 0x000fe20000000a00 */
[----:B------:R-:W-:Y:S01]  /*19d0*/  UIADD3 UR18, UR18, -UR19, URZ ;  /* 0x8000001312127290 */ /* 0x000fe2000fffe03f */
[----:B------:R-:W-:Y:S01]  /*19e0*/  ULDC.64 UR30, c[0x0][0x2b0] ;  /* 0x0000ac00001e7ab9 */ /* 0x000fe20000000a00 */
[----:B------:R-:W-:Y:S01]  /*19f0*/  ULDC.64 UR46, c[0x0][0x478] ;  /* 0x00011e00002e7ab9 */ /* 0x000fe20000000a00 */
[----:B------:R-:W-:Y:S01]  /*1a00*/  UIMAD.WIDE UR30, UR9, 0x4, UR30 ;  /* 0x00000004091e78a5 */ /* 0x000fe2000f8e021e */
        /* <DEDUP_REMOVED lines=10> */
[----:B------:R-:W-:Y:S01]  /*1ab0*/  ULDC.64 UR8, c[0x0][0x210] ;  /* 0x0000840000087ab9 */ /* 0x000fe20000000a00 */
[----:B------:R-:W-:Y:S01]  /*1ac0*/  SHF.R.S32.HI R20, RZ, 0x1f, R2 ;  /* 0x0000001fff147819 */ /* 0x000fe20000011402 */
[----:B------:R-:W-:Y:S01]  /*1ad0*/  IMAD R10, R0, UR5, R3 ;  /* 0x00000005000a7c24 */ /* 0x000fe2000f8e0203 */
[----:B------:R-:W-:Y:S01]  /*1ae0*/  IADD3.X R7, R231, UR52, RZ, P0, !PT ;  /* 0x00000034e7077c10 */ /* 0x000fe200087fe4ff */
[----:B--2---:R-:W-:Y:S01]  /*1af0*/  IMAD R0, R4, UR40, RZ ;  /* 0x0000002804007c24 */ /* 0x004fe2000f8e02ff */
[----:B------:R-:W-:Y:S01]  /*1b00*/  IADD3 R8, P0, R2, UR17, RZ ;  /* 0x0000001102087c10 */ /* 0x000fe2000ff1e0ff */
[----:B------:R-:W-:Y:S01]  /*1b10*/  USHF.L.U32 UR5, UR5, 0x6, URZ ;  /* 0x0000000605057899 */ /* 0x000fe2000800063f */
[----:B------:R-:W-:-:S02]  /*1b20*/  IMAD.U32 R3, RZ, RZ, UR20 ;  /* 0x00000014ff037e24 */ /* 0x000fc4000f8e00ff */
[----:B------:R-:W-:Y:S01]  /*1b30*/  IMAD.WIDE.U32 R6, R4, UR17, R6 ;  /* 0x0000001104067c25 */ /* 0x000fe2000f8e0006 */
[----:B------:R-:W-:Y:S02]  /*1b40*/  UIADD3 UR19, UP2, UP1, UR44, UR5, UR51 ;  /* 0x000000052c137290 */ /* 0x000fe4000f95e033 */
[----:B------:R-:W-:Y:S01]  /*1b50*/  USHF.R.S32.HI UR5, URZ, 0x1f, UR5 ;  /* 0x0000001f3f057899 */ /* 0x000fe20008011405 */
[----:B------:R-:W-:Y:S01]  /*1b60*/  IMAD R0, R5, UR17, R0 ;  /* 0x0000001105007c24 */ /* 0x000fe2000f8e0200 */
[----:B------:R-:W-:Y:S02]  /*1b70*/  UIMAD UR17, UR61, UR20, URZ ;  /* 0x000000143d1172a4 */ /* 0x000fe4000f8e023f */
[----:B------:R-:W-:Y:S01]  /*1b80*/  UIADD3.X UR5, UR29, UR5, UR56, UP2, UP1 ;  /* 0x000000051d057290 */ /* 0x000fe200097e2438 */
[----:B------:R-:W-:Y:S01]  /*1b90*/  IMAD.IADD R7, R7, 0x1, R0 ;  /* 0x0000000107077824 */ /* 0x000fe200078e0200 */
[----:B------:R-:W-:Y:S01]  /*1ba0*/  UIMAD UR34, UR59, UR21, UR17 ;  /* 0x000000153b2272a4 */ /* 0x000fe2000f8e0211 */
[----:B------:R-:W-:Y:S01]  /*1bb0*/  IADD3.X R0, R20, UR40, RZ, P0, !PT ;  /* 0x0000002814007c10 */ /* 0x000fe200087fe4ff */
[----:B------:R-:W-:Y:S01]  /*1bc0*/  USHF.R.S32.HI UR21, URZ, 0x1f, UR18 ;  /* 0x0000001f3f157899 */ /* 0x000fe20008011412 */
[----:B------:R-:W-:Y:S01]  /*1bd0*/  IMAD.WIDE.U32 R6, R3, UR59, R6 ;  /* 0x0000003b03067c25 */ /* 0x000fe2000f8e0006 */
[----:B------:R-:W-:-:S02]  /*1be0*/  UIADD3 UR17, UP2, UP1, UR55, UR19, UR57 ;  /* 0x0000001337117290 */ /* 0x000fc4000f95e039 */
[----:B------:R-:W-:Y:S01]  /*1bf0*/  ULEA.HI UR21, UR21, UR18, URZ, 0x6 ;  /* 0x0000001215157291 */ /* 0x000fe2000f8f303f */
[----:B------:R-:W-:Y:S01]  /*1c00*/  IMAD R0, R0, UR24, RZ ;  /* 0x0000001800007c24 */ /* 0x000fe2000f8e02ff */
[----:B------:R-:W-:Y:S01]  /*1c10*/  UIADD3.X UR5, UR54, UR5, UR50, UP2, UP1 ;  /* 0x0000000536057290 */ /* 0x000fe200097e2432 */
[----:B------:R-:W-:Y:S01]  /*1c20*/  VIADD R7, R7, UR34 ;  /* 0x0000002207077c36 */ /* 0x000fe20008000000 */
[----:B------:R-:W-:Y:S01]  /*1c30*/  USHF.R.S32.HI UR21, URZ, 0x6, UR21 ;  /* 0x000000063f157899 */ /* 0x000fe20008011415 */
[----:B------:R-:W-:Y:S01]  /*1c40*/  IMAD R11, R8, UR25, R0 ;  /* 0x00000019080b7c24 */ /* 0x000fe2000f8e0200 */
[----:B------:R-:W-:Y:S01]  /*1c50*/  IADD3 R0, P0, R10, UR17, RZ ;  /* 0x000000110a007c10 */ /* 0x000fe2000ff1e0ff */
[----:B------:R-:W-:Y:S01]  /*1c60*/  IMAD.WIDE.U32 R8, R8, UR24, R230 ;  /* 0x0000001808087c25 */ /* 0x000fe2000f8e00e6 */
[----:B------:R-:W-:Y:S01]  /*1c70*/  UISETP.LT.AND UP1, UPT, URZ, UR21, UPT ;  /* 0x000000153f00728c */ /* 0x000fe2000bf21270 */
[----:B------:R-:W-:Y:S01]  /*1c80*/  ULDC.64 UR40, c[0x0][0x400] ;  /* 0x0001000000287ab9 */ /* 0x000fe20000000a00 */
[----:B------:R-:W-:-:S02]  /*1c90*/  LEA.HI.X.SX32 R10, R10, UR5, 0x1, P0 ;  /* 0x000000050a0a7c11 */ /* 0x000fc400080f0eff */
[----:B------:R-:W-:Y:S01]  /*1ca0*/  USEL UR21, URZ, UR21, !UP1 ;  /* 0x000000153f157287 */ /* 0x000fe2000c800000 */
[----:B------:R-:W-:Y:S01]  /*1cb0*/  LEA R218, P0, R0, UR40, 0x2 ;  /* 0x0000002800da7c11 */ /* 0x000fe2000f8010ff */
[----:B------:R-:W-:Y:S01]  /*1cc0*/  UIMAD UR5, UR61, UR36, URZ ;  /* 0x000000243d0572a4 */ /* 0x000fe2000f8e023f */
[----:B------:R-:W-:Y:S01]  /*1cd0*/  IADD3 R8, P2, R8, UR58, RZ ;  /* 0x0000003a08087c10 */ /* 0x000fe2000ff5e0ff */
[----:B------:R-:W-:Y:S01]  /*1ce0*/  UISETP.GT.AND UP1, UPT, UR48, UR21, UPT ;  /* 0x000000153000728c */ /* 0x000fe2000bf24270 */
[----:B------:R-:W-:Y:S01]  /*1cf0*/  LEA.HI.X R219, R0, UR41, R10, 0x2, P0 ;  /* 0x0000002900db7c11 */ /* 0x000fe200080f140a */
[-C--:B------:R-:W-:Y:S01]  /*1d00*/  IMAD R0, R20, R4.reuse, RZ ;  /* 0x0000000414007224 */ /* 0x080fe200078e02ff */
[----:B------:R-:W-:Y:S01]  /*1d10*/  IADD3.X R9, R9, UR53, R11, P2, !PT ;  /* 0x0000003509097c10 */ /* 0x000fe200097fe40b */
[----:B------:R-:W-:Y:S01]  /*1d20*/  IMAD.U32 R3, RZ, RZ, UR36 ;  /* 0x00000024ff037e24 */ /* 0x000fe2000f8e00ff */
[----:B------:R-:W-:Y:S01]  /*1d30*/  UIMAD UR5, UR59, UR37, UR5 ;  /* 0x000000253b0572a4 */ /* 0x000fe2000f8e0205 */
[----:B------:R-:W-:Y:S01]  /*1d40*/  PLOP3.LUT P0, PT, PT, PT, UP1, 0x80, 0x0 ;  /* 0x000000000000781c */ /* 0x000fe20003f0f018 */
[----:B------:R-:W-:Y:S01]  /*1d50*/  UIMAD.WIDE UR28, UR28, 0x4, UR46 ;  /* 0x000000041c1c78a5 */ /* 0x000fe2000f8e022e */
[C---:B------:R-:W-:Y:S01]  /*1d60*/  IMAD R0, R2.reuse, R5, R0 ;  /* 0x0000000502007224 */ /* 0x040fe200078e0200 */
[----:B------:R-:W-:Y:S01]  /*1d70*/  UMOV UR18, UR30 ;  /* 0x0000001e00127c82 */ /* 0x000fe20008000000 */
[----:B------:R-:W-:Y:S01]  /*1d80*/  IMAD.WIDE.U32 R6, R2, R4, R6 ;  /* 0x0000000402067225 */ /* 0x000fe200078e0006 */
[----:B------:R-:W-:-:S03]  /*1d90*/  UMOV UR17, UR31 ;  /* 0x0000001f00117c82 */ /* 0x000fc60008000000 */
[----:B------:R-:W-:Y:S01]  /*1da0*/  IMAD.WIDE.U32 R8, R3, UR59, R8 ;  /* 0x0000003b03087c25 */ /* 0x000fe2000f8e0008 */
[----:B------:R-:W-:Y:S01]  /*1db0*/  LEA R226, P2, R6, UR26, 0x1 ;  /* 0x0000001a06e27c11 */ /* 0x000fe2000f8408ff */
[----:B------:R-:W-:Y:S01]  /*1dc0*/  UMOV UR20, UR28 ;  /* 0x0000001c00147c82 */ /* 0x000fe20008000000 */
[----:B------:R-:W-:Y:S01]  /*1dd0*/  UMOV UR19, UR29 ;  /* 0x0000001d00137c82 */ /* 0x000fe20008000000 */
[----:B------:R-:W-:Y:S01]  /*1de0*/  IMAD.IADD R3, R7, 0x1, R0 ;  /* 0x0000000107037824 */ /* 0x000fe200078e0200 */
[----:B------:R-:W-:Y:S01]  /*1df0*/  LEA R228, P3, R8, UR8, 0x1 ;  /* 0x0000000808e47c11 */ /* 0x000fe2000f8608ff */
[----:B------:R-:W-:-:S03]  /*1e00*/  VIADD R12, R9, UR5 ;  /* 0x00000005090c7c36 */ /* 0x000fc60008000000 */
[----:B------:R-:W-:Y:S02]  /*1e10*/  LEA.HI.X R227, R6, UR27, R3, 0x1, P2 ;  /* 0x0000001b06e37c11 */ /* 0x000fe400090f0c03 */
        /* <DEDUP_REMOVED lines=21> */
.L_x_271:
        /* <DEDUP_REMOVED lines=19> */
.L_x_272:
        /* <DEDUP_REMOVED lines=38> */
.L_x_274:
[----:B------:R-:W-:Y:S05]  /*2300*/  BSYNC B0 ;  /* 0x0000000000007941 */ /* 0x000fea0003800000 */
.L_x_273:
        /* <DEDUP_REMOVED lines=18> */
.L_x_276:
[----:B------:R-:W-:Y:S05]  /*2430*/  BSYNC B0 ;  /* 0x0000000000007941 */ /* 0x000fea0003800000 */
.L_x_275:
        /* <DEDUP_REMOVED lines=18> */
.L_x_278:
[----:B------:R-:W-:Y:S05]  /*2560*/  BSYNC B0 ;  /* 0x0000000000007941 */ /* 0x000fea0003800000 */
.L_x_277:
        /* <DEDUP_REMOVED lines=18> */
.L_x_280:
[----:B------:R-:W-:Y:S05]  /*2690*/  BSYNC B0 ;  /* 0x0000000000007941 */ /* 0x000fea0003800000 */
.L_x_279:
        /* <DEDUP_REMOVED lines=30> */
.L_x_282:
[----:B------:R-:W-:Y:S05]  /*2880*/  BSYNC B0 ;  /* 0x0000000000007941 */ /* 0x000fea0003800000 */
.L_x_281:
        /* <DEDUP_REMOVED lines=18> */
.L_x_284:
[----:B------:R-:W-:Y:S05]  /*29b0*/  BSYNC B0 ;  /* 0x0000000000007941 */ /* 0x000fea0003800000 */
.L_x_283:
        /* <DEDUP_REMOVED lines=18> */
.L_x_286:
[----:B------:R-:W-:Y:S05]  /*2ae0*/  BSYNC B0 ;  /* 0x0000000000007941 */ /* 0x000fea0003800000 */
.L_x_285:
        /* <DEDUP_REMOVED lines=18> */
.L_x_270:
        /* <DEDUP_REMOVED lines=29> */
.L_x_289:
[----:B------:R-:W-:Y:S05]  /*2de0*/  BSYNC B0 ;  /* 0x0000000000007941 */ /* 0x000fea0003800000 */
.L_x_288:
        /* <DEDUP_REMOVED lines=27> */
.L_x_291:
[----:B------:R-:W-:Y:S05]  /*2fa0*/  BSYNC B0 ;  /* 0x0000000000007941 */ /* 0x000fea0003800000 */
.L_x_290:
        /* <DEDUP_REMOVED lines=12> */
.L_x_293:
        /* <DEDUP_REMOVED lines=20> */
.L_x_294:
[----:B------:R-:W-:Y:S05]  /*31b0*/  BSYNC B0 ;  /* 0x0000000000007941 */ /* 0x000fea0003800000 */
.L_x_292:
        /* <DEDUP_REMOVED lines=13> */
.L_x_296:
        /* <DEDUP_REMOVED lines=29> */
.L_x_297:
[----:B------:R-:W-:Y:S05]  /*3460*/  BSYNC B0 ;  /* 0x0000000000007941 */ /* 0x000fea0003800000 */
.L_x_295:
        /* <DEDUP_REMOVED lines=10> */
[----:B------:R-:W-:Y:S02]  /*3510*/  ISETP.GE.AND P5, PT, R2, UR8, PT ;  /* 0x0000000802007c0c */ /* 0x000fe4000bfa6270 */
[----:B------:R-:W-:Y:S01]  /*3520*/  IADD3.X R7, R5, UR32, R3, P0, !PT ;  /* 0x0000002005077c10 */ /* 0x000fe200087fe403 */
[----:B------:R-:W-:-:S04]  /*3530*/  IMAD R3, R15, UR24, RZ ;  /* 0x000000180f037c24 */ /* 0x000fc8000f8e02ff */
[C---:B------:R-:W-:Y:S02]  /*3540*/  IMAD R3, R14.reuse, UR25, R3 ;  /* 0x000000190e037c24 */ /* 0x040fe4000f8e0203 */
[----:B------:R-:W-:-:S04]  /*3550*/  IMAD.WIDE.U32 R6, R14, UR24, R6 ;  /* 0x000000180e067c25 */ /* 0x000fc8000f8e0006 */
[----:B------:R1:W-:Y:S01]  /*3560*/  @P5 STS.128 [R0+0xc000], RZ ;  /* 0x00c000ff00005388 */ /* 0x0003e20000000c00 */
[----:B------:R-:W-:-:S03]  /*3570*/  IMAD.IADD R10, R7, 0x1, R3 ;  /* 0x00000001070a7824 */ /* 0x000fc600078e0203 */
[----:B------:R1:W-:Y:S01]  /*3580*/  @P5 STS.128 [R0+0x10000], RZ ;  /* 0x010000ff00005388 */ /* 0x0003e20000000c00 */
[C---:B-----5:R-:W-:Y:S02]  /*3590*/  VIADD R8, R21.reuse, 0x8 ;  /* 0x0000000815087836 */ /* 0x060fe40000000000 */
[C---:B------:R-:W-:Y:S02]  /*35a0*/  VIADD R4, R21.reuse, 0x20 ;  /* 0x0000002015047836 */ /* 0x040fe40000000000 */
[----:B------:R-:W-:Y:S01]  /*35b0*/  VIADD R11, R21, 0x28 ;  /* 0x00000028150b7836 */ /* 0x000fe20000000000 */
[----:B------:R-:W-:Y:S02]  /*35c0*/  ISETP.GE.AND P2, PT, R8, UR5, PT ;  /* 0x0000000508007c0c */ /* 0x000fe4000bf46270 */
[----:B------:R-:W-:Y:S02]  /*35d0*/  ISETP.GE.AND P0, PT, R4, UR5, PT ;  /* 0x0000000504007c0c */ /* 0x000fe4000bf06270 */
[----:B------:R-:W-:-:S02]  /*35e0*/  P2R R19, PR, RZ, 0x4 ;  /* 0x00000004ff137803 */ /* 0x000fc40000000000 */
[----:B------:R-:W-:Y:S02]  /*35f0*/  P2R R18, PR, RZ, 0x1 ;  /* 0x00000001ff127803 */ /* 0x000fe40000000000 */
[----:B------:R-:W-:Y:S02]  /*3600*/  ISETP.GE.AND P2, PT, R21, UR5, PT ;  /* 0x0000000515007c0c */ /* 0x000fe4000bf46270 */
[----:B------:R-:W-:Y:S02]  /*3610*/  ISETP.GE.AND P0, PT, R11, UR5, PT ;  /* 0x000000050b007c0c */ /* 0x000fe4000bf06270 */
[----:B------:R-:W-:Y:S02]  /*3620*/  P2R R17, PR, RZ, 0x4 ;  /* 0x00000004ff117803 */ /* 0x000fe40000000000 */
        /* <DEDUP_REMOVED lines=28> */
.L_x_299:
[----:B------:R-:W-:Y:S05]  /*37f0*/  BSYNC B0 ;  /* 0x0000000000007941 */ /* 0x000fea0003800000 */
.L_x_298:
        /* <DEDUP_REMOVED lines=33> */
.L_x_301:
[----:B------:R-:W-:Y:S05]  /*3a10*/  BSYNC B0 ;  /* 0x0000000000007941 */ /* 0x000fea0003800000 */
.L_x_300:
        /* <DEDUP_REMOVED lines=34> */
.L_x_303:
[----:B------:R-:W-:Y:S05]  /*3c40*/  BSYNC B0 ;  /* 0x0000000000007941 */ /* 0x000fea0003800000 */
.L_x_302:
        /* <DEDUP_REMOVED lines=33> */
.L_x_305:
[----:B------:R-:W-:Y:S05]  /*3e60*/  BSYNC B0 ;  /* 0x0000000000007941 */ /* 0x000fea0003800000 */
.L_x_304:
        /* <DEDUP_REMOVED lines=42> */
.L_x_307:
[----:B------:R-:W-:Y:S05]  /*4110*/  BSYNC B0 ;  /* 0x0000000000007941 */ /* 0x000fea0003800000 */
.L_x_306:
        /* <DEDUP_REMOVED lines=32> */
.L_x_309:
[----:B------:R-:W-:Y:S05]  /*4320*/  BSYNC B0 ;  /* 0x0000000000007941 */ /* 0x000fea0003800000 */
.L_x_308:
        /* <DEDUP_REMOVED lines=32> */
.L_x_311:
[----:B------:R-:W-:Y:S05]  /*4530*/  BSYNC B0 ;  /* 0x0000000000007941 */ /* 0x000fea0003800000 */
.L_x_310:
        /* <DEDUP_REMOVED lines=32> */
.L_x_313:
[----:B------:R-:W-:Y:S05]  /*4740*/  BSYNC B0 ;  /* 0x0000000000007941 */ /* 0x000fea0003800000 */
.L_x_312:
[----:B------:R-:W-:Y:S01]  /*4750*/  ULDC.64 UR8, c[0x0][0x3c8] ;  /* 0x0000f20000087ab9 */ /* 0x000fe20000000a00 */
[----:B------:R-:W-:Y:S01]  /*4760*/  USHF.R.S32.HI UR6, URZ, 0x1f, UR59 ;  /* 0x0000001f3f067899 */ /* 0x000fe2000801143b */
[----:B-1----:R-:W2:Y:S01]  /*4770*/  LDL R8, [R1+0x28] ;  /* 0x0000280001087983 */ /* 0x002ea20000100800 */
[----:B------:R-:W-:Y:S01]  /*4780*/  UISETP.NE.U32.AND UP1, UPT, UR8, URZ, UPT ;  /* 0x0000003f0800728c */ /* 0x000fe2000bf25070 */
[----:B------:R-:W-:Y:S02]  /*4790*/  ISETP.NE.AND P3, PT, R16, RZ, PT ;  /* 0x000000ff1000720c */ /* 0x000fe40003f65270 */
[----:B------:R-:W-:Y:S01]  /*47a0*/  ISETP.NE.AND P6, PT, R17, RZ, PT ;  /* 0x000000ff1100720c */ /* 0x000fe20003fc5270 */
[----:B------:R-:W-:Y:S01]  /*47b0*/  UISETP.NE.AND.EX UP1, UPT, UR9, URZ, UPT, UP1 ;  /* 0x0000003f0900728c */ /* 0x000fe2000bf25310 */
[----:B------:R-:W-:Y:S01]  /*47c0*/  ISETP.NE.AND P5, PT, R19, RZ, PT ;  /* 0x000000ff1300720c */ /* 0x000fe20003fa5270 */
[----:B------:R-:W0:Y:S01]  /*47d0*/  LDGDEPBAR ;  /* 0x00000000000079af */ /* 0x000e220000000000 */
[----:B------:R-:W-:-:S02]  /*47e0*/  ISETP.NE.AND P4, PT, R18, RZ, PT ;  /* 0x000000ff1200720c */ /* 0x000fc40003f85270 */
[----:B------:R-:W-:Y:S01]  /*47f0*/  SHF.R.S32.HI R7, RZ, 0x1f, R21 ;  /* 0x0000001fff077819 */ /* 0x000fe20000011415 */
[----:B------:R-:W-:Y:S01]  /*4800*/  IMAD.MOV.U32 R246, RZ, RZ, 0x7f800000 ;  /* 0x7f800000fff67424 */ /* 0x000fe200078e00ff */
[----:B------:R-:W-:Y:S01]  /*4810*/  PLOP3.LUT P0, PT, PT, PT, UP1, 0x80, 0x0 ;  /* 0x000000000000781c */ /* 0x000fe20003f0f018 */
[----:B------:R-:W-:Y:S01]  /*4820*/  IMAD.MOV.U32 R247, RZ, RZ, 0x7f800000 ;  /* 0x7f800000fff77424 */ /* 0x000fe200078e00ff */
[----:B------:R-:W-:Y:S01]  /*4830*/  SHF.R.S32.HI R5, RZ, 0x1f, R11 ;  /* 0x0000001fff057819 */ /* 0x000fe2000001140b */
[----:B------:R-:W-:Y:S01]  /*4840*/  IMAD.MOV.U32 R244, RZ, RZ, 0x7f800000 ;  /* 0x7f800000fff47424 */ /* 0x000fe200078e00ff */
[----:B------:R-:W-:Y:S01]  /*4850*/  @UP1 ULDC.64 UR10, c[0x0][0x3d0] ;  /* 0x0000f400000a1ab9 */ /* 0x000fe20000000a00 */
[----:B------:R-:W-:Y:S01]  /*4860*/  @UP1 UMOV UR7, UR6 ;  /* 0x0000000600071c82 */ /* 0x000fe20008000000 */
[----:B------:R-:W-:Y:S01]  /*4870*/  @UP1 UIMAD UR5, UR60, UR10, URZ ;  /* 0x0000000a3c0512a4 */ /* 0x000fe2000f8e023f */
[----:B------:R-:W-:Y:S01]  /*4880*/  @UP1 UMOV UR6, UR59 ;  /* 0x0000003b00061c82 */ /* 0x000fe20008000000 */
[----:B------:R-:W-:Y:S01]  /*4890*/  IMAD.MOV.U32 R245, RZ, RZ, 0x7f800000 ;  /* 0x7f800000fff57424 */ /* 0x000fe200078e00ff */
[----:B------:R-:W-:-:S02]  /*48a0*/  @UP1 UIMAD.WIDE.U32 UR6, UR49, UR10, UR6 ;  /* 0x0000000a310612a5 */ /* 0x000fc4000f8e0006 */
[----:B------:R-:W-:Y:S02]  /*48b0*/  @UP1 UIMAD UR5, UR49, UR11, UR5 ;  /* 0x0000000b310512a4 */ /* 0x000fe4000f8e0205 */
[----:B------:R-:W-:Y:S02]  /*48c0*/  @UP1 ULEA UR8, UP0, UR6, UR8, 0x2 ;  /* 0x0000000806081291 */ /* 0x000fe4000f80103f */
[----:B------:R-:W-:Y:S01]  /*48d0*/  @UP1 UIADD3 UR5, UR7, UR5, URZ ;  /* 0x0000000507051290 */ /* 0x000fe2000fffe03f */
[----:B------:R-:W-:Y:S01]  /*48e0*/  IMAD.MOV.U32 R207, RZ, RZ, 0x40 ;  /* 0x00000040ffcf7424 */ /* 0x000fe200078e00ff */
[----:B------:R-:W-:Y:S01]  /*48f0*/  ULDC UR25, c[0x0][0x2d0] ;  /* 0x0000b40000197ab9 */ /* 0x000fe20000000800 */
[----:B------:R-:W-:Y:S01]  /*4900*/  IMAD.MOV.U32 R252, RZ, RZ, 0x40 ;  /* 0x00000040fffc7424 */ /* 0x000fe200078e00ff */
[----:B------:R-:W-:Y:S01]  /*4910*/  @UP1 ULEA.HI.X UR9, UR6, UR9, UR5, 0x2, UP0 ;  /* 0x0000000906091291 */ /* 0x000fe200080f1405 */
[----:B------:R-:W-:Y:S01]  /*4920*/  IMAD.U32 R2, RZ, RZ, UR8 ;  /* 0x00000008ff027e24 */ /* 0x000fe2000f8e00ff */
[----:B--234-:R-:W-:Y:S01]  /*4930*/  SHF.L.U64.HI R0, R21, 0x2, R7 ;  /* 0x0000000215007819 */ /* 0x01cfe20000010207 */
[----:B------:R-:W-:Y:S01]  /*4940*/  @UP1 ULDC UR5, c[0x0][0x2e8] ;  /* 0x0000ba0000051ab9 */ /* 0x000fe20000000800 */
[----:B------:R-:W-:Y:S01]  /*4950*/  IMAD.MOV.U32 R214, RZ, RZ, 0x20 ;  /* 0x00000020ffd67424 */ /* 0x000fe200078e00ff */
[----:B------:R-:W-:Y:S01]  /*4960*/  UIADD3 UR24, UR35, 0x80, UR33 ;  /* 0x0000008023187890 */ /* 0x000fe2000fffe021 */
[----:B------:R-:W-:Y:S01]  /*4970*/  IMAD.U32 R3, RZ, RZ, UR9 ;  /* 0x00000009ff037e24 */ /* 0x000fe2000f8e00ff */
[----:B------:R-:W-:Y:S01]  /*4980*/  CS2R R158, SRZ ;  /* 0x00000000009e7805 */ /* 0x000fe2000001ff00 */
[----:B------:R-:W-:Y:S01]  /*4990*/  IMAD.MOV.U32 R225, RZ, RZ, R220 ;  /* 0x000000ffffe17224 */ /* 0x000fe200078e00dc */
[----:B------:R-:W-:-:S02]  /*49a0*/  CS2R R156, SRZ ;  /* 0x00000000009c7805 */ /* 0x000fc4000001ff00 */
[----:B------:R-:W-:Y:S01]  /*49b0*/  CS2R R162, SRZ ;  /* 0x0000000000a27805 */ /* 0x000fe2000001ff00 */
[----:B------:R1:W2:Y:S01]  /*49c0*/  @P0 LDG.E R6, desc[UR14][R2.64] ;  /* 0x0000000e02060981 */ /* 0x0002a2000c1e1900 */
        /* <DEDUP_REMOVED lines=23> */
[----:B------:R-:W-:Y:S01]  /*4b40*/  CS2R R114, SRZ ;  /* 0x0000000000727805 */ /* 0x000fe2000001ff00 */
[----:B-1----:R-:W-:Y:S01]  /*4b50*/  IMAD.SHL.U32 R2, R21, 0x4, RZ ;  /* 0x0000000415027824 */ /* 0x002fe200078e00ff */
[----:B------:R-:W-:Y:S02]  /*4b60*/  CS2R R112, SRZ ;  /* 0x0000000000707805 */ /* 0x000fe4000001ff00 */
[----:B------:R-:W-:Y:S02]  /*4b70*/  CS2R R106, SRZ ;  /* 0x00000000006a7805 */ /* 0x000fe4000001ff00 */
[----:B------:R-:W-:Y:S02]  /*4b80*/  CS2R R104, SRZ ;  /* 0x0000000000687805 */ /* 0x000fe4000001ff00 */
[----:B------:R-:W-:Y:S02]  /*4b90*/  CS2R R102, SRZ ;  /* 0x0000000000667805 */ /* 0x000fe4000001ff00 */
[----:B------:R-:W-:-:S02]  /*4ba0*/  IADD3 R2, P2, R2, UR18, RZ ;  /* 0x0000001202027c10 */ /* 0x000fc4000ff5e0ff */
[----:B------:R-:W-:Y:S02]  /*4bb0*/  CS2R R100, SRZ ;  /* 0x0000000000647805 */ /* 0x000fe4000001ff00 */
[----:B------:R-:W-:Y:S02]  /*4bc0*/  CS2R R94, SRZ ;  /* 0x00000000005e7805 */ /* 0x000fe4000001ff00 */
[----:B------:R-:W-:Y:S02]  /*4bd0*/  CS2R R92, SRZ ;  /* 0x00000000005c7805 */ /* 0x000fe4000001ff00 */
[----:B------:R-:W-:Y:S02]  /*4be0*/  IADD3.X R3, R0, UR17, RZ, P2, !PT ;  /* 0x0000001100037c10 */ /* 0x000fe400097fe4ff */
[----:B------:R-:W-:Y:S02]  /*4bf0*/  CS2R R98, SRZ ;  /* 0x0000000000627805 */ /* 0x000fe4000001ff00 */
[C---:B------:R-:W-:Y:S01]  /*4c00*/  @!P3 LEA R4, P2, R11.reuse, UR18, 0x2 ;  /* 0x000000120b04bc11 */ /* 0x040fe2000f8410ff */
[----:B------:R-:W2:Y:S01]  /*4c10*/  @P0 MUFU.RCP R0, UR5 ;  /* 0x0000000500000d08 */ /* 0x000ea20008001000 */
[----:B------:R-:W-:Y:S01]  /*4c20*/  CS2R R96, SRZ ;  /* 0x0000000000607805 */ /* 0x000fe2000001ff00 */
[----:B------:R-:W5:Y:S01]  /*4c30*/  @!P6 LDG.E R246, desc[UR14][R2.64] ;  /* 0x0000000e02f6e981 */ /* 0x000f62000c1e1900 */
[----:B------:R-:W-:-:S02]  /*4c40*/  @!P3 LEA.HI.X R5, R11, UR17, R5, 0x2, P2 ;  /* 0x000000110b05bc11 */ /* 0x000fc400090f1405 */
[----:B------:R-:W-:Y:S02]  /*4c50*/  CS2R R90, SRZ ;  /* 0x00000000005a7805 */ /* 0x000fe4000001ff00 */
[----:B------:R-:W-:Y:S01]  /*4c60*/  CS2R R88, SRZ ;  /* 0x0000000000587805 */ /* 0x000fe2000001ff00 */
[----:B------:R-:W5:Y:S01]  /*4c70*/  @!P5 LDG.E R247, desc[UR14][R2.64+0x20] ;  /* 0x0000200e02f7d981 */ /* 0x000f62000c1e1900 */
[----:B------:R-:W-:Y:S02]  /*4c80*/  CS2R R86, SRZ ;  /* 0x0000000000567805 */ /* 0x000fe4000001ff00 */
[----:B------:R-:W-:Y:S02]  /*4c90*/  CS2R R84, SRZ ;  /* 0x0000000000547805 */ /* 0x000fe4000001ff00 */
[----:B------:R-:W-:Y:S01]  /*4ca0*/  CS2R R78, SRZ ;  /* 0x00000000004e7805 */ /* 0x000fe2000001ff00 */
[----:B------:R1:W5:Y:S01]  /*4cb0*/  @!P4 LDG.E R244, desc[UR14][R2.64+0x80] ;  /* 0x0000800e02f4c981 */ /* 0x000362000c1e1900 */
[----:B------:R-:W-:-:S02]  /*4cc0*/  CS2R R76, SRZ ;  /* 0x00000000004c7805 */ /* 0x000fc4000001ff00 */
[----:B------:R-:W-:Y:S02]  /*4cd0*/  CS2R R82, SRZ ;  /* 0x0000000000527805 */ /* 0x000fe4000001ff00 */
[----:B------:R-:W-:Y:S01]  /*4ce0*/  CS2R R80, SRZ ;  /* 0x0000000000507805 */ /* 0x000fe2000001ff00 */
[----:B------:R3:W5:Y:S01]  /*4cf0*/  @!P3 LDG.E R245, desc[UR14][R4.64] ;  /* 0x0000000e04f5b981 */ /* 0x000762000c1e1900 */
        /* <DEDUP_REMOVED lines=20> */
[C---:B-1----:R-:W-:Y:S01]  /*4e40*/  VIADD R3, R21.reuse, 0x1 ;  /* 0x0000000115037836 */ /* 0x042fe20000000000 */
[----:B------:R-:W-:Y:S01]  /*4e50*/  ULDC UR27, c[0x0][0x2dc] ;  /* 0x0000b700001b7ab9 */ /* 0x000fe20000000800 */
[----:B------:R-:W-:Y:S01]  /*4e60*/  IMAD.U32 R2, RZ, RZ, UR35 ;  /* 0x00000023ff027e24 */ /* 0x000fe2000f8e00ff */
[----:B------:R-:W-:Y:S01]  /*4e70*/  ULDC UR26, c[0x0][0x270] ;  /* 0x00009c00001a7ab9 */ /* 0x000fe20000000800 */
[----:B---3--:R-:W-:Y:S01]  /*4e80*/  IMAD.SHL.U32 R4, R21, 0x4, RZ ;  /* 0x0000000415047824 */ /* 0x008fe200078e00ff */
[----:B------:R-:W-:-:S02]  /*4e90*/  ULDC UR13, c[0x0][0x2ec] ;  /* 0x0000bb00000d7ab9 */ /* 0x000fc40000000800 */
[----:B------:R-:W-:-:S05]  /*4ea0*/  IADD3 R2, R3, UR16, -R2 ;  /* 0x0000001003027c10 */ /* 0x000fca000fffe802 */
[----:B------:R1:W-:Y:S04]  /*4eb0*/  STL [R1+0x4], R2 ;  /* 0x0000040201007387 */ /* 0x0003e80000100800 */
[----:B------:R3:W-:Y:S01]  /*4ec0*/  STL [R1], R4 ;  /* 0x0000000401007387 */ /* 0x0007e20000100800 */
[----:B------:R-:W-:Y:S01]  /*4ed0*/  VIADD R3, R215, 0x2000 ;  /* 0x00002000d7037836 */ /* 0x000fe20000000000 */
[----:B------:R-:W-:-:S04]  /*4ee0*/  SHF.L.U64.HI R251, R21, 0x2, R7 ;  /* 0x0000000215fb7819 */ /* 0x000fc80000010207 */
[----:B------:R-:W-:Y:S01]  /*4ef0*/  SEL R3, R3, R215, !P1 ;  /* 0x000000d703037207 */ /* 0x000fe20004800000 */
[----:B------:R-:W-:-:S03]  /*4f00*/  UMOV UR5, URZ ;  /* 0x0000003f00057c82 */ /* 0x000fc60008000000 */
[----:B------:R-:W-:Y:S01]  /*4f10*/  LEA R208, R3, UR4, 0x1 ;  /* 0x0000000403d07c11 */ /* 0x000fe2000f8e08ff */
[----:B-1----:R-:W-:-:S05]  /*4f20*/  VIADD R2, R217, 0x2000 ;  /* 0x00002000d9027836 */ /* 0x002fca0000000000 */
[----:B------:R-:W-:Y:S01]  /*4f30*/  SEL R206, R2, R217, !P1 ;  /* 0x000000d902ce7207 */ /* 0x000fe20004800000 */
[----:B------:R-:W-:-:S03]  /*4f40*/  UIADD3 UR24, UR24, -UR16, URZ ;  /* 0x8000001018187290 */ /* 0x000fc6000fffe03f */
[----:B------:R-:W-:Y:S02]  /*4f50*/  LEA R206, R206, UR4, 0x1 ;  /* 0x00000004cece7c11 */ /* 0x000fe4000f8e08ff */
[----:B------:R-:W-:-:S04]  /*4f60*/  LOP3.LUT P2, RZ, R8, 0x4, RZ, 0xc0, !PT ;  /* 0x0000000408ff7812 */ /* 0x000fc8000784c0ff */
[----:B------:R-:W-:Y:S02]  /*4f70*/  SEL R207, R207, 0xffffffc0, !P2 ;  /* 0xffffffc0cfcf7807 */ /* 0x000fe40005000000 */
[----:B------:R-:W-:Y:S01]  /*4f80*/  SEL R252, R252, 0xffffffc0, !P2 ;  /* 0xffffffc0fcfc7807 */ /* 0x000fe20005000000 */
[----:B--2---:R-:W-:-:S05]  /*4f90*/  @P0 FMUL.FTZ R0, R6, R0 ;  /* 0x0000000006000220 */ /* 0x004fca0000410000 */
[----:B------:R-:W-:Y:S01]  /*4fa0*/  @P0 R2UR UR6, R0 ;  /* 0x00000000000602ca */ /* 0x000fe200000e0000 */
[----:B------:R-:W-:Y:S01]  /*4fb0*/  VIADD R0, R21, 0xffffffc0 ;  /* 0xffffffc015007836 */ /* 0x000fe20000000000 */
[----:B------:R-:W-:-:S04]  /*4fc0*/  LOP3.LUT P0, RZ, R8, 0x2, RZ, 0xc0, !PT ;  /* 0x0000000208ff7812 */ /* 0x000fc8000780c0ff */
[----:B------:R-:W-:Y:S01]  /*4fd0*/  SHF.R.S32.HI R2, RZ, 0x1f, R0 ;  /* 0x0000001fff027819 */ /* 0x000fe20000011400 */
[----:B------:R-:W-:Y:S01]  /*4fe0*/  IMAD.SHL.U32 R249, R0, 0x4, RZ ;  /* 0x0000000400f97824 */ /* 0x000fe200078e00ff */
[----:B------:R-:W-:Y:S02]  /*4ff0*/  SEL R214, R214, 0xffffffe0, !P0 ;  /* 0xffffffe0d6d67807 */ /* 0x000fe40004000000 */
[----:B------:R-:W-:-:S03]  /*5000*/  SHF.L.U64.HI R250, R0, 0x2, R2 ;  /* 0x0000000200fa7819 */ /* 0x000fc60000010202 */
[----:B---3--:R-:W-:-:S05]  /*5010*/  @UP1 UMOV UR5, UR6 ;  /* 0x0000000600051c82 */ /* 0x008fca0008000000 */
.L_x_316:
[----:B------:R-:W0:Y:S01]  /*5020*/  LDGDEPBAR ;  /* 0x00000000000079af */ /* 0x000e220000000000 */
[C---:B------:R-:W-:Y:S01]  /*5030*/  IMAD.IADD R0, R208.reuse, 0x1, R214 ;  /* 0x00000001d0007824 */ /* 0x040fe200078e02d6 */
[----:B------:R-:W-:Y:S01]  /*5040*/  USHF.L.U32 UR6, UR12, 0x6, URZ ;  /* 0x000000060c067899 */ /* 0x000fe2000800063f */
[--C-:B------:R-:W-:Y:S02]  /*5050*/  IMAD.IADD R3, R208, 0x1, R207.reuse ;  /* 0x00000001d0037824 */ /* 0x100fe400078e02cf */
[----:B------:R-:W2:Y:S01]  /*5060*/  LDL R233, [R1+0x10] ;  /* 0x0000100001e97983 */ /* 0x000ea20000100800 */
[----:B------:R-:W-:Y:S01]  /*5070*/  IMAD.IADD R2, R0, 0x1, R207 ;  /* 0x0000000100027824 */ /* 0x000fe200078e02cf */
[----:B------:R-:W-:Y:S01]  /*5080*/  USHF.L.U32 UR7, UR22, 0x7, URZ ;  /* 0x0000000716077899 */ /* 0x000fe2000800063f */
[----:B-----5:R-:W-:Y:S02]  /*5090*/  FSETP.NEU.FTZ.AND P1, PT, R246, -INF , PT ;  /* 0xff800000f600780b */ /* 0x020fe40003f3d000 */
[----:B------:R-:W3:Y:S01]  /*50a0*/  LDL R232, [R1+0x4] ;  /* 0x0000040001e87983 */ /* 0x000ee20000100800 */
[----:B------:R-:W-:Y:S02]  /*50b0*/  UISETP.GE.AND UP0, UPT, UR6, UR24, UPT ;  /* 0x000000180600728c */ /* 0x000fe4000bf06270 */
[----:B------:R-:W-:Y:S02]  /*50c0*/  UIADD3 UR7, UR7, 0x80, URZ ;  /* 0x0000008007077890 */ /* 0x000fe4000fffe03f */
[----:B------:R-:W-:Y:S02]  /*50d0*/  UISETP.GT.AND UP3, UPT, UR12, UR21, UPT ;  /* 0x000000150c00728c */ /* 0x000fe4000bf64270 */
[----:B------:R-:W-:Y:S06]  /*50e0*/  UISETP.LT.AND UP0, UPT, UR7, UR16, UP0 ;  /* 0x000000100700728c */ /* 0x000fec0008701270 */
[----:B------:R-:W-:Y:S01]  /*50f0*/  PLOP3.LUT P0, PT, PT, PT, UP0, 0x80, 0x0 ;  /* 0x000000000000781c */ /* 0x000fe20003f0f008 */
[----:B------:R-:W-:Y:S04]  /*5100*/  DEPBAR.LE SB0, 0x0 ;  /* 0x000080000000791a */ /* 0x000fe80000000000 */
[----:B------:R-:W-:Y:S06]  /*5110*/  BAR.SYNC.DEFER_BLOCKING 0x0 ;  /* 0x0000000000007b1d */ /* 0x000fec0000010000 */
[----:B------:R-:W-:Y:S05]  /*5120*/  LDSM.16.M88.4 R32, [R208] ;  /* 0x00000000d020783b */ /* 0x000fea0000000200 */
[----:B------:R-:W1:Y:S05]  /*5130*/  LDSM.16.M88.4 R16, [R211+UR4+0xc000] ;  /* 0x00c00004d310783b */ /* 0x000e6a0008000200 */
[----:B------:R-:W4:Y:S05]  /*5140*/  LDSM.16.M88.4 R28, [R208+0x1000] ;  /* 0x00100000d01c783b */ /* 0x000f2a0000000200 */
[----:B------:R-:W4:Y:S05]  /*5150*/  LDSM.16.M88.4 R164, [R211+UR4+0xc800] ;  /* 0x00c80004d3a4783b */ /* 0x000f2a0008000200 */
[----:B------:R-:W-:Y:S05]  /*5160*/  LDSM.16.M88.4 R168, [R0] ;  /* 0x0000000000a8783b */ /* 0x000fea0000000200 */
[----:B------:R-:W4:Y:S05]  /*5170*/  LDSM.16.M88.4 R172, [R210] ;  /* 0x00000000d2ac783b */ /* 0x000f2a0000000200 */
[----:B------:R-:W4:Y:S05]  /*5180*/  LDSM.16.M88.4 R176, [R0+0x1000] ;  /* 0x0010000000b0783b */ /* 0x000f2a0000000200 */
[----:B------:R-:W4:Y:S05]  /*5190*/  LDSM.16.M88.4 R180, [R210+0x800] ;  /* 0x00080000d2b4783b */ /* 0x000f2a0000000200 */
[----:B------:R-:W-:Y:S01]  /*51a0*/  LDSM.16.M88.4 R184, [R3] ;  /* 0x0000000003b8783b */ /* 0x000fe20000000200 */
[-C--:B-1----:R-:W-:Y:S04]  /*51b0*/  HMMA.16816.F32.BF16 R4, R32, R16.reuse, RZ ;  /* 0x000000102004723c */ /* 0x082fe800000418ff */
[----:B------:R-:W1:Y:S02]  /*51c0*/  LDSM.16.M88.4 R188, [R213] ;  /* 0x00000000d5bc783b */ /* 0x000e640000000200 */
[C---:B----4-:R-:W-:Y:S03]  /*51d0*/  HMMA.16816.F32.BF16 R8, R28.reuse, R16, RZ ;  /* 0x000000101c08723c */ /* 0x050fe600000418ff */
[----:B------:R-:W4:Y:S03]  /*51e0*/  LDSM.16.M88.4 R192, [R3+0x1000] ;  /* 0x0010000003c0783b */ /* 0x000f260000000200 */
[-C--:B------:R-:W-:Y:S02]  /*51f0*/  HMMA.16816.F32.BF16 R12, R28, R18.reuse, RZ ;  /* 0x000000121c0c723c */ /* 0x080fe400000418ff */
[----:B------:R-:W4:Y:S04]  /*5200*/  LDSM.16.M88.4 R196, [R213+0x800] ;  /* 0x00080000d5c4783b */ /* 0x000f280000000200 */
[C---:B------:R-:W-:Y:S01]  /*5210*/  HMMA.16816.F32.BF16 R16, R32.reuse, R18, RZ ;  /* 0x000000122010723c */ /* 0x040fe200000418ff */
[----:B------:R-:W-:Y:S05]  /*5220*/  LDSM.16.M88.4 R200, [R212+0x800] ;  /* 0x00080000d4c8783b */ /* 0x000fea0000000200 */
[-C--:B------:R-:W-:Y:S06]  /*5230*/  HMMA.16816.F32.BF16 R20, R32, R164.reuse, RZ ;  /* 0x000000a42014723c */ /* 0x080fec00000418ff */
[C---:B------:R-:W-:Y:S06]  /*5240*/  HMMA.16816.F32.BF16 R24, R28.reuse, R164, RZ ;  /* 0x000000a41c18723c */ /* 0x040fec00000418ff */
[-C--:B------:R-:W-:Y:S06]  /*5250*/  HMMA.16816.F32.BF16 R28, R28, R166.reuse, RZ ;  /* 0x000000a61c1c723c */ /* 0x080fec00000418ff */
[----:B------:R-:W-:Y:S01]  /*5260*/  HMMA.16816.F32.BF16 R32, R32, R166, RZ ;  /* 0x000000a62020723c */ /* 0x000fe200000418ff */
[----:B------:R-:W-:Y:S05]  /*5270*/  LDSM.16.M88.4 R164, [R2] ;  /* 0x0000000002a4783b */ /* 0x000fea0000000200 */
[-C--:B------:R-:W-:Y:S06]  /*5280*/  HMMA.16816.F32.BF16 R4, R168, R172.reuse, R4 ;  /* 0x000000aca804723c */ /* 0x080fec0000041804 */
[C---:B------:R-:W-:Y:S06]  /*5290*/  HMMA.16816.F32.BF16 R8, R176.reuse, R172, R8 ;  /* 0x000000acb008723c */ /* 0x040fec0000041808 */
[-C--:B------:R-:W-:Y:S06]  /*52a0*/  HMMA.16816.F32.BF16 R12, R176, R174.reuse, R12 ;  /* 0x000000aeb00c723c */ /* 0x080fec000004180c */
[C---:B------:R-:W-:Y:S01]  /*52b0*/  HMMA.16816.F32.BF16 R16, R168.reuse, R174, R16 ;  /* 0x000000aea810723c */ /* 0x040fe20000041810 */
[----:B------:R-:W4:Y:S05]  /*52c0*/  LDSM.16.M88.4 R172, [R212] ;  /* 0x00000000d4ac783b */ /* 0x000f2a0000000200 */
[-C--:B------:R-:W-:Y:S06]  /*52d0*/  HMMA.16816.F32.BF16 R20, R168, R180.reuse, R20 ;  /* 0x000000b4a814723c */ /* 0x080fec0000041814 */
[C---:B------:R-:W-:Y:S06]  /*52e0*/  HMMA.16816.F32.BF16 R24, R176.reuse, R180, R24 ;  /* 0x000000b4b018723c */ /* 0x040fec0000041818 */
[-C--:B------:R-:W-:Y:S01]  /*52f0*/  HMMA.16816.F32.BF16 R28, R176, R182.reuse, R28 ;  /* 0x000000b6b01c723c */ /* 0x080fe2000004181c */
[----:B------:R-:W4:Y:S05]  /*5300*/  LDSM.16.M88.4 R176, [R2+0x1000] ;  /* 0x0010000002b0783b */ /* 0x000f2a0000000200 */
[----:B------:R-:W-:Y:S01]  /*5310*/  HMMA.16816.F32.BF16 R32, R168, R182, R32 ;  /* 0x000000b6a820723c */ /* 0x000fe20000041820 */
[----:B------:R-:W-:Y:S05]  /*5320*/  LDSM.16.M88.4 R168, [R208+0x2000] ;  /* 0x00200000d0a8783b */ /* 0x000fea0000000200 */
[-C--:B-1----:R-:W-:Y:S01]  /*5330*/  HMMA.16816.F32.BF16 R4, R184, R188.reuse, R4 ;  /* 0x000000bcb804723c */ /* 0x082fe20000041804 */
[----:B------:R-:W1:Y:S05]  /*5340*/  LDSM.16.M88.4 R180, [R211+UR4+0x10000] ;  /* 0x01000004d3b4783b */ /* 0x000e6a0008000200 */
[C---:B----4-:R-:W-:Y:S06]  /*5350*/  HMMA.16816.F32.BF16 R8, R192.reuse, R188, R8 ;  /* 0x000000bcc008723c */ /* 0x050fec0000041808 */
[-C--:B------:R-:W-:Y:S06]  /*5360*/  HMMA.16816.F32.BF16 R12, R192, R190.reuse, R12 ;  /* 0x000000bec00c723c */ /* 0x080fec000004180c */
[C---:B------:R-:W-:Y:S01]  /*5370*/  HMMA.16816.F32.BF16 R16, R184.reuse, R190, R16 ;  /* 0x000000beb810723c */ /* 0x040fe20000041810 */
[----:B------:R-:W4:Y:S05]  /*5380*/  LDSM.16.M88.4 R188, [R208+0x3000] ;  /* 0x00300000d0bc783b */ /* 0x000f2a0000000200 */
[-C--:B------:R-:W-:Y:S06]  /*5390*/  HMMA.16816.F32.BF16 R20, R184, R196.reuse, R20 ;  /* 0x000000c4b814723c */ /* 0x080fec0000041814 */
[C---:B------:R-:W-:Y:S06]  /*53a0*/  HMMA.16816.F32.BF16 R24, R192.reuse, R196, R24 ;  /* 0x000000c4c018723c */ /* 0x040fec0000041818 */
[-C--:B------:R-:W-:Y:S01]  /*53b0*/  HMMA.16816.F32.BF16 R28, R192, R198.reuse, R28 ;  /* 0x000000c6c01c723c */ /* 0x080fe2000004181c */
[----:B------:R-:W2:Y:S05]  /*53c0*/  LDSM.16.M88.4 R192, [R211+UR4+0x10800] ;  /* 0x01080004d3c0783b */ /* 0x000eaa0008000200 */
[----:B------:R-:W-:Y:S01]  /*53d0*/  HMMA.16816.F32.BF16 R32, R184, R198, R32 ;  /* 0x000000c6b820723c */ /* 0x000fe20000041820 */
[----:B------:R-:W-:Y:S05]  /*53e0*/  LDSM.16.M88.4 R184, [R210+0x4000] ;  /* 0x00400000d2b8783b */ /* 0x000fea0000000200 */
[-C--:B------:R-:W-:Y:S01]  /*53f0*/  HMMA.16816.F32.BF16 R4, R164, R172.reuse, R4 ;  /* 0x000000aca404723c */ /* 0x080fe20000041804 */
[----:B------:R-:W-:Y:S05]  /*5400*/  LDSM.16.M88.4 R196, [R210+0x4800] ;  /* 0x00480000d2c4783b */ /* 0x000fea0000000200 */
[C---:B------:R-:W-:Y:S06]  /*5410*/  HMMA.16816.F32.BF16 R8, R176.reuse, R172, R8 ;  /* 0x000000acb008723c */ /* 0x040fec0000041808 */
[-C--:B------:R-:W-:Y:S06]  /*5420*/  HMMA.16816.F32.BF16 R12, R176, R174.reuse, R12 ;  /* 0x000000aeb00c723c */ /* 0x080fec000004180c */
[C---:B------:R-:W-:Y:S01]  /*5430*/  HMMA.16816.F32.BF16 R16, R164.reuse, R174, R16 ;  /* 0x000000aea410723c */ /* 0x040fe20000041810 */
[----:B------:R-:W2:Y:S05]  /*5440*/  LDSM.16.M88.4 R172, [R0+0x2000] ;  /* 0x0020000000ac783b */ /* 0x000eaa0000000200 */
[-C--:B------:R-:W-:Y:S06]  /*5450*/  HMMA.16816.F32.BF16 R20, R164, R200.reuse, R20 ;  /* 0x000000c8a414723c */ /* 0x080fec0000041814 */
[C---:B------:R-:W-:Y:S06]  /*5460*/  HMMA.16816.F32.BF16 R24, R176.reuse, R200, R24 ;  /* 0x000000c8b018723c */ /* 0x040fec0000041818 */
[-C--:B------:R-:W-:Y:S01]  /*5470*/  HMMA.16816.F32.BF16 R28, R176, R202.reuse, R28 ;  /* 0x000000cab01c723c */ /* 0x080fe2000004181c */
[----:B------:R4:W3:Y:S05]  /*5480*/  LDSM.16.M88.4 R176, [R0+0x3000] ;  /* 0x0030000000b0783b */ /* 0x0008ea0000000200 */
[----:B------:R-:W-:Y:S01]  /*5490*/  HMMA.16816.F32.BF16 R32, R164, R202, R32 ;  /* 0x000000caa420723c */ /* 0x000fe20000041820 */
[----:B------:R-:W-:Y:S05]  /*54a0*/  LDSM.16.M88.4 R164, [R3+0x2000] ;  /* 0x0020000003a4783b */ /* 0x000fea0000000200 */
[-C--:B-1----:R-:W-:Y:S06]  /*54b0*/  HMMA.16816.F32.BF16 R4, R168, R180.reuse, R4 ;  /* 0x000000b4a804723c */ /* 0x082fec0000041804 */
[C---:B----4-:R-:W-:Y:S06]  /*54c0*/  HMMA.16816.F32.BF16 R8, R188.reuse, R180, R8 ;  /* 0x000000b4bc08723c */ /* 0x050fec0000041808 */
[-C--:B------:R-:W-:Y:S01]  /*54d0*/  HMMA.16816.F32.BF16 R12, R188, R182.reuse, R12 ;  /* 0x000000b6bc0c723c */ /* 0x080fe2000004180c */
[----:B------:R-:W-:Y:S05]  /*54e0*/  MOV R0, UR22 ;  /* 0x0000001600007c02 */ /* 0x000fea0008000f00 */
[C---:B------:R-:W-:Y:S01]  /*54f0*/  HMMA.16816.F32.BF16 R16, R168.reuse, R182, R16 ;  /* 0x000000b6a810723c */ /* 0x040fe20000041810 */
[----:B------:R-:W1:Y:S04]  /*5500*/  LDSM.16.M88.4 R180, [R213+0x4000] ;  /* 0x00400000d5b4783b */ /* 0x000e680000000200 */
[----:B--2---:R-:W-:Y:S01]  /*5510*/  IMAD R0, R0, 0x80, R233 ;  /* 0x0000008000007824 */ /* 0x004fe200078e02e9 */
[-C--:B------:R-:W-:Y:S06]  /*5520*/  HMMA.16816.F32.BF16 R20, R168, R192.reuse, R20 ;  /* 0x000000c0a814723c */ /* 0x080fec0000041814 */
[C---:B------:R-:W-:Y:S06]  /*5530*/  HMMA.16816.F32.BF16 R24, R188.reuse, R192, R24 ;  /* 0x000000c0bc18723c */ /* 0x040fec0000041818 */
[-C--:B------:R-:W-:Y:S01]  /*5540*/  HMMA.16816.F32.BF16 R28, R188, R194.reuse, R28 ;  /* 0x000000c2bc1c723c */ /* 0x080fe2000004181c */
[----:B------:R2:W4:Y:S05]  /*5550*/  LDSM.16.M88.4 R188, [R3+0x3000] ;  /* 0x0030000003bc783b */ /* 0x00052a0000000200 */
[----:B------:R-:W-:Y:S01]  /*5560*/  HMMA.16816.F32.BF16 R32, R168, R194, R32 ;  /* 0x000000c2a820723c */ /* 0x000fe20000041820 */
[----:B------:R-:W4:Y:S05]  /*5570*/  LDSM.16.M88.4 R168, [R213+0x4800] ;  /* 0x00480000d5a8783b */ /* 0x000f2a0000000200 */
[-C--:B------:R-:W-:Y:S01]  /*5580*/  HMMA.16816.F32.BF16 R4, R172, R184.reuse, R4 ;  /* 0x000000b8ac04723c */ /* 0x080fe20000041804 */
[----:B------:R-:W-:Y:S05]  /*5590*/  LDSM.16.M88.4 R192, [R212+0x4000] ;  /* 0x00400000d4c0783b */ /* 0x000fea0000000200 */
[C---:B---3--:R-:W-:Y:S06]  /*55a0*/  HMMA.16816.F32.BF16 R8, R176.reuse, R184, R8 ;  /* 0x000000b8b008723c */ /* 0x048fec0000041808 */
[-C--:B------:R-:W-:Y:S05]  /*55b0*/  HMMA.16816.F32.BF16 R12, R176, R186.reuse, R12 ;  /* 0x000000bab00c723c */ /* 0x080fea000004180c */
[----:B--2---:R-:W-:Y:S01]  /*55c0*/  I2FP.F32.S32 R3, R0 ;  /* 0x0000000000037245 */ /* 0x004fe20000201400 */
[C---:B------:R-:W-:Y:S01]  /*55d0*/  HMMA.16816.F32.BF16 R16, R172.reuse, R186, R16 ;  /* 0x000000baac10723c */ /* 0x040fe20000041810 */
[----:B------:R-:W2:Y:S05]  /*55e0*/  LDSM.16.M88.4 R184, [R2+0x2000] ;  /* 0x0020000002b8783b */ /* 0x000eaa0000000200 */
[-C--:B------:R-:W-:Y:S06]  /*55f0*/  HMMA.16816.F32.BF16 R20, R172, R196.reuse, R20 ;  /* 0x000000c4ac14723c */ /* 0x080fec0000041814 */
[C---:B------:R-:W-:Y:S06]  /*5600*/  HMMA.16816.F32.BF16 R24, R176.reuse, R196, R24 ;  /* 0x000000c4b018723c */ /* 0x040fec0000041818 */
[-C--:B------:R-:W-:Y:S06]  /*5610*/  HMMA.16816.F32.BF16 R28, R176, R198.reuse, R28 ;  /* 0x000000c6b01c723c */ /* 0x080fec000004181c */
[----:B------:R-:W-:Y:S01]  /*5620*/  HMMA.16816.F32.BF16 R32, R172, R198, R32 ;  /* 0x000000c6ac20723c */ /* 0x000fe20000041820 */
[----:B------:R3:W2:Y:S01]  /*5630*/  LDSM.16.M88.4 R172, [R2+0x3000] ;  /* 0x0030000002ac783b */ /* 0x0006a20000000200 */
[----:B------:R-:W-:Y:S04]  /*5640*/  MOV R176, 0x28 ;  /* 0x0000002800b07802 */ /* 0x000fe80000000f00 */
[-C--:B-1----:R-:W-:Y:S06]  /*5650*/  HMMA.16816.F32.BF16 R4, R164, R180.reuse, R4 ;  /* 0x000000b4a404723c */ /* 0x082fec0000041804 */
[C---:B----4-:R-:W-:Y:S01]  /*5660*/  HMMA.16816.F32.BF16 R8, R188.reuse, R180, R8 ;  /* 0x000000b4bc08723c */ /* 0x050fe20000041808 */
[----:B------:R-:W4:Y:S05]  /*5670*/  LDL R180, [R1] ;  /* 0x0000000001b47983 */ /* 0x000f2a0000100800 */
[-C--:B------:R-:W-:Y:S06]  /*5680*/  HMMA.16816.F32.BF16 R12, R188, R182.reuse, R12 ;  /* 0x000000b6bc0c723c */ /* 0x080fec000004180c */
[C---:B------:R-:W-:Y:S05]  /*5690*/  HMMA.16816.F32.BF16 R16, R164.reuse, R182, R16 ;  /* 0x000000b6a410723c */ /* 0x040fea0000041810 */
[----:B---3--:R-:W-:Y:S01]  /*56a0*/  IADD3 R2, R0, 0x1, RZ ;  /* 0x0000000100027810 */ /* 0x008fe20007ffe0ff */
[-C--:B------:R-:W-:Y:S06]  /*56b0*/  HMMA.16816.F32.BF16 R20, R164, R168.reuse, R20 ;  /* 0x000000a8a414723c */ /* 0x080fec0000041814 */
[C---:B------:R-:W-:Y:S06]  /*56c0*/  HMMA.16816.F32.BF16 R24, R188.reuse, R168, R24 ;  /* 0x000000a8bc18723c */ /* 0x040fec0000041818 */
[-C--:B------:R-:W-:Y:S05]  /*56d0*/  HMMA.16816.F32.BF16 R28, R188, R170.reuse, R28 ;  /* 0x000000aabc1c723c */ /* 0x080fea000004181c */
[----:B------:R-:W-:Y:S01]  /*56e0*/  FMUL.FTZ R168, R246, 1.4426950216293334961 ;  /* 0x3fb8aa3bf6a87820 */ /* 0x000fe20000410000 */
[----:B------:R-:W-:Y:S05]  /*56f0*/  HMMA.16816.F32.BF16 R32, R164, R170, R32 ;  /* 0x000000aaa420723c */ /* 0x000fea0000041820 */
[----:B------:R-:W-:Y:S01]  /*5700*/  FSEL R168, R168, RZ, P1 ;  /* 0x000000ffa8a87208 */ /* 0x000fe20000800000 */
[-C--:B--2---:R-:W-:Y:S01]  /*5710*/  HMMA.16816.F32.BF16 R4, R184, R192.reuse, R4 ;  /* 0x000000c0b804723c */ /* 0x084fe20000041804 */
[----:B------:R-:W-:Y:S04]  /*5720*/  IMAD.MOV.U32 R164, RZ, RZ, 0x20 ;  /* 0x00000020ffa47424 */ /* 0x000fe800078e00ff */
[----:B------:R-:W-:Y:S01]  /*5730*/  @!P0 VIADD R170, R232, UR6 ;  /* 0x00000006e8aa8c36 */ /* 0x000fe20008000000 */
[C---:B------:R-:W-:Y:S01]  /*5740*/  HMMA.16816.F32.BF16 R8, R172.reuse, R192, R8 ;  /* 0x000000c0ac08723c */ /* 0x040fe20000041808 */
[----:B------:R-:W-:Y:S03]  /*5750*/  IMAD.MOV.U32 R232, RZ, RZ, 0x8 ;  /* 0x00000008ffe87424 */ /* 0x000fe600078e00ff */
[C---:B------:R-:W-:Y:S01]  /*5760*/  FSETP.NEU.FTZ.AND P1, PT, R247.reuse, -INF , PT ;  /* 0xff800000f700780b */ /* 0x040fe20003f3d000 */
[----:B------:R-:W-:Y:S01]  /*5770*/  FMUL.FTZ R166, R247, 1.4426950216293334961 ;  /* 0x3fb8aa3bf7a67820 */ /* 0x000fe20000410000 */
[-C--:B------:R-:W-:Y:S05]  /*5780*/  HMMA.16816.F32.BF16 R12, R172, R194.reuse, R12 ;  /* 0x000000c2ac0c723c */ /* 0x080fea000004180c */
[----:B------:R-:W-:Y:S01]  /*5790*/  @!P0 VIMNMX R169, R170, UR16, PT ;  /* 0x00000010aaa98c48 */ /* 0x000fe2000bfe0100 */
[C---:B------:R-:W-:Y:S04]  /*57a0*/  HMMA.16816.F32.BF16 R16, R184.reuse, R194, R16 ;  /* 0x000000c2b810723c */ /* 0x040fe80000041810 */
[-C--:B------:R-:W-:Y:S02]  /*57b0*/  @!P0 ISETP.GE.AND P2, PT, R0, R169.reuse, PT ;  /* 0x000000a90000820c */ /* 0x080fe40003f46270 */
[----:B------:R-:W-:Y:S01]  /*57c0*/  I2FP.F32.S32 R171, R2 ;  /* 0x0000000200ab7245 */ /* 0x000fe20000201400 */
[----:B------:R-:W-:Y:S01]  /*57d0*/  FFMA.FTZ R4, R3, UR5, R4 ;  /* 0x0000000503047c23 */ /* 0x000fe20008010004 */
[----:B------:R-:W-:Y:S03]  /*57e0*/  @!P0 VIADDMNMX R167, R170, R232, UR16, PT ;  /* 0x00000010aaa78e46 */ /* 0x000fe6000b8001e8 */
[----:B------:R-:W-:Y:S01]  /*57f0*/  FFMA.FTZ R5, R171, UR5, R5 ;  /* 0x00000005ab057c23 */ /* 0x000fe20008010005 */
[----:B------:R-:W-:Y:S01]  /*5800*/  @!P0 FSEL R4, R4, -INF , !P2 ;  /* 0xff80000004048808 */ /* 0x000fe20005000000 */
[----:B------:R-:W-:Y:S01]  /*5810*/  FFMA.FTZ R6, R3, UR5, R6 ;  /* 0x0000000503067c23 */ /* 0x000fe20008010006 */
[----:B------:R-:W-:Y:S01]  /*5820*/  @!P0 ISETP.GE.AND P2, PT, R2, R169, PT ;  /* 0x000000a90200820c */ /* 0x000fe20003f46270 */
[----:B------:R-:W-:Y:S01]  /*5830*/  FFMA.FTZ R7, R171, UR5, R7 ;  /* 0x00000005ab077c23 */ /* 0x000fe20008010007 */
[----:B------:R-:W-:Y:S01]  /*5840*/  FSEL R166, R166, RZ, P1 ;  /* 0x000000ffa6a67208 */ /* 0x000fe20000800000 */
[--C-:B------:R-:W-:Y:S01]  /*5850*/  FFMA.FTZ R4, R4, UR13, -R168.reuse ;  /* 0x0000000d04047c23 */ /* 0x100fe200080108a8 */
[----:B------:R-:W-:Y:S01]  /*5860*/  @!P0 FSEL R5, R5, -INF , !P2 ;  /* 0xff80000005058808 */ /* 0x000fe20005000000 */
[----:B------:R-:W-:Y:S01]  /*5870*/  FFMA.FTZ R9, R171, UR5, R9 ;  /* 0x00000005ab097c23 */ /* 0x000fe20008010009 */
[-C--:B------:R-:W-:Y:S01]  /*5880*/  @!P0 ISETP.GE.AND P2, PT, R0, R167.reuse, PT ;  /* 0x000000a70000820c */ /* 0x080fe20003f46270 */
[----:B------:R1:W-:Y:S01]  /*5890*/  MUFU.EX2 R241, R4 ;  /* 0x0000000400f17308 */ /* 0x0003e20000000800 */
[----:B------:R-:W-:Y:S01]  /*58a0*/  @!P0 VIADDMNMX R165, R170, R164, UR16, PT ;  /* 0x00000010aaa58e46 */ /* 0x000fe2000b8001a4 */
[----:B------:R-:W-:Y:S01]  /*58b0*/  FMUL.FTZ R164, R244, 1.4426950216293334961 ;  /* 0x3fb8aa3bf4a47820 */ /* 0x000fe20000410000 */
[----:B------:R-:W-:Y:S01]  /*58c0*/  @!P0 FSEL R6, R6, -INF , !P2 ;  /* 0xff80000006068808 */ /* 0x000fe20005000000 */
[----:B------:R-:W-:Y:S01]  /*58d0*/  FFMA.FTZ R5, R5, UR13, -R168 ;  /* 0x0000000d05057c23 */ /* 0x000fe200080108a8 */
[----:B------:R-:W-:Y:S01]  /*58e0*/  @!P0 ISETP.GE.AND P2, PT, R2, R167, PT ;  /* 0x000000a70200820c */ /* 0x000fe20003f46270 */
[----:B------:R-:W-:Y:S01]  /*58f0*/  FFMA.FTZ R8, R3, UR5, R8 ;  /* 0x0000000503087c23 */ /* 0x000fe20008010008 */
[----:B------:R-:W-:Y:S01]  /*5900*/  FSETP.NEU.FTZ.AND P1, PT, R244, -INF , PT ;  /* 0xff800000f400780b */ /* 0x000fe20003f3d000 */
[----:B------:R-:W-:Y:S01]  /*5910*/  FFMA.FTZ R6, R6, UR13, -R166 ;  /* 0x0000000d06067c23 */ /* 0x000fe200080108a6 */
[----:B------:R-:W-:Y:S01]  /*5920*/  @!P0 FSEL R7, R7, -INF , !P2 ;  /* 0xff80000007078808 */ /* 0x000fe20005000000 */
[----:B------:R-:W-:Y:S01]  /*5930*/  MUFU.EX2 R240, R5 ;  /* 0x0000000500f07308 */ /* 0x000fe20000000800 */
[----:B------:R-:W-:Y:S01]  /*5940*/  FSEL R164, R164, RZ, P1 ;  /* 0x000000ffa4a47208 */ /* 0x000fe20000800000 */
[----:B------:R-:W-:Y:S01]  /*5950*/  FFMA.FTZ R10, R3, UR5, R10 ;  /* 0x00000005030a7c23 */ /* 0x000fe2000801000a */
[-C--:B------:R-:W-:Y:S01]  /*5960*/  @!P0 ISETP.GE.AND P1, PT, R2, R165.reuse, PT ;  /* 0x000000a50200820c */ /* 0x080fe20003f26270 */
[----:B------:R-:W-:Y:S01]  /*5970*/  FFMA.FTZ R7, R7, UR13, -R166 ;  /* 0x0000000d07077c23 */ /* 0x000fe200080108a6 */
[----:B------:R-:W-:Y:S01]  /*5980*/  @!P0 ISETP.GE.AND P2, PT, R0, R165, PT ;  /* 0x000000a50000820c */ /* 0x000fe20003f46270 */
[----:B------:R-:W-:Y:S01]  /*5990*/  FFMA.FTZ R11, R171, UR5, R11 ;  /* 0x00000005ab0b7c23 */ /* 0x000fe2000801000b */
[----:B------:R-:W-:Y:S03]  /*59a0*/  @!P0 FSEL R9, R9, -INF , !P1 ;  /* 0xff80000009098808 */ /* 0x000fe60004800000 */
[----:B------:R-:W-:Y:S01]  /*59b0*/  MUFU.EX2 R182, R6 ;  /* 0x0000000600b67308 */ /* 0x000fe20000000800 */
[----:B------:R-:W-:Y:S01]  /*59c0*/  @!P0 VIADDMNMX R3, R170, R176, UR16, PT ;  /* 0x00000010aa038e46 */ /* 0x000fe2000b8001b0 */
[----:B-1----:R-:W-:Y:S01]  /*59d0*/  FMUL.FTZ R4, R245, 1.4426950216293334961 ;  /* 0x3fb8aa3bf5047820 */ /* 0x002fe20000410000 */
[----:B------:R-:W-:Y:S01]  /*59e0*/  @!P0 FSEL R8, R8, -INF , !P2 ;  /* 0xff80000008088808 */ /* 0x000fe20005000000 */
[--C-:B------:R-:W-:Y:S01]  /*59f0*/  FFMA.FTZ R9, R9, UR13, -R164.reuse ;  /* 0x0000000d09097c23 */ /* 0x100fe200080108a4 */
[----:B------:R-:W-:Y:S02]  /*5a00*/  FSETP.NEU.FTZ.AND P1, PT, R245, -INF , PT ;  /* 0xff800000f500780b */ /* 0x000fe40003f3d000 */
[-C--:B------:R-:W-:Y:S03]  /*5a10*/  @!P0 ISETP.GE.AND P3, PT, R0, R3.reuse, PT ;  /* 0x000000030000820c */ /* 0x080fe60003f66270 */
[----:B------:R1:W-:Y:S01]  /*5a20*/  MUFU.EX2 R242, R7 ;  /* 0x0000000700f27308 */ /* 0x0003e20000000800 */
[----:B------:R-:W-:Y:S01]  /*5a30*/  @!P0 ISETP.GE.AND P2, PT, R2, R3, PT ;  /* 0x000000030200820c */ /* 0x000fe20003f46270 */
[----:B------:R-:W-:Y:S01]  /*5a40*/  FFMA.FTZ R8, R8, UR13, -R164 ;  /* 0x0000000d08087c23 */ /* 0x000fe200080108a4 */
[----:B------:R-:W-:Y:S02]  /*5a50*/  FSEL R2, R4, RZ, P1 ;  /* 0x000000ff04027208 */ /* 0x000fe40000800000 */
[----:B------:R-:W-:Y:S02]  /*5a60*/  @!P0 FSEL R10, R10, -INF , !P3 ;  /* 0xff8000000a0a8808 */ /* 0x000fe40005800000 */
[----:B------:R-:W-:Y:S03]  /*5a70*/  @!P0 FSEL R11, R11, -INF , !P2 ;  /* 0xff8000000b0b8808 */ /* 0x000fe60005000000 */
[----:B------:R2:W-:Y:S01]  /*5a80*/  MUFU.EX2 R196, R9 ;  /* 0x0000000900c47308 */ /* 0x0005e20000000800 */
[--C-:B------:R-:W-:Y:S01]  /*5a90*/  FFMA.FTZ R170, R10, UR13, -R2.reuse ;  /* 0x0000000d0aaa7c23 */ /* 0x100fe20008010802 */
[----:B------:R-:W-:Y:S08]  /*5aa0*/  FFMA.FTZ R11, R11, UR13, -R2 ;  /* 0x0000000d0b0b7c23 */ /* 0x000ff00008010802 */
[----:B------:R3:W-:Y:S01]  /*5ab0*/  MUFU.EX2 R197, R8 ;  /* 0x0000000800c57308 */ /* 0x0007e20000000800 */
[----:B-1----:R-:W1:Y:S09]  /*5ac0*/  LDSM.16.M88.4 R4, [R212+0x4800] ;  /* 0x00480000d404783b */ /* 0x002e720000000200 */
[----:B------:R3:W-:Y:S01]  /*5ad0*/  MUFU.EX2 R198, R170 ;  /* 0x000000aa00c67308 */ /* 0x0007e20000000800 */
[C---:B--2---:R-:W-:Y:S05]  /*5ae0*/  VIADD R9, R0.reuse, 0x8 ;  /* 0x0000000800097836 */ /* 0x044fea0000000000 */
[----:B------:R-:W-:Y:S02]  /*5af0*/  I2FP.F32.S32 R10, R9 ;  /* 0x00000009000a7245 */ /* 0x000fe40000201400 */
[C---:B------:R-:W-:Y:S01]  /*5b00*/  @!P0 ISETP.GE.AND P1, PT, R9.reuse, R165, PT ;  /* 0x000000a50900820c */ /* 0x040fe20003f26270 */
[----:B---3--:R-:W-:Y:S01]  /*5b10*/  VIADD R8, R0, 0x9 ;  /* 0x0000000900087836 */ /* 0x008fe20000000000 */
[----:B------:R-:W-:Y:S01]  /*5b20*/  @!P0 ISETP.GE.AND P2, PT, R9, R167, PT ;  /* 0x000000a70900820c */ /* 0x000fe20003f46270 */
[C---:B------:R-:W-:Y:S01]  /*5b30*/  FFMA.FTZ R12, R10.reuse, UR5, R12 ;  /* 0x000000050a0c7c23 */ /* 0x040fe2000801000c */
[C---:B------:R-:W-:Y:S01]  /*5b40*/  FFMA.FTZ R14, R10.reuse, UR5, R14 ;  /* 0x000000050a0e7c23 */ /* 0x040fe2000801000e */
[----:B------:R2:W-:Y:S01]  /*5b50*/  MUFU.EX2 R195, R11 ;  /* 0x0000000b00c37308 */ /* 0x0005e20000000800 */
[C---:B------:R-:W-:Y:S01]  /*5b60*/  FFMA.FTZ R16, R10.reuse, UR5, R16 ;  /* 0x000000050a107c23 */ /* 0x040fe20008010010 */
[----:B------:R-:W-:Y:S01]  /*5b70*/  FFMA.FTZ R18, R10, UR5, R18 ;  /* 0x000000050a127c23 */ /* 0x000fe20008010012 */
[----:B------:R-:W-:Y:S02]  /*5b80*/  @!P0 FSEL R12, R12, -INF , !P1 ;  /* 0xff8000000c0c8808 */ /* 0x000fe40004800000 */
[----:B------:R-:W-:Y:S02]  /*5b90*/  I2FP.F32.S32 R170, R8 ;  /* 0x0000000800aa7245 */ /* 0x000fe40000201400 */
[----:B------:R-:W-:Y:S01]  /*5ba0*/  @!P0 ISETP.GE.AND P1, PT, R8, R165, PT ;  /* 0x000000a50800820c */ /* 0x000fe20003f26270 */
[----:B------:R-:W-:Y:S01]  /*5bb0*/  FFMA.FTZ R12, R12, UR13, -R164 ;  /* 0x0000000d0c0c7c23 */ /* 0x000fe200080108a4 */
[----:B------:R-:W-:Y:S01]  /*5bc0*/  @!P0 FSEL R18, R18, -INF , !P2 ;  /* 0xff80000012128808 */ /* 0x000fe20005000000 */
[C---:B------:R-:W-:Y:S01]  /*5bd0*/  FFMA.FTZ R13, R170.reuse, UR5, R13 ;  /* 0x00000005aa0d7c23 */ /* 0x040fe2000801000d */
[C---:B------:R-:W-:Y:S01]  /*5be0*/  FFMA.FTZ R15, R170.reuse, UR5, R15 ;  /* 0x00000005aa0f7c23 */ /* 0x040fe2000801000f */
[C---:B------:R-:W-:Y:S01]  /*5bf0*/  FFMA.FTZ R17, R170.reuse, UR5, R17 ;  /* 0x00000005aa117c23 */ /* 0x040fe20008010011 */
[----:B------:R-:W-:Y:S01]  /*5c00*/  FFMA.FTZ R19, R170, UR5, R19 ;  /* 0x00000005aa137c23 */ /* 0x000fe20008010013 */
[----:B------:R-:W-:Y:S01]  /*5c10*/  FFMA.FTZ R18, R18, UR13, -R166 ;  /* 0x0000000d12127c23 */ /* 0x000fe200080108a6 */
[----:B------:R-:W-:Y:S01]  /*5c20*/  @!P0 FSEL R13, R13, -INF , !P1 ;  /* 0xff8000000d0d8808 */ /* 0x000fe20004800000 */
[----:B------:R-:W-:Y:S01]  /*5c30*/  MUFU.EX2 R192, R12 ;  /* 0x0000000c00c07308 */ /* 0x000fe20000000800 */
[-C--:B------:R-:W-:Y:S01]  /*5c40*/  @!P0 ISETP.GE.AND P1, PT, R9, R3.reuse, PT ;  /* 0x000000030900820c */ /* 0x080fe20003f26270 */
[-C--:B-1----:R-:W-:Y:S03]  /*5c50*/  HMMA.16816.F32.BF16 R20, R184, R4.reuse, R20 ;  /* 0x00000004b814723c */ /* 0x082fe60000041814 */
[----:B------:R-:W-:Y:S05]  /*5c60*/  @!P0 FSEL R14, R14, -INF , !P1 ;  /* 0xff8000000e0e8808 */ /* 0x000fea0004800000 */
[----:B------:R-:W-:Y:S01]  /*5c70*/  MUFU.EX2 R239, R18 ;  /* 0x0000001200ef7308 */ /* 0x000fe20000000800 */
[----:B------:R-:W-:Y:S01]  /*5c80*/  @!P0 ISETP.GE.AND P1, PT, R8, R3, PT ;  /* 0x000000030800820c */ /* 0x000fe20003f26270 */
[C---:B------:R-:W-:Y:S04]  /*5c90*/  HMMA.16816.F32.BF16 R24, R172.reuse, R4, R24 ;  /* 0x00000004ac18723c */ /* 0x040fe80000041818 */
[----:B------:R-:W-:Y:S02]  /*5ca0*/  @!P0 FSEL R15, R15, -INF , !P1 ;  /* 0xff8000000f0f8808 */ /* 0x000fe40004800000 */
[-C--:B------:R-:W-:Y:S03]  /*5cb0*/  HMMA.16816.F32.BF16 R28, R172, R6.reuse, R28 ;  /* 0x00000006ac1c723c */ /* 0x080fe6000004181c */
[-C--:B------:R-:W-:Y:S02]  /*5cc0*/  @!P0 ISETP.GE.AND P1, PT, R9, R169.reuse, PT ;  /* 0x000000a90900820c */ /* 0x080fe40003f26270 */
[----:B------:R-:W-:Y:S01]  /*5cd0*/  VIADD R9, R0, 0x11 ;  /* 0x0000001100097836 */ /* 0x000fe20000000000 */
[----:B------:R-:W-:Y:S05]  /*5ce0*/  HMMA.16816.F32.BF16 R32, R184, R6, R32 ;  /* 0x00000006b820723c */ /* 0x000fea0000041820 */
[----:B------:R-:W-:Y:S01]  /*5cf0*/  @!P0 FSEL R16, R16, -INF , !P1 ;  /* 0xff80000010108808 */ /* 0x000fe20004800000 */
[----:B------:R-:W-:Y:S01]  /*5d00*/  VIADD R4, R0, 0x18 ;  /* 0x0000001800047836 */ /* 0x000fe20000000000 */
[----:B------:R-:W-:Y:S01]  /*5d10*/  @!P0 ISETP.GE.AND P1, PT, R8, R169, PT ;  /* 0x000000a90800820c */ /* 0x000fe20003f26270 */
[----:B------:R-:W-:Y:S03]  /*5d20*/  FFMA.FTZ R13, R13, UR13, -R164 ;  /* 0x0000000d0d0d7c23 */ /* 0x000fe600080108a4 */
[----:B------:R-:W-:Y:S01]  /*5d30*/  @!P0 FSEL R17, R17, -INF , !P1 ;  /* 0xff80000011118808 */ /* 0x000fe20004800000 */
[--C-:B------:R-:W-:Y:S01]  /*5d40*/  FFMA.FTZ R16, R16, UR13, -R168.reuse ;  /* 0x0000000d10107c23 */ /* 0x100fe200080108a8 */
[----:B------:R-:W-:Y:S01]  /*5d50*/  @!P0 ISETP.GE.AND P1, PT, R8, R167, PT ;  /* 0x000000a70800820c */ /* 0x000fe20003f26270 */
[----:B------:R-:W-:Y:S01]  /*5d60*/  MUFU.EX2 R191, R13 ;  /* 0x0000000d00bf7308 */ /* 0x000fe20000000800 */
[----:B------:R-:W-:Y:S01]  /*5d70*/  IADD3 R8, R0, 0x10, RZ ;  /* 0x0000001000087810 */ /* 0x000fe20007ffe0ff */
[----:B------:R-:W-:Y:S01]  /*5d80*/  FFMA.FTZ R17, R17, UR13, -R168 ;  /* 0x0000000d11117c23 */ /* 0x000fe200080108a8 */
[----:B------:R-:W-:Y:S01]  /*5d90*/  @!P0 FSEL R19, R19, -INF , !P1 ;  /* 0xff80000013138808 */ /* 0x000fe20004800000 */
[--C-:B------:R-:W-:Y:S01]  /*5da0*/  FFMA.FTZ R14, R14, UR13, -R2.reuse ;  /* 0x0000000d0e0e7c23 */ /* 0x100fe20008010802 */
[----:B------:R-:W-:Y:S01]  /*5db0*/  I2FP.F32.S32 R10, R8 ;  /* 0x00000008000a7245 */ /* 0x000fe20000201400 */
[----:B------:R-:W-:Y:S01]  /*5dc0*/  FFMA.FTZ R15, R15, UR13, -R2 ;  /* 0x0000000d0f0f7c23 */ /* 0x000fe20008010802 */
[----:B--2---:R-:W-:Y:S03]  /*5dd0*/  I2FP.F32.S32 R11, R9 ;  /* 0x00000009000b7245 */ /* 0x004fe60000201400 */
[----:B------:R-:W-:Y:S01]  /*5de0*/  MUFU.EX2 R237, R16 ;  /* 0x0000001000ed7308 */ /* 0x000fe20000000800 */
[-C--:B------:R-:W-:Y:S01]  /*5df0*/  @!P0 ISETP.GE.AND P1, PT, R8, R169.reuse, PT ;  /* 0x000000a90800820c */ /* 0x080fe20003f26270 */
[C---:B------:R-:W-:Y:S01]  /*5e00*/  FFMA.FTZ R20, R10.reuse, UR5, R20 ;  /* 0x000000050a147c23 */ /* 0x040fe20008010014 */
[C---:B------:R-:W-:Y:S01]  /*5e10*/  FFMA.FTZ R22, R10.reuse, UR5, R22 ;  /* 0x000000050a167c23 */ /* 0x040fe20008010016 */
[C---:B------:R-:W-:Y:S01]  /*5e20*/  FFMA.FTZ R21, R11.reuse, UR5, R21 ;  /* 0x000000050b157c23 */ /* 0x040fe20008010015 */
[C---:B------:R-:W-:Y:S01]  /*5e30*/  FFMA.FTZ R23, R11.reuse, UR5, R23 ;  /* 0x000000050b177c23 */ /* 0x040fe20008010017 */
[----:B------:R-:W-:Y:S01]  /*5e40*/  FFMA.FTZ R24, R10, UR5, R24 ;  /* 0x000000050a187c23 */ /* 0x000fe20008010018 */
[----:B------:R-:W-:Y:S01]  /*5e50*/  @!P0 FSEL R20, R20, -INF , !P1 ;  /* 0xff80000014148808 */ /* 0x000fe20004800000 */
[----:B------:R-:W-:Y:S01]  /*5e60*/  FFMA.FTZ R25, R11, UR5, R25 ;  /* 0x000000050b197c23 */ /* 0x000fe20008010019 */
[----:B------:R-:W-:Y:S01]  /*5e70*/  @!P0 ISETP.GE.AND P1, PT, R9, R169, PT ;  /* 0x000000a90900820c */ /* 0x000fe20003f26270 */
[----:B------:R-:W-:Y:S01]  /*5e80*/  FFMA.FTZ R26, R10, UR5, R26 ;  /* 0x000000050a1a7c23 */ /* 0x000fe2000801001a */
[----:B------:R-:W-:Y:S01]  /*5e90*/  I2FP.F32.S32 R6, R4 ;  /* 0x0000000400067245 */ /* 0x000fe20000201400 */
[----:B------:R-:W-:Y:S01]  /*5ea0*/  FFMA.FTZ R27, R11, UR5, R27 ;  /* 0x000000050b1b7c23 */ /* 0x000fe2000801001b */
[----:B------:R-:W-:Y:S01]  /*5eb0*/  @!P0 FSEL R21, R21, -INF , !P1 ;  /* 0xff80000015158808 */ /* 0x000fe20004800000 */
[----:B------:R-:W-:Y:S01]  /*5ec0*/  MUFU.EX2 R235, R17 ;  /* 0x0000001100eb7308 */ /* 0x000fe20000000800 */
[-C--:B------:R-:W-:Y:S01]  /*5ed0*/  @!P0 ISETP.GE.AND P1, PT, R8, R167.reuse, PT ;  /* 0x000000a70800820c */ /* 0x080fe20003f26270 */
[----:B------:R-:W-:Y:S01]  /*5ee0*/  FFMA.FTZ R28, R6, UR5, R28 ;  /* 0x00000005061c7c23 */ /* 0x000fe2000801001c */
[----:B------:R-:W-:Y:S01]  /*5ef0*/  IADD3 R0, R0, 0x19, RZ ;  /* 0x0000001900007810 */ /* 0x000fe20007ffe0ff */
[----:B------:R-:W-:Y:S01]  /*5f00*/  FFMA.FTZ R32, R6, UR5, R32 ;  /* 0x0000000506207c23 */ /* 0x000fe20008010020 */
[----:B------:R-:W-:Y:S01]  /*5f10*/  @!P0 FSEL R22, R22, -INF , !P1 ;  /* 0xff80000016168808 */ /* 0x000fe20004800000 */
[C---:B------:R-:W-:Y:S01]  /*5f20*/  FFMA.FTZ R34, R6.reuse, UR5, R34 ;  /* 0x0000000506227c23 */ /* 0x040fe20008010022 */
[----:B------:R-:W-:Y:S01]  /*5f30*/  @!P0 ISETP.GE.AND P1, PT, R9, R167, PT ;  /* 0x000000a70900820c */ /* 0x000fe20003f26270 */
[----:B------:R-:W-:Y:S01]  /*5f40*/  FFMA.FTZ R19, R19, UR13, -R166 ;  /* 0x0000000d13137c23 */ /* 0x000fe200080108a6 */
[----:B------:R-:W-:Y:S01]  /*5f50*/  I2FP.F32.S32 R5, R0 ;  /* 0x0000000000057245 */ /* 0x000fe20000201400 */
[----:B------:R-:W-:Y:S01]  /*5f60*/  FFMA.FTZ R30, R6, UR5, R30 ;  /* 0x00000005061e7c23 */ /* 0x000fe2000801001e */
[----:B------:R-:W-:Y:S01]  /*5f70*/  @!P0 FSEL R23, R23, -INF , !P1 ;  /* 0xff80000017178808 */ /* 0x000fe20004800000 */
[----:B------:R-:W1:Y:S01]  /*5f80*/  MUFU.EX2 R238, R19 ;  /* 0x0000001300ee7308 */ /* 0x000e620000000800 */
[-C--:B------:R-:W-:Y:S01]  /*5f90*/  @!P0 ISETP.GE.AND P1, PT, R8, R165.reuse, PT ;  /* 0x000000a50800820c */ /* 0x080fe20003f26270 */
[C---:B------:R-:W-:Y:S01]  /*5fa0*/  FFMA.FTZ R29, R5.reuse, UR5, R29 ;  /* 0x00000005051d7c23 */ /* 0x040fe2000801001d */
[C---:B------:R-:W-:Y:S01]  /*5fb0*/  FFMA.FTZ R33, R5.reuse, UR5, R33 ;  /* 0x0000000505217c23 */ /* 0x040fe20008010021 */
[C---:B------:R-:W-:Y:S01]  /*5fc0*/  FFMA.FTZ R35, R5.reuse, UR5, R35 ;  /* 0x0000000505237c23 */ /* 0x040fe20008010023 */
[----:B------:R-:W-:Y:S01]  /*5fd0*/  @!P0 FSEL R24, R24, -INF , !P1 ;  /* 0xff80000018188808 */ /* 0x000fe20004800000 */
[----:B------:R-:W-:Y:S01]  /*5fe0*/  FFMA.FTZ R31, R5, UR5, R31 ;  /* 0x00000005051f7c23 */ /* 0x000fe2000801001f */
[----:B------:R-:W-:Y:S03]  /*5ff0*/  @!P0 ISETP.GE.AND P1, PT, R9, R165, PT ;  /* 0x000000a50900820c */ /* 0x000fe60003f26270 */
[----:B------:R-:W-:Y:S01]  /*6000*/  MUFU.EX2 R194, R14 ;  /* 0x0000000e00c27308 */ /* 0x000fe20000000800 */
[-C--:B------:R-:W-:Y:S01]  /*6010*/  @!P0 ISETP.GE.AND P2, PT, R4, R3.reuse, PT ;  /* 0x000000030400820c */ /* 0x080fe20003f46270 */
[--C-:B------:R-:W-:Y:S01]  /*6020*/  FFMA.FTZ R20, R20, UR13, -R168.reuse ;  /* 0x0000000d14147c23 */ /* 0x100fe200080108a8 */
[----:B------:R-:W-:Y:S01]  /*6030*/  @!P0 FSEL R25, R25, -INF , !P1 ;  /* 0xff80000019198808 */ /* 0x000fe20004800000 */
[----:B------:R-:W-:Y:S01]  /*6040*/  FFMA.FTZ R21, R21, UR13, -R168 ;  /* 0x0000000d15157c23 */ /* 0x000fe200080108a8 */
[-C--:B------:R-:W-:Y:S01]  /*6050*/  @!P0 ISETP.GE.AND P1, PT, R8, R3.reuse, PT ;  /* 0x000000030800820c */ /* 0x080fe20003f26270 */
[--C-:B------:R-:W-:Y:S01]  /*6060*/  FFMA.FTZ R22, R22, UR13, -R166.reuse ;  /* 0x0000000d16167c23 */ /* 0x100fe200080108a6 */
[----:B------:R-:W-:Y:S03]  /*6070*/  @!P0 FSEL R30, R30, -INF , !P2 ;  /* 0xff8000001e1e8808 */ /* 0x000fe60005000000 */
[----:B------:R-:W-:Y:S01]  /*6080*/  MUFU.EX2 R193, R15 ;  /* 0x0000000f00c17308 */ /* 0x000fe20000000800 */
[----:B------:R-:W-:Y:S01]  /*6090*/  @!P0 FSEL R26, R26, -INF , !P1 ;  /* 0xff8000001a1a8808 */ /* 0x000fe20004800000 */
[----:B------:R-:W-:Y:S01]  /*60a0*/  FFMA.FTZ R23, R23, UR13, -R166 ;  /* 0x0000000d17177c23 */ /* 0x000fe200080108a6 */
[----:B------:R-:W-:Y:S01]  /*60b0*/  @!P0 ISETP.GE.AND P1, PT, R9, R3, PT ;  /* 0x000000030900820c */ /* 0x000fe20003f26270 */
[--C-:B------:R-:W-:Y:S01]  /*60c0*/  FFMA.FTZ R30, R30, UR13, -R2.reuse ;  /* 0x0000000d1e1e7c23 */ /* 0x100fe20008010802 */
[----:B-1----:R-:W-:Y:S01]  /*60d0*/  F2FP.BF16.F32.PACK_AB R5, R238, R239 ;  /* 0x000000efee05723e */ /* 0x002fe200000010ff */
[----:B------:R-:W-:Y:S01]  /*60e0*/  FFMA.FTZ R26, R26, UR13, -R2 ;  /* 0x0000000d1a1a7c23 */ /* 0x000fe20008010802 */
[----:B------:R-:W-:Y:S03]  /*60f0*/  @!P0 FSEL R27, R27, -INF , !P1 ;  /* 0xff8000001b1b8808 */ /* 0x000fe60004800000 */
[----:B------:R-:W-:Y:S01]  /*6100*/  MUFU.EX2 R233, R20 ;  /* 0x0000001400e97308 */ /* 0x000fe20000000800 */
[-C--:B------:R-:W-:Y:S01]  /*6110*/  @!P0 ISETP.GE.AND P1, PT, R4, R165.reuse, PT ;  /* 0x000000a50400820c */ /* 0x080fe20003f26270 */
[--C-:B------:R-:W-:Y:S01]  /*6120*/  FFMA.FTZ R24, R24, UR13, -R164.reuse ;  /* 0x0000000d18187c23 */ /* 0x100fe200080108a4 */
[----:B------:R-:W-:Y:S01]  /*6130*/  FFMA.FTZ R25, R25, UR13, -R164 ;  /* 0x0000000d19197c23 */ /* 0x000fe200080108a4 */
        /* <DEDUP_REMOVED lines=29> */
[----:B------:R-:W-:Y:S02]  /*6310*/  PLOP3.LUT P1, PT, PT, PT, UP3, 0x80, 0x0 ;  /* 0x000000000000781c */ /* 0x000fe40003f2f038 */
[----:B----4-:R-:W-:Y:S02]  /*6320*/  IADD3 R180, P0, R180, UR20, RZ ;  /* 0x00000014b4b47c10 */ /* 0x010fe4000ff1e0ff */
[----:B------:R3:W-:Y:S01]  /*6330*/  STS [R223+0x20400], R3 ;  /* 0x02040003df007388 */ /* 0x0007e20000000800 */
[----:B------:R-:W-:Y:S01]  /*6340*/  FFMA.FTZ R2, R31, UR13, -R2 ;  /* 0x0000000d1f027c23 */ /* 0x000fe20008010802 */
[----:B------:R-:W-:Y:S01]  /*6350*/  MUFU.EX2 R203, R34 ;  /* 0x0000002200cb7308 */ /* 0x000fe20000000800 */
[----:B------:R-:W-:Y:S02]  /*6360*/  IADD3.X R181, R251, UR19, RZ, P0, !PT ;  /* 0x00000013fbb57c10 */ /* 0x000fe400087fe4ff */
[----:B------:R4:W-:Y:S07]  /*6370*/  STS [R224+0x20400], R5 ;  /* 0x02040005e0007388 */ /* 0x0009ee0000000800 */
[----:B------:R1:W-:Y:S10]  /*6380*/  MUFU.EX2 R183, R2 ;  /* 0x0000000200b77308 */ /* 0x0003f40000000800 */
[----:B------:R-:W-:Y:S01]  /*6390*/  MUFU.EX2 R201, R166 ;  /* 0x000000a600c97308 */ /* 0x000fe20000000800 */
[----:B--2---:R-:W-:Y:S02]  /*63a0*/  F2FP.BF16.F32.PACK_AB R0, R235, R237 ;  /* 0x000000edeb00723e */ /* 0x004fe400000010ff */
[----:B---3--:R-:W-:Y:S03]  /*63b0*/  F2FP.BF16.F32.PACK_AB R3, R195, R198 ;  /* 0x000000c6c303723e */ /* 0x008fe600000010ff */
[----:B------:R2:W-:Y:S01]  /*63c0*/  STS [R224+0x20000], R0 ;  /* 0x02000000e0007388 */ /* 0x0005e20000000800 */
[----:B-1----:R-:W-:Y:S03]  /*63d0*/  F2FP.BF16.F32.PACK_AB R2, R199, R202 ;  /* 0x000000cac702723e */ /* 0x002fe600000010ff */
[----:B------:R-:W-:Y:S01]  /*63e0*/  MUFU.EX2 R190, R24 ;  /* 0x0000001800be7308 */ /* 0x000fe20000000800 */
[----:B----4-:R-:W-:Y:S01]  /*63f0*/  F2FP.BF16.F32.PACK_AB R5, R193, R194 ;  /* 0x000000c2c105723e */ /* 0x010fe200000010ff */
[----:B------:R1:W-:Y:S05]  /*6400*/  STS [R223+0x21000], R4 ;  /* 0x02100004df007388 */ /* 0x0003ea0000000800 */
[----:B------:R3:W-:Y:S03]  /*6410*/  STS [R223+0x21400], R3 ;  /* 0x02140003df007388 */ /* 0x0007e60000000800 */
[----:B------:R-:W4:Y:S02]  /*6420*/  MUFU.EX2 R187, R25 ;  /* 0x0000001900bb7308 */ /* 0x000f240000000800 */
[----:B------:R4:W-:Y:S08]  /*6430*/  STS [R224+0x21400], R5 ;  /* 0x02140005e0007388 */ /* 0x0009f00000000800 */
[----:B------:R-:W-:Y:S01]  /*6440*/  MUFU.EX2 R189, R26 ;  /* 0x0000001a00bd7308 */ /* 0x000fe20000000800 */
[----:B--2---:R-:W-:Y:S09]  /*6450*/  F2FP.BF16.F32.PACK_AB R0, R191, R192 ;  /* 0x000000c0bf00723e */ /* 0x004ff200000010ff */
[----:B------:R-:W2:Y:S01]  /*6460*/  MUFU.EX2 R188, R27 ;  /* 0x0000001b00bc7308 */ /* 0x000ea20000000800 */
[----:B-1----:R-:W-:Y:S01]  /*6470*/  F2FP.BF16.F32.PACK_AB R4, R232, R233 ;  /* 0x000000e9e804723e */ /* 0x002fe200000010ff */
[----:B------:R1:W-:Y:S01]  /*6480*/  STS [R224+0x21000], R0 ;  /* 0x02100000e0007388 */ /* 0x0003e20000000800 */
[----:B---3--:R-:W-:Y:S04]  /*6490*/  F2FP.BF16.F32.PACK_AB R3, R234, R236 ;  /* 0x000000ecea03723e */ /* 0x008fe800000010ff */
[----:B------:R2:W-:Y:S03]  /*64a0*/  STS [R221+0x20000], R4 ;  /* 0x02000004dd007388 */ /* 0x0005e60000000800 */
[----:B------:R-:W-:Y:S01]  /*64b0*/  MUFU.EX2 R186, R28 ;  /* 0x0000001c00ba7308 */ /* 0x000fe20000000800 */
[----:B----4-:R-:W-:Y:S01]  /*64c0*/  F2FP.BF16.F32.PACK_AB R5, R187, R190 ;  /* 0x000000bebb05723e */ /* 0x010fe200000010ff */
[----:B------:R3:W-:Y:S05]  /*64d0*/  STS [R221+0x20400], R3 ;  /* 0x02040003dd007388 */ /* 0x0007ea0000000800 */
[----:B------:R4:W-:Y:S03]  /*64e0*/  STS [R222+0x20000], R2 ;  /* 0x02000002de007388 */ /* 0x0009e60000000800 */
[----:B------:R-:W3:Y:S10]  /*64f0*/  MUFU.EX2 R185, R164 ;  /* 0x000000a400b97308 */ /* 0x000ef40000000800 */
[----:B------:R-:W4:Y:S01]  /*6500*/  MUFU.EX2 R184, R30 ;  /* 0x0000001e00b87308 */ /* 0x000f220000000800 */
[----:B-1----:R-:W-:Y:S02]  /*6510*/  F2FP.BF16.F32.PACK_AB R0, R201, R203 ;  /* 0x000000cbc900723e */ /* 0x002fe400000010ff */
[----:B--2---:R-:W-:Y:S03]  /*6520*/  F2FP.BF16.F32.PACK_AB R4, R188, R189 ;  /* 0x000000bdbc04723e */ /* 0x004fe600000010ff */
[----:B------:R1:W-:Y:S01]  /*6530*/  STS [R222+0x20400], R0 ;  /* 0x02040000de007388 */ /* 0x0003e20000000800 */
[----:B---3--:R-:W-:Y:S04]  /*6540*/  F2FP.BF16.F32.PACK_AB R3, R185, R186 ;  /* 0x000000bab903723e */ /* 0x008fe800000010ff */
[----:B------:R-:W-:Y:S01]  /*6550*/  STS [R221+0x21000], R5 ;  /* 0x02100005dd007388 */ /* 0x000fe20000000800 */
[----:B----4-:R-:W-:Y:S04]  /*6560*/  F2FP.BF16.F32.PACK_AB R2, R183, R184 ;  /* 0x000000b8b702723e */ /* 0x010fe800000010ff */
[----:B------:R-:W-:Y:S05]  /*6570*/  STS [R221+0x21400], R4 ;  /* 0x02140004dd007388 */ /* 0x000fea0000000800 */
[----:B------:R-:W-:Y:S05]  /*6580*/  STS [R222+0x21000], R3 ;  /* 0x02100003de007388 */ /* 0x000fea0000000800 */
[----:B------:R2:W-:Y:S05]  /*6590*/  STS [R222+0x21400], R2 ;  /* 0x02140002de007388 */ /* 0x0005ea0000000800 */
[----:B------:R-:W-:Y:S01]  /*65a0*/  LDSM.16.M88.4 R16, [R211+UR4+0x14000] ;  /* 0x01400004d310783b */ /* 0x000fe20008000200 */
[----:B-1----:R-:W-:Y:S04]  /*65b0*/  LEA R0, R215, UR4, 0x1 ;  /* 0x00000004d7007c11 */ /* 0x002fe8000f8e08ff */
[----:B------:R-:W-:Y:S01]  /*65c0*/  LDSM.16.M88.4 R164, [R211+UR4+0x14800] ;  /* 0x01480004d3a4783b */ /* 0x000fe20008000200 */
[C-C-:B------:R-:W-:Y:S04]  /*65d0*/  IMAD.IADD R200, R207.reuse, 0x1, R0.reuse ;  /* 0x00000001cfc87824 */ /* 0x140fe800078e0200 */
[----:B------:R-:W1:Y:S05]  /*65e0*/  LDSM.16.M88.4 R32, [R0+0x8000] ;  /* 0x008000000020783b */ /* 0x000e6a0000000200 */
[----:B------:R-:W3:Y:S05]  /*65f0*/  LDSM.16.M88.4 R28, [R0+0x9000] ;  /* 0x00900000001c783b */ /* 0x000eea0000000200 */
[----:B------:R-:W-:Y:S01]  /*6600*/  LDSM.16.M88.4 R172, [R210+0x8000] ;  /* 0x00800000d2ac783b */ /* 0x000fe20000000200 */
[----:B--2---:R-:W-:Y:S05]  /*6610*/  IMAD.IADD R2, R214, 0x1, R0 ;  /* 0x00000001d6027824 */ /* 0x004fea00078e0200 */
[----:B------:R-:W2:Y:S01]  /*6620*/  LDSM.16.M88.4 R168, [R2+0x8000] ;  /* 0x0080000002a8783b */ /* 0x000ea20000000200 */
[----:B------:R-:W-:Y:S04]  /*6630*/  IADD3 R3, R207, R2, RZ ;  /* 0x00000002cf037210 */ /* 0x000fe80007ffe0ff */
[----:B------:R-:W4:Y:S01]  /*6640*/  LDSM.16.M88.4 R176, [R2+0x9000] ;  /* 0x0090000002b0783b */ /* 0x000f220000000200 */
[-C--:B-1----:R-:W-:Y:S06]  /*6650*/  HMMA.16816.F32.BF16 R4, R32, R16.reuse, RZ ;  /* 0x000000102004723c */ /* 0x082fec00000418ff */
[C---:B---3--:R-:W-:Y:S06]  /*6660*/  HMMA.16816.F32.BF16 R8, R28.reuse, R16, RZ ;  /* 0x000000101c08723c */ /* 0x048fec00000418ff */
[-C--:B------:R-:W-:Y:S06]  /*6670*/  HMMA.16816.F32.BF16 R12, R28, R18.reuse, RZ ;  /* 0x000000121c0c723c */ /* 0x080fec00000418ff */
[C---:B------:R-:W-:Y:S06]  /*6680*/  HMMA.16816.F32.BF16 R16, R32.reuse, R18, RZ ;  /* 0x000000122010723c */ /* 0x040fec00000418ff */
[-C--:B------:R-:W-:Y:S06]  /*6690*/  HMMA.16816.F32.BF16 R20, R32, R164.reuse, RZ ;  /* 0x000000a42014723c */ /* 0x080fec00000418ff */
[C---:B------:R-:W-:Y:S06]  /*66a0*/  HMMA.16816.F32.BF16 R24, R28.reuse, R164, RZ ;  /* 0x000000a41c18723c */ /* 0x040fec00000418ff */
[-C--:B------:R-:W-:Y:S06]  /*66b0*/  HMMA.16816.F32.BF16 R28, R28, R166.reuse, RZ ;  /* 0x000000a61c1c723c */ /* 0x080fec00000418ff */
[----:B------:R-:W-:Y:S01]  /*66c0*/  HMMA.16816.F32.BF16 R32, R32, R166, RZ ;  /* 0x000000a62020723c */ /* 0x000fe200000418ff */
[----:B------:R-:W1:Y:S05]  /*66d0*/  LDSM.16.M88.4 R164, [R210+0x8800] ;  /* 0x00880000d2a4783b */ /* 0x000e6a0000000200 */
[-C--:B--2---:R-:W-:Y:S06]  /*66e0*/  HMMA.16816.F32.BF16 R4, R168, R172.reuse, R4 ;  /* 0x000000aca804723c */ /* 0x084fec0000041804 */
[C---:B----4-:R-:W-:Y:S06]  /*66f0*/  HMMA.16816.F32.BF16 R8, R176.reuse, R172, R8 ;  /* 0x000000acb008723c */ /* 0x050fec0000041808 */
[-C--:B------:R-:W-:Y:S06]  /*6700*/  HMMA.16816.F32.BF16 R12, R176, R174.reuse, R12 ;  /* 0x000000aeb00c723c */ /* 0x080fec000004180c */
[C---:B------:R-:W-:Y:S01]  /*6710*/  HMMA.16816.F32.BF16 R16, R168.reuse, R174, R16 ;  /* 0x000000aea810723c */ /* 0x040fe20000041810 */
[----:B------:R-:W-:Y:S05]  /*6720*/  LDSM.16.M88.4 R172, [R200+0x8000] ;  /* 0x00800000c8ac783b */ /* 0x000fea0000000200 */
[-C--:B-1----:R-:W-:Y:S06]  /*6730*/  HMMA.16816.F32.BF16 R20, R168, R164.reuse, R20 ;  /* 0x000000a4a814723c */ /* 0x082fec0000041814 */
[C---:B------:R-:W-:Y:S06]  /*6740*/  HMMA.16816.F32.BF16 R24, R176.reuse, R164, R24 ;  /* 0x000000a4b018723c */ /* 0x040fec0000041818 */
[-C--:B------:R-:W-:Y:S01]  /*6750*/  HMMA.16816.F32.BF16 R28, R176, R166.reuse, R28 ;  /* 0x000000a6b01c723c */ /* 0x080fe2000004181c */
[----:B------:R-:W1:Y:S05]  /*6760*/  LDSM.16.M88.4 R176, [R213+0x8000] ;  /* 0x00800000d5b0783b */ /* 0x000e6a0000000200 */
[----:B------:R-:W-:Y:S01]  /*6770*/  HMMA.16816.F32.BF16 R32, R168, R166, R32 ;  /* 0x000000a6a820723c */ /* 0x000fe20000041820 */
[----:B------:R-:W2:Y:S05]  /*6780*/  LDSM.16.M88.4 R164, [R200+0x9000] ;  /* 0x00900000c8a4783b */ /* 0x000eaa0000000200 */
[----:B------:R-:W3:Y:S01]  /*6790*/  LDSM.16.M88.4 R168, [R213+0x8800] ;  /* 0x00880000d5a8783b */ /* 0x000ee20000000200 */
[-C--:B-1----:R-:W-:Y:S06]  /*67a0*/  HMMA.16816.F32.BF16 R4, R172, R176.reuse, R4 ;  /* 0x000000b0ac04723c */ /* 0x082fec0000041804 */
[C---:B--2---:R-:W-:Y:S01]  /*67b0*/  HMMA.16816.F32.BF16 R8, R164.reuse, R176, R8 ;  /* 0x000000b0a408723c */ /* 0x044fe20000041808 */
[----:B------:R-:W2:Y:S05]  /*67c0*/  LDG.E R176, desc[UR14][R180.64+0x20] ;  /* 0x0000200eb4b07981 */ /* 0x000eaa000c1e1900 */
[----:B------:R-:W5:Y:S01]  /*67d0*/  LDG.E R177, desc[UR14][R180.64+0xa0] ;  /* 0x0000a00eb4b17981 */ /* 0x000f62000c1e1900 */
[-C--:B------:R-:W-:Y:S06]  /*67e0*/  HMMA.16816.F32.BF16 R12, R164, R178.reuse, R12 ;  /* 0x000000b2a40c723c */ /* 0x080fec000004180c */
[C---:B------:R-:W-:Y:S01]  /*67f0*/  HMMA.16816.F32.BF16 R16, R172.reuse, R178, R16 ;  /* 0x000000b2ac10723c */ /* 0x040fe20000041810 */
[----:B------:R-:W4:Y:S05]  /*6800*/  LDG.E R179, desc[UR14][R180.64] ;  /* 0x0000000eb4b37981 */ /* 0x000f2a000c1e1900 */
[----:B------:R1:W5:Y:S01]  /*6810*/  LDG.E R178, desc[UR14][R180.64+0x80] ;  /* 0x0000800eb4b27981 */ /* 0x000362000c1e1900 */
[-C--:B---3--:R-:W-:Y:S06]  /*6820*/  HMMA.16816.F32.BF16 R20, R172, R168.reuse, R20 ;  /* 0x000000a8ac14723c */ /* 0x088fec0000041814 */
[C---:B------:R-:W-:Y:S06]  /*6830*/  HMMA.16816.F32.BF16 R24, R164.reuse, R168, R24 ;  /* 0x000000a8a418723c */ /* 0x040fec0000041818 */
[-C--:B------:R-:W-:Y:S01]  /*6840*/  HMMA.16816.F32.BF16 R28, R164, R170.reuse, R28 ;  /* 0x000000aaa41c723c */ /* 0x080fe2000004181c */
[----:B------:R-:W-:Y:S05]  /*6850*/  LDSM.16.M88.4 R164, [R3+0x8000] ;  /* 0x0080000003a4783b */ /* 0x000fea0000000200 */
[----:B------:R-:W-:Y:S01]  /*6860*/  HMMA.16816.F32.BF16 R32, R172, R170, R32 ;  /* 0x000000aaac20723c */ /* 0x000fe20000041820 */
[----:B------:R-:W3:Y:S05]  /*6870*/  LDSM.16.M88.4 R168, [R212+0x8000] ;  /* 0x00800000d4a8783b */ /* 0x000eea0000000200 */
[----:B------:R-:W1:Y:S01]  /*6880*/  LDSM.16.M88.4 R172, [R3+0x9000] ;  /* 0x0090000003ac783b */ /* 0x000e620000000200 */
[-C--:B---3--:R-:W-:Y:S06]  /*6890*/  HMMA.16816.F32.BF16 R4, R164, R168.reuse, R4 ;  /* 0x000000a8a404723c */ /* 0x088fec0000041804 */
[C---:B-1----:R-:W-:Y:S06]  /*68a0*/  HMMA.16816.F32.BF16 R8, R172.reuse, R168, R8 ;  /* 0x000000a8ac08723c */ /* 0x042fec0000041808 */
        /* <DEDUP_REMOVED lines=8> */
[----:B------:R-:W1:Y:S05]  /*6930*/  LDSM.16.M88.4 R164, [R211+UR4+0x18000] ;  /* 0x01800004d3a4783b */ /* 0x000e6a0008000200 */
[----:B------:R-:W3:Y:S01]  /*6940*/  LDSM.16.M88.4 R168, [R0+0xb000] ;  /* 0x00b0000000a8783b */ /* 0x000ee20000000200 */
[-C--:B-1----:R-:W-:Y:S06]  /*6950*/  HMMA.16816.F32.BF16 R4, R172, R164.reuse, R4 ;  /* 0x000000a4ac04723c */ /* 0x082fec0000041804 */
[C---:B---3--:R-:W-:Y:S06]  /*6960*/  HMMA.16816.F32.BF16 R8, R168.reuse, R164, R8 ;  /* 0x000000a4a808723c */ /* 0x048fec0000041808 */
[-C--:B------:R-:W-:Y:S06]  /*6970*/  HMMA.16816.F32.BF16 R12, R168, R166.reuse, R12 ;  /* 0x000000a6a80c723c */ /* 0x080fec000004180c */
[C---:B------:R-:W-:Y:S01]  /*6980*/  HMMA.16816.F32.BF16 R16, R172.reuse, R166, R16 ;  /* 0x000000a6ac10723c */ /* 0x040fe20000041810 */
[----:B------:R-:W1:Y:S05]  /*6990*/  LDSM.16.M88.4 R164, [R211+UR4+0x18800] ;  /* 0x01880004d3a4783b */ /* 0x000e6a0008000200 */
[-C--:B-1----:R-:W-:Y:S06]  /*69a0*/  HMMA.16816.F32.BF16 R20, R172, R164.reuse, R20 ;  /* 0x000000a4ac14723c */ /* 0x082fec0000041814 */
[C---:B------:R-:W-:Y:S06]  /*69b0*/  HMMA.16816.F32.BF16 R24, R168.reuse, R164, R24 ;  /* 0x000000a4a818723c */ /* 0x040fec0000041818 */
[-C--:B------:R-:W-:Y:S01]  /*69c0*/  HMMA.16816.F32.BF16 R28, R168, R166.reuse, R28 ;  /* 0x000000a6a81c723c */ /* 0x080fe2000004181c */
[----:B------:R-:W-:Y:S05]  /*69d0*/  LDSM.16.M88.4 R168, [R2+0xa000] ;  /* 0x00a0000002a8783b */ /* 0x000fea0000000200 */
[----:B------:R-:W-:Y:S01]  /*69e0*/  HMMA.16816.F32.BF16 R32, R172, R166, R32 ;  /* 0x000000a6ac20723c */ /* 0x000fe20000041820 */
[----:B------:R-:W1:Y:S05]  /*69f0*/  LDSM.16.M88.4 R164, [R210+0xc000] ;  /* 0x00c00000d2a4783b */ /* 0x000e6a0000000200 */
[----:B------:R-:W3:Y:S01]  /*6a00*/  LDSM.16.M88.4 R172, [R2+0xb000] ;  /* 0x00b0000002ac783b */ /* 0x000ee20000000200 */
[-C--:B-1----:R-:W-:Y:S06]  /*6a10*/  HMMA.16816.F32.BF16 R4, R168, R164.reuse, R4 ;  /* 0x000000a4a804723c */ /* 0x082fec0000041804 */
[C---:B---3--:R-:W-:Y:S06]  /*6a20*/  HMMA.16816.F32.BF16 R8, R172.reuse, R164, R8 ;  /* 0x000000a4ac08723c */ /* 0x048fec0000041808 */
        /* <DEDUP_REMOVED lines=27> */
[----:B--2---:R-:W-:Y:S01]  /*6be0*/  FADD.FTZ R6, -R176, R6 ;  /* 0x00000006b0067221 */ /* 0x004fe20000010100 */
[C---:B----4-:R-:W-:Y:S01]  /*6bf0*/  FADD.FTZ R4, -R179.reuse, R4 ;  /* 0x00000004b3047221 */ /* 0x050fe20000010100 */
[----:B------:R-:W-:Y:S03]  /*6c00*/  FADD.FTZ R5, -R179, R5 ;  /* 0x00000005b3057221 */ /* 0x000fe60000010100 */
[----:B------:R-:W-:Y:S01]  /*6c10*/  FMUL.FTZ R182, R182, R6 ;  /* 0x00000006b6b67220 */ /* 0x000fe20000410000 */
[----:B------:R-:W-:Y:S01]  /*6c20*/  FMUL.FTZ R181, R241, R4 ;  /* 0x00000004f1b57220 */ /* 0x000fe20000410000 */
[----:B------:R-:W-:Y:S11]  /*6c30*/  FMUL.FTZ R180, R240, R5 ;  /* 0x00000005f0b47220 */ /* 0x000ff60000410000 */
[C---:B------:R-:W-:Y:S01]  /*6c40*/  FADD.FTZ R16, -R179.reuse, R16 ;  /* 0x00000010b3107221 */ /* 0x040fe20000010100 */
[----:B------:R-:W-:Y:S03]  /*6c50*/  FADD.FTZ R6, -R179, R17 ;  /* 0x00000011b3067221 */ /* 0x000fe60000010100 */
[----:B------:R-:W-:Y:S01]  /*6c60*/  FMUL.FTZ R16, R237, R16 ;  /* 0x00000010ed107220 */ /* 0x000fe20000410000 */
[----:B------:R-:W-:Y:S01]  /*6c70*/  FMUL.FTZ R6, R235, R6 ;  /* 0x00000006eb067220 */ /* 0x000fe20000410000 */
[-C--:B-1----:R-:W-:Y:S06]  /*6c80*/  HMMA.16816.F32.BF16 R20, R164, R168.reuse, R20 ;  /* 0x000000a8a414723c */ /* 0x082fec0000041814 */
[C---:B------:R-:W-:Y:S06]  /*6c90*/  HMMA.16816.F32.BF16 R24, R172.reuse, R168, R24 ;  /* 0x000000a8ac18723c */ /* 0x040fec0000041818 */
[-C--:B------:R-:W-:Y:S06]  /*6ca0*/  HMMA.16816.F32.BF16 R28, R172, R170.reuse, R28 ;  /* 0x000000aaac1c723c */ /* 0x080fec000004181c */
[----:B------:R-:W-:Y:S06]  /*6cb0*/  HMMA.16816.F32.BF16 R32, R164, R170, R32 ;  /* 0x000000aaa420723c */ /* 0x000fec0000041820 */
[C---:B------:R-:W-:Y:S01]  /*6cc0*/  FADD.FTZ R5, -R179.reuse, R20 ;  /* 0x00000014b3057221 */ /* 0x040fe20000010100 */
[----:B------:R-:W-:Y:S01]  /*6cd0*/  F2FP.BF16.F32.PACK_AB R20, R180, R181 ;  /* 0x000000b5b414723e */ /* 0x000fe200000010ff */
[----:B------:R-:W-:Y:S03]  /*6ce0*/  FADD.FTZ R4, -R179, R21 ;  /* 0x00000015b3047221 */ /* 0x000fe60000010100 */
[----:B------:R-:W-:Y:S01]  /*6cf0*/  FMUL.FTZ R5, R233, R5 ;  /* 0x00000005e9057220 */ /* 0x000fe20000410000 */
[----:B------:R-:W-:Y:S01]  /*6d00*/  FMUL.FTZ R4, R232, R4 ;  /* 0x00000004e8047220 */ /* 0x000fe20000410000 */
[----:B------:R-:W-:Y:S01]  /*6d10*/  F2FP.BF16.F32.PACK_AB R21, R6, R16 ;  /* 0x000000100615723e */ /* 0x000fe200000010ff */
[C---:B------:R-:W-:Y:S01]  /*6d20*/  FADD.FTZ R6, -R176.reuse, R7 ;  /* 0x00000007b0067221 */ /* 0x040fe20000010100 */
[C---:B------:R-:W-:Y:S01]  /*6d30*/  FADD.FTZ R164, -R176.reuse, R19 ;  /* 0x00000013b0a47221 */ /* 0x040fe20000010100 */
[----:B------:R-:W-:Y:S02]  /*6d40*/  FADD.FTZ R165, -R176, R18 ;  /* 0x00000012b0a57221 */ /* 0x000fe40000010100 */
[----:B------:R-:W-:Y:S01]  /*6d50*/  FMUL.FTZ R6, R242, R6 ;  /* 0x00000006f2067220 */ /* 0x000fe20000410000 */
[----:B------:R-:W-:Y:S01]  /*6d60*/  FMUL.FTZ R164, R238, R164 ;  /* 0x000000a4eea47220 */ /* 0x000fe20000410000 */
[----:B------:R-:W-:Y:S03]  /*6d70*/  FMUL.FTZ R165, R239, R165 ;  /* 0x000000a5efa57220 */ /* 0x000fe60000410000 */
[----:B------:R-:W-:Y:S01]  /*6d80*/  F2FP.BF16.F32.PACK_AB R18, R6, R182 ;  /* 0x000000b60612723e */ /* 0x000fe200000010ff */
[C---:B------:R-:W-:Y:S01]  /*6d90*/  FADD.FTZ R16, -R179.reuse, R32 ;  /* 0x00000020b3107221 */ /* 0x040fe20000010100 */
[----:B------:R-:W-:Y:S01]  /*6da0*/  FADD.FTZ R33, -R179, R33 ;  /* 0x00000021b3217221 */ /* 0x000fe20000010100 */
[----:B------:R-:W-:Y:S01]  /*6db0*/  F2FP.BF16.F32.PACK_AB R32, R4, R5 ;  /* 0x000000050420723e */ /* 0x000fe200000010ff */
[----:B------:R-:W-:Y:S01]  /*6dc0*/  FADD.FTZ R34, -R176, R34 ;  /* 0x00000022b0227221 */ /* 0x000fe20000010100 */
[----:B------:R-:W-:Y:S01]  /*6dd0*/  FMUL.FTZ R5, R202, R16 ;  /* 0x00000010ca057220 */ /* 0x000fe20000410000 */
[----:B------:R-:W-:Y:S01]  /*6de0*/  FMUL.FTZ R4, R199, R33 ;  /* 0x00000021c7047220 */ /* 0x000fe20000410000 */
[----:B------:R-:W-:Y:S01]  /*6df0*/  FADD.FTZ R33, -R176, R35 ;  /* 0x00000023b0217221 */ /* 0x000fe20000010100 */
[----:B------:R-:W-:Y:S03]  /*6e00*/  FMUL.FTZ R34, R203, R34 ;  /* 0x00000022cb227220 */ /* 0x000fe60000410000 */
[----:B------:R-:W-:Y:S01]  /*6e10*/  F2FP.BF16.F32.PACK_AB R19, R4, R5 ;  /* 0x000000050413723e */ /* 0x000fe200000010ff */
[C---:B------:R-:W-:Y:S01]  /*6e20*/  FADD.FTZ R4, -R176.reuse, R22 ;  /* 0x00000016b0047221 */ /* 0x040fe20000010100 */
[----:B------:R-:W-:Y:S01]  /*6e30*/  FADD.FTZ R22, -R176, R23 ;  /* 0x00000017b0167221 */ /* 0x000fe20000010100 */
[----:B------:R-:W-:Y:S02]  /*6e40*/  FMUL.FTZ R33, R201, R33 ;  /* 0x00000021c9217220 */ /* 0x000fe40000410000 */
[----:B------:R-:W-:Y:S01]  /*6e50*/  FMUL.FTZ R23, R236, R4 ;  /* 0x00000004ec177220 */ /* 0x000fe20000410000 */
[----:B------:R-:W-:Y:S01]  /*6e60*/  FMUL.FTZ R22, R234, R22 ;  /* 0x00000016ea167220 */ /* 0x000fe20000410000 */
[----:B------:R-:W-:Y:S06]  /*6e70*/  @!P1 BRA `(.L_x_314) ;  /* 0x0000000000e09947 */ /* 0x000fec0003800000 */
[----:B------:R-:W1:Y:S01]  /*6e80*/  LDC R17, c[0x0][0x240] ;  /* 0x00009000ff117b82 */ /* 0x000e620000000800 */
[----:B------:R-:W-:Y:S01]  /*6e90*/  ISETP.GE.AND P3, PT, R230, UR25, PT ;  /* 0x00000019e6007c0c */ /* 0x000fe2000bf66270 */
[----:B------:R-:W-:Y:S01]  /*6ea0*/  ULOP3.LUT UR6, UR12, 0x1, URZ, 0xc0, !UPT ;  /* 0x000000010c067892 */ /* 0x000fe2000f8ec03f */
[----:B------:R-:W-:Y:S01]  /*6eb0*/  ISETP.GE.AND P2, PT, R243, UR25, PT ;  /* 0x00000019f3007c0c */ /* 0x000fe2000bf46270 */
[----:B------:R-:W-:Y:S02]  /*6ec0*/  UMOV UR7, 0xffffc000 ;  /* 0xffffc00000077882 */ /* 0x000fe40000000000 */
        /* <DEDUP_REMOVED lines=51> */
.L_x_314:
[----:B---3--:R-:W-:Y:S01]  /*7200*/  F2FP.BF16.F32.PACK_AB R4, R164, R165 ;  /* 0x000000a5a404723e */ /* 0x008fe200000010ff */
[----:B------:R-:W-:Y:S01]  /*7210*/  STS [R223+0x1c000], R20 ;  /* 0x01c00014df007388 */ /* 0x000fe20000000800 */
[C---:B-----5:R-:W-:Y:S01]  /*7220*/  FADD.FTZ R8, -R178.reuse, R8 ;  /* 0x00000008b2087221 */ /* 0x060fe20000010100 */
[C---:B------:R-:W-:Y:S01]  /*7230*/  FADD.FTZ R9, -R178.reuse, R9 ;  /* 0x00000009b2097221 */ /* 0x040fe20000010100 */
[----:B------:R-:W-:Y:S01]  /*7240*/  FADD.FTZ R12, -R178, R12 ;  /* 0x0000000cb20c7221 */ /* 0x000fe20000010100 */
[----:B------:R-:W-:Y:S01]  /*7250*/  STS [R223+0x1c400], R18 ;  /* 0x01c40012df007388 */ /* 0x000fe20000000800 */
[----:B------:R-:W-:Y:S01]  /*7260*/  FMUL.FTZ R7, R197, R8 ;  /* 0x00000008c5077220 */ /* 0x000fe20000410000 */
[----:B------:R-:W-:Y:S01]  /*7270*/  FMUL.FTZ R6, R196, R9 ;  /* 0x00000009c4067220 */ /* 0x000fe20000410000 */
[----:B------:R-:W-:Y:S01]  /*7280*/  FADD.FTZ R13, -R178, R13 ;  /* 0x0000000db20d7221 */ /* 0x000fe20000010100 */
[----:B------:R1:W-:Y:S01]  /*7290*/  STS [R224+0x1c400], R4 ;  /* 0x01c40004e0007388 */ /* 0x0003e20000000800 */
[C---:B------:R-:W-:Y:S01]  /*72a0*/  FADD.FTZ R10, -R177.reuse, R10 ;  /* 0x0000000ab10a7221 */ /* 0x040fe20000010100 */
[----:B------:R-:W-:Y:S01]  /*72b0*/  FADD.FTZ R11, -R177, R11 ;  /* 0x0000000bb10b7221 */ /* 0x000fe20000010100 */
[----:B------:R-:W-:Y:S01]  /*72c0*/  FMUL.FTZ R9, R191, R13 ;  /* 0x0000000dbf097220 */ /* 0x000fe20000410000 */
[----:B------:R-:W-:Y:S01]  /*72d0*/  STS [R224+0x1c000], R21 ;  /* 0x01c00015e0007388 */ /* 0x000fe20000000800 */
[----:B------:R-:W-:Y:S01]  /*72e0*/  FMUL.FTZ R5, R192, R12 ;  /* 0x0000000cc0057220 */ /* 0x000fe20000410000 */
[C---:B------:R-:W-:Y:S01]  /*72f0*/  FADD.FTZ R14, -R177.reuse, R14 ;  /* 0x0000000eb10e7221 */ /* 0x040fe20000010100 */
[----:B------:R-:W-:Y:S01]  /*7300*/  FADD.FTZ R15, -R177, R15 ;  /* 0x0000000fb10f7221 */ /* 0x000fe20000010100 */
[----:B------:R-:W-:Y:S01]  /*7310*/  FMUL.FTZ R10, R198, R10 ;  /* 0x0000000ac60a7220 */ /* 0x000fe20000410000 */
[----:B------:R-:W-:Y:S01]  /*7320*/  FADD.FTZ R24, -R178, R24 ;  /* 0x00000018b2187221 */ /* 0x000fe20000010100 */
[----:B------:R-:W-:Y:S01]  /*7330*/  F2FP.BF16.F32.PACK_AB R9, R9, R5 ;  /* 0x000000050909723e */ /* 0x000fe200000010ff */
[----:B------:R-:W-:Y:S01]  /*7340*/  FMUL.FTZ R14, R194, R14 ;  /* 0x0000000ec20e7220 */ /* 0x000fe20000410000 */
[----:B------:R-:W-:Y:S01]  /*7350*/  FMUL.FTZ R5, R193, R15 ;  /* 0x0000000fc1057220 */ /* 0x000fe20000410000 */
[----:B------:R-:W-:Y:S01]  /*7360*/  FADD.FTZ R25, -R178, R25 ;  /* 0x00000019b2197221 */ /* 0x000fe20000010100 */
[C---:B------:R-:W-:Y:S01]  /*7370*/  FADD.FTZ R26, -R177.reuse, R26 ;  /* 0x0000001ab11a7221 */ /* 0x040fe20000010100 */
[----:B------:R-:W-:Y:S01]  /*7380*/  FADD.FTZ R27, -R177, R27 ;  /* 0x0000001bb11b7221 */ /* 0x000fe20000010100 */
[----:B------:R-:W-:Y:S01]  /*7390*/  F2FP.BF16.F32.PACK_AB R17, R22, R23 ;  /* 0x000000171611723e */ /* 0x000fe200000010ff */
[C---:B------:R-:W-:Y:S01]  /*73a0*/  FADD.FTZ R28, -R178.reuse, R28 ;  /* 0x0000001cb21c7221 */ /* 0x040fe20000010100 */
[----:B------:R-:W-:Y:S01]  /*73b0*/  F2FP.BF16.F32.PACK_AB R5, R5, R14 ;  /* 0x0000000e0505723e */ /* 0x000fe200000010ff */
[----:B------:R-:W-:Y:S01]  /*73c0*/  FADD.FTZ R29, -R178, R29 ;  /* 0x0000001db21d7221 */ /* 0x000fe20000010100 */
[----:B------:R-:W-:Y:S01]  /*73d0*/  FMUL.FTZ R24, R190, R24 ;  /* 0x00000018be187220 */ /* 0x000fe20000410000 */
[----:B------:R-:W-:Y:S01]  /*73e0*/  FMUL.FTZ R8, R187, R25 ;  /* 0x00000019bb087220 */ /* 0x000fe20000410000 */
[C---:B------:R-:W-:Y:S01]  /*73f0*/  FADD.FTZ R30, -R177.reuse, R30 ;  /* 0x0000001eb11e7221 */ /* 0x040fe20000010100 */
[----:B------:R-:W-:Y:S01]  /*7400*/  FADD.FTZ R31, -R177, R31 ;  /* 0x0000001fb11f7221 */ /* 0x000fe20000010100 */
        /* <DEDUP_REMOVED lines=9> */
[----:B------:R-:W-:Y:S01]  /*74a0*/  FMUL.FTZ R30, R184, R30 ;  /* 0x0000001eb81e7220 */ /* 0x000fe20000410000 */
[----:B------:R-:W-:Y:S01]  /*74b0*/  FMUL.FTZ R7, R183, R31 ;  /* 0x0000001fb7077220 */ /* 0x000fe20000410000 */
[----:B------:R-:W-:Y:S01]  /*74c0*/  F2FP.BF16.F32.PACK_AB R8, R8, R24 ;  /* 0x000000180808723e */ /* 0x000fe200000010ff */
[----:B------:R-:W-:Y:S01]  /*74d0*/  STS [R223+0x1d400], R6 ;  /* 0x01d40006df007388 */ /* 0x000fe20000000800 */
[----:B------:R-:W-:Y:S01]  /*74e0*/  F2FP.BF16.F32.PACK_AB R12, R12, R28 ;  /* 0x0000001c0c0c723e */ /* 0x000fe200000010ff */
[----:B------:R-:W-:Y:S01]  /*74f0*/  UIMAD UR7, UR27, UR26, URZ ;  /* 0x0000001a1b0772a4 */ /* 0x000fe2000f8e023f */
[----:B------:R-:W-:Y:S01]  /*7500*/  F2FP.BF16.F32.PACK_AB R7, R7, R30 ;  /* 0x0000001e0707723e */ /* 0x000fe200000010ff */
[----:B------:R-:W-:Y:S01]  /*7510*/  STS [R224+0x1d000], R9 ;  /* 0x01d00009e0007388 */ /* 0x000fe20000000800 */
[----:B------:R-:W-:Y:S01]  /*7520*/  IADD3 R176, R216, R207, RZ ;  /* 0x000000cfd8b07210 */ /* 0x000fe20007ffe0ff */
[----:B------:R-:W-:Y:S02]  /*7530*/  ULEA UR6, -UR7, URZ, 0x6 ;  /* 0x0000003f07067291 */ /* 0x000fe4000f8e313f */
        /* <DEDUP_REMOVED lines=20> */
[----:B------:R-:W-:Y:S04]  /*7680*/  LDSM.16.MT88.4 R168, [R176+0x3000] ;  /* 0x00300000b0a8783b */ /* 0x000fe80000004200 */
[----:B------:R-:W-:Y:S01]  /*7690*/  LDSM.16.MT88.4 R172, [R209+UR4+0xb800] ;  /* 0x00b80004d1ac783b */ /* 0x000fe20008004200 */
        /* <DEDUP_REMOVED lines=45> */
[----:B------:R-:W3:Y:S01]  /*7970*/  LDSM.16.MT88.4 R28, [R205+0x23800] ;  /* 0x02380000cd1c783b */ /* 0x000ee20000004200 */
[----:B------:R-:W-:Y:S04]  /*7980*/  BAR.SYNC.DEFER_BLOCKING 0x0 ;  /* 0x0000000000007b1d */ /* 0x000fe80000010000 */
[C---:B------:R-:W-:Y:S06]  /*7990*/  HMMA.16816.F32.BF16 R40, R24.reuse, R12, R40 ;  /* 0x0000000c1828723c */ /* 0x040fec0000041828 */
        /* <DEDUP_REMOVED lines=14> */
[-C--:B--2---:R-:W-:Y:S01]  /*7a80*/  HMMA.16816.F32.BF16 R36, R16, R20.reuse, R36 ;  /* 0x000000141024723c */ /* 0x084fe20000041824 */
[----:B------:R-:W-:Y:S04]  /*7a90*/  MOV R5, UR6 ;  /* 0x0000000600057c02 */ /* 0x000fe80008000f00 */
[----:B------:R-:W-:Y:S01]  /*7aa0*/  MOV R4, UR6 ;  /* 0x0000000600047c02 */ /* 0x000fe20008000f00 */
[C---:B---3--:R-:W-:Y:S05]  /*7ab0*/  HMMA.16816.F32.BF16 R40, R28.reuse, R20, R40 ;  /* 0x000000141c28723c */ /* 0x048fea0000041828 */
[----:B------:R-:W-:Y:S01]  /*7ac0*/  LEA R218, P0, R5, R218, 0x2 ;  /* 0x000000da05da7211 */ /* 0x000fe200078010ff */
[-C--:B------:R-:W-:Y:S05]  /*7ad0*/  HMMA.16816.F32.BF16 R44, R28, R22.reuse, R44 ;  /* 0x000000161c2c723c */ /* 0x080fea000004182c */
[----:B------:R-:W-:Y:S01]  /*7ae0*/  LEA.HI.X.SX32 R219, R4, R219, 0x2, P0 ;  /* 0x000000db04db7211 */ /* 0x000fe200000f16ff */
        /* <DEDUP_REMOVED lines=16> */
[----:B------:R-:W-:Y:S01]  /*7bf0*/  ISETP.GE.AND P2, PT, R243, UR25, PT ;  /* 0x00000019f3007c0c */ /* 0x000fe2000bf46270 */
[----:B------:R-:W1:Y:S01]  /*7c00*/  LDC R12, c[0x0][0x420] ;  /* 0x00010800ff0c7b82 */ /* 0x000e620000000800 */
[----:B------:R-:W-:Y:S11]  /*7c10*/  ISETP.GE.AND P3, PT, R230, UR25, PT ;  /* 0x00000019e6007c0c */ /* 0x000ff6000bf66270 */
[----:B------:R-:W2:Y:S08]  /*7c20*/  @!P2 LDC R9, c[0x0][0x424] ;  /* 0x00010900ff09ab82 */ /* 0x000eb00000000800 */
[----:B------:R-:W3:Y:S01]  /*7c30*/  @!P3 LDC R11, c[0x0][0x424] ;  /* 0x00010900ff0bbb82 */ /* 0x000ee20000000800 */
[C---:B-1----:R-:W-:Y:S05]  /*7c40*/  IMAD.U32 R5, R12.reuse, -0x40, RZ ;  /* 0xffffffc00c057824 */ /* 0x042fea00078e00ff */
[----:B------:R-:W-:Y:S02]  /*7c50*/  SHF.R.S32.HI R6, RZ, 0x1f, R5 ;  /* 0x0000001fff067819 */ /* 0x000fe40000011405 */
[C---:B------:R-:W-:Y:S02]  /*7c60*/  @!P2 LEA R7, P4, R12.reuse, R5, 0x5 ;  /* 0x000000050c07a211 */ /* 0x040fe400078828ff */
[C---:B------:R-:W-:Y:S02]  /*7c70*/  LEA R4, P0, R5.reuse, R226, 0x1 ;  /* 0x000000e205047211 */ /* 0x040fe400078008ff */
[----:B--2---:R-:W-:Y:S02]  /*7c80*/  @!P2 LEA.HI.X R9, R12, R6, R9, 0x5, P4 ;  /* 0x000000060c09a211 */ /* 0x004fe400020f2c09 */
[----:B------:R-:W-:Y:S02]  /*7c90*/  LEA R6, R248, UR4, 0x1 ;  /* 0x00000004f8067c11 */ /* 0x000fe4000f8e08ff */
[----:B------:R-:W-:Y:S02]  /*7ca0*/  LEA.HI.X.SX32 R5, R5, R227, 0x1, P0 ;  /* 0x000000e305057211 */ /* 0x000fe400000f0eff */
[C---:B------:R-:W-:Y:S01]  /*7cb0*/  @!P3 LEA R10, P4, R12.reuse, R4, 0x6 ;  /* 0x000000040c0ab211 */ /* 0x040fe200078830ff */
[----:B------:R1:W-:Y:S01]  /*7cc0*/  @P3 STS.128 [R6+0x8000], RZ ;  /* 0x008000ff06003388 */ /* 0x0003e20000000c00 */
[C---:B------:R-:W-:Y:S01]  /*7cd0*/  @!P2 LEA R8, P0, R7.reuse, R226, 0x1 ;  /* 0x000000e20708a211 */ /* 0x040fe200078008ff */
[----:B------:R-:W-:Y:S01]  /*7ce0*/  IMAD.MOV.U32 R226, RZ, RZ, R4 ;  /* 0x000000ffffe27224 */ /* 0x000fe200078e0004 */
[----:B---3--:R-:W-:Y:S01]  /*7cf0*/  @!P3 LEA.HI.X R11, R12, R5, R11, 0x6, P4 ;  /* 0x000000050c0bb211 */ /* 0x008fe200020f340b */
[----:B------:R-:W-:Y:S01]  /*7d00*/  @!PT LDS RZ, [RZ] ;  /* 0x00000000fffff984 */ /* 0x000fe20000000800 */
[----:B------:R-:W-:Y:S01]  /*7d10*/  @!PT LDS RZ, [RZ] ;  /* 0x00000000fffff984 */ /* 0x000fe20000000800 */
[----:B------:R-:W-:Y:S01]  /*7d20*/  @!PT LDS RZ, [RZ] ;  /* 0x00000000fffff984 */ /* 0x000fe20000000800 */
[----:B------:R1:W-:Y:S01]  /*7d30*/  @!P3 LDGSTS.E.BYPASS.LTC128B.128 [R6+0x8000], desc[UR14][R4.64] ;  /* 0x080000000406bfae */ /* 0x0003e2000b901d4e */
[----:B------:R-:W-:Y:S01]  /*7d40*/  @!P2 LEA.HI.X R9, R7, R227, R9, 0x1, P0 ;  /* 0x000000e30709a211 */ /* 0x000fe200000f0c09 */
[----:B------:R-:W-:Y:S02]  /*7d50*/  IMAD.MOV.U32 R227, RZ, RZ, R5 ;  /* 0x000000ffffe37224 */ /* 0x000fe400078e0005 */
        /* <DEDUP_REMOVED lines=16> */
.L_x_315:
[----:B------:R-:W-:Y:S01]  /*7e60*/  LDSM.16.M88.4 R32, [R0+0x1c000] ;  /* 0x01c000000020783b */ /* 0x000fe20000000200 */
[----:B------:R-:W-:Y:S01]  /*7e70*/  USHF.L.U32 UR6, UR7, 0x3, URZ ;  /* 0x0000000307067899 */ /* 0x000fe2000800063f */
[----:B------:R-:W-:Y:S01]  /*7e80*/  IMAD.MOV.U32 R207, RZ, RZ, R252 ;  /* 0x000000ffffcf7224 */ /* 0x000fe200078e00fc */
[----:B------:R-:W-:Y:S01]  /*7e90*/  USHF.L.U32 UR11, UR7, 0x4, URZ ;  /* 0x00000004070b7899 */ /* 0x000fe2000800063f */
[----:B------:R-:W1:Y:S01]  /*7ea0*/  LDSM.16.MT88.4 R16, [R204] ;  /* 0x00000000cc10783b */ /* 0x000e620000004200 */
[----:B------:R-:W-:Y:S02]  /*7eb0*/  UIMAD UR8, UR7, 0x18, URZ ;  /* 0x00000018070878a4 */ /* 0x000fe4000f8e023f */
[----:B------:R-:W-:Y:S01]  /*7ec0*/  USHF.L.U32 UR10, UR7, 0x5, URZ ;  /* 0x00000005070a7899 */ /* 0x000fe2000800063f */
[----:B------:R-:W2:Y:S01]  /*7ed0*/  LDSM.16.M88.4 R28, [R0+0x1d000] ;  /* 0x01d00000001c783b */ /* 0x000ea20000000200 */
[----:B------:R-:W-:Y:S02]  /*7ee0*/  UIMAD UR9, UR7, 0x28, URZ ;  /* 0x00000028070978a4 */ /* 0x000fe4000f8e023f */
[----:B------:R-:W-:Y:S01]  /*7ef0*/  UISETP.GT.AND UP2, UPT, UR12, UR21, UPT ;  /* 0x000000150c00728c */ /* 0x000fe2000bf44270 */
        /* <DEDUP_REMOVED lines=9> */
[----:B------:R-:W-:Y:S03]  /*7f90*/  LDSM.16.M88.4 R196, [R3+0x1d000] ;  /* 0x01d0000003c4783b */ /* 0x000fe60000000200 */
[C---:B--2---:R-:W-:Y:S06]  /*7fa0*/  HMMA.16816.F32.BF16 R8, R28.reuse, R16, RZ ;  /* 0x000000101c08723c */ /* 0x044fec00000418ff */
        /* <DEDUP_REMOVED lines=11> */
[----:B------:R-:W-:Y:S05]  /*8060*/  LDSM.16.M88.4 R172, [R3+0x1c000] ;  /* 0x01c0000003ac783b */ /* 0x000fea0000000200 */
[-C--:B------:R-:W-:Y:S06]  /*8070*/  HMMA.16816.F32.BF16 R20, R168, R180.reuse, R20 ;  /* 0x000000b4a814723c */ /* 0x080fec0000041814 */
[C---:B------:R-:W-:Y:S06]  /*8080*/  HMMA.16816.F32.BF16 R24, R176.reuse, R180, R24 ;  /* 0x000000b4b018723c */ /* 0x040fec0000041818 */
[-C--:B------:R-:W-:Y:S01]  /*8090*/  HMMA.16816.F32.BF16 R28, R176, R182.reuse, R28 ;  /* 0x000000b6b01c723c */ /* 0x080fe2000004181c */
[----:B------:R-:W2:Y:S05]  /*80a0*/  LDSM.16.MT88.4 R176, [R204+0x1800] ;  /* 0x00180000ccb0783b */ /* 0x000eaa0000004200 */
[----:B------:R-:W-:Y:S01]  /*80b0*/  HMMA.16816.F32.BF16 R32, R168, R182, R32 ;  /* 0x000000b6a820723c */ /* 0x000fe20000041820 */
[----:B------:R-:W3:Y:S04]  /*80c0*/  LDSM.16.MT88.4 R168, [R204+0x5800] ;  /* 0x00580000cca8783b */ /* 0x000ee80000004200 */
[----:B------:R-:W-:Y:S01]  /*80d0*/  LDSM.16.M88.4 R180, [R0+0x1e000] ;  /* 0x01e0000000b4783b */ /* 0x000fe20000000200 */
[-C--:B------:R-:W-:Y:S06]  /*80e0*/  HMMA.16816.F32.BF16 R4, R184, R188.reuse, R4 ;  /* 0x000000bcb804723c */ /* 0x080fec0000041804 */
[C---:B------:R-:W-:Y:S06]  /*80f0*/  HMMA.16816.F32.BF16 R8, R192.reuse, R188, R8 ;  /* 0x000000bcc008723c */ /* 0x040fec0000041808 */
[-C--:B------:R-:W-:Y:S06]  /*8100*/  HMMA.16816.F32.BF16 R12, R192, R190.reuse, R12 ;  /* 0x000000bec00c723c */ /* 0x080fec000004180c */
[C---:B------:R-:W-:Y:S01]  /*8110*/  HMMA.16816.F32.BF16 R16, R184.reuse, R190, R16 ;  /* 0x000000beb810723c */ /* 0x040fe20000041810 */
[----:B------:R-:W4:Y:S05]  /*8120*/  LDSM.16.MT88.4 R188, [R204+0x2000] ;  /* 0x00200000ccbc783b */ /* 0x000f2a0000004200 */
[-C--:B-1----:R-:W-:Y:S06]  /*8130*/  HMMA.16816.F32.BF16 R20, R184, R164.reuse, R20 ;  /* 0x000000a4b814723c */ /* 0x082fec0000041814 */
[C---:B------:R-:W-:Y:S06]  /*8140*/  HMMA.16816.F32.BF16 R24, R192.reuse, R164, R24 ;  /* 0x000000a4c018723c */ /* 0x040fec0000041818 */
[-C--:B------:R-:W-:Y:S01]  /*8150*/  HMMA.16816.F32.BF16 R28, R192, R166.reuse, R28 ;  /* 0x000000a6c01c723c */ /* 0x080fe2000004181c */
[----:B------:R1:W4:Y:S05]  /*8160*/  LDSM.16.M88.4 R192, [R0+0x1f000] ;  /* 0x01f0000000c0783b */ /* 0x00032a0000000200 */
[----:B------:R-:W-:Y:S01]  /*8170*/  HMMA.16816.F32.BF16 R32, R184, R166, R32 ;  /* 0x000000a6b820723c */ /* 0x000fe20000041820 */
[----:B------:R-:W4:Y:S04]  /*8180*/  LDSM.16.MT88.4 R164, [R204+0x6000] ;  /* 0x00600000cca4783b */ /* 0x000f280000004200 */
[----:B------:R-:W-:Y:S01]  /*8190*/  LDSM.16.MT88.4 R184, [R204+0x2800] ;  /* 0x00280000ccb8783b */ /* 0x000fe20000004200 */
[-C--:B--2---:R-:W-:Y:S06]  /*81a0*/  HMMA.16816.F32.BF16 R4, R172, R176.reuse, R4 ;  /* 0x000000b0ac04723c */ /* 0x084fec0000041804 */
[C---:B------:R-:W-:Y:S06]  /*81b0*/  HMMA.16816.F32.BF16 R8, R196.reuse, R176, R8 ;  /* 0x000000b0c408723c */ /* 0x040fec0000041808 */
[-C--:B------:R-:W-:Y:S01]  /*81c0*/  HMMA.16816.F32.BF16 R12, R196, R178.reuse, R12 ;  /* 0x000000b2c40c723c */ /* 0x080fe2000004180c */
[----:B-1----:R-:W-:Y:S05]  /*81d0*/  IMAD.U32 R0, RZ, RZ, UR6 ;  /* 0x00000006ff007e24 */ /* 0x002fea000f8e00ff */
[C---:B------:R-:W-:Y:S01]  /*81e0*/  HMMA.16816.F32.BF16 R16, R172.reuse, R178, R16 ;  /* 0x000000b2ac10723c */ /* 0x040fe20000041810 */
[----:B------:R-:W1:Y:S05]  /*81f0*/  LDSM.16.M88.4 R176, [R2+0x1e000] ;  /* 0x01e0000002b0783b */ /* 0x000e6a0000000200 */
[-C--:B---3--:R-:W-:Y:S06]  /*8200*/  HMMA.16816.F32.BF16 R20, R172, R168.reuse, R20 ;  /* 0x000000a8ac14723c */ /* 0x088fec0000041814 */
[C---:B------:R-:W-:Y:S06]  /*8210*/  HMMA.16816.F32.BF16 R24, R196.reuse, R168, R24 ;  /* 0x000000a8c418723c */ /* 0x040fec0000041818 */
[-C--:B------:R-:W-:Y:S01]  /*8220*/  HMMA.16816.F32.BF16 R28, R196, R170.reuse, R28 ;  /* 0x000000aac41c723c */ /* 0x080fe2000004181c */
[----:B------:R2:W3:Y:S05]  /*8230*/  LDSM.16.M88.4 R196, [R2+0x1f000] ;  /* 0x01f0000002c4783b */ /* 0x0004ea0000000200 */
[----:B------:R-:W-:Y:S01]  /*8240*/  HMMA.16816.F32.BF16 R32, R172, R170, R32 ;  /* 0x000000aaac20723c */ /* 0x000fe20000041820 */
[----:B------:R-:W3:Y:S04]  /*8250*/  LDSM.16.MT88.4 R168, [R204+0x6800] ;  /* 0x00680000cca8783b */ /* 0x000ee80000004200 */
[----:B------:R-:W-:Y:S01]  /*8260*/  LDSM.16.M88.4 R172, [R200+0x1e000] ;  /* 0x01e00000c8ac783b */ /* 0x000fe20000000200 */
[-C--:B----4-:R-:W-:Y:S03]  /*8270*/  HMMA.16816.F32.BF16 R4, R180, R188.reuse, R4 ;  /* 0x000000bcb404723c */ /* 0x090fe60000041804 */
[----:B------:R-:W-:Y:S03]  /*8280*/  LDSM.16.M88.4 R200, [R200+0x1f000] ;  /* 0x01f00000c8c8783b */ /* 0x000fe60000000200 */
[C---:B------:R-:W-:Y:S06]  /*8290*/  HMMA.16816.F32.BF16 R8, R192.reuse, R188, R8 ;  /* 0x000000bcc008723c */ /* 0x040fec0000041808 */
[-C--:B------:R-:W-:Y:S05]  /*82a0*/  HMMA.16816.F32.BF16 R12, R192, R190.reuse, R12 ;  /* 0x000000bec00c723c */ /* 0x080fea000004180c */
[----:B--2---:R-:W-:Y:S01]  /*82b0*/  @P1 IADD3 R2, P0, R249, UR18, RZ ;  /* 0x00000012f9021c10 */ /* 0x004fe2000ff1e0ff */
[C---:B------:R-:W-:Y:S01]  /*82c0*/  HMMA.16816.F32.BF16 R16, R180.reuse, R190, R16 ;  /* 0x000000beb410723c */ /* 0x040fe20000041810 */
[----:B------:R-:W2:Y:S01]  /*82d0*/  LDSM.16.MT88.4 R188, [R204+0x3000] ;  /* 0x00300000ccbc783b */ /* 0x000ea20000004200 */
[----:B------:R-:W-:Y:S04]  /*82e0*/  @UP3 UIADD3 UR18, UP1, UR18, -0x100, URZ ;  /* 0xffffff0012123890 */ /* 0x000fe8000ff3e03f */
[-C--:B------:R-:W-:Y:S06]  /*82f0*/  HMMA.16816.F32.BF16 R20, R180, R164.reuse, R20 ;  /* 0x000000a4b414723c */ /* 0x080fec0000041814 */
[C---:B------:R-:W-:Y:S06]  /*8300*/  HMMA.16816.F32.BF16 R24, R192.reuse, R164, R24 ;  /* 0x000000a4c018723c */ /* 0x040fec0000041818 */
[-C--:B------:R-:W-:Y:S01]  /*8310*/  HMMA.16816.F32.BF16 R28, R192, R166.reuse, R28 ;  /* 0x000000a6c01c723c */ /* 0x080fe2000004181c */
[----:B------:R-:W4:Y:S05]  /*8320*/  LDSM.16.MT88.4 R192, [R204+0x7000] ;  /* 0x00700000ccc0783b */ /* 0x000f2a0000004200 */
[----:B------:R-:W-:Y:S01]  /*8330*/  HMMA.16816.F32.BF16 R32, R180, R166, R32 ;  /* 0x000000a6b420723c */ /* 0x000fe20000041820 */
[----:B------:R-:W-:Y:S04]  /*8340*/  LDSM.16.M88.4 R164, [R3+0x1e000] ;  /* 0x01e0000003a4783b */ /* 0x000fe80000000200 */
[----:B------:R-:W4:Y:S01]  /*8350*/  LDSM.16.MT88.4 R180, [R204+0x3800] ;  /* 0x00380000ccb4783b */ /* 0x000f220000004200 */
[-C--:B-1----:R-:W-:Y:S06]  /*8360*/  HMMA.16816.F32.BF16 R4, R176, R184.reuse, R4 ;  /* 0x000000b8b004723c */ /* 0x082fec0000041804 */
[C---:B---3--:R-:W-:Y:S06]  /*8370*/  HMMA.16816.F32.BF16 R8, R196.reuse, R184, R8 ;  /* 0x000000b8c408723c */ /* 0x048fec0000041808 */
[-C--:B------:R-:W-:Y:S06]  /*8380*/  HMMA.16816.F32.BF16 R12, R196, R186.reuse, R12 ;  /* 0x000000bac40c723c */ /* 0x080fec000004180c */
[C---:B------:R-:W-:Y:S01]  /*8390*/  HMMA.16816.F32.BF16 R16, R176.reuse, R186, R16 ;  /* 0x000000bab010723c */ /* 0x040fe20000041810 */
[----:B------:R1:W3:Y:S05]  /*83a0*/  LDSM.16.M88.4 R184, [R3+0x1f000] ;  /* 0x01f0000003b8783b */ /* 0x0002ea0000000200 */
[-C--:B------:R-:W-:Y:S06]  /*83b0*/  HMMA.16816.F32.BF16 R20, R176, R168.reuse, R20 ;  /* 0x000000a8b014723c */ /* 0x080fec0000041814 */
[C---:B------:R-:W-:Y:S06]  /*83c0*/  HMMA.16816.F32.BF16 R24, R196.reuse, R168, R24 ;  /* 0x000000a8c418723c */ /* 0x040fec0000041818 */
[-C--:B------:R-:W-:Y:S01]  /*83d0*/  HMMA.16816.F32.BF16 R28, R196, R170.reuse, R28 ;  /* 0x000000aac41c723c */ /* 0x080fe2000004181c */
[----:B------:R-:W3:Y:S05]  /*83e0*/  LDSM.16.MT88.4 R196, [R204+0x7800] ;  /* 0x00780000ccc4783b */ /* 0x000eea0000004200 */
[----:B------:R-:W-:Y:S05]  /*83f0*/  HMMA.16816.F32.BF16 R32, R176, R170, R32 ;  /* 0x000000aab020723c */ /* 0x000fea0000041820 */
[----:B-1----:R-:W-:Y:S01]  /*8400*/  @P1 IADD3.X R3, R250, UR17, RZ, P0, !PT ;  /* 0x00000011fa031c10 */ /* 0x002fe200087fe4ff */
[-C--:B--2---:R-:W-:Y:S01]  /*8410*/  HMMA.16816.F32.BF16 R4, R172, R188.reuse, R4 ;  /* 0x000000bcac04723c */ /* 0x084fe20000041804 */
[----:B------:R-:W-:Y:S03]  /*8420*/  @UP3 UIADD3.X UR17, UR17, -0x1, URZ, UP1, !UPT ;  /* 0xffffffff11113890 */ /* 0x000fe60008ffe43f */
[----:B------:R-:W5:Y:S01]  /*8430*/  @P1 LDG.E R246, desc[UR14][R2.64] ;  /* 0x0000000e02f61981 */ /* 0x000f62000c1e1900 */
[----:B------:R-:W-:Y:S01]  /*8440*/  IMAD.IADD R176, R207, 0x1, R206 ;  /* 0x00000001cfb07824 */ /* 0x000fe200078e02ce */
[C---:B------:R-:W-:Y:S02]  /*8450*/  HMMA.16816.F32.BF16 R8, R200.reuse, R188, R8 ;  /* 0x000000bcc808723c */ /* 0x040fe40000041808 */
[----:B------:R-:W5:Y:S04]  /*8460*/  @P1 LDG.E R247, desc[UR14][R2.64+0x20] ;  /* 0x0000200e02f71981 */ /* 0x000f68000c1e1900 */
[-C--:B------:R-:W-:Y:S01]  /*8470*/  HMMA.16816.F32.BF16 R12, R200, R190.reuse, R12 ;  /* 0x000000bec80c723c */ /* 0x080fe2000004180c */
[----:B------:R-:W-:Y:S04]  /*8480*/  LDSM.16.MT88.4 R168, [R176+0x3000] ;  /* 0x00300000b0a8783b */ /* 0x000fe80000004200 */
[----:B------:R-:W5:Y:S01]  /*8490*/  @P1 LDG.E R244, desc[UR14][R2.64+0x80] ;  /* 0x0000800e02f41981 */ /* 0x000f62000c1e1900 */
[C---:B------:R-:W-:Y:S03]  /*84a0*/  HMMA.16816.F32.BF16 R16, R172.reuse, R190, R16 ;  /* 0x000000beac10723c */ /* 0x040fe60000041810 */
[----:B------:R1:W5:Y:S03]  /*84b0*/  @P1 LDG.E R245, desc[UR14][R2.64+0xa0] ;  /* 0x0000a00e02f51981 */ /* 0x000366000c1e1900 */
[-C--:B----4-:R-:W-:Y:S06]  /*84c0*/  HMMA.16816.F32.BF16 R20, R172, R192.reuse, R20 ;  /* 0x000000c0ac14723c */ /* 0x090fec0000041814 */
[C---:B------:R-:W-:Y:S06]  /*84d0*/  HMMA.16816.F32.BF16 R24, R200.reuse, R192, R24 ;  /* 0x000000c0c818723c */ /* 0x040fec0000041818 */
[-C--:B------:R-:W-:Y:S06]  /*84e0*/  HMMA.16816.F32.BF16 R28, R200, R194.reuse, R28 ;  /* 0x000000c2c81c723c */ /* 0x080fec000004181c */
[----:B------:R-:W-:Y:S01]  /*84f0*/  HMMA.16816.F32.BF16 R32, R172, R194, R32 ;  /* 0x000000c2ac20723c */ /* 0x000fe20000041820 */
[----:B------:R-:W-:Y:S01]  /*8500*/  LDSM.16.MT88.4 R172, [R206+0x3800] ;  /* 0x00380000ceac783b */ /* 0x000fe20000004200 */
[----:B-1----:R-:W-:Y:S04]  /*8510*/  IMAD.U32 R2, RZ, RZ, UR6 ;  /* 0x00000006ff027e24 */ /* 0x002fe8000f8e00ff */
[-C--:B------:R-:W-:Y:S05]  /*8520*/  HMMA.16816.F32.BF16 R4, R164, R180.reuse, R4 ;  /* 0x000000b4a404723c */ /* 0x080fea0000041804 */
[-C--:B------:R-:W-:Y:S01]  /*8530*/  LEA R2, P0, R2, R218.reuse, 0x2 ;  /* 0x000000da02027211 */ /* 0x080fe200078010ff */
[C---:B---3--:R-:W-:Y:S05]  /*8540*/  HMMA.16816.F32.BF16 R8, R184.reuse, R180, R8 ;  /* 0x000000b4b808723c */ /* 0x048fea0000041808 */
[-C--:B------:R-:W-:Y:S01]  /*8550*/  LEA.HI.X.SX32 R3, R0, R219.reuse, 0x2, P0 ;  /* 0x000000db00037211 */ /* 0x080fe200000f16ff */
[-C--:B------:R-:W-:Y:S01]  /*8560*/  HMMA.16816.F32.BF16 R12, R184, R182.reuse, R12 ;  /* 0x000000b6b80c723c */ /* 0x080fe2000004180c */
[----:B------:R-:W-:Y:S05]  /*8570*/  IMAD.U32 R0, RZ, RZ, UR8 ;  /* 0x00000008ff007e24 */ /* 0x000fea000f8e00ff */
[C---:B------:R-:W-:Y:S05]  /*8580*/  HMMA.16816.F32.BF16 R16, R164.reuse, R182, R16 ;  /* 0x000000b6a410723c */ /* 0x040fea0000041810 */
[----:B------:R1:W-:Y:S01]  /*8590*/  REDG.E.ADD.F32.FTZ.RN.STRONG.GPU desc[UR14][R218.64], R4 ;  /* 0x00000004da0079a6 */ /* 0x0003e2000c10f38e */
[-C--:B------:R-:W-:Y:S03]  /*85a0*/  HMMA.16816.F32.BF16 R20, R164, R196.reuse, R20 ;  /* 0x000000c4a414723c */ /* 0x080fe60000041814 */
[----:B------:R2:W-:Y:S03]  /*85b0*/  REDG.E.ADD.F32.FTZ.RN.STRONG.GPU desc[UR14][R2.64], R5 ;  /* 0x00000005020079a6 */ /* 0x0005e6000c10f38e */
[C---:B------:R-:W-:Y:S06]  /*85c0*/  HMMA.16816.F32.BF16 R24, R184.reuse, R196, R24 ;  /* 0x000000c4b818723c */ /* 0x040fec0000041818 */
[-C--:B------:R-:W-:Y:S06]  /*85d0*/  HMMA.16816.F32.BF16 R28, R184, R198.reuse, R28 ;  /* 0x000000c6b81c723c */ /* 0x080fec000004181c */
[----:B------:R-:W-:Y:S07]  /*85e0*/  HMMA.16816.F32.BF16 R32, R164, R198, R32 ;  /* 0x000000c6a420723c */ /* 0x000fee0000041820 */
[----:B------:R-:W-:Y:S04]  /*85f0*/  IMAD.U32 R164, RZ, RZ, UR11 ;  /* 0x0000000bffa47e24 */ /* 0x000fe8000f8e00ff */
[----:B-1----:R-:W-:Y:S01]  /*8600*/  IMAD.U32 R4, RZ, RZ, UR8 ;  /* 0x00000008ff047e24 */ /* 0x002fe2000f8e00ff */
[-C--:B------:R-:W-:Y:S01]  /*8610*/  LEA R164, P1, R164, R218.reuse, 0x2 ;  /* 0x000000daa4a47211 */ /* 0x080fe200078210ff */
[----:B------:R-:W-:Y:S01]  /*8620*/  IMAD.U32 R165, RZ, RZ, UR11 ;  /* 0x0000000bffa57e24 */ /* 0x000fe2000f8e00ff */
[----:B------:R-:W-:Y:S01]  /*8630*/  UIMAD UR8, UR7, 0x30, URZ ;  /* 0x00000030070878a4 */ /* 0x000fe2000f8e023f */
[----:B------:R-:W-:Y:S01]  /*8640*/  IMAD.U32 R166, RZ, RZ, UR10 ;  /* 0x0000000affa67e24 */ /* 0x000fe2000f8e00ff */
[-C--:B------:R-:W-:Y:S01]  /*8650*/  LEA R4, P0, R4, R218.reuse, 0x2 ;  /* 0x000000da04047211 */ /* 0x080fe200078010ff */
[----:B------:R-:W-:Y:S01]  /*8660*/  UIMAD UR7, UR7, 0x38, URZ ;  /* 0x00000038070778a4 */ /* 0x000fe2000f8e023f */
[-C--:B------:R-:W-:Y:S02]  /*8670*/  LEA.HI.X.SX32 R165, R165, R219.reuse, 0x2, P1 ;  /* 0x000000dba5a57211 */ /* 0x080fe400008f16ff */
[-C--:B--2---:R-:W-:Y:S01]  /*8680*/  LEA.HI.X.SX32 R5, R0, R219.reuse, 0x2, P0 ;  /* 0x000000db00057211 */ /* 0x084fe200000f16ff */
[----:B------:R-:W-:Y:S01]  /*8690*/  IMAD.U32 R0, RZ, RZ, UR10 ;  /* 0x0000000aff007e24 */ /* 0x000fe2000f8e00ff */
[-C--:B------:R-:W-:Y:S01]  /*86a0*/  LEA R166, P0, R166, R218.reuse, 0x2 ;  /* 0x000000daa6a67211 */ /* 0x080fe200078010ff */
[----:B------:R1:W-:Y:S03]  /*86b0*/  REDG.E.ADD.F32.FTZ.RN.STRONG.GPU desc[UR14][R164.64], R6 ;  /* 0x00000006a40079a6 */ /* 0x0003e6000c10f38e */
[-C--:B------:R-:W-:Y:S01]  /*86c0*/  LEA.HI.X.SX32 R167, R0, R219.reuse, 0x2, P0 ;  /* 0x000000db00a77211 */ /* 0x080fe200000f16ff */
[----:B------:R2:W-:Y:S01]  /*86d0*/  REDG.E.ADD.F32.FTZ.RN.STRONG.GPU desc[UR14][R4.64], R7 ;  /* 0x00000007040079a6 */ /* 0x0005e2000c10f38e */
[----:B------:R-:W-:Y:S03]  /*86e0*/  IMAD.U32 R0, RZ, RZ, UR7 ;  /* 0x00000007ff007e24 */ /* 0x000fe6000f8e00ff */
[----:B------:R3:W-:Y:S01]  /*86f0*/  REDG.E.ADD.F32.FTZ.RN.STRONG.GPU desc[UR14][R166.64], R8 ;  /* 0x00000008a60079a6 */ /* 0x0007e2000c10f38e */
[----:B-1----:R-:W-:Y:S02]  /*8700*/  IMAD.U32 R164, RZ, RZ, UR9 ;  /* 0x00000009ffa47e24 */ /* 0x002fe4000f8e00ff */
[----:B------:R-:W-:Y:S02]  /*8710*/  IMAD.U32 R6, RZ, RZ, UR8 ;  /* 0x00000008ff067e24 */ /* 0x000fe4000f8e00ff */
[----:B--2---:R-:W-:Y:S01]  /*8720*/  IMAD.U32 R7, RZ, RZ, UR9 ;  /* 0x00000009ff077e24 */ /* 0x004fe2000f8e00ff */
[-C--:B------:R-:W-:Y:S01]  /*8730*/  LEA R164, P2, R164, R218.reuse, 0x2 ;  /* 0x000000daa4a47211 */ /* 0x080fe200078410ff */
[----:B------:R-:W-:Y:S01]  /*8740*/  IMAD.U32 R4, RZ, RZ, UR7 ;  /* 0x00000007ff047e24 */ /* 0x000fe2000f8e00ff */
[-C--:B------:R-:W-:Y:S01]  /*8750*/  LEA R6, P1, R6, R218.reuse, 0x2 ;  /* 0x000000da06067211 */ /* 0x080fe200078210ff */
        /* <DEDUP_REMOVED lines=8> */
[----:B---3--:R-:W-:Y:S01]  /*87e0*/  IMAD.U32 R8, RZ, RZ, UR8 ;  /* 0x00000008ff087e24 */ /* 0x008fe2000f8e00ff */
        /* <DEDUP_REMOVED lines=40> */
[----:B------:R-:W-:Y:S01]  /*8a70*/  IMAD.U32 R0, RZ, RZ, UR7 ;  /* 0x00000007ff007e24 */ /* 0x000fe2000f8e00ff */
[----:B------:R-:W-:Y:S03]  /*8a80*/  UIADD3 UR8, UR6, UR9, URZ ;  /* 0x0000000906087290 */ /* 0x000fe6000fffe03f */
[----:B------:R2:W-:Y:S03]  /*8a90*/  REDG.E.ADD.F32.FTZ.RN.STRONG.GPU desc[UR14][R4.64], R15 ;  /* 0x0000000f040079a6 */ /* 0x0005e6000c10f38e */
[----:B------:R-:W-:Y:S01]  /*8aa0*/  IMAD.U32 R10, RZ, RZ, UR8 ;  /* 0x00000008ff0a7e24 */ /* 0x000fe2000f8e00ff */
        /* <DEDUP_REMOVED lines=9> */
[----:B------:R-:W-:Y:S01]  /*8b40*/  IMAD.U32 R0, RZ, RZ, UR9 ;  /* 0x00000009ff007e24 */ /* 0x000fe2000f8e00ff */
[-C--:B------:R-:W-:Y:S02]  /*8b50*/  LEA R4, P0, R4, R218.reuse, 0x2 ;  /* 0x000000da04047211 */ /* 0x080fe400078010ff */
[-C--:B------:R-:W-:Y:S01]  /*8b60*/  LEA R8, P1, R8, R218.reuse, 0x2 ;  /* 0x000000da08087211 */ /* 0x080fe200078210ff */
[----:B------:R1:W-:Y:S01]  /*8b70*/  REDG.E.ADD.F32.FTZ.RN.STRONG.GPU desc[UR14][R6.64], R22 ;  /* 0x00000016060079a6 */ /* 0x0003e2000c10f38e */
[-C--:B------:R-:W-:Y:S01]  /*8b80*/  LEA.HI.X.SX32 R5, R0, R219.reuse, 0x2, P0 ;  /* 0x000000db00057211 */ /* 0x080fe200000f16ff */
[----:B------:R-:W-:Y:S01]  /*8b90*/  IMAD.U32 R0, RZ, RZ, UR8 ;  /* 0x00000008ff007e24 */ /* 0x000fe2000f8e00ff */
[----:B------:R-:W-:Y:S01]  /*8ba0*/  UIADD3 UR8, UR6, UR7, URZ ;  /* 0x0000000706087290 */ /* 0x000fe2000fffe03f */
[-C--:B------:R-:W-:Y:S02]  /*8bb0*/  LEA R10, P0, R10, R218.reuse, 0x2 ;  /* 0x000000da0a0a7211 */ /* 0x080fe400078010ff */
[----:B------:R2:W-:Y:S01]  /*8bc0*/  REDG.E.ADD.F32.FTZ.RN.STRONG.GPU desc[UR14][R4.64], R23 ;  /* 0x00000017040079a6 */ /* 0x0005e2000c10f38e */
[----:B------:R-:W-:Y:S01]  /*8bd0*/  UIADD3 UR9, UR6, UR8, URZ ;  /* 0x0000000806097290 */ /* 0x000fe2000fffe03f */
[-C--:B------:R-:W-:Y:S01]  /*8be0*/  LEA.HI.X.SX32 R11, R0, R219.reuse, 0x2, P0 ;  /* 0x000000db000b7211 */ /* 0x080fe200000f16ff */
[----:B------:R-:W-:Y:S01]  /*8bf0*/  IMAD.U32 R0, RZ, RZ, UR8 ;  /* 0x00000008ff007e24 */ /* 0x000fe2000f8e00ff */
[----:B------:R-:W-:Y:S01]  /*8c00*/  UIADD3 UR8, UR11, 0x60, URZ ;  /* 0x000000600b087890 */ /* 0x000fe2000fffe03f */
[----:B------:R-:W-:Y:S04]  /*8c10*/  LDSM.16.MT88.4 R20, [R206+0x2000] ;  /* 0x00200000ce14783b */ /* 0x000fe80000004200 */
[----:B------:R-:W-:Y:S01]  /*8c20*/  REDG.E.ADD.F32.FTZ.RN.STRONG.GPU desc[UR14][R10.64], R24 ;  /* 0x000000180a0079a6 */ /* 0x000fe2000c10f38e */
[CC--:B-1----:R-:W-:Y:S04]  /*8c30*/  LEA R6, P0, R0.reuse, R218.reuse, 0x2 ;  /* 0x000000da00067211 */ /* 0x0c2fe800078010ff */
[-C--:B------:R-:W-:Y:S01]  /*8c40*/  LEA.HI.X.SX32 R7, R0, R219.reuse, 0x2, P0 ;  /* 0x000000db00077211 */ /* 0x080fe200000f16ff */
[----:B------:R-:W-:Y:S02]  /*8c50*/  IMAD.U32 R0, RZ, RZ, UR8 ;  /* 0x00000008ff007e24 */ /* 0x000fe4000f8e00ff */
[----:B--2---:R-:W-:Y:S01]  /*8c60*/  IMAD.U32 R4, RZ, RZ, UR7 ;  /* 0x00000007ff047e24 */ /* 0x004fe2000f8e00ff */
[----:B------:R-:W-:Y:S01]  /*8c70*/  UIADD3 UR7, UR6, UR8, URZ ;  /* 0x0000000806077290 */ /* 0x000fe2000fffe03f */
[----:B------:R-:W-:Y:S03]  /*8c80*/  IMAD.U32 R5, RZ, RZ, UR9 ;  /* 0x00000009ff057e24 */ /* 0x000fe6000f8e00ff */
[-C--:B------:R-:W-:Y:S01]  /*8c90*/  LEA.HI.X.SX32 R9, R4, R219.reuse, 0x2, P1 ;  /* 0x000000db04097211 */ /* 0x080fe200008f16ff */
[----:B------:R-:W-:Y:S01]  /*8ca0*/  UIADD3 UR9, UR6, UR7, URZ ;  /* 0x0000000706097290 */ /* 0x000fe2000fffe03f */
[CC--:B------:R-:W-:Y:S03]  /*8cb0*/  LEA R4, P0, R5.reuse, R218.reuse, 0x2 ;  /* 0x000000da05047211 */ /* 0x0c0fe600078010ff */
[----:B------:R-:W-:Y:S01]  /*8cc0*/  REDG.E.ADD.F32.FTZ.RN.STRONG.GPU desc[UR14][R8.64], R25 ;  /* 0x00000019080079a6 */ /* 0x000fe2000c10f38e */
[-C--:B------:R-:W-:Y:S01]  /*8cd0*/  LEA.HI.X.SX32 R5, R5, R219.reuse, 0x2, P0 ;  /* 0x000000db05057211 */ /* 0x080fe200000f16ff */
[----:B------:R-:W-:Y:S02]  /*8ce0*/  UIADD3 UR8, UR6, UR9, URZ ;  /* 0x0000000906087290 */ /* 0x000fe4000fffe03f */
[----:B------:R1:W-:Y:S04]  /*8cf0*/  REDG.E.ADD.F32.FTZ.RN.STRONG.GPU desc[UR14][R6.64], R26 ;  /* 0x0000001a060079a6 */ /* 0x0003e8000c10f38e */
[----:B------:R2:W-:Y:S04]  /*8d00*/  REDG.E.ADD.F32.FTZ.RN.STRONG.GPU desc[UR14][R4.64], R27 ;  /* 0x0000001b040079a6 */ /* 0x0005e8000c10f38e */
[----:B------:R-:W-:Y:S04]  /*8d10*/  REDG.E.ADD.F32.FTZ.RN.STRONG.GPU desc[UR14][R218.64+0x180], R32 ;  /* 0x00018020da0079a6 */ /* 0x000fe8000c10f38e */
[----:B------:R3:W-:Y:S04]  /*8d20*/  REDG.E.ADD.F32.FTZ.RN.STRONG.GPU desc[UR14][R2.64+0x180], R33 ;  /* 0x00018021020079a6 */ /* 0x0007e8000c10f38e */
[----:B------:R-:W-:Y:S01]  /*8d30*/  LDSM.16.MT88.4 R24, [R176+0x2000] ;  /* 0x00200000b018783b */ /* 0x000fe20000004200 */
[----:B-1----:R-:W-:Y:S01]  /*8d40*/  IMAD.U32 R6, RZ, RZ, UR7 ;  /* 0x00000007ff067e24 */ /* 0x002fe2000f8e00ff */
[----:B------:R-:W-:Y:S01]  /*8d50*/  UIADD3 UR7, UR6, UR8, URZ ;  /* 0x0000000806077290 */ /* 0x000fe2000fffe03f */
[----:B------:R-:W-:Y:S01]  /*8d60*/  IMAD.U32 R7, RZ, RZ, UR8 ;  /* 0x00000008ff077e24 */ /* 0x000fe2000f8e00ff */
[CC--:B--2---:R-:W-:Y:S02]  /*8d70*/  LEA R4, P0, R0.reuse, R218.reuse, 0x2 ;  /* 0x000000da00047211 */ /* 0x0c4fe400078010ff */
[----:B------:R-:W-:Y:S02]  /*8d80*/  UIADD3 UR6, UR6, UR7, URZ ;  /* 0x0000000706067290 */ /* 0x000fe4000fffe03f */
[-C--:B------:R-:W-:Y:S01]  /*8d90*/  LEA.HI.X.SX32 R5, R0, R219.reuse, 0x2, P0 ;  /* 0x000000db00057211 */ /* 0x080fe200000f16ff */
[----:B------:R-:W-:Y:S01]  /*8da0*/  IMAD.U32 R0, RZ, RZ, UR9 ;  /* 0x00000009ff007e24 */ /* 0x000fe2000f8e00ff */
[CC--:B------:R-:W-:Y:S02]  /*8db0*/  LEA R10, P0, R6.reuse, R218.reuse, 0x2 ;  /* 0x000000da060a7211 */ /* 0x0c0fe400078010ff */
[----:B---3--:R-:W-:Y:S01]  /*8dc0*/  IMAD.U32 R3, RZ, RZ, UR6 ;  /* 0x00000006ff037e24 */ /* 0x008fe2000f8e00ff */
        /* <DEDUP_REMOVED lines=113> */
[----:B------:R-:W3:Y:S04]  /*94e0*/  LDL R234, [R1+0x14] ;  /* 0x0000140001ea7983 */ /* 0x000ee80000100800 */
[----:B------:R-:W4:Y:S04]  /*94f0*/  LDL R237, [R1+0x24] ;  /* 0x0000240001ed7983 */ /* 0x000f280000100800 */
[----:B------:R-:W4:Y:S04]  /*9500*/  LDL R233, [R1+0xc] ;  /* 0x00000c0001e97983 */ /* 0x000f280000100800 */
        /* <DEDUP_REMOVED lines=128> */
[----:B------:R-:W-:Y:S01]  /*9d10*/  F2FP.BF16.F32.PACK_AB R90, R91, R90 ;  /* 0x0000005a5b5a723e */ /* 0x000fe200000010ff */
[----:B------:R-:W-:Y:S01]  /*9d20*/  UISETP.NE.AND UP0, UPT, UR39, -0x1, UPT ;  /* 0xffffffff2700788c */ /* 0x000fe2000bf05270 */
[----:B------:R-:W-:-:S02]  /*9d30*/  F2FP.BF16.F32.PACK_AB R92, R93, R92 ;  /* 0x0000005c5d5c723e */ /* 0x000fc400000010ff */
        /* <DEDUP_REMOVED lines=9> */
[----:B------:R-:W-:Y:S04]  /*9dd0*/  STS [R235+0x400], R31 ;  /* 0x0004001feb007388 */ /* 0x000fe80000000800 */
[----:B---3--:R-:W-:Y:S04]  /*9de0*/  STS [R234], R28 ;  /* 0x0000001cea007388 */ /* 0x008fe80000000800 */
[----:B----4-:R-:W-:Y:S04]  /*9df0*/  STS [R237], R27 ;  /* 0x0000001bed007388 */ /* 0x010fe80000000800 */
[----:B------:R-:W-:Y:S04]  /*9e00*/  STS [R235+0x2000], R30 ;  /* 0x0020001eeb007388 */ /* 0x000fe80000000800 */
[----:B------:R-:W-:Y:S04]  /*9e10*/  STS [R235+0x2400], R29 ;  /* 0x0024001deb007388 */ /* 0x000fe80000000800 */
[----:B------:R-:W-:Y:S04]  /*9e20*/  STS [R234+0x2000], R26 ;  /* 0x0020001aea007388 */ /* 0x000fe80000000800 */
[----:B------:R-:W-:Y:S04]  /*9e30*/  STS [R234+0x2400], R25 ;  /* 0x00240019ea007388 */ /* 0x000fe80000000800 */
[----:B------:R-:W-:Y:S04]  /*9e40*/  STS [R233], R24 ;  /* 0x00000018e9007388 */ /* 0x000fe80000000800 */
[----:B------:R-:W-:Y:S04]  /*9e50*/  STS [R233+0x400], R23 ;  /* 0x00040017e9007388 */ /* 0x000fe80000000800 */
[----:B------:R-:W-:Y:S04]  /*9e60*/  STS [R232], R20 ;  /* 0x00000014e8007388 */ /* 0x000fe80000000800 */
        /* <DEDUP_REMOVED lines=68> */
.L_x_317:
        /* <DEDUP_REMOVED lines=23> */
.L_x_318:
        /* <DEDUP_REMOVED lines=14> */
[----:B------:R-:W-:Y:S01]  /*a500*/  ISETP.GE.AND P5, PT, R0, UR16, PT ;  /* 0x0000001000007c0c */ /* 0x000fe2000bfa6270 */
[----:B------:R-:W-:Y:S01]  /*a510*/  IMAD.U32 R3, RZ, RZ, UR11 ;  /* 0x0000000bff037e24 */ /* 0x000fe2000f8e00ff */
[----:B------:R-:W-:Y:S01]  /*a520*/  IADD3 R4, P0, R4, UR19, RZ ;  /* 0x0000001304047c10 */ /* 0x000fe2000ff1e0ff */
[----:B------:R-:W-:Y:S01]  /*a530*/  UIMAD UR11, UR21, UR12, URZ ;  /* 0x0000000c150b72a4 */ /* 0x000fe2000f8e023f */
[C---:B------:R-:W-:Y:S01]  /*a540*/  VIADD R6, R0.reuse, 0x20 ;  /* 0x0000002000067836 */ /* 0x040fe20000000000 */
[----:B------:R-:W-:Y:S01]  /*a550*/  SHF.R.S32.HI R22, RZ, 0x1f, R0 ;  /* 0x0000001fff167819 */ /* 0x000fe20000011400 */
[----:B------:R-:W-:Y:S01]  /*a560*/  VIADD R7, R0, 0x40 ;  /* 0x0000004000077836 */ /* 0x000fe20000000000 */
[----:B------:R-:W-:Y:S01]  /*a570*/  IADD3.X R5, R5, UR20, R3, P0, !PT ;  /* 0x0000001405057c10 */ /* 0x000fe200087fe403 */
[----:B------:R-:W-:Y:S01]  /*a580*/  IMAD.U32 R3, RZ, RZ, UR12 ;  /* 0x0000000cff037e24 */ /* 0x000fe2000f8e00ff */
[----:B------:R-:W-:Y:S01]  /*a590*/  UIMAD UR13, UR59, UR13, UR11 ;  /* 0x0000000d3b0d72a4 */ /* 0x000fe2000f8e020b */
[----:B------:R1:W2:Y:S01]  /*a5a0*/  LDS.128 R28, [R2+0xd000] ;  /* 0x00d00000021c7984 */ /* 0x0002a20000000c00 */
[----:B------:R-:W-:Y:S01]  /*a5b0*/  ISETP.GE.AND P4, PT, R6, UR16, PT ;  /* 0x0000001006007c0c */ /* 0x000fe2000bf86270 */
[----:B------:R-:W-:Y:S01]  /*a5c0*/  IMAD.WIDE.U32 R4, R3, UR59, R4 ;  /* 0x0000003b03047c25 */ /* 0x000fe2000f8e0004 */
[----:B------:R-:W-:Y:S01]  /*a5d0*/  ISETP.GE.AND P3, PT, R7, UR16, PT ;  /* 0x0000001007007c0c */ /* 0x000fe2000bf66270 */
[----:B------:R1:W3:Y:S02]  /*a5e0*/  LDS.128 R24, [R2+0x11000] ;  /* 0x0110000002187984 */ /* 0x0002e40000000c00 */
[----:B------:R-:W-:-:S02]  /*a5f0*/  VIADD R6, R0, 0x60 ;  /* 0x0000006000067836 */ /* 0x000fc40000000000 */
[----:B------:R1:W4:Y:S01]  /*a600*/  LDS.128 R36, [R2+0x15000] ;  /* 0x0150000002247984 */ /* 0x0003220000000c00 */
[----:B------:R-:W-:Y:S02]  /*a610*/  VIADD R20, R5, UR13 ;  /* 0x0000000d05147c36 */ /* 0x000fe40008000000 */
[----:B------:R-:W-:Y:S01]  /*a620*/  ISETP.GE.AND P2, PT, R6, UR16, PT ;  /* 0x0000001006007c0c */ /* 0x000fe2000bf46270 */
        /* <DEDUP_REMOVED lines=22> */
.L_x_320:
[----:B------:R-:W-:Y:S05]  /*a790*/  BSYNC B0 ;  /* 0x0000000000007941 */ /* 0x000fea0003800000 */
.L_x_319:
        /* <DEDUP_REMOVED lines=18> */
.L_x_322:
[----:B------:R-:W-:Y:S05]  /*a8c0*/  BSYNC B0 ;  /* 0x0000000000007941 */ /* 0x000fea0003800000 */
.L_x_321:
        /* <DEDUP_REMOVED lines=20> */
.L_x_324:
[----:B------:R-:W-:Y:S05]  /*aa10*/  BSYNC B0 ;  /* 0x0000000000007941 */ /* 0x000fea0003800000 */
.L_x_323:
        /* <DEDUP_REMOVED lines=20> */
.L_x_326:
[----:B------:R-:W-:Y:S05]  /*ab60*/  BSYNC B0 ;  /* 0x0000000000007941 */ /* 0x000fea0003800000 */
.L_x_325:
        /* <DEDUP_REMOVED lines=23> */
[C---:B------:R-:W-:Y:S01]  /*ace0*/  IMAD.WIDE.U32 R6, R0.reuse, UR8, R4 ;  /* 0x0000000800067c25 */ /* 0x040fe2000f8e0004 */
        /* <DEDUP_REMOVED lines=8> */
.L_x_328:
[----:B------:R-:W-:Y:S05]  /*ad70*/  BSYNC B0 ;  /* 0x0000000000007941 */ /* 0x000fea0003800000 */
.L_x_327:
        /* <DEDUP_REMOVED lines=18> */
.L_x_330:
[----:B------:R-:W-:Y:S05]  /*aea0*/  BSYNC B0 ;  /* 0x0000000000007941 */ /* 0x000fea0003800000 */
.L_x_329:
        /* <DEDUP_REMOVED lines=18> */
.L_x_332:
[----:B------:R-:W-:Y:S05]  /*afd0*/  BSYNC B0 ;  /* 0x0000000000007941 */ /* 0x000fea0003800000 */
.L_x_331:
        /* <DEDUP_REMOVED lines=16> */
.L_x_287:
[----:B------:R-:W-:Y:S05]  /*b0e0*/  BSYNC B1 ;  /* 0x0000000000017941 */ /* 0x000fea0003800000 */
.L_x_265:
[----:B-12---:R-:W2:Y:S01]  /*b0f0*/  LDL R2, [R1+0x2c] ;  /* 0x00002c0001027983 */ /* 0x006ea20000100800 */
[----:B------:R-:W-:Y:S02]  /*b100*/  ULDC UR5, c[0x0][0xc] ;  /* 0x0000030000057ab9 */ /* 0x000fe40000000800 */
[----:B------:R-:W-:Y:S01]  /*b110*/  UIADD3 UR22, UR5, UR22, URZ ;  /* 0x0000001605167290 */ /* 0x000fe2000fffe03f */
[----:B--2---:R-:W-:-:S13]  /*b120*/  R2UR UR6, R2 ;  /* 0x00000000020672ca */ /* 0x004fda00000e0000 */
[----:B------:R-:W-:-:S06]  /*b130*/  UISETP.GE.AND UP0, UPT, UR22, UR6, UPT ;  /* 0x000000061600728c */ /* 0x000fcc000bf06270 */
[----:B------:R-:W-:-:S13]  /*b140*/  PLOP3.LUT P0, PT, PT, PT, UP0, 0x80, 0x0 ;  /* 0x000000000000781c */ /* 0x000fda0003f0f008 */
[----:B------:R-:W-:Y:S05]  /*b150*/  @P0 BRA `(.L_x_333) ;  /* 0x0000000000040947 */ /* 0x000fea0003800000 */
[----:B------:R-:W-:Y:S05]  /*b160*/  BRA `(.L_x_334) ;  /* 0xffffff5800547947 */ /* 0x000fea000383ffff */
.L_x_333:
[----:B------:R-:W-:Y:S05]  /*b170*/  EXIT ;  /* 0x000000000000794d */ /* 0x000fea0003800000 */
.L_x_335:
        /* <DEDUP_REMOVED lines=16> */
.L_x_1073:


//--------------------- .text._ZN5flash27flash_bwd_convert_dq_kernelI23Flash_bwd_kernel_traitsILi128ELi64ELi64ELi8ELi4ELi2ELi2ELb1ELb0EN7cutlass10bfloat16_tE19Flash_kernel_traitsILi128ELi64ELi64ELi8ES3_EEEEvNS_16Flash_bwd_paramsEi --------------------------
	.section	.text._ZN5flash27flash_bwd_convert_dq_kernelI23Flash_bwd_kernel_traitsILi128ELi64ELi64ELi8ELi4ELi2ELi2ELb1ELb0EN7cutlass10bfloat16_tE19Flash_kernel_traitsILi128ELi64ELi64ELi8ES3_EEEEvNS_16Flash_bwd_paramsEi,"ax",@progbits
	.align	128
        .global         _ZN5flash27flash_bwd_convert_dq_kernelI23Flash_bwd_kernel_traitsILi128ELi64ELi64ELi8ELi4ELi2ELi2ELb1ELb0EN7cutlass10bfloat16_tE19Flash_kernel_traitsILi128ELi64ELi64ELi8ES3_EEEEvNS_16Flash_bwd_paramsEi
        .type           _ZN5flash27flash_bwd_convert_dq_kernelI23Flash_bwd_kernel_traitsILi128ELi64ELi64ELi8ELi4ELi2ELi2ELb1ELb0EN7cutlass10bfloat16_tE19Flash_kernel_traitsILi128ELi64ELi64ELi8ES3_EEEEvNS_16Flash_bwd_paramsEi,@function
        .size           _ZN5flash27flash_bwd_convert_dq_kernelI23Flash_bwd_kernel_traitsILi128ELi64ELi64ELi8ELi4ELi2ELi2ELb1ELb0EN7cutlass10bfloat16_tE19Flash_kernel_traitsILi128ELi64ELi64ELi8ES3_EEEEvNS_16Flash_bwd_paramsEi,(.L_x_1074 - _ZN5flash27flash_bwd_convert_dq_kernelI23Flash_bwd_kernel_traitsILi128ELi64ELi64ELi8ELi4ELi2ELi2ELb1ELb0EN7cutlass10bfloat16_tE19Flash_kernel_traitsILi128ELi64ELi64ELi8ES3_EEEEvNS_16Flash_bwd_paramsEi)
        .other          _ZN5flash27flash_bwd_convert_dq_kernelI23Flash_bwd_kernel_traitsILi128ELi64ELi64ELi8ELi4ELi2ELi2ELb1ELb0EN7cutlass10bfloat16_tE19Flash_kernel_traitsILi128ELi64ELi64ELi8ES3_EEEEvNS_16Flash_bwd_paramsEi,@"STO_CUDA_ENTRY STV_DEFAULT"
_ZN5flash27flash_bwd_convert_dq_kernelI23Flash_bwd_kernel_traitsILi128ELi64ELi64ELi8ELi4ELi2ELi2ELb1ELb0EN7cutlass10bfloat16_tE19Flash_kernel_traitsILi128ELi64ELi64ELi8ES3_EEEEvNS_16Flash_bwd_paramsEi:
.text._ZN5flash27flash_bwd_convert_dq_kernelI23Flash_bwd_kernel_traitsILi128ELi64ELi64ELi8ELi4ELi2ELi2ELb1ELb0EN7cutlass10bfloat16_tE19Flash_kernel_traitsILi128ELi64ELi64ELi8ES3_EEEEvNS_16Flash_bwd_paramsEi:
[----:B------:R-:W-:Y:S01]  /*0000*/  LDC R1, c[0x0][0x28] ;  /* 0x00000a00ff017b82 */ /* 0x000fe20000000800 */
[----:B------:R-:W0:Y:S07]  /*0010*/  S2R R32, SR_CTAID.Y ;  /* 0x0000000000207919 */ /* 0x000e2e0000002600 */
[----:B------:R-:W0:Y:S01]  /*0020*/  LDC.64 R4, c[0x0][0x2f0] ;  /* 0x0000bc00ff047b82 */ /* 0x000e220000000a00 */
[----:B------:R-:W-:Y:S01]  /*0030*/  ULDC.64 UR4, c[0x0][0x2f0] ;  /* 0x0000bc0000047ab9 */ /* 0x000fe20000000a00 */
[----:B------:R-:W-:Y:S01]  /*0040*/  MOV R35, 0xffffffff ;  /* 0xffffffff00237802 */ /* 0x000fe20000000f00 */
[----:B------:R-:W-:Y:S01]  /*0050*/  ULDC.64 UR6, c[0x0][0x208] ;  /* 0x0000820000067ab9 */ /* 0x000fe20000000a00 */
[----:B------:R-:W-:-:S04]  /*0060*/  ISETP.NE.U32.AND P0, PT, RZ, UR4, PT ;  /* 0x00000004ff007c0c */ /* 0x000fc8000bf05070 */
[----:B------:R-:W-:Y:S01]  /*0070*/  ISETP.NE.AND.EX P0, PT, RZ, UR5, PT, P0 ;  /* 0x00000005ff007c0c */ /* 0x000fe2000bf05300 */
[----:B0-----:R-:W-:-:S12]  /*0080*/  IMAD.WIDE R4, R32, 0x4, R4 ;  /* 0x0000000420047825 */ /* 0x001fd800078e0204 */
[----:B------:R-:W2:Y:S04]  /*0090*/  @P0 LDG.E R35, desc[UR6][R4.64] ;  /* 0x0000000604230981 */ /* 0x000ea8000c1e1900 */
[----:B------:R-:W2:Y:S01]  /*00a0*/  @P0 LDG.E R0, desc[UR6][R4.64+0x4] ;  /* 0x0000040604000981 */ /* 0x000ea2000c1e1900 */
[----:B------:R-:W0:Y:S02]  /*00b0*/  S2R R3, SR_CTAID.X ;  /* 0x0000000000037919 */ /* 0x000e240000002500 */
[----:B0-----:R-:W-:Y:S01]  /*00c0*/  SHF.L.U32 R3, R3, 0x6, RZ ;  /* 0x0000000603037819 */ /* 0x001fe200000006ff */
[----:B--2---:R-:W-:-:S06]  /*00d0*/  @P0 IMAD.IADD R0, R0, 0x1, -R35 ;  /* 0x0000000100000824 */ /* 0x004fcc00078e0a23 */
[----:B------:R-:W0:Y:S02]  /*00e0*/  @!P0 LDC R0, c[0x0][0x2c4] ;  /* 0x0000b100ff008b82 */ /* 0x000e240000000800 */
[----:B0-----:R-:W-:-:S13]  /*00f0*/  ISETP.GT.AND P1, PT, R0, R3, PT ;  /* 0x000000030000720c */ /* 0x001fda0003f24270 */
[----:B------:R-:W-:Y:S05]  /*0100*/  @!P1 EXIT ;  /* 0x000000000000994d */ /* 0x000fea0003800000 */
[----:B------:R-:W-:Y:S01]  /*0110*/  ISETP.NE.AND P2, PT, R35, -0x1, PT ;  /* 0xffffffff2300780c */ /* 0x000fe20003f45270 */
[----:B------:R-:W0:Y:S01]  /*0120*/  S2R R37, SR_TID.X ;  /* 0x0000000000257919 */ /* 0x000e220000002100 */
[----:B------:R-:W1:Y:S01]  /*0130*/  LDC R2, c[0x0][0x490] ;  /* 0x00012400ff027b82 */ /* 0x000e620000000800 */
[----:B------:R-:W-:Y:S01]  /*0140*/  IMAD.MOV.U32 R29, RZ, RZ, RZ ;  /* 0x000000ffff1d7224 */ /* 0x000fe200078e00ff */
[----:B------:R-:W-:Y:S01]  /*0150*/  SHF.R.S32.HI R41, RZ, 0x1f, R3 ;  /* 0x0000001fff297819 */ /* 0x000fe20000011403 */
[----:B------:R-:W2:Y:S01]  /*0160*/  S2R R4, SR_CTAID.Z ;  /* 0x0000000000047919 */ /* 0x000ea20000002700 */
[----:B------:R-:W-:Y:S02]  /*0170*/  CS2R R12, SRZ ;  /* 0x00000000000c7805 */ /* 0x000fe4000001ff00 */
[----:B------:R-:W-:Y:S02]  /*0180*/  CS2R R58, SRZ ;  /* 0x00000000003a7805 */ /* 0x000fe4000001ff00 */
[----:B------:R-:W-:-:S02]  /*0190*/  CS2R R54, SRZ ;  /* 0x0000000000367805 */ /* 0x000fc4000001ff00 */
[----:B------:R-:W-:Y:S02]  /*01a0*/  CS2R R14, SRZ ;  /* 0x00000000000e7805 */ /* 0x000fe4000001ff00 */
[----:B------:R-:W-:Y:S02]  /*01b0*/  CS2R R18, SRZ ;  /* 0x0000000000127805 */ /* 0x000fe4000001ff00 */
[----:B------:R-:W-:Y:S02]  /*01c0*/  CS2R R20, SRZ ;  /* 0x0000000000147805 */ /* 0x000fe4000001ff00 */
[----:B------:R-:W-:Y:S01]  /*01d0*/  CS2R R22, SRZ ;  /* 0x0000000000167805 */ /* 0x000fe2000001ff00 */
[----:B------:R-:W3:Y:S01]  /*01e0*/  @P2 LDC.64 R60, c[0x0][0x448] ;  /* 0x00011200ff3c2b82 */ /* 0x000ee20000000a00 */
[----:B------:R-:W-:Y:S02]  /*01f0*/  CS2R R24, SRZ ;  /* 0x0000000000187805 */ /* 0x000fe4000001ff00 */
[----:B------:R-:W-:Y:S01]  /*0200*/  CS2R R50, SRZ ;  /* 0x0000000000327805 */ /* 0x000fe2000001ff00 */
[----:B------:R-:W-:Y:S01]  /*0210*/  IMAD.MOV.U32 R5, RZ, RZ, RZ ;  /* 0x000000ffff057224 */ /* 0x000fe200078e00ff */
[----:B------:R-:W-:-:S02]  /*0220*/  CS2R R6, SRZ ;  /* 0x0000000000067805 */ /* 0x000fc4000001ff00 */
[----:B------:R-:W-:Y:S02]  /*0230*/  CS2R R8, SRZ ;  /* 0x0000000000087805 */ /* 0x000fe4000001ff00 */
[----:B------:R-:W-:Y:S02]  /*0240*/  CS2R R10, SRZ ;  /* 0x00000000000a7805 */ /* 0x000fe4000001ff00 */
[----:B------:R-:W-:Y:S02]  /*0250*/  CS2R R56, SRZ ;  /* 0x0000000000387805 */ /* 0x000fe4000001ff00 */
[----:B------:R-:W-:Y:S02]  /*0260*/  CS2R R16, SRZ ;  /* 0x0000000000107805 */ /* 0x000fe4000001ff00 */
[----:B------:R-:W-:Y:S02]  /*0270*/  CS2R R52, SRZ ;  /* 0x0000000000347805 */ /* 0x000fe4000001ff00 */
[----:B-1----:R-:W-:-:S02]  /*0280*/  ISETP.GE.AND P1, PT, R2, 0x1, PT ;  /* 0x000000010200780c */ /* 0x002fc40003f26270 */
[----:B0-----:R-:W-:Y:S01]  /*0290*/  SHF.R.S32.HI R28, RZ, 0x1f, R37 ;  /* 0x0000001fff1c7819 */ /* 0x001fe20000011425 */
[----:B---3--:R-:W-:-:S03]  /*02a0*/  @P2 IMAD.WIDE.U32 R62, R35, R60, RZ ;  /* 0x0000003c233e2225 */ /* 0x008fc600078e00ff */
[----:B------:R-:W-:Y:S01]  /*02b0*/  LEA.HI R28, R28, R37, RZ, 0x5 ;  /* 0x000000251c1c7211 */ /* 0x000fe200078f28ff */
[----:B------:R-:W-:Y:S01]  /*02c0*/  HFMA2.MMA R60, -RZ, RZ, 0, 0 ;  /* 0x00000000ff3c7435 */ /* 0x000fe200000001ff */
[----:B------:R-:W-:Y:S02]  /*02d0*/  @P2 IMAD R61, R35, R61, R63 ;  /* 0x0000003d233d2224 */ /* 0x000fe400078e023f */
[----:B------:R-:W-:Y:S01]  /*02e0*/  SHF.R.S32.HI R36, RZ, 0x5, R28 ;  /* 0x00000005ff247819 */ /* 0x000fe2000001141c */
[----:B--2---:R-:W-:Y:S07]  /*02f0*/  @P2 BRA `(.L_x_336) ;  /* 0x00000000001c2947 */ /* 0x004fee0003800000 */
[----:B------:R-:W0:Y:S01]  /*0300*/  LDC.64 R26, c[0x0][0x430] ;  /* 0x00010c00ff1a7b82 */ /* 0x000e220000000a00 */
[----:B------:R-:W-:Y:S02]  /*0310*/  SHF.R.S32.HI R31, RZ, 0x1f, R32 ;  /* 0x0000001fff1f7819 */ /* 0x000fe40000011420 */
[----:B------:R-:W-:-:S03]  /*0320*/  MOV R35, 0xffffffff ;  /* 0xffffffff00237802 */ /* 0x000fc60000000f00 */
[-C--:B0-----:R-:W-:Y:S02]  /*0330*/  IMAD R31, R31, R26.reuse, RZ ;  /* 0x0000001a1f1f7224 */ /* 0x081fe400078e02ff */
[----:B------:R-:W-:-:S04]  /*0340*/  IMAD.WIDE.U32 R62, R32, R26, RZ ;  /* 0x0000001a203e7225 */ /* 0x000fc800078e00ff */
[----:B------:R-:W-:-:S04]  /*0350*/  IMAD R27, R32, R27, R31 ;  /* 0x0000001b201b7224 */ /* 0x000fc800078e021f */
[----:B------:R-:W-:-:S07]  /*0360*/  IMAD.IADD R61, R63, 0x1, R27 ;  /* 0x000000013f3d7824 */ /* 0x000fce00078e021b */
.L_x_336:
[----:B------:R-:W-:Y:S05]  /*0370*/  @!P1 BRA `(.L_x_337) ;  /* 0x0000000800b49947 */ /* 0x000fea0003800000 */
[----:B------:R-:W0:Y:S01]  /*0380*/  LDC R33, c[0x0][0x2d4] ;  /* 0x0000b500ff217b82 */ /* 0x000e220000000800 */
[----:B------:R-:W-:Y:S01]  /*0390*/  IMAD.WIDE R26, R32, 0x80, RZ ;  /* 0x00000080201a7825 */ /* 0x000fe200078e02ff */
[----:B------:R-:W-:Y:S01]  /*03a0*/  LOP3.LUT R38, R28, 0xffffffe0, RZ, 0xc0, !PT ;  /* 0xffffffe01c267812 */ /* 0x000fe200078ec0ff */
[----:B------:R-:W-:Y:S01]  /*03b0*/  ULDC.64 UR10, c[0x0][0x488] ;  /* 0x00012200000a7ab9 */ /* 0x000fe20000000a00 */
[----:B------:R-:W-:Y:S01]  /*03c0*/  UMOV UR4, URZ ;  /* 0x0000003f00047c82 */ /* 0x000fe20008000000 */
[----:B------:R-:W-:Y:S01]  /*03d0*/  USHF.L.U64.HI UR5, UR10, 0x2, UR11 ;  /* 0x000000020a057899 */ /* 0x000fe2000801020b */
[----:B------:R-:W-:Y:S01]  /*03e0*/  SEL R26, R26, RZ, P0 ;  /* 0x000000ff1a1a7207 */ /* 0x000fe20000000000 */
[----:B------:R-:W-:Y:S01]  /*03f0*/  IMAD.IADD R37, R37, 0x1, -R38 ;  /* 0x0000000125257824 */ /* 0x000fe200078e0a26 */
[----:B------:R-:W1:Y:S01]  /*0400*/  LDC R12, c[0x0][0x270] ;  /* 0x00009c00ff0c7b82 */ /* 0x000e620000000800 */
[----:B------:R-:W-:Y:S01]  /*0410*/  SEL R34, R27, RZ, P0 ;  /* 0x000000ff1b227207 */ /* 0x000fe20000000000 */
[----:B------:R-:W-:Y:S01]  /*0420*/  ULDC.64 UR8, c[0x0][0x400] ;  /* 0x0001000000087ab9 */ /* 0x000fe20000000a00 */
[----:B------:R-:W-:-:S04]  /*0430*/  IADD3 R39, P0, R3, R26, RZ ;  /* 0x0000001a03277210 */ /* 0x000fc80007f1e0ff */
[----:B------:R-:W-:Y:S01]  /*0440*/  IADD3.X R41, R41, R34, RZ, P0, !PT ;  /* 0x0000002229297210 */ /* 0x000fe200007fe4ff */
[----:B------:R-:W2:Y:S01]  /*0450*/  LDC R43, c[0x0][0x2dc] ;  /* 0x0000b700ff2b7b82 */ /* 0x000ea20000000800 */
[----:B0-----:R-:W-:Y:S01]  /*0460*/  IMAD.WIDE R32, R32, R33, RZ ;  /* 0x0000002120207225 */ /* 0x001fe200078e02ff */
[----:B-1----:R-:W-:-:S03]  /*0470*/  SHF.R.S32.HI R26, RZ, 0x1f, R12 ;  /* 0x0000001fff1a7819 */ /* 0x002fc6000001140c */
[-C--:B------:R-:W-:Y:S02]  /*0480*/  IMAD R33, R33, R12.reuse, RZ ;  /* 0x0000000c21217224 */ /* 0x080fe400078e02ff */
[----:B------:R-:W-:Y:S02]  /*0490*/  IMAD R34, R41, R12, RZ ;  /* 0x0000000c29227224 */ /* 0x000fe400078e02ff */
[C---:B------:R-:W-:Y:S02]  /*04a0*/  IMAD R47, R32.reuse, R26, R33 ;  /* 0x0000001a202f7224 */ /* 0x040fe400078e0221 */
[----:B------:R-:W-:-:S04]  /*04b0*/  IMAD.WIDE.U32 R32, R32, R12, RZ ;  /* 0x0000000c20207225 */ /* 0x000fc800078e00ff */
[----:B--2---:R-:W-:-:S04]  /*04c0*/  IMAD.WIDE R30, R12, R43, RZ ;  /* 0x0000002b0c1e7225 */ /* 0x004fc800078e02ff */
[----:B------:R-:W-:Y:S02]  /*04d0*/  IMAD R27, R31, R35, RZ ;  /* 0x000000231f1b7224 */ /* 0x000fe400078e02ff */
[----:B------:R-:W-:Y:S02]  /*04e0*/  IMAD R49, R26, R39, R34 ;  /* 0x000000271a317224 */ /* 0x000fe400078e0222 */
[----:B------:R-:W-:Y:S02]  /*04f0*/  IMAD R45, R30, R29, R27 ;  /* 0x0000001d1e2d7224 */ /* 0x000fe400078e021b */
[----:B------:R-:W-:Y:S01]  /*0500*/  IMAD.IADD R40, R33, 0x1, R47 ;  /* 0x0000000121287824 */ /* 0x000fe200078e022f */
[----:B------:R-:W-:Y:S01]  /*0510*/  SHF.R.S32.HI R47, RZ, 0x1f, R43 ;  /* 0x0000001fff2f7819 */ /* 0x000fe2000001142b */
[----:B------:R-:W-:-:S04]  /*0520*/  IMAD.WIDE.U32 R26, R39, R12, RZ ;  /* 0x0000000c271a7225 */ /* 0x000fc800078e00ff */
[----:B------:R-:W-:Y:S01]  /*0530*/  IMAD R33, R40, R43, RZ ;  /* 0x0000002b28217224 */ /* 0x000fe200078e02ff */
[----:B------:R-:W-:Y:S01]  /*0540*/  IADD3 R40, R27, R49, RZ ;  /* 0x000000311b287210 */ /* 0x000fe20007ffe0ff */
[----:B------:R-:W-:-:S04]  /*0550*/  IMAD.WIDE.U32 R34, R30, R35, RZ ;  /* 0x000000231e227225 */ /* 0x000fc800078e00ff */
[----:B------:R-:W-:Y:S01]  /*0560*/  IMAD.WIDE.U32 R28, R32, R43, RZ ;  /* 0x0000002b201c7225 */ /* 0x000fe200078e00ff */
[----:B------:R-:W-:-:S03]  /*0570*/  IADD3 R38, R35, R45, RZ ;  /* 0x0000002d23267210 */ /* 0x000fc60007ffe0ff */
[-C--:B------:R-:W-:Y:S01]  /*0580*/  IMAD R40, R40, R43.reuse, RZ ;  /* 0x0000002b28287224 */ /* 0x080fe200078e02ff */
[----:B------:R-:W-:Y:S01]  /*0590*/  SEL R35, R28, R34, !P2 ;  /* 0x000000221c237207 */ /* 0x000fe20005000000 */
[----:B------:R-:W-:Y:S02]  /*05a0*/  IMAD R27, R47, R32, R33 ;  /* 0x000000202f1b7224 */ /* 0x000fe400078e0221 */
[-C--:B------:R-:W-:Y:S02]  /*05b0*/  IMAD R45, R4, R43.reuse, RZ ;  /* 0x0000002b042d7224 */ /* 0x080fe400078e02ff */
[-C--:B------:R-:W-:Y:S02]  /*05c0*/  IMAD R63, R12, R43.reuse, RZ ;  /* 0x0000002b0c3f7224 */ /* 0x080fe400078e02ff */
[----:B------:R-:W-:-:S03]  /*05d0*/  IMAD.WIDE.U32 R32, R26, R43, RZ ;  /* 0x0000002b1a207225 */ /* 0x000fc600078e00ff */
[----:B------:R-:W-:Y:S01]  /*05e0*/  SHF.L.U32 R43, R63, 0x3, RZ ;  /* 0x000000033f2b7819 */ /* 0x000fe200000006ff */
[----:B------:R-:W-:Y:S01]  /*05f0*/  IMAD R47, R47, R26, R40 ;  /* 0x0000001a2f2f7224 */ /* 0x000fe200078e0228 */
[----:B------:R-:W-:Y:S01]  /*0600*/  IADD3 R26, P0, R45, R35, RZ ;  /* 0x000000232d1a7210 */ /* 0x000fe20007f1e0ff */
[----:B------:R-:W-:Y:S01]  /*0610*/  @!P2 IMAD.IADD R38, R29, 0x1, R27 ;  /* 0x000000011d26a824 */ /* 0x000fe200078e021b */
[----:B------:R-:W-:Y:S01]  /*0620*/  IADD3 R12, R43, 0x20, R43 ;  /* 0x000000202b0c7810 */ /* 0x000fe20007ffe02b */
[----:B------:R-:W-:Y:S01]  /*0630*/  IMAD.IADD R29, R33, 0x1, R47 ;  /* 0x00000001211d7824 */ /* 0x000fe200078e022f */
[----:B------:R-:W-:Y:S01]  /*0640*/  SHF.L.U32 R28, R32, 0x2, RZ ;  /* 0x00000002201c7819 */ /* 0x000fe200000006ff */
[----:B------:R-:W-:Y:S01]  /*0650*/  IMAD R41, R41, R30, RZ ;  /* 0x0000001e29297224 */ /* 0x000fe200078e02ff */
[----:B------:R-:W-:Y:S01]  /*0660*/  LEA.HI.X.SX32 R27, R45, R38, 0x1, P0 ;  /* 0x000000262d1b7211 */ /* 0x000fe200000f0eff */
[----:B------:R-:W-:Y:S01]  /*0670*/  IMAD R37, R36, R63, R37 ;  /* 0x0000003f24257224 */ /* 0x000fe200078e0225 */
[----:B------:R-:W-:Y:S01]  /*0680*/  SHF.L.U64.HI R29, R32, 0x2, R29 ;  /* 0x00000002201d7819 */ /* 0x000fe2000001021d */
[-C--:B------:R-:W-:Y:S01]  /*0690*/  IMAD R32, R31, R39.reuse, R41 ;  /* 0x000000271f207224 */ /* 0x080fe200078e0229 */
[----:B------:R-:W-:Y:S01]  /*06a0*/  SHF.L.U64.HI R67, R35, 0x2, R38 ;  /* 0x0000000223437819 */ /* 0x000fe20000010226 */
[----:B------:R-:W-:Y:S01]  /*06b0*/  IMAD.WIDE.U32 R26, R30, R39, R26 ;  /* 0x000000271e1a7225 */ /* 0x000fe200078e001a */
[----:B------:R-:W-:-:S02]  /*06c0*/  SHF.R.S32.HI R31, RZ, 0x1f, R37 ;  /* 0x0000001fff1f7819 */ /* 0x000fc40000011425 */
[----:B------:R-:W-:Y:S01]  /*06d0*/  SHF.L.U32 R35, R35, 0x2, RZ ;  /* 0x0000000223237819 */ /* 0x000fe200000006ff */
[----:B------:R-:W-:Y:S01]  /*06e0*/  IMAD.IADD R36, R43, 0x1, R12 ;  /* 0x000000012b247824 */ /* 0x000fe200078e020c */
[----:B------:R-:W-:Y:S01]  /*06f0*/  IADD3 R30, P0, R37, R26, RZ ;  /* 0x0000001a251e7210 */ /* 0x000fe20007f1e0ff */
[----:B------:R-:W-:-:S03]  /*0700*/  IMAD.WIDE R40, R43, 0x4, R28 ;  /* 0x000000042b287825 */ /* 0x000fc600078e021c */
[----:B------:R-:W-:Y:S01]  /*0710*/  IADD3 R34, R43, R36, RZ ;  /* 0x000000242b227210 */ /* 0x000fe20007ffe0ff */
[----:B------:R-:W-:Y:S01]  /*0720*/  IMAD.WIDE R28, R45, 0x4, R28 ;  /* 0x000000042d1c7825 */ /* 0x000fe200078e021c */
[----:B------:R-:W-:Y:S02]  /*0730*/  IADD3.X R39, R31, R27, R32, P0, !PT ;  /* 0x0000001b1f277210 */ /* 0x000fe400007fe420 */
[C---:B------:R-:W-:Y:S01]  /*0740*/  SHF.L.U32 R38, R30.reuse, 0x2, RZ ;  /* 0x000000021e267819 */ /* 0x040fe200000006ff */
[----:B------:R-:W-:Y:S01]  /*0750*/  IMAD.WIDE R40, R45, 0x4, R40 ;  /* 0x000000042d287825 */ /* 0x000fe200078e0228 */
[----:B------:R-:W-:-:S03]  /*0760*/  SHF.L.U64.HI R39, R30, 0x2, R39 ;  /* 0x000000021e277819 */ /* 0x000fc60000010227 */
[----:B------:R-:W-:-:S04]  /*0770*/  IMAD.WIDE R26, R37, 0x4, R28 ;  /* 0x00000004251a7825 */ /* 0x000fc800078e021c */
[----:B------:R-:W-:Y:S01]  /*0780*/  IMAD.IADD R32, R43, 0x1, R34 ;  /* 0x000000012b207824 */ /* 0x000fe200078e0222 */
[----:B------:R-:W-:Y:S01]  /*0790*/  IADD3 R64, P0, R26, R35, RZ ;  /* 0x000000231a407210 */ /* 0x000fe20007f1e0ff */
[----:B------:R-:W-:-:S03]  /*07a0*/  IMAD.WIDE R40, R37, 0x4, R40 ;  /* 0x0000000425287825 */ /* 0x000fc600078e0228 */
[----:B------:R-:W-:Y:S01]  /*07b0*/  IADD3.X R65, R27, R67, RZ, P0, !PT ;  /* 0x000000431b417210 */ /* 0x000fe200007fe4ff */
[----:B------:R-:W-:Y:S01]  /*07c0*/  IMAD.IADD R31, R43, 0x1, R32 ;  /* 0x000000012b1f7824 */ /* 0x000fe200078e0220 */
[----:B------:R-:W-:Y:S01]  /*07d0*/  IADD3 R66, P0, R40, R35, RZ ;  /* 0x0000002328427210 */ /* 0x000fe20007f1e0ff */
[----:B------:R-:W-:-:S04]  /*07e0*/  IMAD.WIDE R26, R63, 0x20, R38 ;  /* 0x000000203f1a7825 */ /* 0x000fc800078e0226 */
[----:B------:R-:W-:Y:S02]  /*07f0*/  IMAD.IADD R29, R43, 0x1, R31 ;  /* 0x000000012b1d7824 */ /* 0x000fe400078e021f */
[----:B------:R-:W-:-:S04]  /*0800*/  IMAD.WIDE R30, R31, 0x4, R38 ;  /* 0x000000041f1e7825 */ /* 0x000fc800078e0226 */
[----:B------:R-:W-:-:S04]  /*0810*/  IMAD.WIDE R28, R29, 0x4, R38 ;  /* 0x000000041d1c7825 */ /* 0x000fc800078e0226 */
[----:B------:R-:W-:-:S04]  /*0820*/  IMAD.WIDE R32, R32, 0x4, R38 ;  /* 0x0000000420207825 */ /* 0x000fc800078e0226 */
[----:B------:R-:W-:-:S04]  /*0830*/  IMAD.WIDE R34, R34, 0x4, R38 ;  /* 0x0000000422227825 */ /* 0x000fc800078e0226 */
[----:B------:R-:W-:-:S04]  /*0840*/  IMAD.WIDE R36, R36, 0x4, R38 ;  /* 0x0000000424247825 */ /* 0x000fc800078e0226 */
[----:B------:R-:W-:Y:S01]  /*0850*/  IMAD.WIDE R38, R12, 0x4, R38 ;  /* 0x000000040c267825 */ /* 0x000fe200078e0226 */
[----:B------:R-:W-:-:S03]  /*0860*/  MOV R12, RZ ;  /* 0x000000ff000c7202 */ /* 0x000fc60000000f00 */
[----:B------:R-:W-:Y:S02]  /*0870*/  IMAD.X R67, R41, 0x1, R67, P0 ;  /* 0x0000000129437824 */ /* 0x000fe400000e0643 */
[----:B------:R-:W-:-:S07]  /*0880*/  IMAD.WIDE R26, R43, 0x4, R26 ;  /* 0x000000042b1a7825 */ /* 0x000fce00078e021a */
.L_x_338:
[----:B------:R-:W-:-:S04]  /*0890*/  IADD3 R46, P0, R26, UR8, RZ ;  /* 0x000000081a2e7c10 */ /* 0x000fc8000ff1e0ff */
[----:B------:R-:W-:-:S05]  /*08a0*/  IADD3.X R47, R27, UR9, RZ, P0, !PT ;  /* 0x000000091b2f7c10 */ /* 0x000fca00087fe4ff */
[----:B------:R0:W2:Y:S02]  /*08b0*/  LDG.E R69, desc[UR6][R46.64] ;  /* 0x000000062e457981 */ /* 0x0000a4000c1e1900 */
[----:B0-----:R-:W-:-:S04]  /*08c0*/  IMAD.WIDE R46, R63, 0x20, R46 ;  /* 0x000000203f2e7825 */ /* 0x001fc800078e022e */
[C---:B------:R-:W-:Y:S01]  /*08d0*/  IMAD.WIDE R42, R63.reuse, 0x20, R46 ;  /* 0x000000203f2a7825 */ /* 0x040fe200078e022e */
[----:B------:R-:W-:Y:S01]  /*08e0*/  IADD3 R68, P0, R64, UR8, RZ ;  /* 0x0000000840447c10 */ /* 0x000fe2000ff1e0ff */
[----:B------:R-:W3:Y:S02]  /*08f0*/  LDG.E R46, desc[UR6][R46.64] ;  /* 0x000000062e2e7981 */ /* 0x000ee4000c1e1900 */
[C---:B------:R-:W-:Y:S02]  /*0900*/  IMAD.WIDE R40, R63.reuse, 0x20, R42 ;  /* 0x000000203f287825 */ /* 0x040fe400078e022a */
[----:B------:R-:W4:Y:S02]  /*0910*/  LDG.E R42, desc[UR6][R42.64] ;  /* 0x000000062a2a7981 */ /* 0x000f24000c1e1900 */
[C---:B------:R-:W-:Y:S02]  /*0920*/  IMAD.WIDE R44, R63.reuse, 0x20, R40 ;  /* 0x000000203f2c7825 */ /* 0x040fe400078e0228 */
[----:B------:R-:W5:Y:S02]  /*0930*/  LDG.E R40, desc[UR6][R40.64] ;  /* 0x0000000628287981 */ /* 0x000f64000c1e1900 */
[----:B------:R-:W-:-:S02]  /*0940*/  IMAD.WIDE R48, R63, 0x20, R44 ;  /* 0x000000203f307825 */ /* 0x000fc400078e022c */
[----:B------:R-:W5:Y:S04]  /*0950*/  LDG.E R44, desc[UR6][R44.64] ;  /* 0x000000062c2c7981 */ /* 0x000f68000c1e1900 */
[----:B------:R-:W5:Y:S01]  /*0960*/  LDG.E R49, desc[UR6][R48.64] ;  /* 0x0000000630317981 */ /* 0x000f62000c1e1900 */
[----:B--2---:R-:W-:Y:S01]  /*0970*/  FADD.FTZ R56, R69, R56 ;  /* 0x0000003845387221 */ /* 0x004fe20000010000 */
[----:B------:R-:W-:-:S05]  /*0980*/  IADD3.X R69, R65, UR9, RZ, P0, !PT ;  /* 0x0000000941457c10 */ /* 0x000fca00087fe4ff */
[----:B------:R-:W2:Y:S04]  /*0990*/  LDG.E R48, desc[UR6][R68.64] ;  /* 0x0000000644307981 */ /* 0x000ea8000c1e1900 */
[----:B------:R-:W2:Y:S04]  /*09a0*/  LDG.E R43, desc[UR6][R68.64+0x100] ;  /* 0x00010006442b7981 */ /* 0x000ea8000c1e1900 */
[----:B------:R-:W2:Y:S01]  /*09b0*/  LDG.E R47, desc[UR6][R68.64+0x80] ;  /* 0x00008006442f7981 */ /* 0x000ea2000c1e1900 */
[----:B---3--:R-:W-:Y:S01]  /*09c0*/  FADD.FTZ R17, R46, R17 ;  /* 0x000000112e117221 */ /* 0x008fe20000010000 */
[----:B----4-:R-:W-:-:S02]  /*09d0*/  FADD.FTZ R55, R42, R55 ;  /* 0x000000372a377221 */ /* 0x010fc40000010000 */
[----:B------:R-:W3:Y:S01]  /*09e0*/  LDG.E R42, desc[UR6][R68.64+0x180] ;  /* 0x00018006442a7981 */ /* 0x000ee2000c1e1900 */
[----:B-----5:R-:W-:Y:S01]  /*09f0*/  FADD.FTZ R11, R40, R11 ;  /* 0x0000000b280b7221 */ /* 0x020fe20000010000 */
[----:B------:R-:W-:-:S04]  /*0a00*/  IADD3 R40, P0, R66, UR8, RZ ;  /* 0x0000000842287c10 */ /* 0x000fc8000ff1e0ff */
[----:B------:R-:W-:Y:S01]  /*0a10*/  IADD3.X R41, R67, UR9, RZ, P0, !PT ;  /* 0x0000000943297c10 */ /* 0x000fe200087fe4ff */
[----:B------:R-:W-:-:S04]  /*0a20*/  FADD.FTZ R53, R44, R53 ;  /* 0x000000352c357221 */ /* 0x000fc80000010000 */
[----:B------:R-:W4:Y:S04]  /*0a30*/  LDG.E R44, desc[UR6][R40.64] ;  /* 0x00000006282c7981 */ /* 0x000f28000c1e1900 */
[----:B------:R-:W5:Y:S04]  /*0a40*/  LDG.E R46, desc[UR6][R40.64+0x80] ;  /* 0x00008006282e7981 */ /* 0x000f68000c1e1900 */
[----:B------:R-:W5:Y:S01]  /*0a50*/  LDG.E R45, desc[UR6][R40.64+0x180] ;  /* 0x00018006282d7981 */ /* 0x000f62000c1e1900 */
[----:B--2---:R-:W-:-:S03]  /*0a60*/  FADD.FTZ R51, R48, R51 ;  /* 0x0000003330337221 */ /* 0x004fc60000010000 */
[----:B------:R0:W2:Y:S01]  /*0a70*/  LDG.E R48, desc[UR6][R40.64+0x100] ;  /* 0x0001000628307981 */ /* 0x0000a2000c1e1900 */
[----:B------:R-:W-:Y:S01]  /*0a80*/  FADD.FTZ R50, R43, R50 ;  /* 0x000000322b327221 */ /* 0x000fe20000010000 */
[----:B------:R-:W-:Y:S01]  /*0a90*/  FADD.FTZ R52, R49, R52 ;  /* 0x0000003431347221 */ /* 0x000fe20000010000 */
[----:B---3--:R-:W-:Y:S01]  /*0aa0*/  FADD.FTZ R18, R42, R18 ;  /* 0x000000122a127221 */ /* 0x008fe20000010000 */
[----:B------:R-:W-:-:S04]  /*0ab0*/  IADD3 R42, P0, R38, UR8, RZ ;  /* 0x00000008262a7c10 */ /* 0x000fc8000ff1e0ff */
[----:B------:R-:W-:Y:S02]  /*0ac0*/  IADD3.X R43, R39, UR9, RZ, P0, !PT ;  /* 0x00000009272b7c10 */ /* 0x000fe400087fe4ff */
[----:B0-----:R-:W-:Y:S01]  /*0ad0*/  IADD3 R40, P0, R36, UR8, RZ ;  /* 0x0000000824287c10 */ /* 0x001fe2000ff1e0ff */
[----:B------:R-:W-:Y:S02]  /*0ae0*/  FADD.FTZ R16, R47, R16 ;  /* 0x000000102f107221 */ /* 0x000fe40000010000 */
[----:B------:R-:W3:Y:S01]  /*0af0*/  LDG.E R47, desc[UR6][R42.64] ;  /* 0x000000062a2f7981 */ /* 0x000ee2000c1e1900 */
[----:B------:R-:W-:-:S03]  /*0b00*/  IADD3.X R41, R37, UR9, RZ, P0, !PT ;  /* 0x0000000925297c10 */ /* 0x000fc600087fe4ff */
[----:B------:R-:W3:Y:S04]  /*0b10*/  LDG.E R49, desc[UR6][R42.64+0x80] ;  /* 0x000080062a317981 */ /* 0x000ee8000c1e1900 */
[----:B------:R0:W3:Y:S01]  /*0b20*/  LDG.E R69, desc[UR6][R42.64+0x100] ;  /* 0x000100062a457981 */ /* 0x0000e2000c1e1900 */
[----:B--2---:R-:W-:-:S03]  /*0b30*/  FADD.FTZ R25, R48, R25 ;  /* 0x0000001930197221 */ /* 0x004fc60000010000 */
[----:B------:R-:W2:Y:S01]  /*0b40*/  LDG.E R48, desc[UR6][R40.64] ;  /* 0x0000000628307981 */ /* 0x000ea2000c1e1900 */
[----:B0-----:R-:W-:Y:S01]  /*0b50*/  IADD3 R42, P0, R34, UR8, RZ ;  /* 0x00000008222a7c10 */ /* 0x001fe2000ff1e0ff */
[----:B----4-:R-:W-:Y:S01]  /*0b60*/  FADD.FTZ R15, R44, R15 ;  /* 0x0000000f2c0f7221 */ /* 0x010fe20000010000 */
[----:B-----5:R-:W-:Y:S01]  /*0b70*/  FADD.FTZ R57, R46, R57 ;  /* 0x000000392e397221 */ /* 0x020fe20000010000 */
[----:B------:R-:W4:Y:S01]  /*0b80*/  LDG.E R44, desc[UR6][R40.64+0x100] ;  /* 0x00010006282c7981 */ /* 0x000f22000c1e1900 */
[----:B------:R-:W-:-:S03]  /*0b90*/  IADD3.X R43, R35, UR9, RZ, P0, !PT ;  /* 0x00000009232b7c10 */ /* 0x000fc600087fe4ff */
[----:B------:R0:W5:Y:S01]  /*0ba0*/  LDG.E R46, desc[UR6][R40.64+0x80] ;  /* 0x00008006282e7981 */ /* 0x000162000c1e1900 */
[----:B------:R-:W-:-:S03]  /*0bb0*/  FADD.FTZ R14, R45, R14 ;  /* 0x0000000e2d0e7221 */ /* 0x000fc60000010000 */
[----:B------:R-:W4:Y:S01]  /*0bc0*/  LDG.E R45, desc[UR6][R42.64+0x100] ;  /* 0x000100062a2d7981 */ /* 0x000f22000c1e1900 */
[----:B0-----:R-:W-:-:S04]  /*0bd0*/  IADD3 R40, P0, R32, UR8, RZ ;  /* 0x0000000820287c10 */ /* 0x001fc8000ff1e0ff */
[----:B------:R-:W-:Y:S01]  /*0be0*/  IADD3.X R41, R33, UR9, RZ, P0, !PT ;  /* 0x0000000921297c10 */ /* 0x000fe200087fe4ff */
[----:B---3--:R-:W-:-:S04]  /*0bf0*/  FADD.FTZ R10, R47, R10 ;  /* 0x0000000a2f0a7221 */ /* 0x008fc80000010000 */
[----:B------:R-:W3:Y:S01]  /*0c00*/  LDG.E R68, desc[UR6][R40.64] ;  /* 0x0000000628447981 */ /* 0x000ee2000c1e1900 */
[----:B------:R-:W-:-:S03]  /*0c10*/  FADD.FTZ R24, R49, R24 ;  /* 0x0000001831187221 */ /* 0x000fc60000010000 */
[----:B------:R-:W3:Y:S04]  /*0c20*/  LDG.E R47, desc[UR6][R42.64+0x80] ;  /* 0x000080062a2f7981 */ /* 0x000ee8000c1e1900 */
[----:B------:R0:W3:Y:S01]  /*0c30*/  LDG.E R49, desc[UR6][R42.64] ;  /* 0x000000062a317981 */ /* 0x0000e2000c1e1900 */
[----:B--2---:R-:W-:-:S03]  /*0c40*/  FADD.FTZ R9, R48, R9 ;  /* 0x0000000930097221 */ /* 0x004fc60000010000 */
[----:B------:R-:W2:Y:S01]  /*0c50*/  LDG.E R48, desc[UR6][R40.64+0x80] ;  /* 0x0000800628307981 */ /* 0x000ea2000c1e1900 */
[----:B0-----:R-:W-:-:S04]  /*0c60*/  IADD3 R42, P0, R30, UR8, RZ ;  /* 0x000000081e2a7c10 */ /* 0x001fc8000ff1e0ff */
[----:B------:R-:W-:Y:S01]  /*0c70*/  IADD3.X R43, R31, UR9, RZ, P0, !PT ;  /* 0x000000091f2b7c10 */ /* 0x000fe200087fe4ff */
[----:B-----5:R-:W-:Y:S02]  /*0c80*/  FADD.FTZ R23, R46, R23 ;  /* 0x000000172e177221 */ /* 0x020fe40000010000 */
[----:B------:R0:W5:Y:S01]  /*0c90*/  LDG.E R46, desc[UR6][R40.64+0x100] ;  /* 0x00010006282e7981 */ /* 0x000162000c1e1900 */
[----:B------:R-:W-:Y:S01]  /*0ca0*/  FADD.FTZ R60, R69, R60 ;  /* 0x0000003c453c7221 */ /* 0x000fe20000010000 */
[----:B----4-:R-:W-:Y:S01]  /*0cb0*/  FADD.FTZ R54, R44, R54 ;  /* 0x000000362c367221 */ /* 0x010fe20000010000 */
[----:B------:R-:W-:Y:S01]  /*0cc0*/  FADD.FTZ R58, R45, R58 ;  /* 0x0000003a2d3a7221 */ /* 0x000fe20000010000 */
[----:B------:R-:W4:Y:S01]  /*0cd0*/  LDG.E R69, desc[UR6][R42.64+0x100] ;  /* 0x000100062a457981 */ /* 0x000f22000c1e1900 */
[----:B0-----:R-:W-:-:S04]  /*0ce0*/  IADD3 R40, P0, R28, UR8, RZ ;  /* 0x000000081c287c10 */ /* 0x001fc8000ff1e0ff */
[----:B------:R-:W-:-:S05]  /*0cf0*/  IADD3.X R41, R29, UR9, RZ, P0, !PT ;  /* 0x000000091d297c10 */ /* 0x000fca00087fe4ff */
[----:B------:R-:W4:Y:S01]  /*0d00*/  LDG.E R44, desc[UR6][R40.64] ;  /* 0x00000006282c7981 */ /* 0x000f22000c1e1900 */
[----:B---3--:R-:W-:-:S03]  /*0d10*/  FADD.FTZ R22, R47, R22 ;  /* 0x000000162f167221 */ /* 0x008fc60000010000 */
[----:B------:R-:W3:Y:S01]  /*0d20*/  LDG.E R47, desc[UR6][R42.64+0x80] ;  /* 0x000080062a2f7981 */ /* 0x000ee2000c1e1900 */
[----:B------:R-:W-:-:S03]  /*0d30*/  FADD.FTZ R8, R49, R8 ;  /* 0x0000000831087221 */ /* 0x000fc60000010000 */
[----:B------:R-:W3:Y:S04]  /*0d40*/  LDG.E R49, desc[UR6][R42.64] ;  /* 0x000000062a317981 */ /* 0x000ee8000c1e1900 */
[----:B------:R-:W3:Y:S01]  /*0d50*/  LDG.E R45, desc[UR6][R40.64+0x100] ;  /* 0x00010006282d7981 */ /* 0x000ee2000c1e1900 */
[----:B--2---:R-:W-:-:S03]  /*0d60*/  FADD.FTZ R21, R48, R21 ;  /* 0x0000001530157221 */ /* 0x004fc60000010000 */
[----:B------:R-:W2:Y:S01]  /*0d70*/  LDG.E R48, desc[UR6][R40.64+0x80] ;  /* 0x0000800628307981 */ /* 0x000ea2000c1e1900 */
[----:B------:R-:W-:-:S06]  /*0d80*/  UIADD3 UR4, UR4, 0x1, URZ ;  /* 0x0000000104047890 */ /* 0x000fcc000fffe03f */
[----:B------:R-:W-:Y:S01]  /*0d90*/  ISETP.LE.AND P0, PT, R2, UR4, PT ;  /* 0x0000000402007c0c */ /* 0x000fe2000bf03270 */
[----:B------:R-:W-:Y:S01]  /*0da0*/  ULEA UR8, UP0, UR10, UR8, 0x2 ;  /* 0x000000080a087291 */ /* 0x000fe2000f80103f */
[----:B------:R-:W-:-:S03]  /*0db0*/  FADD.FTZ R7, R68, R7 ;  /* 0x0000000744077221 */ /* 0x000fc60000010000 */
[----:B------:R-:W-:Y:S01]  /*0dc0*/  UIADD3.X UR9, UR9, UR5, URZ, UP0, !UPT ;  /* 0x0000000509097290 */ /* 0x000fe200087fe43f */
[----:B-----5:R-:W-:Y:S01]  /*0dd0*/  FADD.FTZ R59, R46, R59 ;  /* 0x0000003b2e3b7221 */ /* 0x020fe20000010000 */
[----:B----4-:R-:W-:Y:S01]  /*0de0*/  FADD.FTZ R13, R69, R13 ;  /* 0x0000000d450d7221 */ /* 0x010fe20000010000 */
[----:B------:R-:W-:Y:S01]  /*0df0*/  FADD.FTZ R5, R44, R5 ;  /* 0x000000052c057221 */ /* 0x000fe20000010000 */
[----:B---3--:R-:W-:Y:S01]  /*0e00*/  FADD.FTZ R20, R47, R20 ;  /* 0x000000142f147221 */ /* 0x008fe20000010000 */
[----:B------:R-:W-:Y:S01]  /*0e10*/  FADD.FTZ R6, R49, R6 ;  /* 0x0000000631067221 */ /* 0x000fe20000010000 */
[----:B------:R-:W-:Y:S01]  /*0e20*/  FADD.FTZ R12, R45, R12 ;  /* 0x0000000c2d0c7221 */ /* 0x000fe20000010000 */
[----:B--2---:R-:W-:Y:S01]  /*0e30*/  FADD.FTZ R19, R48, R19 ;  /* 0x0000001330137221 */ /* 0x004fe20000010000 */
[----:B------:R-:W-:Y:S06]  /*0e40*/  @!P0 BRA `(.L_x_338) ;  /* 0xfffffff800908947 */ /* 0x000fec000383ffff */
.L_x_337:
[----:B------:R-:W0:Y:S01]  /*0e50*/  S2R R35, SR_TID.X ;  /* 0x0000000000237919 */ /* 0x000e220000002100 */
[----:B------:R-:W1:Y:S01]  /*0e60*/  S2UR UR5, SR_CgaCtaId ;  /* 0x00000000000579c3 */ /* 0x000e620000008800 */
[----:B------:R-:W-:Y:S01]  /*0e70*/  ULDC UR8, c[0x0][0x390] ;  /* 0x0000e40000087ab9 */ /* 0x000fe20000000800 */
[----:B------:R-:W-:Y:S01]  /*0e80*/  UMOV UR4, 0x400 ;  /* 0x0000040000047882 */ /* 0x000fe20000000000 */
        /* <DEDUP_REMOVED lines=21> */
[----:B-1----:R-:W-:Y:S01]  /*0fe0*/  ULEA UR4, UR5, UR4, 0x18 ;  /* 0x0000000405047291 */ /* 0x002fe2000f8ec03f */
[----:B------:R-:W-:Y:S01]  /*0ff0*/  FMUL.FTZ R18, R18, UR8 ;  /* 0x0000000812127c20 */ /* 0x000fe20008410000 */
[----:B------:R-:W-:Y:S01]  /*1000*/  FMUL.FTZ R60, R60, UR8 ;  /* 0x000000083c3c7c20 */ /* 0x000fe20008410000 */
[----:B------:R-:W-:Y:S01]  /*1010*/  FMUL.FTZ R7, R54, UR8 ;  /* 0x0000000836077c20 */ /* 0x000fe20008410000 */
[----:B------:R-:W-:Y:S01]  /*1020*/  F2FP.BF16.F32.PACK_AB R16, R57, R16 ;  /* 0x000000103910723e */ /* 0x000fe200000010ff */
[----:B------:R-:W-:Y:S01]  /*1030*/  FMUL.FTZ R22, R22, UR8 ;  /* 0x0000000816167c20 */ /* 0x000fe20008410000 */
[----:B------:R-:W-:Y:S01]  /*1040*/  F2FP.BF16.F32.PACK_AB R9, R9, R10 ;  /* 0x0000000a0909723e */ /* 0x000fe200000010ff */
[----:B------:R-:W-:Y:S01]  /*1050*/  FMUL.FTZ R21, R21, UR8 ;  /* 0x0000000815157c20 */ /* 0x000fe20008410000 */
[----:B0-----:R-:W-:Y:S01]  /*1060*/  SHF.R.S32.HI R28, RZ, 0x1f, R35 ;  /* 0x0000001fff1c7819 */ /* 0x001fe20000011423 */
[----:B------:R-:W-:Y:S01]  /*1070*/  FMUL.FTZ R20, R20, UR8 ;  /* 0x0000000814147c20 */ /* 0x000fe20008410000 */
[----:B------:R-:W-:Y:S01]  /*1080*/  FMUL.FTZ R19, R19, UR8 ;  /* 0x0000000813137c20 */ /* 0x000fe20008410000 */
[----:B------:R-:W-:Y:S01]  /*1090*/  FMUL.FTZ R58, R58, UR8 ;  /* 0x000000083a3a7c20 */ /* 0x000fe20008410000 */
[CC--:B------:R-:W-:Y:S01]  /*10a0*/  LEA.HI R2, R28.reuse, R35.reuse, RZ, 0x2 ;  /* 0x000000231c027211 */ /* 0x0c0fe200078f10ff */
[----:B------:R-:W-:Y:S01]  /*10b0*/  FMUL.FTZ R59, R59, UR8 ;  /* 0x000000083b3b7c20 */ /* 0x000fe20008410000 */
[CC--:B------:R-:W-:Y:S01]  /*10c0*/  LEA.HI R29, R28.reuse, R35.reuse, RZ, 0x5 ;  /* 0x000000231c1d7211 */ /* 0x0c0fe200078f28ff */
[----:B------:R-:W-:Y:S01]  /*10d0*/  FMUL.FTZ R13, R13, UR8 ;  /* 0x000000080d0d7c20 */ /* 0x000fe20008410000 */
[----:B------:R-:W-:Y:S01]  /*10e0*/  LEA.HI R30, R28, R35, RZ, 0x3 ;  /* 0x000000231c1e7211 */ /* 0x000fe200078f18ff */
[----:B------:R-:W-:Y:S01]  /*10f0*/  FMUL.FTZ R12, R12, UR8 ;  /* 0x000000080c0c7c20 */ /* 0x000fe20008410000 */
[--C-:B------:R-:W-:Y:S01]  /*1100*/  SHF.R.S32.HI R26, RZ, 0x2, R2.reuse ;  /* 0x00000002ff1a7819 */ /* 0x100fe20000011402 */
[----:B------:R-:W-:Y:S01]  /*1110*/  ULDC.64 UR10, c[0x0][0x448] ;  /* 0x00011200000a7ab9 */ /* 0x000fe20000000a00 */
[----:B------:R-:W-:Y:S01]  /*1120*/  SHF.R.S32.HI R27, RZ, 0x1f, R2 ;  /* 0x0000001fff1b7819 */ /* 0x000fe20000011402 */
[----:B------:R-:W-:Y:S01]  /*1130*/  BSSY B0, `(.L_x_339) ;  /* 0x0000066000007945 */ /* 0x000fe20003800000 */
[----:B------:R-:W-:-:S02]  /*1140*/  SHF.R.S32.HI R34, RZ, 0x5, R29 ;  /* 0x00000005ff227819 */ /* 0x000fc4000001141d */
[----:B------:R-:W-:Y:S02]  /*1150*/  LOP3.LUT R29, R30, 0x1ffffff8, RZ, 0xc0, !PT ;  /* 0x1ffffff81e1d7812 */ /* 0x000fe400078ec0ff */
[----:B------:R-:W-:Y:S02]  /*1160*/  LEA.HI R27, R27, R26, RZ, 0x3 ;  /* 0x0000001a1b1b7211 */ /* 0x000fe400078f18ff */
[----:B------:R-:W-:Y:S02]  /*1170*/  LEA.HI R31, R34, R34, RZ, 0x1 ;  /* 0x00000022221f7211 */ /* 0x000fe400078f08ff */
[----:B------:R-:W-:Y:S02]  /*1180*/  LOP3.LUT R32, R2, 0x3ffffffc, RZ, 0xc0, !PT ;  /* 0x3ffffffc02207812 */ /* 0x000fe400078ec0ff */
[----:B------:R-:W-:Y:S01]  /*1190*/  SHF.R.S32.HI R2, RZ, 0x3, R30 ;  /* 0x00000003ff027819 */ /* 0x000fe2000001141e */
[----:B------:R-:W-:Y:S01]  /*11a0*/  IMAD.IADD R30, R35, 0x1, -R29 ;  /* 0x00000001231e7824 */ /* 0x000fe200078e0a1d */
[----:B------:R-:W-:-:S02]  /*11b0*/  LOP3.LUT R27, R27, 0xfffffff8, RZ, 0xc0, !PT ;  /* 0xfffffff81b1b7812 */ /* 0x000fc400078ec0ff */
[----:B------:R-:W-:Y:S01]  /*11c0*/  LOP3.LUT R29, R31, 0x1ffffe, RZ, 0xc0, !PT ;  /* 0x001ffffe1f1d7812 */ /* 0x000fe200078ec0ff */
[----:B------:R-:W-:Y:S01]  /*11d0*/  IMAD.SHL.U32 R31, R2, 0x40, RZ ;  /* 0x00000040021f7824 */ /* 0x000fe200078e00ff */
[----:B------:R-:W-:Y:S02]  /*11e0*/  LEA.HI R28, R28, R35, RZ, 0x6 ;  /* 0x000000231c1c7211 */ /* 0x000fe400078f30ff */
[----:B------:R-:W-:Y:S02]  /*11f0*/  IADD3 R27, R26, -R27, RZ ;  /* 0x8000001b1a1b7210 */ /* 0x000fe40007ffe0ff */
[----:B------:R-:W-:Y:S01]  /*1200*/  IADD3 R35, -R32, R35, RZ ;  /* 0x0000002320237210 */ /* 0x000fe20007ffe1ff */
[----:B------:R-:W-:Y:S01]  /*1210*/  IMAD.IADD R32, R34, 0x1, -R29 ;  /* 0x0000000122207824 */ /* 0x000fe200078e0a1d */
[----:B------:R-:W-:Y:S01]  /*1220*/  SHF.R.S32.HI R29, RZ, 0x6, R28 ;  /* 0x00000006ff1d7819 */ /* 0x000fe2000001141c */
[----:B------:R-:W-:Y:S01]  /*1230*/  IMAD.SHL.U32 R28, R27, 0x40, RZ ;  /* 0x000000401b1c7824 */ /* 0x000fe200078e00ff */
[----:B------:R-:W-:Y:S01]  /*1240*/  LOP3.LUT R31, R31, 0x1c0, RZ, 0xc0, !PT ;  /* 0x000001c01f1f7812 */ /* 0x000fe200078ec0ff */
[----:B------:R-:W-:Y:S01]  /*1250*/  IMAD R32, R32, 0x200, R35 ;  /* 0x0000020020207824 */ /* 0x000fe200078e0223 */
[----:B------:R-:W-:-:S02]  /*1260*/  SHF.L.U32 R33, R29, 0x3, RZ ;  /* 0x000000031d217819 */ /* 0x000fc400000006ff */
[----:B------:R-:W-:Y:S02]  /*1270*/  LOP3.LUT R28, R28, 0x1c0, RZ, 0xc0, !PT ;  /* 0x000001c01c1c7812 */ /* 0x000fe400078ec0ff */
[----:B------:R-:W-:Y:S02]  /*1280*/  SHF.L.U32 R26, R30, 0x3, RZ ;  /* 0x000000031e1a7819 */ /* 0x000fe400000006ff */
[----:B------:R-:W-:Y:S02]  /*1290*/  LOP3.LUT R33, R28, 0x18, R33, 0xf8, !PT ;  /* 0x000000181c217812 */ /* 0x000fe400078ef821 */
[----:B------:R-:W-:Y:S02]  /*12a0*/  SHF.R.U32.HI R28, RZ, 0x3, R28 ;  /* 0x00000003ff1c7819 */ /* 0x000fe4000001161c */
[----:B------:R-:W-:Y:S02]  /*12b0*/  SHF.R.U32.HI R30, RZ, 0x3, R31 ;  /* 0x00000003ff1e7819 */ /* 0x000fe4000001161f */
[----:B------:R-:W-:Y:S01]  /*12c0*/  LOP3.LUT R33, R33, R28, RZ, 0x3c, !PT ;  /* 0x0000001c21217212 */ /* 0x000fe200078e3cff */
[----:B------:R-:W-:Y:S01]  /*12d0*/  FMUL.FTZ R28, R15, UR8 ;  /* 0x000000080f1c7c20 */ /* 0x000fe20008410000 */
[----:B------:R-:W-:-:S02]  /*12e0*/  LOP3.LUT R31, R31, 0x38, R26, 0xf8, !PT ;  /* 0x000000381f1f7812 */ /* 0x000fc400078ef81a */
[----:B------:R-:W-:Y:S01]  /*12f0*/  LOP3.LUT P0, RZ, R27, 0x4, RZ, 0xc0, !PT ;  /* 0x000000041bff7812 */ /* 0x000fe2000780c0ff */
[----:B------:R-:W-:Y:S01]  /*1300*/  IMAD.U32 R15, R32, 0x2, R33 ;  /* 0x00000002200f7824 */ /* 0x000fe200078e0021 */
[----:B------:R-:W-:Y:S02]  /*1310*/  LOP3.LUT R30, R31, R30, RZ, 0x3c, !PT ;  /* 0x0000001e1f1e7212 */ /* 0x000fe400078e3cff */
[----:B------:R-:W-:Y:S02]  /*1320*/  F2FP.BF16.F32.PACK_AB R25, R25, R50 ;  /* 0x000000321919723e */ /* 0x000fe400000010ff */
[----:B------:R-:W-:Y:S01]  /*1330*/  LEA R27, R29, R30, 0x9 ;  /* 0x0000001e1d1b7211 */ /* 0x000fe200078e48ff */
[----:B------:R-:W-:Y:S01]  /*1340*/  FMUL.FTZ R30, R11, UR8 ;  /* 0x000000080b1e7c20 */ /* 0x000fe20008410000 */
[----:B------:R-:W-:Y:S01]  /*1350*/  LEA R14, R15, UR4, 0x1 ;  /* 0x000000040f0e7c11 */ /* 0x000fe2000f8e08ff */
[----:B------:R-:W-:Y:S01]  /*1360*/  FMUL.FTZ R29, R53, UR8 ;  /* 0x00000008351d7c20 */ /* 0x000fe20008410000 */
[----:B------:R-:W-:-:S02]  /*1370*/  F2FP.BF16.F32.PACK_AB R11, R28, R51 ;  /* 0x000000331c0b723e */ /* 0x000fc400000010ff */
[C---:B------:R-:W-:Y:S01]  /*1380*/  IADD3 R15, R14.reuse, 0x40, RZ ;  /* 0x000000400e0f7810 */ /* 0x040fe20007ffe0ff */
[----:B------:R-:W-:Y:S01]  /*1390*/  @P0 VIADD R15, R14, 0xffffffc0 ;  /* 0xffffffc00e0f0836 */ /* 0x000fe20000000000 */
[----:B------:R-:W-:Y:S01]  /*13a0*/  F2FP.BF16.F32.PACK_AB R28, R30, R55 ;  /* 0x000000371e1c723e */ /* 0x000fe200000010ff */
[----:B------:R-:W-:Y:S01]  /*13b0*/  STS [R14], R11 ;  /* 0x0000000b0e007388 */ /* 0x000fe20000000800 */
[----:B------:R-:W-:Y:S02]  /*13c0*/  F2FP.BF16.F32.PACK_AB R29, R52, R29 ;  /* 0x0000001d341d723e */ /* 0x000fe400000010ff */
[----:B------:R-:W-:Y:S01]  /*13d0*/  F2FP.BF16.F32.PACK_AB R23, R23, R24 ;  /* 0x000000181717723e */ /* 0x000fe200000010ff */
[----:B------:R-:W-:Y:S01]  /*13e0*/  STS [R14+0x400], R17 ;  /* 0x000400110e007388 */ /* 0x000fe20000000800 */
[----:B------:R-:W-:Y:S02]  /*13f0*/  F2FP.BF16.F32.PACK_AB R5, R5, R18 ;  /* 0x000000120505723e */ /* 0x000fe400000010ff */
[----:B------:R-:W-:Y:S01]  /*1400*/  F2FP.BF16.F32.PACK_AB R7, R7, R60 ;  /* 0x0000003c0707723e */ /* 0x000fe200000010ff */
[----:B------:R0:W-:Y:S01]  /*1410*/  STS [R15], R16 ;  /* 0x000000100f007388 */ /* 0x0001e20000000800 */
[----:B------:R-:W-:-:S02]  /*1420*/  F2FP.BF16.F32.PACK_AB R21, R21, R22 ;  /* 0x000000161515723e */ /* 0x000fc400000010ff */
[----:B------:R-:W-:Y:S01]  /*1430*/  F2FP.BF16.F32.PACK_AB R19, R19, R20 ;  /* 0x000000141313723e */ /* 0x000fe200000010ff */
[----:B------:R-:W-:Y:S01]  /*1440*/  STS [R15+0x400], R9 ;  /* 0x000400090f007388 */ /* 0x000fe20000000800 */
[----:B------:R-:W-:Y:S02]  /*1450*/  F2FP.BF16.F32.PACK_AB R58, R59, R58 ;  /* 0x0000003a3b3a723e */ /* 0x000fe400000010ff */
[----:B------:R-:W-:Y:S01]  /*1460*/  F2FP.BF16.F32.PACK_AB R12, R12, R13 ;  /* 0x0000000d0c0c723e */ /* 0x000fe200000010ff */
[----:B------:R-:W-:Y:S01]  /*1470*/  STS [R14+0x1000], R28 ;  /* 0x0010001c0e007388 */ /* 0x000fe20000000800 */
[----:B------:R-:W-:Y:S01]  /*1480*/  LEA R22, R27, UR4, 0x1 ;  /* 0x000000041b167c11 */ /* 0x000fe2000f8e08ff */
[----:B------:R-:W-:Y:S01]  /*1490*/  ULDC.64 UR4, c[0x0][0x460] ;  /* 0x0001180000047ab9 */ /* 0x000fe20000000a00 */
[----:B0-----:R-:W-:Y:S01]  /*14a0*/  SHF.R.S32.HI R16, RZ, 0x1f, R3 ;  /* 0x0000001fff107819 */ /* 0x001fe20000011403 */
[----:B------:R-:W-:Y:S01]  /*14b0*/  STS [R14+0x1400], R29 ;  /* 0x0014001d0e007388 */ /* 0x000fe20000000800 */
[----:B------:R-:W-:-:S03]  /*14c0*/  SHF.R.S32.HI R27, RZ, 0x1f, R26 ;  /* 0x0000001fff1b7819 */ /* 0x000fc6000001141a */
[----:B------:R-:W-:Y:S01]  /*14d0*/  STS [R15+0x1000], R8 ;  /* 0x001000080f007388 */ /* 0x000fe20000000800 */
[----:B------:R-:W-:-:S03]  /*14e0*/  IMAD R16, R16, UR10, RZ ;  /* 0x0000000a10107c24 */ /* 0x000fc6000f8e02ff */
[----:B------:R-:W-:Y:S01]  /*14f0*/  STS [R15+0x1400], R6 ;  /* 0x001400060f007388 */ /* 0x000fe20000000800 */
[----:B------:R-:W-:-:S03]  /*1500*/  IMAD R16, R3, UR11, R16 ;  /* 0x0000000b03107c24 */ /* 0x000fc6000f8e0210 */
[----:B------:R-:W-:Y:S04]  /*1510*/  STS [R14+0x2000], R25 ;  /* 0x002000190e007388 */ /* 0x000fe80000000800 */
[----:B------:R0:W-:Y:S04]  /*1520*/  STS [R14+0x2400], R23 ;  /* 0x002400170e007388 */ /* 0x0001e80000000800 */
[----:B------:R1:W-:Y:S04]  /*1530*/  STS [R15+0x2000], R5 ;  /* 0x002000050f007388 */ /* 0x0003e80000000800 */
[----:B------:R2:W-:Y:S01]  /*1540*/  STS [R15+0x2400], R7 ;  /* 0x002400070f007388 */ /* 0x0005e20000000800 */
[----:B0-----:R-:W-:-:S03]  /*1550*/  IADD3 R23, R26, 0x40, RZ ;  /* 0x000000401a177810 */ /* 0x001fc60007ffe0ff */
[----:B------:R-:W-:Y:S01]  /*1560*/  STS [R14+0x3000], R21 ;  /* 0x003000150e007388 */ /* 0x000fe20000000800 */
[----:B-1----:R-:W-:-:S03]  /*1570*/  SHF.R.S32.HI R5, RZ, 0x1f, R4 ;  /* 0x0000001fff057819 */ /* 0x002fc60000011404 */
[----:B------:R0:W-:Y:S01]  /*1580*/  STS [R14+0x3400], R19 ;  /* 0x003400130e007388 */ /* 0x0001e20000000800 */
[C---:B--2---:R-:W-:Y:S01]  /*1590*/  IMAD.WIDE.U32 R6, R3.reuse, UR10, R26 ;  /* 0x0000000a03067c25 */ /* 0x044fe2000f8e001a */
[----:B------:R-:W-:Y:S02]  /*15a0*/  IADD3 R3, -R3, R0, RZ ;  /* 0x0000000003037210 */ /* 0x000fe40007ffe1ff */
[----:B------:R1:W-:Y:S01]  /*15b0*/  STS [R15+0x3000], R58 ;  /* 0x0030003a0f007388 */ /* 0x0003e20000000800 */
[----:B------:R-:W-:Y:S01]  /*15c0*/  IMAD R5, R5, UR4, RZ ;  /* 0x0000000405057c24 */ /* 0x000fe2000f8e02ff */
[----:B------:R-:W-:Y:S02]  /*15d0*/  ISETP.GE.AND P1, PT, R2, R3, PT ;  /* 0x000000030200720c */ /* 0x000fe40003f26270 */
[----:B------:R1:W-:Y:S01]  /*15e0*/  STS [R15+0x3400], R12 ;  /* 0x0034000c0f007388 */ /* 0x0003e20000000800 */
[----:B------:R-:W-:Y:S01]  /*15f0*/  BAR.SYNC.DEFER_BLOCKING 0x0 ;  /* 0x0000000000007b1d */ /* 0x000fe20000010000 */
[----:B------:R-:W-:Y:S01]  /*1600*/  IADD3 R62, P0, R62, R6, RZ ;  /* 0x000000063e3e7210 */ /* 0x000fe20007f1e0ff */
[----:B------:R-:W-:-:S02]  /*1610*/  VIADD R0, R2, 0x20 ;  /* 0x0000002002007836 */ /* 0x000fc40000000000 */
[----:B------:R-:W-:Y:S01]  /*1620*/  IMAD R5, R4, UR5, R5 ;  /* 0x0000000504057c24 */ /* 0x000fe2000f8e0205 */
[----:B------:R-:W-:Y:S02]  /*1630*/  IADD3.X R63, R61, R7, R16, P0, !PT ;  /* 0x000000073d3f7210 */ /* 0x000fe400007fe410 */
[----:B------:R-:W-:Y:S02]  /*1640*/  ISETP.GE.AND P0, PT, R0, R3, PT ;  /* 0x000000030000720c */ /* 0x000fe40003f06270 */
[----:B------:R-:W-:Y:S01]  /*1650*/  SHF.R.S32.HI R0, RZ, 0x1f, R2 ;  /* 0x0000001fff007819 */ /* 0x000fe20000011402 */
[----:B------:R-:W-:-:S04]  /*1660*/  IMAD.WIDE.U32 R62, R4, UR4, R62 ;  /* 0x00000004043e7c25 */ /* 0x000fc8000f8e003e */
[----:B0-----:R-:W-:Y:S01]  /*1670*/  IMAD.IADD R19, R63, 0x1, R5 ;  /* 0x000000013f137824 */ /* 0x001fe200078e0205 */
[----:B------:R1:W0:Y:S01]  /*1680*/  LDS.128 R8, [R22+0x1000] ;  /* 0x0010000016087984 */ /* 0x0002220000000c00 */
[----:B------:R-:W-:Y:S05]  /*1690*/  @P1 BRA `(.L_x_340) ;  /* 0x00000000003c1947 */ /* 0x000fea0003800000 */
[----:B------:R-:W-:Y:S01]  /*16a0*/  ULDC UR4, c[0x0][0x2d0] ;  /* 0x0000b40000047ab9 */ /* 0x000fe20000000800 */
[----:B------:R-:W2:Y:S01]  /*16b0*/  LDS.128 R4, [R22+0x2000] ;  /* 0x0020000016047984 */ /* 0x000ea20000000c00 */
[----:B------:R-:W-:Y:S01]  /*16c0*/  ISETP.GE.AND P1, PT, R26, UR4, PT ;  /* 0x000000041a007c0c */ /* 0x000fe2000bf26270 */
[----:B------:R-:W-:Y:S01]  /*16d0*/  IMAD R3, R0, UR10, RZ ;  /* 0x0000000a00037c24 */ /* 0x000fe2000f8e02ff */
[----:B------:R-:W-:Y:S01]  /*16e0*/  MOV R18, R62 ;  /* 0x0000003e00127202 */ /* 0x000fe20000000f00 */
[----:B------:R-:W-:Y:S01]  /*16f0*/  ULDC.64 UR8, c[0x0][0x3e8] ;  /* 0x0000fa0000087ab9 */ /* 0x000fe20000000a00 */
[----:B------:R-:W-:Y:S01]  /*1700*/  ISETP.GE.AND P2, PT, R23, UR4, PT ;  /* 0x0000000417007c0c */ /* 0x000fe2000bf46270 */
[C---:B------:R-:W-:Y:S02]  /*1710*/  IMAD R3, R2.reuse, UR11, R3 ;  /* 0x0000000b02037c24 */ /* 0x040fe4000f8e0203 */
[----:B------:R-:W-:-:S04]  /*1720*/  IMAD.WIDE.U32 R16, R2, UR10, R18 ;  /* 0x0000000a02107c25 */ /* 0x000fc8000f8e0012 */
[----:B------:R-:W-:Y:S01]  /*1730*/  IMAD.IADD R3, R17, 0x1, R3 ;  /* 0x0000000111037824 */ /* 0x000fe200078e0203 */
[C---:B------:R-:W-:Y:S01]  /*1740*/  LEA R20, P3, R16.reuse, UR8, 0x1 ;  /* 0x0000000810147c11 */ /* 0x040fe2000f8608ff */
[----:B-1----:R-:W1:Y:S03]  /*1750*/  @!P1 LDS.128 R12, [R22] ;  /* 0x00000000160c9984 */ /* 0x002e660000000c00 */
[----:B------:R-:W-:-:S05]  /*1760*/  LEA.HI.X R21, R16, UR9, R3, 0x1, P3 ;  /* 0x0000000910157c11 */ /* 0x000fca00098f0c03 */
[----:B--2---:R2:W-:Y:S04]  /*1770*/  @!P2 STG.E.128 desc[UR6][R20.64+0x80], R4 ;  /* 0x000080041400a986 */ /* 0x0045e8000c101d06 */
[----:B-1----:R2:W-:Y:S02]  /*1780*/  @!P1 STG.E.128 desc[UR6][R20.64], R12 ;  /* 0x0000000c14009986 */ /* 0x0025e4000c101d06 */
.L_x_340:
[----:B------:R-:W-:Y:S05]  /*1790*/  BSYNC B0 ;  /* 0x0000000000007941 */ /* 0x000fea0003800000 */
.L_x_339:
[----:B--2---:R2:W3:Y:S01]  /*17a0*/  LDS.128 R4, [R22+0x3000] ;  /* 0x0030000016047984 */ /* 0x0044e20000000c00 */
[----:B------:R-:W-:Y:S05]  /*17b0*/  @P0 EXIT ;  /* 0x000000000000094d */ /* 0x000fea0003800000 */
[----:B------:R-:W-:Y:S01]  /*17c0*/  IADD3 R13, P0, R2, 0x20, RZ ;  /* 0x00000020020d7810 */ /* 0x000fe20007f1e0ff */
[----:B------:R-:W-:Y:S01]  /*17d0*/  IMAD.MOV.U32 R2, RZ, RZ, R62 ;  /* 0x000000ffff027224 */ /* 0x000fe200078e003e */
[----:B------:R-:W-:Y:S01]  /*17e0*/  MOV R3, R19 ;  /* 0x0000001300037202 */ /* 0x000fe20000000f00 */
[----:B------:R-:W-:Y:S01]  /*17f0*/  ULDC.64 UR8, c[0x0][0x3e8] ;  /* 0x0000fa0000087ab9 */ /* 0x000fe20000000a00 */
[----:B------:R-:W-:Y:S01]  /*1800*/  IADD3.X R0, RZ, R0, RZ, P0, !PT ;  /* 0x00000000ff007210 */ /* 0x000fe200007fe4ff */
[----:B------:R-:W-:Y:S01]  /*1810*/  ULDC UR4, c[0x0][0x2d0] ;  /* 0x0000b40000047ab9 */ /* 0x000fe20000000800 */
[----:B------:R-:W-:Y:S01]  /*1820*/  IMAD.WIDE.U32 R2, R13, UR10, R2 ;  /* 0x0000000a0d027c25 */ /* 0x000fe2000f8e0002 */
[----:B------:R-:W-:-:S03]  /*1830*/  ISETP.GE.AND P1, PT, R26, UR4, PT ;  /* 0x000000041a007c0c */ /* 0x000fc6000bf26270 */
[----:B------:R-:W-:Y:S01]  /*1840*/  IMAD R0, R0, UR10, RZ ;  /* 0x0000000a00007c24 */ /* 0x000fe2000f8e02ff */
[----:B-1----:R-:W-:-:S03]  /*1850*/  LEA R12, P0, R2, UR8, 0x1 ;  /* 0x00000008020c7c11 */ /* 0x002fc6000f8008ff */
[----:B------:R-:W-:-:S05]  /*1860*/  IMAD R13, R13, UR11, R0 ;  /* 0x0000000b0d0d7c24 */ /* 0x000fca000f8e0200 */
[----:B------:R-:W-:-:S04]  /*1870*/  IADD3 R3, R3, R13, RZ ;  /* 0x0000000d03037210 */ /* 0x000fc80007ffe0ff */
[----:B------:R-:W-:Y:S02]  /*1880*/  LEA.HI.X R13, R2, UR9, R3, 0x1, P0 ;  /* 0x00000009020d7c11 */ /* 0x000fe400080f0c03 */
[----:B------:R-:W-:-:S03]  /*1890*/  ISETP.GE.AND P0, PT, R23, UR4, PT ;  /* 0x0000000417007c0c */ /* 0x000fc6000bf06270 */
[----:B0-----:R0:W-:Y:S10]  /*18a0*/  @!P1 STG.E.128 desc[UR6][R12.64], R8 ;  /* 0x000000080c009986 */ /* 0x0011f4000c101d06 */
[----:B------:R-:W-:Y:S05]  /*18b0*/  @P0 EXIT ;  /* 0x000000000000094d */ /* 0x000fea0003800000 */
[----:B---3--:R-:W-:Y:S01]  /*18c0*/  STG.E.128 desc[UR6][R12.64+0x80], R4 ;  /* 0x000080040c007986 */ /* 0x008fe2000c101d06 */
[----:B------:R-:W-:Y:S05]  /*18d0*/  EXIT ;  /* 0x000000000000794d */ /* 0x000fea0003800000 */
.L_x_341:
        /* <DEDUP_REMOVED lines=10> */
.L_x_1074:


//--------------------- .text._ZN5flash44flash_bwd_dq_dk_dv_loop_seqk_parallel_kernelI23Flash_bwd_kernel_traitsILi128ELi64ELi64ELi8ELi4ELi2ELi2ELb1ELb0EN7cutlass10bfloat16_tE19Flash_kernel_traitsILi128ELi64ELi64ELi8ES3_EELb1ELb1ELb0ELb0ELb0ELb0ELb0EEEvNS_16Flash_bwd_paramsE --------------------------
	.section	.text._ZN5flash44flash_bwd_dq_dk_dv_loop_seqk_parallel_kernelI23Flash_bwd_kernel_traitsILi128ELi64ELi64ELi8ELi4ELi2ELi2ELb1ELb0EN7cutlass10bfloat16_tE19Flash_kernel_traitsILi128ELi64ELi64ELi8ES3_EELb1ELb1ELb0ELb0ELb0ELb0ELb0EEEvNS_16Flash_bwd_paramsE,"ax",@progbits
	.align	128
        .global         _ZN5flash44flash_bwd_dq_dk_dv_loop_seqk_parallel_kernelI23Flash_bwd_kernel_traitsILi128ELi64ELi64ELi8ELi4ELi2ELi2ELb1ELb0EN7cutlass10bfloat16_tE19Flash_kernel_traitsILi128ELi64ELi64ELi8ES3_EELb1ELb1ELb0ELb0ELb0ELb0ELb0EEEvNS_16Flash_bwd_paramsE
        .type           _ZN5flash44flash_bwd_dq_dk_dv_loop_seqk_parallel_kernelI23Flash_bwd_kernel_traitsILi128ELi64ELi64ELi8ELi4ELi2ELi2ELb1ELb0EN7cutlass10bfloat16_tE19Flash_kernel_traitsILi128ELi64ELi64ELi8ES3_EELb1ELb1ELb0ELb0ELb0ELb0ELb0EEEvNS_16Flash_bwd_paramsE,@function
        .size           _ZN5flash44flash_bwd_dq_dk_dv_loop_seqk_parallel_kernelI23Flash_bwd_kernel_traitsILi128ELi64ELi64ELi8ELi4ELi2ELi2ELb1ELb0EN7cutlass10bfloat16_tE19Flash_kernel_traitsILi128ELi64ELi64ELi8ES3_EELb1ELb1ELb0ELb0ELb0ELb0ELb0EEEvNS_16Flash_bwd_paramsE,(.L_x_1075 - _ZN5flash44flash_bwd_dq_dk_dv_loop_seqk_parallel_kernelI23Flash_bwd_kernel_traitsILi128ELi64ELi64ELi8ELi4ELi2ELi2ELb1ELb0EN7cutlass10bfloat16_tE19Flash_kernel_traitsILi128ELi64ELi64ELi8ES3_EELb1ELb1ELb0ELb0ELb0ELb0ELb0EEEvNS_16Flash_bwd_paramsE)
        .other          _ZN5flash44flash_bwd_dq_dk_dv_loop_seqk_parallel_kernelI23Flash_bwd_kernel_traitsILi128ELi64ELi64ELi8ELi4ELi2ELi2ELb1ELb0EN7cutlass10bfloat16_tE19Flash_kernel_traitsILi128ELi64ELi64ELi8ES3_EELb1ELb1ELb0ELb0ELb0ELb0ELb0EEEvNS_16Flash_bwd_paramsE,@"STO_CUDA_ENTRY STV_DEFAULT"
_ZN5flash44flash_bwd_dq_dk_dv_loop_seqk_parallel_kernelI23Flash_bwd_kernel_traitsILi128ELi64ELi64ELi8ELi4ELi2ELi2ELb1ELb0EN7cutlass10bfloat16_tE19Flash_kernel_traitsILi128ELi64ELi64ELi8ES3_EELb1ELb1ELb0ELb0ELb0ELb0ELb0EEEvNS_16Flash_bwd_paramsE:
.text._ZN5flash44flash_bwd_dq_dk_dv_loop_seqk_parallel_kernelI23Flash_bwd_kernel_traitsILi128ELi64ELi64ELi8ELi4ELi2ELi2ELb1ELb0EN7cutlass10bfloat16_tE19Flash_kernel_traitsILi128ELi64ELi64ELi8ES3_EELb1ELb1ELb0ELb0ELb0ELb0ELb0EEEvNS_16Flash_bwd_paramsE:
        /* <DEDUP_REMOVED lines=15> */
[----:B------:R-:W-:Y:S01]  /*00f0*/  IMAD.MOV.U32 R186, RZ, RZ, 0x40 ;  /* 0x00000040ffba7424 */ /* 0x000fe200078e00ff */
[----:B------:R-:W-:Y:S01]  /*0100*/  ULDC.64 UR12, c[0x0][0x300] ;  /* 0x0000c000000c7ab9 */ /* 0x000fe20000000a00 */
[----:B------:R-:W-:Y:S01]  /*0110*/  IMAD.MOV.U32 R224, RZ, RZ, -0x10 ;  /* 0xfffffff0ffe07424 */ /* 0x000fe200078e00ff */
[----:B--2---:R-:W-:-:S04]  /*0120*/  ULEA UR5, UR5, UR4, 0x18 ;  /* 0x0000000405057291 */ /* 0x004fc8000f8ec03f */
[----:B------:R-:W-:Y:S02]  /*0130*/  UIADD3 UR6, UR5, 0xc000, URZ ;  /* 0x0000c00005067890 */ /* 0x000fe4000fffe03f */
[----:B------:R-:W-:Y:S01]  /*0140*/  UIADD3 UR4, UR5, 0x10000, URZ ;  /* 0x0001000005047890 */ /* 0x000fe2000fffe03f */
[----:B-1----:R-:W-:-:S04]  /*0150*/  SHF.R.S32.HI R2, RZ, 0x1f, R8 ;  /* 0x0000001fff027819 */ /* 0x002fc80000011408 */
[CC--:B------:R-:W-:Y:S02]  /*0160*/  LEA.HI R0, R2.reuse, R8.reuse, RZ, 0x5 ;  /* 0x0000000802007211 */ /* 0x0c0fe400078f28ff */
[CC--:B------:R-:W-:Y:S02]  /*0170*/  LEA.HI R12, R2.reuse, R8.reuse, RZ, 0x3 ;  /* 0x00000008020c7211 */ /* 0x0c0fe400078f18ff */
[CC--:B------:R-:W-:Y:S02]  /*0180*/  LEA.HI R3, R2.reuse, R8.reuse, RZ, 0x4 ;  /* 0x0000000802037211 */ /* 0x0c0fe400078f20ff */
[CC--:B------:R-:W-:Y:S02]  /*0190*/  LEA.HI R15, R2.reuse, R8.reuse, RZ, 0x7 ;  /* 0x00000008020f7211 */ /* 0x0c0fe400078f38ff */
[CC--:B------:R-:W-:Y:S02]  /*01a0*/  LEA.HI R17, R2.reuse, R8.reuse, RZ, 0x6 ;  /* 0x0000000802117211 */ /* 0x0c0fe400078f30ff */
[----:B------:R-:W-:-:S02]  /*01b0*/  LEA.HI R2, R2, R8, RZ, 0x2 ;  /* 0x0000000802027211 */ /* 0x000fc400078f10ff */
[----:B------:R-:W-:Y:S02]  /*01c0*/  LOP3.LUT R4, R0, 0xffffffe0, RZ, 0xc0, !PT ;  /* 0xffffffe000047812 */ /* 0x000fe400078ec0ff */
[----:B------:R-:W-:Y:S02]  /*01d0*/  LOP3.LUT R7, R2, 0x7ffffffc, RZ, 0xc0, !PT ;  /* 0x7ffffffc02077812 */ /* 0x000fe400078ec0ff */
[----:B------:R-:W-:Y:S01]  /*01e0*/  LOP3.LUT R5, R12, 0xfffffff8, RZ, 0xc0, !PT ;  /* 0xfffffff80c057812 */ /* 0x000fe200078ec0ff */
[C---:B------:R-:W-:Y:S01]  /*01f0*/  IMAD.IADD R10, R8.reuse, 0x1, -R4 ;  /* 0x00000001080a7824 */ /* 0x040fe200078e0a04 */
[----:B------:R-:W-:Y:S01]  /*0200*/  LOP3.LUT R6, R3, 0xfffffff0, RZ, 0xc0, !PT ;  /* 0xfffffff003067812 */ /* 0x000fe200078ec0ff */
[C---:B------:R-:W-:Y:S01]  /*0210*/  IMAD.IADD R16, R8.reuse, 0x1, -R7 ;  /* 0x0000000108107824 */ /* 0x040fe200078e0a07 */
[--C-:B------:R-:W-:Y:S01]  /*0220*/  SHF.R.S32.HI R4, RZ, 0x5, R0.reuse ;  /* 0x00000005ff047819 */ /* 0x100fe20000011400 */
[C---:B------:R-:W-:Y:S01]  /*0230*/  IMAD.IADD R5, R8.reuse, 0x1, -R5 ;  /* 0x0000000108057824 */ /* 0x040fe200078e0a05 */
[----:B------:R-:W-:Y:S01]  /*0240*/  SHF.R.S32.HI R7, RZ, 0x1f, R0 ;  /* 0x0000001fff077819 */ /* 0x000fe20000011400 */
[----:B------:R-:W-:Y:S01]  /*0250*/  IMAD.IADD R11, R8, 0x1, -R6 ;  /* 0x00000001080b7824 */ /* 0x000fe200078e0a06 */
[--C-:B------:R-:W-:Y:S01]  /*0260*/  SHF.R.S32.HI R9, RZ, 0x2, R2.reuse ;  /* 0x00000002ff097819 */ /* 0x100fe20000011402 */
[----:B------:R-:W-:Y:S01]  /*0270*/  IMAD.SHL.U32 R214, R5, 0x8, RZ ;  /* 0x0000000805d67824 */ /* 0x000fe200078e00ff */
[----:B------:R-:W-:-:S02]  /*0280*/  SHF.R.S32.HI R8, RZ, 0x1f, R2 ;  /* 0x0000001fff087819 */ /* 0x000fc40000011402 */
[-C--:B------:R-:W-:Y:S01]  /*0290*/  LEA.HI R2, R7, R4.reuse, RZ, 0x2 ;  /* 0x0000000407027211 */ /* 0x080fe200078f10ff */
[----:B------:R-:W-:Y:S01]  /*02a0*/  VIADD R226, R214, 0x40 ;  /* 0x00000040d6e27836 */ /* 0x000fe20000000000 */
[----:B------:R-:W-:Y:S02]  /*02b0*/  SHF.R.S32.HI R13, RZ, 0x3, R12 ;  /* 0x00000003ff0d7819 */ /* 0x000fe4000001140c */
[----:B------:R-:W-:Y:S02]  /*02c0*/  SHF.R.S32.HI R6, RZ, 0x4, R3 ;  /* 0x00000004ff067819 */ /* 0x000fe40000011403 */
[----:B------:R-:W-:Y:S01]  /*02d0*/  LEA.HI R0, R0, R4, RZ, 0x1 ;  /* 0x0000000400007211 */ /* 0x000fe200078f08ff */
[----:B------:R-:W-:Y:S01]  /*02e0*/  IMAD.SHL.U32 R13, R13, 0x40, RZ ;  /* 0x000000400d0d7824 */ /* 0x000fe200078e00ff */
[----:B------:R-:W-:Y:S02]  /*02f0*/  LOP3.LUT R7, R2, 0xfffffffc, RZ, 0xc0, !PT ;  /* 0xfffffffc02077812 */ /* 0x000fe400078ec0ff */
[----:B------:R-:W-:-:S02]  /*0300*/  LEA.HI R3, R3, R6, RZ, 0x1 ;  /* 0x0000000603037211 */ /* 0x000fc400078f08ff */
[----:B------:R-:W-:Y:S01]  /*0310*/  LOP3.LUT R0, R0, 0xfffffffe, RZ, 0xc0, !PT ;  /* 0xfffffffe00007812 */ /* 0x000fe200078ec0ff */
[----:B------:R-:W-:Y:S01]  /*0320*/  IMAD.IADD R18, R4, 0x1, -R7 ;  /* 0x0000000104127824 */ /* 0x000fe200078e0a07 */
[----:B------:R-:W-:Y:S02]  /*0330*/  LEA.HI R2, R8, R9, RZ, 0x3 ;  /* 0x0000000908027211 */ /* 0x000fe400078f18ff */
[----:B------:R-:W-:Y:S01]  /*0340*/  LOP3.LUT R3, R3, 0xfffffffe, RZ, 0xc0, !PT ;  /* 0xfffffffe03037812 */ /* 0x000fe200078ec0ff */
[----:B------:R-:W-:Y:S01]  /*0350*/  IMAD.IADD R194, R4, 0x1, -R0 ;  /* 0x0000000104c27824 */ /* 0x000fe200078e0a00 */
[----:B------:R-:W-:Y:S01]  /*0360*/  LOP3.LUT R2, R2, 0xfffffff8, RZ, 0xc0, !PT ;  /* 0xfffffff802027812 */ /* 0x000fe200078ec0ff */
[----:B------:R-:W-:Y:S01]  /*0370*/  STL [R1+0xc], R18 ;  /* 0x00000c1201007387 */ /* 0x000fe20000100800 */
[----:B------:R-:W-:Y:S01]  /*0380*/  LOP3.LUT R0, R13, 0x1c0, RZ, 0xc0, !PT ;  /* 0x000001c00d007812 */ /* 0x000fe200078ec0ff */
[----:B------:R-:W-:Y:S01]  /*0390*/  IMAD.IADD R14, R6, 0x1, -R3 ;  /* 0x00000001060e7824 */ /* 0x000fe200078e0a03 */
[----:B------:R-:W-:Y:S01]  /*03a0*/  SHF.R.S32.HI R19, RZ, 0x7, R15 ;  /* 0x00000007ff137819 */ /* 0x000fe2000001140f */
[----:B------:R-:W-:Y:S01]  /*03b0*/  IMAD.IADD R4, R9, 0x1, -R2 ;  /* 0x0000000109047824 */ /* 0x000fe200078e0a02 */
[----:B------:R-:W-:Y:S01]  /*03c0*/  LOP3.LUT R3, R0, 0x38, R214, 0xf8, !PT ;  /* 0x0000003800037812 */ /* 0x000fe200078ef8d6 */
[----:B------:R-:W-:Y:S01]  /*03d0*/  IMAD.SHL.U32 R185, R14, 0x200, RZ ;  /* 0x000002000eb97824 */ /* 0x000fe200078e00ff */
[----:B------:R-:W-:Y:S01]  /*03e0*/  SHF.R.U32.HI R2, RZ, 0x3, R0 ;  /* 0x00000003ff027819 */ /* 0x000fe20000011600 */
[C---:B------:R-:W-:Y:S01]  /*03f0*/  IMAD.SHL.U32 R0, R5.reuse, 0x40, RZ ;  /* 0x0000004005007824 */ /* 0x040fe200078e00ff */
[----:B------:R-:W-:-:S02]  /*0400*/  LOP3.LUT P4, RZ, R5, 0x2, RZ, 0xc0, !PT ;  /* 0x0000000205ff7812 */ /* 0x000fc4000788c0ff */
[----:B------:R-:W-:Y:S01]  /*0410*/  LOP3.LUT R7, R3, R2, RZ, 0x3c, !PT ;  /* 0x0000000203077212 */ /* 0x000fe200078e3cff */
[----:B------:R-:W-:Y:S01]  /*0420*/  IMAD.SHL.U32 R2, R194, 0x10, RZ ;  /* 0x00000010c2027824 */ /* 0x000fe200078e00ff */
[----:B------:R-:W-:Y:S02]  /*0430*/  SHF.R.S32.HI R3, RZ, 0x1f, R11 ;  /* 0x0000001fff037819 */ /* 0x000fe4000001140b */
[----:B------:R-:W-:Y:S02]  /*0440*/  LOP3.LUT R0, R0, 0x1c0, RZ, 0xc0, !PT ;  /* 0x000001c000007812 */ /* 0x000fe400078ec0ff */
[----:B------:R-:W-:Y:S02]  /*0450*/  LEA.HI R9, R3, R11, RZ, 0x3 ;  /* 0x0000000b03097211 */ /* 0x000fe400078f18ff */
[C---:B------:R-:W-:Y:S01]  /*0460*/  LOP3.LUT R3, R0.reuse, 0x10, R2, 0xf8, !PT ;  /* 0x0000001000037812 */ /* 0x040fe200078ef802 */
[----:B------:R-:W-:Y:S01]  /*0470*/  IMAD R2, R19, 0x800, R185 ;  /* 0x0000080013027824 */ /* 0x000fe200078e02b9 */
[----:B------:R-:W-:-:S02]  /*0480*/  LOP3.LUT R190, R0, 0x8, R12, 0xf8, !PT ;  /* 0x0000000800be7812 */ /* 0x000fc400078ef80c */
[----:B------:R-:W-:Y:S02]  /*0490*/  LOP3.LUT P3, RZ, R5, 0x4, RZ, 0xc0, !PT ;  /* 0x0000000405ff7812 */ /* 0x000fe4000786c0ff */
[----:B------:R-:W-:Y:S02]  /*04a0*/  SHF.R.U32.HI R0, RZ, 0x3, R0 ;  /* 0x00000003ff007819 */ /* 0x000fe40000011600 */
[----:B------:R-:W-:Y:S02]  /*04b0*/  LOP3.LUT R3, R3, 0x8, R12, 0xf8, !PT ;  /* 0x0000000803037812 */ /* 0x000fe400078ef80c */
[----:B------:R-:W-:Y:S02]  /*04c0*/  LOP3.LUT R5, R4, 0x1, RZ, 0xc0, !PT ;  /* 0x0000000104057812 */ /* 0x000fe400078ec0ff */
[----:B------:R-:W-:Y:S02]  /*04d0*/  SHF.R.S32.HI R6, RZ, 0x1f, R10 ;  /* 0x0000001fff067819 */ /* 0x000fe4000001140a */
[----:B------:R-:W-:-:S02]  /*04e0*/  LOP3.LUT R190, R190, R0, RZ, 0x3c, !PT ;  /* 0x00000000bebe7212 */ /* 0x000fc400078e3cff */
[----:B------:R-:W-:Y:S01]  /*04f0*/  LOP3.LUT R185, R185, R3, R0, 0xf6, !PT ;  /* 0x00000003b9b97212 */ /* 0x000fe200078ef600 */
[----:B------:R-:W-:Y:S01]  /*0500*/  IMAD.SHL.U32 R3, R4, 0x40, RZ ;  /* 0x0000004004037824 */ /* 0x000fe200078e00ff */
[----:B------:R-:W-:Y:S01]  /*0510*/  ISETP.NE.U32.AND P0, PT, R5, 0x1, PT ;  /* 0x000000010500780c */ /* 0x000fe20003f05070 */
[----:B------:R-:W-:Y:S01]  /*0520*/  IMAD.IADD R190, R2, 0x1, R190 ;  /* 0x0000000102be7824 */ /* 0x000fe200078e02be */
[----:B------:R-:W-:Y:S01]  /*0530*/  SHF.R.S32.HI R0, RZ, 0x6, R17 ;  /* 0x00000006ff007819 */ /* 0x000fe20000011411 */
[----:B------:R-:W-:Y:S01]  /*0540*/  IMAD.SHL.U32 R5, R19, 0x20, RZ ;  /* 0x0000002013057824 */ /* 0x000fe200078e00ff */
[----:B------:R-:W-:Y:S02]  /*0550*/  LEA.HI R219, R6, R10, RZ, 0x2 ;  /* 0x0000000a06db7211 */ /* 0x000fe400078f10ff */
[----:B------:R-:W-:Y:S01]  /*0560*/  LOP3.LUT R6, R9, 0xfffffff8, RZ, 0xc0, !PT ;  /* 0xfffffff809067812 */ /* 0x000fe200078ec0ff */
[----:B------:R-:W-:Y:S01]  /*0570*/  IMAD.SHL.U32 R2, R0, 0x8, RZ ;  /* 0x0000000800027824 */ /* 0x000fe200078e00ff */
[----:B------:R-:W-:Y:S01]  /*0580*/  R2P PR, R4, 0x6 ;  /* 0x0000000604007804 */ /* 0x000fe20000000000 */
[----:B------:R-:W-:Y:S01]  /*0590*/  IMAD R4, R0, 0x200, R7 ;  /* 0x0000020000047824 */ /* 0x000fe200078e0207 */
[----:B------:R-:W-:Y:S01]  /*05a0*/  LOP3.LUT R0, R3, 0x1c0, RZ, 0xc0, !PT ;  /* 0x000001c003007812 */ /* 0x000fe200078ec0ff */
[----:B------:R-:W-:Y:S01]  /*05b0*/  IMAD.IADD R6, R11, 0x1, -R6 ;  /* 0x000000010b067824 */ /* 0x000fe200078e0a06 */
[----:B------:R-:W-:Y:S01]  /*05c0*/  LOP3.LUT R2, R2, 0x18, RZ, 0xc0, !PT ;  /* 0x0000001802027812 */ /* 0x000fe200078ec0ff */
[----:B------:R-:W-:Y:S01]  /*05d0*/  IMAD.SHL.U32 R7, R16, 0x2, RZ ;  /* 0x0000000210077824 */ /* 0x000fe200078e00ff */
[----:B------:R1:W-:Y:S01]  /*05e0*/  STL [R1+0x14], R4 ;  /* 0x0000140401007387 */ /* 0x0003e20000100800 */
[----:B------:R-:W-:Y:S01]  /*05f0*/  SHF.R.U32.HI R3, RZ, 0x3, R0 ;  /* 0x00000003ff037819 */ /* 0x000fe20000011600 */
[----:B------:R-:W-:Y:S01]  /*0600*/  IMAD.SHL.U32 R6, R6, 0x40, RZ ;  /* 0x0000004006067824 */ /* 0x000fe200078e00ff */
[----:B------:R-:W-:-:S02]  /*0610*/  LOP3.LUT R5, R0, 0x20, R5, 0xf8, !PT ;  /* 0x0000002000057812 */ /* 0x000fc400078ef805 */
[----:B------:R-:W-:Y:S02]  /*0620*/  LOP3.LUT R10, R3, R0, R2, 0x1e, !PT ;  /* 0x00000000030a7212 */ /* 0x000fe400078e1e02 */
[----:B------:R-:W-:Y:S01]  /*0630*/  LOP3.LUT R0, R5, R3, RZ, 0x3c, !PT ;  /* 0x0000000305007212 */ /* 0x000fe200078e3cff */
[----:B------:R-:W-:Y:S01]  /*0640*/  IMAD.SHL.U32 R5, R9, 0x40, RZ ;  /* 0x0000004009057824 */ /* 0x000fe200078e00ff */
[----:B------:R-:W-:Y:S01]  /*0650*/  LOP3.LUT R3, R6, 0x1c0, RZ, 0xc0, !PT ;  /* 0x000001c006037812 */ /* 0x000fe200078ec0ff */
[----:B------:R-:W-:Y:S01]  /*0660*/  IMAD.SHL.U32 R6, R14, 0x8, RZ ;  /* 0x000000080e067824 */ /* 0x000fe200078e00ff */
[----:B------:R-:W-:Y:S02]  /*0670*/  SEL R192, R192, 0xffffffe0, !P4 ;  /* 0xffffffe0c0c07807 */ /* 0x000fe40006000000 */
[----:B------:R-:W-:Y:S02]  /*0680*/  LEA R190, R190, UR5, 0x1 ;  /* 0x00000005bebe7c11 */ /* 0x000fe4000f8e08ff */
[----:B------:R-:W-:-:S02]  /*0690*/  LOP3.LUT R6, R3, 0x8, R6, 0xf8, !PT ;  /* 0x0000000803067812 */ /* 0x000fc400078ef806 */
[----:B------:R-:W-:Y:S01]  /*06a0*/  SEL R186, R186, 0xffffffc0, !P3 ;  /* 0xffffffc0baba7807 */ /* 0x000fe20005800000 */
[--C-:B------:R-:W-:Y:S01]  /*06b0*/  IMAD.IADD R191, R192, 0x1, R190.reuse ;  /* 0x00000001c0bf7824 */ /* 0x100fe200078e02be */
[----:B------:R-:W-:Y:S02]  /*06c0*/  SEL R224, R224, 0x10, !P0 ;  /* 0x00000010e0e07807 */ /* 0x000fe40004000000 */
[----:B------:R-:W-:Y:S01]  /*06d0*/  SHF.R.S32.HI R219, RZ, 0x2, R219 ;  /* 0x00000002ffdb7819 */ /* 0x000fe200000114db */
[----:B------:R-:W-:Y:S01]  /*06e0*/  IMAD.IADD R188, R186, 0x1, R190 ;  /* 0x00000001babc7824 */ /* 0x000fe200078e02be */
[----:B------:R-:W-:Y:S01]  /*06f0*/  LEA R185, R185, UR5, 0x1 ;  /* 0x00000005b9b97c11 */ /* 0x000fe2000f8e08ff */
[----:B-1----:R-:W-:Y:S01]  /*0700*/  IMAD.SHL.U32 R4, R14, 0x20, RZ ;  /* 0x000000200e047824 */ /* 0x002fe200078e00ff */
[----:B------:R-:W-:Y:S01]  /*0710*/  IADD3 R192, R186, R190, R192 ;  /* 0x000000bebac07210 */ /* 0x000fe20007ffe0c0 */
[----:B------:R-:W-:Y:S02]  /*0720*/  IMAD R219, R18, 0x10, R219 ;  /* 0x0000001012db7824 */ /* 0x000fe400078e02db */
[----:B------:R-:W-:Y:S01]  /*0730*/  IMAD.IADD R186, R186, 0x1, R185 ;  /* 0x00000001baba7824 */ /* 0x000fe200078e02b9 */
[----:B------:R-:W-:Y:S01]  /*0740*/  LOP3.LUT R8, R2, 0x20, R4, 0xf8, !PT ;  /* 0x0000002002087812 */ /* 0x000fe200078ef804 */
[----:B------:R-:W-:Y:S01]  /*0750*/  IMAD R4, R18, 0x400, R7 ;  /* 0x0000040012047824 */ /* 0x000fe200078e0207 */
[----:B------:R-:W-:-:S03]  /*0760*/  SHF.R.U32.HI R2, RZ, 0x3, R3 ;  /* 0x00000003ff027819 */ /* 0x000fc60000011603 */
[----:B------:R-:W-:Y:S01]  /*0770*/  IMAD.IADD R222, R4, 0x1, R0 ;  /* 0x0000000104de7824 */ /* 0x000fe200078e0200 */
[----:B------:R-:W-:Y:S01]  /*0780*/  LOP3.LUT R0, R5, 0xfffffe00, RZ, 0xc0, !PT ;  /* 0xfffffe0005007812 */ /* 0x000fe200078ec0ff */
[----:B------:R-:W-:Y:S01]  /*0790*/  IMAD R5, R194, 0x400, R7 ;  /* 0x00000400c2057824 */ /* 0x000fe200078e0207 */
[----:B------:R-:W-:Y:S02]  /*07a0*/  LOP3.LUT R3, R2, R8, R3, 0x1e, !PT ;  /* 0x0000000802037212 */ /* 0x000fe400078e1e03 */
[----:B------:R-:W-:Y:S01]  /*07b0*/  LOP3.LUT R2, R6, R2, RZ, 0x3c, !PT ;  /* 0x0000000206027212 */ /* 0x000fe200078e3cff */
[--C-:B------:R-:W-:Y:S01]  /*07c0*/  IMAD R4, R18, 0x400, R0.reuse ;  /* 0x0000040012047824 */ /* 0x100fe200078e0200 */
[----:B------:R-:W-:Y:S01]  /*07d0*/  LOP3.LUT R199, R3, R0, RZ, 0xfc, !PT ;  /* 0x0000000003c77212 */ /* 0x000fe200078efcff */
[----:B------:R-:W-:Y:S01]  /*07e0*/  IMAD R194, R194, 0x400, R0 ;  /* 0x00000400c2c27824 */ /* 0x000fe200078e0200 */
[----:B------:R-:W-:Y:S01]  /*07f0*/  LEA R222, R222, UR5, 0x1 ;  /* 0x00000005dede7c11 */ /* 0x000fe2000f8e08ff */
[----:B------:R-:W-:-:S02]  /*0800*/  IMAD.IADD R5, R5, 0x1, R10 ;  /* 0x0000000105057824 */ /* 0x000fc400078e020a */
[----:B------:R-:W-:Y:S02]  /*0810*/  IMAD.IADD R198, R4, 0x1, R2 ;  /* 0x0000000104c67824 */ /* 0x000fe400078e0202 */
[----:B------:R-:W-:Y:S01]  /*0820*/  IMAD.IADD R194, R2, 0x1, R194 ;  /* 0x0000000102c27824 */ /* 0x000fe200078e02c2 */
[----:B------:R-:W-:Y:S01]  /*0830*/  LEA R2, R5, UR6, 0x1 ;  /* 0x0000000605027c11 */ /* 0x000fe2000f8e08ff */
[C---:B------:R-:W-:Y:S02]  /*0840*/  VIADD R223, R222.reuse, 0x20 ;  /* 0x00000020dedf7836 */ /* 0x040fe40000000000 */
[----:B------:R-:W-:Y:S01]  /*0850*/  @P1 VIADD R223, R222, 0xffffffe0 ;  /* 0xffffffe0dedf1836 */ /* 0x000fe20000000000 */
[----:B------:R-:W-:Y:S01]  /*0860*/  LEA R194, R194, UR4, 0x1 ;  /* 0x00000004c2c27c11 */ /* 0x000fe2000f8e08ff */
[C---:B------:R-:W-:Y:S01]  /*0870*/  VIADD R0, R2.reuse, 0x40 ;  /* 0x0000004002007836 */ /* 0x040fe20000000000 */
[----:B------:R1:W-:Y:S01]  /*0880*/  STL [R1+0x4], R2 ;  /* 0x0000040201007387 */ /* 0x0003e20000100800 */
[----:B------:R-:W-:-:S02]  /*0890*/  @P2 VIADD R0, R2, 0xffffffc0 ;  /* 0xffffffc002002836 */ /* 0x000fc40000000000 */
[----:B------:R-:W-:Y:S02]  /*08a0*/  IMAD.IADD R225, R222, 0x1, R224 ;  /* 0x00000001dee17824 */ /* 0x000fe400078e02e0 */
[----:B------:R-:W-:Y:S01]  /*08b0*/  IMAD.IADD R224, R224, 0x1, R223 ;  /* 0x00000001e0e07824 */ /* 0x000fe200078e02df */
[----:B------:R1:W-:Y:S06]  /*08c0*/  STL [R1+0x8], R0 ;  /* 0x0000080001007387 */ /* 0x0003ec0000100800 */
.L_x_388:
[----:B--2---:R-:W2:Y:S01]  /*08d0*/  S2R R46, SR_CTAID.Y ;  /* 0x00000000002e7919 */ /* 0x004ea20000002600 */
[----:B-1-3--:R-:W1:Y:S01]  /*08e0*/  LDC.64 R2, c[0x0][0x2f0] ;  /* 0x0000bc00ff027b82 */ /* 0x00ae620000000a00 */
[----:B------:R-:W-:Y:S01]  /*08f0*/  ISETP.NE.U32.AND P3, PT, RZ, UR12, PT ;  /* 0x0000000cff007c0c */ /* 0x000fe2000bf65070 */
[----:B------:R-:W-:-:S03]  /*0900*/  IMAD.MOV.U32 R0, RZ, RZ, -0x1 ;  /* 0xffffffffff007424 */ /* 0x000fc600078e00ff */
[----:B------:R-:W-:-:S03]  /*0910*/  ISETP.NE.AND.EX P3, PT, RZ, UR13, PT, P3 ;  /* 0x0000000dff007c0c */ /* 0x000fc6000bf65330 */
[----:B------:R-:W3:Y:S08]  /*0920*/  LDC.64 R8, c[0x0][0x308] ;  /* 0x0000c200ff087b82 */ /* 0x000ef00000000a00 */
[----:B------:R-:W4:Y:S08]  /*0930*/  LDC.U8 R13, c[0x0][0x3c2] ;  /* 0x0000f080ff0d7b82 */ /* 0x000f300000000000 */
        /* <DEDUP_REMOVED lines=42> */
.L_x_342:
        /* <DEDUP_REMOVED lines=22> */
[----:B------:R-:W2:Y:S01]  /*0d40*/  LDC R39, c[0x0][0x270] ;  /* 0x00009c00ff277b82 */ /* 0x000ea20000000800 */
[----:B-1----:R-:W1:Y:S01]  /*0d50*/  MUFU.RCP R2, R2 ;  /* 0x0000000200027308 */ /* 0x002e620000001000 */
[----:B-----5:R-:W-:Y:S01]  /*0d60*/  IMAD R8, R0, R27, RZ ;  /* 0x0000001b00087224 */ /* 0x020fe200078e02ff */
[----:B------:R-:W-:-:S05]  /*0d70*/  IADD3 R30, R7, R9, RZ ;  /* 0x00000009071e7210 */ /* 0x000fca0007ffe0ff */
[----:B------:R-:W4:Y:S08]  /*0d80*/  @P1 LDC.64 R18, c[0x0][0x250] ;  /* 0x00009400ff121b82 */ /* 0x000f300000000a00 */
[----:B------:R-:W5:Y:S01]  /*0d90*/  LDC.U8 R15, c[0x0][0x3d8] ;  /* 0x0000f600ff0f7b82 */ /* 0x000f620000000000 */
[----:B-1----:R-:W-:-:S04]  /*0da0*/  IADD3 R2, R2, 0xffffffe, RZ ;  /* 0x0ffffffe02027810 */ /* 0x002fc80007ffe0ff */
[----:B------:R-:W1:Y:S01]  /*0db0*/  F2I.FTZ.U32.TRUNC.NTZ R3, R2 ;  /* 0x0000000200037305 */ /* 0x000e62000021f000 */
[----:B--2---:R-:W-:Y:S02]  /*0dc0*/  IMAD.WIDE R28, R243, R39, RZ ;  /* 0x00000027f31c7225 */ /* 0x004fe400078e02ff */
[----:B------:R-:W2:Y:S08]  /*0dd0*/  LDC R33, c[0x0][0x2c4] ;  /* 0x0000b100ff217b82 */ /* 0x000eb00000000800 */
[----:B------:R-:W2:Y:S01]  /*0de0*/  LDC.U8 R36, c[0x0][0x480] ;  /* 0x00012000ff247b82 */ /* 0x000ea20000000000 */
        /* <DEDUP_REMOVED lines=19> */
[-C--:B------:R-:W-:Y:S01]  /*0f20*/  IMAD.WIDE.U32 R8, R46, R41.reuse, RZ ;  /* 0x000000292e087225 */ /* 0x080fe200078e00ff */
        /* <DEDUP_REMOVED lines=8> */
[----:B----4-:R-:W-:-:S02]  /*0fb0*/  @P1 IMAD R7, R3, R19, RZ ;  /* 0x0000001303071224 */ /* 0x010fc400078e02ff */
[----:B------:R-:W-:Y:S02]  /*0fc0*/  @P1 IMAD.WIDE.U32 R4, R3, R18, RZ ;  /* 0x0000001203041225 */ /* 0x000fe400078e00ff */
[----:B------:R-:W-:Y:S02]  /*0fd0*/  @P3 IADD3 R2, R2, 0x1, RZ ;  /* 0x0000000102023810 */ /* 0x000fe40007ffe0ff */
[----:B------:R-:W-:Y:S01]  /*0fe0*/  IMAD.IADD R3, R9, 0x1, R6 ;  /* 0x0000000109037824 */ /* 0x000fe200078e0206 */
[----:B------:R-:W-:Y:S01]  /*0ff0*/  @P1 IADD3 R34, R5, R7, RZ ;  /* 0x0000000705221210 */ /* 0x000fe20007ffe0ff */
[----:B------:R-:W-:Y:S01]  /*1000*/  @P1 IMAD.MOV.U32 R32, RZ, RZ, R4 ;  /* 0x000000ffff201224 */ /* 0x000fe200078e0004 */
[----:B-----5:R-:W-:Y:S01]  /*1010*/  ISETP.NE.AND P3, PT, R15, RZ, PT ;  /* 0x000000ff0f00720c */ /* 0x020fe20003f65270 */
[C---:B------:R-:W-:Y:S01]  /*1020*/  IMAD R7, R28.reuse, R3, R12 ;  /* 0x000000031c077224 */ /* 0x040fe200078e020c */
[----:B------:R-:W-:Y:S01]  /*1030*/  MOV R20, R2 ;  /* 0x0000000200147202 */ /* 0x000fe20000000f00 */
[----:B------:R-:W4:Y:S01]  /*1040*/  @P2 LDC.64 R12, c[0x0][0x420] ;  /* 0x00010800ff0c2b82 */ /* 0x000f220000000a00 */
[----:B------:R-:W-:Y:S01]  /*1050*/  IMAD.WIDE.U32 R4, R28, R8, RZ ;  /* 0x000000081c047225 */ /* 0x000fe200078e00ff */
[----:B------:R-:W-:-:S03]  /*1060*/  SHF.L.U64.HI R8, R46, 0x7, R40 ;  /* 0x000000072e087819 */ /* 0x000fc60000010228 */
[----:B------:R-:W-:Y:S01]  /*1070*/  @!P0 IMAD.MOV R20, RZ, RZ, -R20 ;  /* 0x000000ffff148224 */ /* 0x000fe200078e0a14 */
[----:B------:R-:W-:Y:S01]  /*1080*/  @!P5 LOP3.LUT R20, RZ, R14, RZ, 0x33, !PT ;  /* 0x0000000eff14d212 */ /* 0x000fe200078e33ff */
[-C--:B------:R-:W-:Y:S01]  /*1090*/  IMAD.WIDE.U32 R2, R28, R0.reuse, RZ ;  /* 0x000000001c027225 */ /* 0x080fe200078e00ff */
[----:B------:R-:W5:Y:S01]  /*10a0*/  LDC.64 R14, c[0x0][0x488] ;  /* 0x00012200ff0e7b82 */ /* 0x000f620000000a00 */
        /* <DEDUP_REMOVED lines=13> */
[----:B----4-:R-:W-:-:S03]  /*1180*/  @P2 IMAD.WIDE.U32 R4, R0, R12, RZ ;  /* 0x0000000c00042225 */ /* 0x010fc600078e00ff */
[----:B------:R-:W-:Y:S01]  /*1190*/  IADD3 R7, P0, R6, R7, RZ ;  /* 0x0000000706077210 */ /* 0x000fe20007f1e0ff */
[----:B------:R-:W-:Y:S01]  /*11a0*/  @P2 IMAD R24, R0, R13, R5 ;  /* 0x0000000d00182224 */ /* 0x000fe200078e0205 */
[----:B------:R-:W-:Y:S01]  /*11b0*/  SHF.R.S32.HI R12, RZ, 0x1f, R6 ;  /* 0x0000001fff0c7819 */ /* 0x000fe20000011406 */
[----:B------:R-:W-:-:S03]  /*11c0*/  @!P2 IMAD.WIDE.U32 R2, R46, R10, RZ ;  /* 0x0000000a2e02a225 */ /* 0x000fc600078e00ff */
[----:B------:R-:W-:Y:S01]  /*11d0*/  IADD3.X R8, R12, R8, RZ, P0, !PT ;  /* 0x000000080c087210 */ /* 0x000fe200007fe4ff */
[----:B------:R-:W-:Y:S01]  /*11e0*/  @P2 IMAD.MOV.U32 R13, RZ, RZ, R4 ;  /* 0x000000ffff0d2224 */ /* 0x000fe200078e0004 */
[----:B------:R-:W-:Y:S01]  /*11f0*/  @P3 SEL R4, R11, R0, !P2 ;  /* 0x000000000b043207 */ /* 0x000fe20005000000 */
[----:B------:R-:W-:Y:S01]  /*1200*/  IMAD R5, R29, R7, RZ ;  /* 0x000000071d057224 */ /* 0x000fe200078e02ff */
[----:B------:R-:W-:Y:S01]  /*1210*/  @!P2 IADD3 R24, R3, R9, RZ ;  /* 0x000000090318a210 */ /* 0x000fe20007ffe0ff */
[----:B------:R-:W-:Y:S01]  /*1220*/  IMAD.WIDE.U32 R10, R28, R7, RZ ;  /* 0x000000071c0a7225 */ /* 0x000fe200078e00ff */
[----:B------:R-:W-:Y:S02]  /*1230*/  @!P2 MOV R13, R2 ;  /* 0x00000002000da202 */ /* 0x000fe40000000f00 */
[----:B------:R-:W-:Y:S01]  /*1240*/  ISETP.NE.AND P0, PT, R36, RZ, PT ;  /* 0x000000ff2400720c */ /* 0x000fe20003f05270 */
[----:B------:R-:W-:Y:S01]  /*1250*/  IMAD R8, R28, R8, R5 ;  /* 0x000000081c087224 */ /* 0x000fe200078e0205 */
[----:B------:R-:W-:Y:S01]  /*1260*/  SHF.R.S32.HI R29, RZ, 0x1f, R21 ;  /* 0x0000001fff1d7819 */ /* 0x000fe20000011415 */
[----:B-----5:R-:W-:-:S04]  /*1270*/  IMAD.WIDE.U32 R2, R35, R14, RZ ;  /* 0x0000000e23027225 */ /* 0x020fc800078e00ff */
[----:B---3--:R-:W-:Y:S02]  /*1280*/  @P3 IMAD R9, R47, R17, R4 ;  /* 0x000000112f093224 */ /* 0x008fe400078e0204 */
[----:B------:R-:W-:Y:S02]  /*1290*/  @!P3 IMAD R5, R46, R39, R47 ;  /* 0x000000272e05b224 */ /* 0x000fe400078e022f */
[----:B------:R-:W-:Y:S02]  /*12a0*/  @P1 IMAD.IADD R4, R252, 0x1, R48 ;  /* 0x00000001fc041824 */ /* 0x000fe400078e0230 */
[----:B------:R-:W-:Y:S01]  /*12b0*/  IMAD R7, R35, R15, R3 ;  /* 0x0000000f23077224 */ /* 0x000fe200078e0203 */
[----:B------:R-:W-:Y:S01]  /*12c0*/  SEL R15, R2, RZ, P0 ;  /* 0x000000ff020f7207 */ /* 0x000fe20000000000 */
[----:B------:R-:W-:Y:S02]  /*12d0*/  @!P3 IMAD R9, R5, R33, RZ ;  /* 0x000000210509b224 */ /* 0x000fe400078e02ff */
[----:B------:R-:W-:Y:S01]  /*12e0*/  IMAD R28, R47, R243, RZ ;  /* 0x000000f32f1c7224 */ /* 0x000fe200078e02ff */
[----:B------:R-:W-:Y:S01]  /*12f0*/  SEL R14, R7, RZ, P0 ;  /* 0x000000ff070e7207 */ /* 0x000fe20000000000 */
[----:B-1----:R-:W-:-:S02]  /*1300*/  @P1 IMAD R5, R4, R23, RZ ;  /* 0x0000001704051224 */ /* 0x002fc400078e02ff */
[----:B------:R-:W-:Y:S01]  /*1310*/  @P1 IMAD.WIDE.U32 R2, R4, R22, RZ ;  /* 0x0000001604021225 */ /* 0x000fe200078e00ff */
[----:B------:R-:W-:-:S04]  /*1320*/  SHF.R.S32.HI R38, RZ, 0x1f, R28 ;  /* 0x0000001fff267819 */ /* 0x000fc8000001141c */
        /* <DEDUP_REMOVED lines=15> */
.L_x_344:
        /* <DEDUP_REMOVED lines=13> */
.L_x_345:
        /* <DEDUP_REMOVED lines=10> */
.L_x_346:
[----:B------:R-:W-:-:S04]  /*1590*/  IMAD R4, R46, R39, R47 ;  /* 0x000000272e047224 */ /* 0x000fc800078e022f */
[----:B------:R-:W-:-:S07]  /*15a0*/  IMAD R4, R4, R41, RZ ;  /* 0x0000002904047224 */ /* 0x000fce00078e02ff */
.L_x_347:
[----:B------:R-:W1:Y:S01]  /*15b0*/  S2R R41, SR_TID.X ;  /* 0x0000000000297919 */ /* 0x000e620000002100 */
[----:B------:R-:W2:Y:S01]  /*15c0*/  LDC.64 R16, c[0x0][0x420] ;  /* 0x00010800ff107b82 */ /* 0x000ea20000000a00 */
[----:B------:R-:W-:Y:S01]  /*15d0*/  IMAD R243, R243, R39, RZ ;  /* 0x00000027f3f37224 */ /* 0x000fe200078e02ff */
[----:B------:R-:W-:Y:S01]  /*15e0*/  IADD3 R0, -R210, R248, R21 ;  /* 0x000000f8d2007210 */ /* 0x000fe20007ffe115 */
[----:B------:R-:W-:Y:S01]  /*15f0*/  ULDC UR4, c[0x0][0x398] ;  /* 0x0000e60000047ab9 */ /* 0x000fe20000000800 */
[----:B------:R-:W-:Y:S01]  /*1600*/  SHF.R.S32.HI R215, RZ, 0x1f, R214 ;  /* 0x0000001fffd77819 */ /* 0x000fe200000114d6 */
[----:B------:R-:W-:Y:S01]  /*1610*/  IMAD.SHL.U32 R2, R243, 0x40, RZ ;  /* 0x00000040f3027824 */ /* 0x000fe200078e00ff */
[----:B------:R-:W-:Y:S01]  /*1620*/  ULDC.64 UR6, c[0x0][0x428] ;  /* 0x00010a0000067ab9 */ /* 0x000fe20000000a00 */
[----:B------:R-:W-:Y:S01]  /*1630*/  VIADD R0, R0, -UR4 ;  /* 0x8000000400007c36 */ /* 0x000fe20008000000 */
[----:B------:R-:W3:Y:S01]  /*1640*/  LDC.64 R44, c[0x0][0x2b0] ;  /* 0x0000ac00ff2c7b82 */ /* 0x000ee20000000a00 */
[----:B------:R-:W-:Y:S01]  /*1650*/  IMAD.IADD R11, R6, 0x1, R4 ;  /* 0x00000001060b7824 */ /* 0x000fe200078e0204 */
[----:B------:R-:W-:Y:S01]  /*1660*/  IADD3 R7, P3, P2, R10, R2, R28 ;  /* 0x000000020a077210 */ /* 0x000fe20007a7e01c */
[----:B------:R-:W-:Y:S01]  /*1670*/  IMAD.IADD R212, R6, 0x1, R9 ;  /* 0x0000000106d47824 */ /* 0x000fe200078e0209 */
[----:B------:R-:W-:Y:S01]  /*1680*/  SHF.R.S32.HI R2, RZ, 0x1f, R2 ;  /* 0x0000001fff027819 */ /* 0x000fe20000011402 */
[----:B------:R-:W-:Y:S01]  /*1690*/  IMAD R9, R42, UR6, RZ ;  /* 0x000000062a097c24 */ /* 0x000fe2000f8e02ff */
[----:B------:R-:W-:Y:S01]  /*16a0*/  SHF.R.S32.HI R5, RZ, 0x1f, R0 ;  /* 0x0000001fff057819 */ /* 0x000fe20000011400 */
[----:B------:R-:W-:Y:S01]  /*16b0*/  ULDC.64 UR8, c[0x0][0x258] ;  /* 0x0000960000087ab9 */ /* 0x000fe20000000a00 */
[----:B------:R-:W-:Y:S01]  /*16c0*/  IADD3.X R3, R3, R2, R38, P3, P2 ;  /* 0x0000000203037210 */ /* 0x000fe20001fe4426 */
[----:B------:R-:W-:Y:S01]  /*16d0*/  IMAD R9, R47, UR7, R9 ;  /* 0x000000072f097c24 */ /* 0x000fe2000f8e0209 */
[----:B------:R-:W-:Y:S01]  /*16e0*/  IADD3 R8, P3, P2, R15, R7, R31 ;  /* 0x000000070f087210 */ /* 0x000fe20007a7e01f */
[----:B------:R-:W-:Y:S01]  /*16f0*/  ULDC.64 UR10, c[0x0][0x210] ;  /* 0x00008400000a7ab9 */ /* 0x000fe20000000a00 */
[----:B------:R-:W-:Y:S01]  /*1700*/  IADD3 R2, P4, R214, R13, RZ ;  /* 0x0000000dd6027210 */ /* 0x000fe20007f9e0ff */
[----:B------:R-:W-:Y:S01]  /*1710*/  BSSY B1, `(.L_x_343) ;  /* 0x0000688000017945 */ /* 0x000fe20003800000 */
[----:B------:R-:W-:-:S02]  /*1720*/  LEA.HI R13, R5, R0, RZ, 0x6 ;  /* 0x00000000050d7211 */ /* 0x000fc400078f30ff */
[----:B------:R-:W-:Y:S01]  /*1730*/  IADD3.X R10, R14, R3, R25, P3, P2 ;  /* 0x000000030e0a7210 */ /* 0x000fe20001fe4419 */
[----:B------:R-:W-:Y:S02]  /*1740*/  IMAD.X R3, R215, 0x1, R24, P4 ;  /* 0x00000001d7037824 */ /* 0x000fe400020e0618 */
[-C--:B--2---:R-:W-:Y:S01]  /*1750*/  IMAD R0, R12, R16.reuse, RZ ;  /* 0x000000100c007224 */ /* 0x084fe200078e02ff */
[----:B------:R-:W2:Y:S01]  /*1760*/  LDC.64 R24, c[0x0][0x478] ;  /* 0x00011e00ff187b82 */ /* 0x000ea20000000a00 */
[----:B------:R-:W-:Y:S01]  /*1770*/  IMAD.WIDE.U32 R2, R6, R16, R2 ;  /* 0x0000001006027225 */ /* 0x000fe200078e0002 */
[----:B-1----:R-:W-:-:S03]  /*1780*/  SHF.R.S32.HI R43, RZ, 0x1f, R41 ;  /* 0x0000001fff2b7819 */ /* 0x002fc60000011429 */
[----:B------:R-:W-:Y:S01]  /*1790*/  IMAD R7, R6, R17, R0 ;  /* 0x0000001106077224 */ /* 0x000fe200078e0200 */
[CC--:B------:R-:W-:Y:S01]  /*17a0*/  LEA.HI R31, R43.reuse, R41.reuse, RZ, 0x3 ;  /* 0x000000292b1f7211 */ /* 0x0c0fe200078f18ff */
[----:B---3--:R-:W-:Y:S01]  /*17b0*/  IMAD.WIDE R212, R212, 0x4, R44 ;  /* 0x00000004d4d47825 */ /* 0x008fe200078e022c */
[----:B------:R-:W-:Y:S02]  /*17c0*/  LEA.HI R4, R43, R41, RZ, 0x5 ;  /* 0x000000292b047211 */ /* 0x000fe400078f28ff */
[----:B------:R-:W-:Y:S01]  /*17d0*/  SHF.R.S32.HI R14, RZ, 0x3, R31 ;  /* 0x00000003ff0e7819 */ /* 0x000fe2000001141f */
[----:B------:R-:W-:Y:S01]  /*17e0*/  IMAD.IADD R3, R3, 0x1, R7 ;  /* 0x0000000103037824 */ /* 0x000fe200078e0207 */
[----:B------:R-:W-:Y:S02]  /*17f0*/  LOP3.LUT R0, R4, 0xffffffe0, RZ, 0xc0, !PT ;  /* 0xffffffe004007812 */ /* 0x000fe400078ec0ff */
[----:B------:R-:W-:Y:S01]  /*1800*/  IADD3 R6, P2, R14, R6, RZ ;  /* 0x000000060e067210 */ /* 0x000fe20007f5e0ff */
[----:B------:R-:W-:Y:S01]  /*1810*/  IMAD.WIDE.U32 R2, R47, UR6, R2 ;  /* 0x000000062f027c25 */ /* 0x000fe2000f8e0002 */
[----:B------:R-:W-:Y:S01]  /*1820*/  SHF.R.S32.HI R38, RZ, 0x1f, R14 ;  /* 0x0000001fff267819 */ /* 0x000fe2000001140e */
[----:B------:R-:W-:Y:S01]  /*1830*/  ULDC.64 UR6, c[0x0][0x400] ;  /* 0x0001000000067ab9 */ /* 0x000fe20000000a00 */
[----:B------:R-:W-:Y:S01]  /*1840*/  SHF.R.S32.HI R4, RZ, 0x5, R4 ;  /* 0x00000005ff047819 */ /* 0x000fe20000011404 */
[----:B------:R-:W-:Y:S01]  /*1850*/  IMAD.IADD R28, R41, 0x1, -R0 ;  /* 0x00000001291c7824 */ /* 0x000fe200078e0a00 */
[----:B------:R-:W-:-:S03]  /*1860*/  IADD3.X R5, R38, R12, RZ, P2, !PT ;  /* 0x0000000c26057210 */ /* 0x000fc600017fe4ff */
[----:B------:R-:W-:Y:S02]  /*1870*/  IMAD R0, R4, R243, R28 ;  /* 0x000000f304007224 */ /* 0x000fe400078e021c */
[-C--:B------:R-:W-:Y:S02]  /*1880*/  IMAD R7, R5, R26.reuse, RZ ;  /* 0x0000001a05077224 */ /* 0x080fe400078e02ff */
[----:B------:R-:W-:Y:S01]  /*1890*/  IMAD.WIDE.U32 R4, R6, R26, R214 ;  /* 0x0000001a06047225 */ /* 0x000fe200078e00d6 */
[----:B------:R-:W-:-:S03]  /*18a0*/  IADD3 R8, P2, R0, R8, RZ ;  /* 0x0000000800087210 */ /* 0x000fc60007f5e0ff */
[----:B------:R-:W-:Y:S01]  /*18b0*/  IMAD R7, R6, R27, R7 ;  /* 0x0000001b06077224 */ /* 0x000fe200078e0207 */
[----:B------:R-:W-:Y:S02]  /*18c0*/  IADD3 R6, P3, R37, R4, RZ ;  /* 0x0000000425067210 */ /* 0x000fe40007f7e0ff */
[----:B------:R-:W-:Y:S02]  /*18d0*/  MOV R4, R2 ;  /* 0x0000000200047202 */ /* 0x000fe40000000f00 */
[----:B------:R-:W-:Y:S02]  /*18e0*/  SHF.R.S32.HI R2, RZ, 0x6, R13 ;  /* 0x00000006ff027819 */ /* 0x000fe4000001140d */
[----:B------:R-:W-:Y:S02]  /*18f0*/  LEA.HI.X.SX32 R0, R0, R10, 0x1, P2 ;  /* 0x0000000a00007211 */ /* 0x000fe400010f0eff */
[----:B------:R-:W-:Y:S02]  /*1900*/  VIMNMX R249, RZ, R2, !PT ;  /* 0x00000002fff97248 */ /* 0x000fe40007fe0100 */
[----:B------:R-:W-:-:S02]  /*1910*/  LEA R200, P2, R8, UR6, 0x2 ;  /* 0x0000000608c87c11 */ /* 0x000fc4000f8410ff */
[----:B------:R-:W-:Y:S01]  /*1920*/  IADD3.X R7, R30, R5, R7, P3, !PT ;  /* 0x000000051e077210 */ /* 0x000fe20001ffe407 */
[----:B------:R-:W-:Y:S01]  /*1930*/  IMAD.IADD R5, R3, 0x1, R9 ;  /* 0x0000000103057824 */ /* 0x000fe200078e0209 */
[----:B------:R-:W-:Y:S01]  /*1940*/  ISETP.GT.AND P4, PT, R204, R249, PT ;  /* 0x000000f9cc00720c */ /* 0x000fe20003f84270 */
[----:B------:R-:W-:Y:S01]  /*1950*/  IMAD R3, R42, UR8, RZ ;  /* 0x000000082a037c24 */ /* 0x000fe2000f8e02ff */
[----:B------:R-:W-:Y:S01]  /*1960*/  LEA.HI.X R201, R8, UR7, R0, 0x2, P2 ;  /* 0x0000000708c97c11 */ /* 0x000fe200090f1400 */
[----:B------:R-:W-:Y:S02]  /*1970*/  IMAD R0, R38, R16, RZ ;  /* 0x0000001026007224 */ /* 0x000fe400078e02ff */
[----:B--2---:R-:W-:-:S04]  /*1980*/  IMAD.WIDE R8, R11, 0x4, R24 ;  /* 0x000000040b087825 */ /* 0x004fc800078e0218 */
[C---:B------:R-:W-:Y:S01]  /*1990*/  IMAD R3, R47.reuse, UR9, R3 ;  /* 0x000000092f037c24 */ /* 0x040fe2000f8e0203 */
[----:B------:R-:W-:Y:S01]  /*19a0*/  MOV R220, R9 ;  /* 0x0000000900dc7202 */ /* 0x000fe20000000f00 */
[----:B------:R-:W-:Y:S01]  /*19b0*/  IMAD.WIDE.U32 R10, R47, UR8, R6 ;  /* 0x000000082f0a7c25 */ /* 0x000fe2000f8e0006 */
[----:B------:R-:W-:-:S03]  /*19c0*/  ULDC.64 UR8, c[0x0][0x3e0] ;  /* 0x0000f80000087ab9 */ /* 0x000fc60000000a00 */
[----:B------:R-:W-:Y:S01]  /*19d0*/  IMAD R0, R14, R17, R0 ;  /* 0x000000110e007224 */ /* 0x000fe200078e0200 */
[----:B------:R-:W-:Y:S01]  /*19e0*/  LEA R208, P3, R10, UR10, 0x1 ;  /* 0x0000000a0ad07c11 */ /* 0x000fe2000f8608ff */
[----:B------:R-:W-:-:S04]  /*19f0*/  IMAD.WIDE.U32 R4, R14, R16, R4 ;  /* 0x000000100e047225 */ /* 0x000fc800078e0004 */
[----:B------:R-:W-:Y:S01]  /*1a00*/  IMAD.IADD R15, R5, 0x1, R0 ;  /* 0x00000001050f7824 */ /* 0x000fe200078e0200 */
[C---:B------:R-:W-:Y:S01]  /*1a10*/  LEA R206, P2, R4.reuse, UR8, 0x1 ;  /* 0x0000000804ce7c11 */ /* 0x040fe2000f8408ff */
[----:B------:R-:W-:Y:S02]  /*1a20*/  IMAD.IADD R24, R11, 0x1, R3 ;  /* 0x000000010b187824 */ /* 0x000fe400078e0203 */
[----:B------:R-:W-:Y:S01]  /*1a30*/  IMAD.MOV.U32 R221, RZ, RZ, R8 ;  /* 0x000000ffffdd7224 */ /* 0x000fe200078e0008 */
[----:B------:R-:W-:Y:S01]  /*1a40*/  LEA.HI.X R207, R4, UR9, R15, 0x1, P2 ;  /* 0x0000000904cf7c11 */ /* 0x000fe200090f0c0f */
[----:B------:R-:W-:Y:S01]  /*1a50*/  VIADD R204, R204, 0xffffffff ;  /* 0xffffffffcccc7836 */ /* 0x000fe20000000000 */
        /* <DEDUP_REMOVED lines=27> */
.L_x_349:
        /* <DEDUP_REMOVED lines=13> */
.L_x_350:
[-C--:B------:R-:W-:Y:S01]  /*1ce0*/  IMAD R0, R29, R8.reuse, RZ ;  /* 0x000000081d007224 */ /* 0x080fe200078e02ff */
[----:B------:R-:W-:Y:S01]  /*1cf0*/  ULDC.64 UR6, c[0x0][0x468] ;  /* 0x00011a0000067ab9 */ /* 0x000fe20000000a00 */
[C---:B------:R-:W-:Y:S01]  /*1d00*/  IMAD.WIDE.U32 R2, R21.reuse, R8, R214 ;  /* 0x0000000815027225 */ /* 0x040fe200078e00d6 */
        /* <DEDUP_REMOVED lines=18> */
[----:B------:R-:W-:Y:S01]  /*1e30*/  IMAD R0, R14, R9, R0 ;  /* 0x000000090e007224 */ /* 0x000fe200078e0200 */
        /* <DEDUP_REMOVED lines=8> */
.L_x_352:
[----:B------:R-:W-:Y:S05]  /*1ec0*/  BSYNC B0 ;  /* 0x0000000000007941 */ /* 0x000fea0003800000 */
.L_x_351:
        /* <DEDUP_REMOVED lines=18> */
.L_x_354:
[----:B------:R-:W-:Y:S05]  /*1ff0*/  BSYNC B0 ;  /* 0x0000000000007941 */ /* 0x000fea0003800000 */
.L_x_353:
        /* <DEDUP_REMOVED lines=26> */
.L_x_356:
[----:B------:R-:W-:Y:S05]  /*21a0*/  BSYNC B0 ;  /* 0x0000000000007941 */ /* 0x000fea0003800000 */
.L_x_355:
        /* <DEDUP_REMOVED lines=19> */
.L_x_348:
        /* <DEDUP_REMOVED lines=16> */
[----:B------:R-:W-:Y:S01]  /*23e0*/  IMAD R0, R20, UR7, R0 ;  /* 0x0000000714007c24 */ /* 0x000fe2000f8e0200 */
        /* <DEDUP_REMOVED lines=35> */
.L_x_359:
[----:B------:R-:W-:Y:S05]  /*2620*/  BSYNC B0 ;  /* 0x0000000000007941 */ /* 0x000fea0003800000 */
.L_x_358:
        /* <DEDUP_REMOVED lines=31> */
.L_x_361:
[----:B------:R-:W-:Y:S05]  /*2820*/  BSYNC B0 ;  /* 0x0000000000007941 */ /* 0x000fea0003800000 */
.L_x_360:
        /* <DEDUP_REMOVED lines=20> */
.L_x_363:
[----:B------:R-:W-:Y:S05]  /*2970*/  BSYNC B0 ;  /* 0x0000000000007941 */ /* 0x000fea0003800000 */
.L_x_362:
        /* <DEDUP_REMOVED lines=27> */
.L_x_365:
[----:B------:R-:W-:Y:S05]  /*2b30*/  BSYNC B0 ;  /* 0x0000000000007941 */ /* 0x000fea0003800000 */
.L_x_364:
        /* <DEDUP_REMOVED lines=12> */
.L_x_367:
        /* <DEDUP_REMOVED lines=20> */
.L_x_368:
[----:B------:R-:W-:Y:S05]  /*2d40*/  BSYNC B0 ;  /* 0x0000000000007941 */ /* 0x000fea0003800000 */
.L_x_366:
        /* <DEDUP_REMOVED lines=13> */
.L_x_370:
        /* <DEDUP_REMOVED lines=14> */
[----:B------:R2:W-:Y:S04]  /*2f00*/  @P1 STS [R202+0x3000], RZ ;  /* 0x003000ffca001388 */ /* 0x0005e80000000800 */
[----:B------:R2:W-:Y:S04]  /*2f10*/  @P1 STS [R202+0x3004], RZ ;  /* 0x003004ffca001388 */ /* 0x0005e80000000800 */
[----:B------:R2:W-:Y:S04]  /*2f20*/  @P1 STS [R202+0x3008], RZ ;  /* 0x003008ffca001388 */ /* 0x0005e80000000800 */
[----:B------:R2:W-:Y:S01]  /*2f30*/  @P1 STS [R202+0x300c], RZ ;  /* 0x00300cffca001388 */ /* 0x0005e20000000800 */
[----:B---3--:R-:W-:Y:S01]  /*2f40*/  IADD3.X R3, R24, R5, R6, P2, !PT ;  /* 0x0000000518037210 */ /* 0x008fe200017fe406 */
[----:B------:R-:W-:Y:S06]  /*2f50*/  @P1 BRA `(.L_x_371) ;  /* 0x0000000000181947 */ /* 0x000fec0003800000 */
[----:B------:R-:W-:-:S04]  /*2f60*/  LEA R2, P1, R0, UR10, 0x1 ;  /* 0x0000000a00027c11 */ /* 0x000fc8000f8208ff */
[----:B------:R-:W-:-:S05]  /*2f70*/  LEA.HI.X R3, R0, UR11, R3, 0x1, P1 ;  /* 0x0000000b00037c11 */ /* 0x000fca00088f0c03 */
[----:B------:R-:W-:Y:S01]  /*2f80*/  @!PT LDS RZ, [RZ] ;  /* 0x00000000fffff984 */ /* 0x000fe20000000800 */
[----:B------:R-:W-:Y:S01]  /*2f90*/  @!PT LDS RZ, [RZ] ;  /* 0x00000000fffff984 */ /* 0x000fe20000000800 */
[----:B------:R-:W-:Y:S01]  /*2fa0*/  @!PT LDS RZ, [RZ] ;  /* 0x00000000fffff984 */ /* 0x000fe20000000800 */
[----:B------:R3:W-:Y:S04]  /*2fb0*/  LDGSTS.E.BYPASS.LTC128B.128 [R202+0x3000], desc[UR16][R2.64+0x80] ;  /* 0x0300008002ca7fae */ /* 0x0007e8000b901d50 */
.L_x_371:
[----:B------:R-:W-:Y:S05]  /*2fc0*/  BSYNC B0 ;  /* 0x0000000000007941 */ /* 0x000fea0003800000 */
.L_x_369:
[----:B------:R1:W-:Y:S01]  /*2fd0*/  @P6 STS.128 [R203+0xc000], RZ ;  /* 0x00c000ffcb006388 */ /* 0x0003e20000000c00 */
[-C--:B--23--:R-:W-:Y:S01]  /*2fe0*/  IMAD.WIDE.U32 R2, R21, R22.reuse, R214 ;  /* 0x0000001615027225 */ /* 0x08cfe200078e00d6 */
[----:B------:R-:W-:Y:S01]  /*2ff0*/  ULDC.64 UR6, c[0x0][0x260] ;  /* 0x0000980000067ab9 */ /* 0x000fe20000000a00 */
[----:B------:R-:W-:Y:S01]  /*3000*/  BSSY B0, `(.L_x_372) ;  /* 0x0000025000007945 */ /* 0x000fe20003800000 */
[----:B------:R1:W-:Y:S01]  /*3010*/  @P6 STS.128 [R203+0xe000], RZ ;  /* 0x00e000ffcb006388 */ /* 0x0003e20000000c00 */
        /* <DEDUP_REMOVED lines=35> */
.L_x_373:
[----:B------:R-:W-:Y:S05]  /*3250*/  BSYNC B0 ;  /* 0x0000000000007941 */ /* 0x000fea0003800000 */
.L_x_372:
        /* <DEDUP_REMOVED lines=31> */
.L_x_375:
[----:B------:R-:W-:Y:S05]  /*3450*/  BSYNC B0 ;  /* 0x0000000000007941 */ /* 0x000fea0003800000 */
.L_x_374:
[----:B------:R-:W0:Y:S01]  /*3460*/  LDGDEPBAR ;  /* 0x00000000000079af */ /* 0x000e220000000000 */
[C---:B------:R-:W-:Y:S01]  /*3470*/  VIADD R0, R219.reuse, 0x8 ;  /* 0x00000008db007836 */ /* 0x040fe20000000000 */
[CC--:B------:R-:W-:Y:S01]  /*3480*/  ISETP.GE.AND P2, PT, R219.reuse, R13.reuse, PT ;  /* 0x0000000ddb00720c */ /* 0x0c0fe20003f46270 */
[----:B------:R-:W-:Y:S01]  /*3490*/  IMAD.MOV.U32 R216, RZ, RZ, 0x7f800000 ;  /* 0x7f800000ffd87424 */ /* 0x000fe200078e00ff */
[----:B------:R-:W4:Y:S01]  /*34a0*/  LDC.64 R250, c[0x0][0x3b8] ;  /* 0x0000ee00fffa7b82 */ /* 0x000f220000000a00 */
[----:B------:R-:W-:Y:S01]  /*34b0*/  IMAD.MOV.U32 R217, RZ, RZ, 0x7f800000 ;  /* 0x7f800000ffd97424 */ /* 0x000fe200078e00ff */
[----:B------:R-:W-:Y:S01]  /*34c0*/  ISETP.GE.AND P1, PT, R0, R13, PT ;  /* 0x0000000d0000720c */ /* 0x000fe20003f26270 */
[----:B--23--:R-:W-:Y:S01]  /*34d0*/  IMAD.WIDE R2, R219, 0x4, R212 ;  /* 0x00000004db027825 */ /* 0x00cfe200078e02d4 */
[----:B------:R-:W2:Y:S01]  /*34e0*/  S2R R8, SR_TID.X ;  /* 0x0000000000087919 */ /* 0x000ea20000002100 */
[----:B------:R-:W-:Y:S01]  /*34f0*/  LOP3.LUT R7, R31, 0xfffffff8, RZ, 0xc0, !PT ;  /* 0xfffffff81f077812 */ /* 0x000fe200078ec0ff */
[----:B------:R-:W-:Y:S01]  /*3500*/  ULDC UR4, c[0x0][0x2d0] ;  /* 0x0000b40000047ab9 */ /* 0x000fe20000000800 */
[----:B------:R-:W-:Y:S01]  /*3510*/  IMAD R6, R46, R39, R47 ;  /* 0x000000272e067224 */ /* 0x000fe200078e022f */
[----:B------:R-:W3:Y:S01]  /*3520*/  S2R R9, SR_TID.X ;  /* 0x0000000000097919 */ /* 0x000ee20000002100 */
[----:B------:R-:W-:Y:S01]  /*3530*/  IMAD.MOV.U32 R164, RZ, RZ, 0x20 ;  /* 0x00000020ffa47424 */ /* 0x000fe200078e00ff */
[----:B------:R-:W-:Y:S01]  /*3540*/  ULDC UR6, c[0x0][0x2dc] ;  /* 0x0000b70000067ab9 */ /* 0x000fe20000000800 */
[C---:B------:R-:W-:Y:S01]  /*3550*/  IMAD.SHL.U32 R218, R243.reuse, 0x10, RZ ;  /* 0x00000010f3da7824 */ /* 0x040fe200078e00ff */
[----:B------:R-:W5:Y:S01]  /*3560*/  @!P2 LDG.E R216, desc[UR16][R2.64] ;  /* 0x0000001002d8a981 */ /* 0x000f62000c1e1900 */
[----:B------:R-:W-:-:S02]  /*3570*/  IMAD.SHL.U32 R211, R243, 0x8, RZ ;  /* 0x00000008f3d37824 */ /* 0x000fc400078e00ff */
[----:B------:R-:W-:Y:S01]  /*3580*/  IMAD.MOV.U32 R193, RZ, RZ, 0x20 ;  /* 0x00000020ffc17424 */ /* 0x000fe200078e00ff */
[----:B------:R1:W5:Y:S01]  /*3590*/  @!P1 LDG.E R217, desc[UR16][R2.64+0x20] ;  /* 0x0000201002d99981 */ /* 0x000362000c1e1900 */
[----:B------:R-:W-:Y:S01]  /*35a0*/  IMAD.MOV.U32 R189, RZ, RZ, 0x40 ;  /* 0x00000040ffbd7424 */ /* 0x000fe200078e00ff */
[----:B------:R-:W-:Y:S01]  /*35b0*/  CS2R R94, SRZ ;  /* 0x00000000005e7805 */ /* 0x000fe2000001ff00 */
[----:B------:R-:W-:Y:S01]  /*35c0*/  IMAD R247, R243, 0x18, RZ ;  /* 0x00000018f3f77824 */ /* 0x000fe200078e02ff */
[----:B------:R-:W-:-:S04]  /*35d0*/  DEPBAR.LE SB0, 0x1 ;  /* 0x000080400000791a */ /* 0x000fc80000000000 */
[----:B------:R-:W-:Y:S01]  /*35e0*/  BAR.SYNC.DEFER_BLOCKING 0x0 ;  /* 0x0000000000007b1d */ /* 0x000fe20000010000 */
[C---:B------:R-:W-:Y:S01]  /*35f0*/  IMAD.SHL.U32 R246, R243.reuse, 0x20, RZ ;  /* 0x00000020f3f67824 */ /* 0x040fe200078e00ff */
[----:B------:R-:W-:Y:S01]  /*3600*/  CS2R R92, SRZ ;  /* 0x00000000005c7805 */ /* 0x000fe2000001ff00 */
[C---:B------:R-:W-:Y:S01]  /*3610*/  IMAD R245, R243.reuse, 0x28, RZ ;  /* 0x00000028f3f57824 */ /* 0x040fe200078e02ff */
[----:B------:R-:W-:Y:S01]  /*3620*/  CS2R R98, SRZ ;  /* 0x0000000000627805 */ /* 0x000fe2000001ff00 */
[----:B------:R-:W-:Y:S01]  /*3630*/  IMAD R244, R243, 0x30, RZ ;  /* 0x00000030f3f47824 */ /* 0x000fe200078e02ff */
[----:B------:R-:W-:Y:S01]  /*3640*/  CS2R R96, SRZ ;  /* 0x0000000000607805 */ /* 0x000fe2000001ff00 */
[----:B------:R-:W-:Y:S01]  /*3650*/  IMAD.MOV.U32 R205, RZ, RZ, R202 ;  /* 0x000000ffffcd7224 */ /* 0x000fe200078e00ca */
        /* <DEDUP_REMOVED lines=15> */
[----:B------:R-:W-:Y:S01]  /*3750*/  CS2R R36, SRZ ;  /* 0x0000000000247805 */ /* 0x000fe2000001ff00 */
[----:B----4-:R-:W4:Y:S01]  /*3760*/  LDG.E.64 R2, desc[UR16][R250.64+0x8] ;  /* 0x00000810fa027981 */ /* 0x010f22000c1e1b00 */
[----:B------:R-:W-:Y:S02]  /*3770*/  LEA.HI R0, R43, R41, RZ, 0x4 ;  /* 0x000000292b007211 */ /* 0x000fe400078f20ff */
[----:B------:R-:W-:Y:S02]  /*3780*/  CS2R R34, SRZ ;  /* 0x0000000000227805 */ /* 0x000fe4000001ff00 */
[----:B--2---:R-:W-:Y:S01]  /*3790*/  SHF.R.S32.HI R8, RZ, 0x1f, R8 ;  /* 0x0000001fff087819 */ /* 0x004fe20000011408 */
[----:B------:R-:W2:Y:S01]  /*37a0*/  LDSM.16.M88.4 R104, [R190+0x10000] ;  /* 0x01000000be68783b */ /* 0x000ea20000000200 */
[----:B------:R-:W-:-:S02]  /*37b0*/  CS2R R32, SRZ ;  /* 0x0000000000207805 */ /* 0x000fc4000001ff00 */
[----:B------:R-:W-:Y:S02]  /*37c0*/  CS2R R26, SRZ ;  /* 0x00000000001a7805 */ /* 0x000fe4000001ff00 */
[----:B------:R-:W-:Y:S01]  /*37d0*/  CS2R R24, SRZ ;  /* 0x0000000000187805 */ /* 0x000fe2000001ff00 */
[----:B------:R-:W1:Y:S01]  /*37e0*/  LDSM.16.M88.4 R108, [R190+0x10800] ;  /* 0x01080000be6c783b */ /* 0x000e620000000200 */
[----:B------:R-:W-:Y:S02]  /*37f0*/  CS2R R22, SRZ ;  /* 0x0000000000167805 */ /* 0x000fe4000001ff00 */
[----:B------:R-:W-:Y:S01]  /*3800*/  CS2R R20, SRZ ;  /* 0x0000000000147805 */ /* 0x000fe2000001ff00 */
[----:B------:R-:W-:Y:S01]  /*3810*/  ULDC.U8 UR8, c[0x0][0x388] ;  /* 0x0000e20000087ab9 */ /* 0x000fe20000000000 */
[----:B------:R-:W1:Y:S01]  /*3820*/  LDSM.16.M88.4 R112, [R191+0x10000] ;  /* 0x01000000bf70783b */ /* 0x000e620000000200 */
[----:B------:R-:W-:-:S03]  /*3830*/  ULDC UR7, c[0x0][0x2ec] ;  /* 0x0000bb0000077ab9 */ /* 0x000fc60000000800 */
[----:B------:R-:W1:Y:S04]  /*3840*/  LDSM.16.M88.4 R116, [R191+0x10800] ;  /* 0x01080000bf74783b */ /* 0x000e680000000200 */
[----:B------:R-:W1:Y:S04]  /*3850*/  LDSM.16.M88.4 R120, [R188+0x10000] ;  /* 0x01000000bc78783b */ /* 0x000e680000000200 */
[----:B------:R-:W1:Y:S04]  /*3860*/  LDSM.16.M88.4 R124, [R188+0x10800] ;  /* 0x01080000bc7c783b */ /* 0x000e680000000200 */
[----:B------:R-:W2:Y:S01]  /*3870*/  LDG.E.64 R250, desc[UR16][R250.64] ;  /* 0x00000010fafa7981 */ /* 0x000ea2000c1e1b00 */
[----:B------:R-:W-:Y:S01]  /*3880*/  LOP3.LUT R0, R0, 0xfffffff0, RZ, 0xc0, !PT ;  /* 0xfffffff000007812 */ /* 0x000fe200078ec0ff */
[----:B------:R-:W-:Y:S01]  /*3890*/  IMAD R243, R243, 0x38, RZ ;  /* 0x00000038f3f37824 */ /* 0x000fe200078e02ff */
[----:B---3--:R-:W-:Y:S01]  /*38a0*/  LEA.HI R8, R8, R9, RZ, 0x7 ;  /* 0x0000000908087211 */ /* 0x008fe200078f38ff */
[----:B------:R-:W3:Y:S01]  /*38b0*/  LDSM.16.M88.4 R136, [R190+0x12000] ;  /* 0x01200000be88783b */ /* 0x000ee20000000200 */
[----:B------:R-:W-:Y:S01]  /*38c0*/  IADD3 R239, R218, 0x20, RZ ;  /* 0x00000020daef7810 */ /* 0x000fe20007ffe0ff */
[----:B------:R-:W-:Y:S01]  /*38d0*/  IMAD.IADD R0, R41, 0x1, -R0 ;  /* 0x0000000129007824 */ /* 0x000fe200078e0a00 */
[----:B------:R-:W-:Y:S01]  /*38e0*/  SHF.R.S32.HI R8, RZ, 0x7, R8 ;  /* 0x00000007ff087819 */ /* 0x000fe20000011408 */
[----:B------:R-:W1:Y:S01]  /*38f0*/  LDSM.16.M88.4 R140, [R190+0x12800] ;  /* 0x01280000be8c783b */ /* 0x000e620000000200 */
[----:B------:R-:W-:Y:S01]  /*3900*/  CS2R R46, SRZ ;  /* 0x00000000002e7805 */ /* 0x000fe2000001ff00 */
[C---:B------:R-:W-:Y:S01]  /*3910*/  IMAD.IADD R239, R211.reuse, 0x1, R239 ;  /* 0x00000001d3ef7824 */ /* 0x040fe200078e02ef */
[----:B------:R-:W-:Y:S01]  /*3920*/  SHF.R.S32.HI R4, RZ, 0x1f, R0 ;  /* 0x0000001fff047819 */ /* 0x000fe20000011400 */
[----:B------:R-:W1:Y:S01]  /*3930*/  LDSM.16.M88.4 R144, [R191+0x12000] ;  /* 0x01200000bf90783b */ /* 0x000e620000000200 */
[----:B------:R-:W-:Y:S01]  /*3940*/  CS2R R42, SRZ ;  /* 0x00000000002a7805 */ /* 0x000fe2000001ff00 */
[----:B------:R-:W-:Y:S01]  /*3950*/  IMAD.IADD R238, R211, 0x1, R239 ;  /* 0x00000001d3ee7824 */ /* 0x000fe200078e02ef */
[----:B------:R-:W-:Y:S01]  /*3960*/  LEA.HI R4, R4, R0, RZ, 0x3 ;  /* 0x0000000004047211 */ /* 0x000fe200078f18ff */
[----:B------:R-:W1:Y:S01]  /*3970*/  LDSM.16.M88.4 R148, [R191+0x12800] ;  /* 0x01280000bf94783b */ /* 0x000e620000000200 */
[----:B------:R-:W-:-:S02]  /*3980*/  CS2R R38, SRZ ;  /* 0x0000000000267805 */ /* 0x000fc4000001ff00 */
[----:B------:R-:W-:Y:S02]  /*3990*/  CS2R R30, SRZ ;  /* 0x00000000001e7805 */ /* 0x000fe4000001ff00 */
[----:B------:R-:W-:Y:S01]  /*39a0*/  LOP3.LUT R5, R4, 0xfffffff8, RZ, 0xc0, !PT ;  /* 0xfffffff804057812 */ /* 0x000fe200078ec0ff */
[----:B------:R-:W-:Y:S01]  /*39b0*/  IMAD.SHL.U32 R4, R6, 0x20, RZ ;  /* 0x0000002006047824 */ /* 0x000fe200078e00ff */
[----:B------:R-:W1:Y:S01]  /*39c0*/  LDSM.16.M88.4 R152, [R188+0x12000] ;  /* 0x01200000bc98783b */ /* 0x000e620000000200 */
[----:B------:R-:W-:Y:S01]  /*39d0*/  IMAD.IADD R6, R41, 0x1, -R7 ;  /* 0x0000000129067824 */ /* 0x000fe200078e0a07 */
[----:B------:R-:W-:Y:S01]  /*39e0*/  IADD3 R237, R211, R238, RZ ;  /* 0x000000eed3ed7210 */ /* 0x000fe20007ffe0ff */
[----:B------:R-:W-:Y:S01]  /*39f0*/  IMAD.IADD R0, R0, 0x1, -R5 ;  /* 0x0000000100007824 */ /* 0x000fe200078e0a05 */
[----:B------:R-:W1:Y:S01]  /*3a00*/  LDSM.16.M88.4 R156, [R188+0x12800] ;  /* 0x01280000bc9c783b */ /* 0x000e620000000200 */
[----:B------:R-:W-:Y:S02]  /*3a10*/  SHF.R.S32.HI R5, RZ, 0x1f, R28 ;  /* 0x0000001fff057819 */ /* 0x000fe4000001141c */
[----:B------:R-:W-:-:S02]  /*3a20*/  CS2R R40, SRZ ;  /* 0x0000000000287805 */ /* 0x000fc4000001ff00 */
[----:B------:R-:W-:Y:S01]  /*3a30*/  LOP3.LUT P3, RZ, R6, 0x2, RZ, 0xc0, !PT ;  /* 0x0000000206ff7812 */ /* 0x000fe2000786c0ff */
[----:B------:R-:W-:-:S03]  /*3a40*/  IMAD.IADD R236, R211, 0x1, R237 ;  /* 0x00000001d3ec7824 */ /* 0x000fc600078e02ed */
[----:B------:R-:W-:Y:S01]  /*3a50*/  SEL R164, R164, 0xffffffe0, !P3 ;  /* 0xffffffe0a4a47807 */ /* 0x000fe20005800000 */
[----:B------:R-:W-:-:S04]  /*3a60*/  IMAD.IADD R240, R211, 0x1, R236 ;  /* 0x00000001d3f07824 */ /* 0x000fc800078e02ec */
[----:B------:R-:W-:-:S05]  /*3a70*/  IMAD.IADD R164, R164, 0x1, R188 ;  /* 0x00000001a4a47824 */ /* 0x000fca00078e02bc */
[----:B------:R-:W1:Y:S04]  /*3a80*/  LDSM.16.M88.4 R128, [R164+0x10000] ;  /* 0x01000000a480783b */ /* 0x000e680000000200 */
[----:B------:R-:W1:Y:S04]  /*3a90*/  LDSM.16.M88.4 R132, [R164+0x10800] ;  /* 0x01080000a484783b */ /* 0x000e680000000200 */
[----:B------:R-:W1:Y:S04]  /*3aa0*/  LDSM.16.M88.4 R160, [R164+0x12000] ;  /* 0x01200000a4a0783b */ /* 0x000e680000000200 */
[----:B------:R-:W1:Y:S01]  /*3ab0*/  LDSM.16.M88.4 R164, [R164+0x12800] ;  /* 0x01280000a4a4783b */ /* 0x000e620000000200 */
[----:B----4-:R-:W-:Y:S01]  /*3ac0*/  IADD3 R228, P5, P4, R4, R2, R28 ;  /* 0x0000000204e47210 */ /* 0x010fe20007cbe01c */
[----:B-1----:R-:W-:Y:S01]  /*3ad0*/  VIADD R2, R198, 0x2000 ;  /* 0x00002000c6027836 */ /* 0x002fe20000000000 */
[----:B------:R-:W-:-:S02]  /*3ae0*/  SHF.R.S32.HI R4, RZ, 0x1f, R4 ;  /* 0x0000001fff047819 */ /* 0x000fc40000011404 */
[----:B------:R-:W-:Y:S02]  /*3af0*/  CS2R R28, SRZ ;  /* 0x00000000001c7805 */ /* 0x000fe4000001ff00 */
[----:B------:R-:W-:Y:S01]  /*3b00*/  R2P PR, R0, 0x6 ;  /* 0x0000000600007804 */ /* 0x000fe20000000000 */
[----:B------:R-:W-:Y:S01]  /*3b10*/  IMAD.WIDE.U32 R228, R228, -0x2daee0ad, RZ ;  /* 0xd2511f53e4e47825 */ /* 0x000fe200078e00ff */
[----:B------:R-:W-:Y:S02]  /*3b20*/  IADD3.X R0, R4, R3, R5, P5, P4 ;  /* 0x0000000304007210 */ /* 0x000fe40002fe8405 */
[----:B------:R-:W-:Y:S01]  /*3b30*/  SEL R2, R2, R198, !P0 ;  /* 0x000000c602027207 */ /* 0x000fe20004000000 */
[----:B------:R-:W-:Y:S01]  /*3b40*/  IMAD.SHL.U32 R3, R8, 0x20, RZ ;  /* 0x0000002008037824 */ /* 0x000fe200078e00ff */
[----:B------:R-:W-:Y:S01]  /*3b50*/  SEL R193, R193, 0xffffffe0, !P1 ;  /* 0xffffffe0c1c17807 */ /* 0x000fe20004800000 */
[----:B------:R1:W-:Y:S01]  /*3b60*/  STL [R1], R0 ;  /* 0x0000000001007387 */ /* 0x0003e20000100800 */
[C---:B------:R-:W-:Y:S01]  /*3b70*/  VIADD R4, R218.reuse, 0x40 ;  /* 0x00000040da047836 */ /* 0x040fe20000000000 */
[----:B------:R-:W-:Y:S01]  /*3b80*/  SEL R189, R189, 0xffffffc0, !P2 ;  /* 0xffffffc0bdbd7807 */ /* 0x000fe20005000000 */
[----:B------:R-:W-:Y:S01]  /*3b90*/  VIADD R5, R218, 0x20 ;  /* 0x00000020da057836 */ /* 0x000fe20000000000 */
[----:B------:R4:W-:Y:S01]  /*3ba0*/  STL [R1+0x18], R3 ;  /* 0x0000180301007387 */ /* 0x0009e20000100800 */
[----:B------:R-:W-:Y:S01]  /*3bb0*/  IMAD.IADD R4, R211, 0x1, R4 ;  /* 0x00000001d3047824 */ /* 0x000fe200078e0204 */
[----:B------:R-:W-:Y:S01]  /*3bc0*/  LEA R187, R2, UR5, 0x1 ;  /* 0x0000000502bb7c11 */ /* 0x000fe2000f8e08ff */
[----:B------:R-:W-:-:S02]  /*3bd0*/  IMAD.IADD R195, R194, 0x1, R193 ;  /* 0x00000001c2c37824 */ /* 0x000fc400078e02c1 */
[C---:B------:R-:W-:Y:S02]  /*3be0*/  IMAD.IADD R235, R211.reuse, 0x1, R4 ;  /* 0x00000001d3eb7824 */ /* 0x040fe400078e0204 */
[----:B------:R-:W-:Y:S02]  /*3bf0*/  IMAD.IADD R196, R194, 0x1, R189 ;  /* 0x00000001c2c47824 */ /* 0x000fe400078e02bd */
[----:B------:R-:W-:Y:S02]  /*3c00*/  IMAD.IADD R234, R211, 0x1, R235 ;  /* 0x00000001d3ea7824 */ /* 0x000fe400078e02eb */
[----:B------:R-:W-:Y:S02]  /*3c10*/  IMAD.IADD R197, R189, 0x1, R195 ;  /* 0x00000001bdc57824 */ /* 0x000fe400078e02c3 */
[----:B------:R-:W-:Y:S01]  /*3c20*/  IMAD.IADD R233, R211, 0x1, R234 ;  /* 0x00000001d3e97824 */ /* 0x000fe200078e02ea */
[----:B--2---:R-:W-:Y:S01]  /*3c30*/  IADD3 R2, R251, -0x4498517b, RZ ;  /* 0xbb67ae85fb027810 */ /* 0x004fe20007ffe0ff */
[----:B------:R-:W-:-:S02]  /*3c40*/  VIADD R2, R250, 0xdaa66d2b ;  /* 0xdaa66d2bfa027836 */ /* 0x000fc40000000000 */
[----:B------:R-:W-:Y:S02]  /*3c50*/  VIADD R2, R251, 0xed9eba14 ;  /* 0xed9eba14fb027836 */ /* 0x000fe40000000000 */
[----:B------:R-:W-:Y:S02]  /*3c60*/  IMAD.IADD R242, R211, 0x1, R233 ;  /* 0x00000001d3f27824 */ /* 0x000fe400078e02e9 */
[----:B-1----:R-:W-:Y:S02]  /*3c70*/  VIADD R0, R199, 0x2000 ;  /* 0x00002000c7007836 */ /* 0x002fe40000000000 */
[----:B------:R-:W-:Y:S02]  /*3c80*/  VIADD R2, R250, 0xb54cda56 ;  /* 0xb54cda56fa027836 */ /* 0x000fe40000000000 */
[----:B----4-:R-:W-:Y:S01]  /*3c90*/  VIADD R3, R218, 0x60 ;  /* 0x00000060da037836 */ /* 0x010fe20000000000 */
[----:B------:R-:W-:-:S03]  /*3ca0*/  SEL R0, R0, R199, !P0 ;  /* 0x000000c700007207 */ /* 0x000fc60004000000 */
[C---:B------:R-:W-:Y:S01]  /*3cb0*/  IMAD.IADD R3, R211.reuse, 0x1, R3 ;  /* 0x00000001d3037824 */ /* 0x040fe200078e0203 */
[----:B------:R-:W-:Y:S01]  /*3cc0*/  LEA R184, R0, UR5, 0x1 ;  /* 0x0000000500b87c11 */ /* 0x000fe2000f8e08ff */
[C---:B------:R-:W-:Y:S02]  /*3cd0*/  VIADD R0, R250.reuse, 0x3c6ef372 ;  /* 0x3c6ef372fa007836 */ /* 0x040fe40000000000 */
[C---:B------:R-:W-:Y:S02]  /*3ce0*/  IMAD.IADD R232, R211.reuse, 0x1, R3 ;  /* 0x00000001d3e87824 */ /* 0x040fe400078e0203 */
[----:B------:R-:W-:Y:S02]  /*3cf0*/  VIADD R3, R250, 0x9e3779b9 ;  /* 0x9e3779b9fa037836 */ /* 0x000fe40000000000 */
[----:B------:R-:W-:Y:S02]  /*3d00*/  IMAD.IADD R231, R211, 0x1, R232 ;  /* 0x00000001d3e77824 */ /* 0x000fe400078e02e8 */
[----:B------:R-:W-:-:S02]  /*3d10*/  VIADD R3, R251, 0x76cf5d0a ;  /* 0x76cf5d0afb037836 */ /* 0x000fc40000000000 */
[----:B------:R-:W-:Y:S02]  /*3d20*/  IMAD.IADD R230, R211, 0x1, R231 ;  /* 0x00000001d3e67824 */ /* 0x000fe400078e02e7 */
[----:B------:R-:W-:Y:S02]  /*3d30*/  VIADD R0, R251, 0x32370b8f ;  /* 0x32370b8ffb007836 */ /* 0x000fe40000000000 */
[C---:B------:R-:W-:Y:S02]  /*3d40*/  VIADD R3, R250.reuse, 0x78dde6e4 ;  /* 0x78dde6e4fa037836 */ /* 0x040fe40000000000 */
[----:B------:R-:W-:Y:S02]  /*3d50*/  VIADD R0, R250, 0x1715609d ;  /* 0x1715609dfa007836 */ /* 0x000fe40000000000 */
[----:B------:R-:W-:Y:S02]  /*3d60*/  IMAD.IADD R241, R211, 0x1, R230 ;  /* 0x00000001d3f17824 */ /* 0x000fe400078e02e6 */
[----:B------:R-:W-:-:S02]  /*3d70*/  VIADD R3, R251, 0xa9066899 ;  /* 0xa9066899fb037836 */ /* 0x000fc40000000000 */
[----:B---3--:R-:W-:-:S07]  /*3d80*/  VIADD R0, R251, 0x646e171e ;  /* 0x646e171efb007836 */ /* 0x008fce0000000000 */
.L_x_378:
[----:B------:R-:W2:Y:S01]  /*3d90*/  LDL R170, [R1+0xc] ;  /* 0x00000c0001aa7983 */ /* 0x000ea20000100800 */
[C---:B------:R-:W-:Y:S01]  /*3da0*/  IMAD.IADD R0, R187.reuse, 0x1, R193 ;  /* 0x00000001bb007824 */ /* 0x040fe200078e02c1 */
[----:B-----5:R-:W-:Y:S01]  /*3db0*/  FSETP.NEU.FTZ.AND P0, PT, R216, -INF , PT ;  /* 0xff800000d800780b */ /* 0x020fe20003f1d000 */
[--C-:B------:R-:W-:Y:S01]  /*3dc0*/  IMAD.IADD R2, R187, 0x1, R189.reuse ;  /* 0x00000001bb027824 */ /* 0x100fe200078e02bd */
[----:B------:R-:W3:Y:S01]  /*3dd0*/  LDL R172, [R1] ;  /* 0x0000000001ac7983 */ /* 0x000ee20000100800 */
[----:B------:R-:W-:Y:S02]  /*3de0*/  IMAD.IADD R3, R0, 0x1, R189 ;  /* 0x0000000100037824 */ /* 0x000fe400078e02bd */
[----:B------:R-:W-:Y:S01]  /*3df0*/  IMAD.SHL.U32 R168, R204, 0x40, RZ ;  /* 0x00000040cca87824 */ /* 0x000fe200078e00ff */
[----:B------:R-:W0:Y:S08]  /*3e00*/  LDGDEPBAR ;  /* 0x00000000000079af */ /* 0x000e300000000000 */
[----:B------:R-:W4:Y:S01]  /*3e10*/  LDL R171, [R1+0x18] ;  /* 0x0000180001ab7983 */ /* 0x000f220000100800 */
[----:B------:R-:W1:Y:S01]  /*3e20*/  S2R R173, SR_TID.X ;  /* 0x0000000000ad7919 */ /* 0x000e620000002100 */
[----:B------:R-:W1:Y:S01]  /*3e30*/  S2R R174, SR_TID.X ;  /* 0x0000000000ae7919 */ /* 0x000e620000002100 */
[----:B------:R-:W-:Y:S04]  /*3e40*/  DEPBAR.LE SB0, 0x0 ;  /* 0x000080000000791a */ /* 0x000fe80000000000 */
[----:B------:R-:W-:Y:S01]  /*3e50*/  BAR.SYNC.DEFER_BLOCKING 0x0 ;  /* 0x0000000000007b1d */ /* 0x000fe20000010000 */
[----:B-1----:R-:W-:Y:S04]  /*3e60*/  SHF.R.S32.HI R173, RZ, 0x1f, R173 ;  /* 0x0000001fffad7819 */ /* 0x002fe800000114ad */
[----:B------:R-:W-:Y:S04]  /*3e70*/  LEA.HI R173, R173, R174, RZ, 0x7 ;  /* 0x000000aeadad7211 */ /* 0x000fe800078f38ff */
[----:B------:R-:W-:Y:S01]  /*3e80*/  SHF.R.S32.HI R173, RZ, 0x7, R173 ;  /* 0x00000007ffad7819 */ /* 0x000fe200000114ad */
[----:B------:R-:W-:Y:S08]  /*3e90*/  LDSM.16.M88.4 R16, [R187] ;  /* 0x00000000bb10783b */ /* 0x000ff00000000200 */
[----:B------:R-:W1:Y:S08]  /*3ea0*/  LDSM.16.M88.4 R8, [R190+0xc000] ;  /* 0x00c00000be08783b */ /* 0x000e700000000200 */
[----:B------:R-:W1:Y:S08]  /*3eb0*/  LDSM.16.M88.4 R52, [R190+0xc800] ;  /* 0x00c80000be34783b */ /* 0x000e700000000200 */
[----:B------:R-:W-:Y:S08]  /*3ec0*/  LDSM.16.M88.4 R56, [R0] ;  /* 0x000000000038783b */ /* 0x000ff00000000200 */
[----:B------:R-:W1:Y:S08]  /*3ed0*/  LDSM.16.M88.4 R60, [R191+0xc000] ;  /* 0x00c00000bf3c783b */ /* 0x000e700000000200 */
[----:B------:R-:W1:Y:S02]  /*3ee0*/  LDSM.16.M88.4 R64, [R191+0xc800] ;  /* 0x00c80000bf40783b */ /* 0x000e640000000200 */
[C---:B-1----:R-:W-:Y:S06]  /*3ef0*/  HMMA.16816.F32.BF16 R4, R16.reuse, R8, RZ ;  /* 0x000000081004723c */ /* 0x042fec00000418ff */
[----:B------:R-:W-:Y:S01]  /*3f00*/  LDSM.16.M88.4 R100, [R188+0xc000] ;  /* 0x00c00000bc64783b */ /* 0x000fe20000000200 */
[C---:B------:R-:W-:Y:S06]  /*3f10*/  HMMA.16816.F32.BF16 R8, R16.reuse, R10, RZ ;  /* 0x0000000a1008723c */ /* 0x040fec00000418ff */
[C---:B------:R-:W-:Y:S06]  /*3f20*/  HMMA.16816.F32.BF16 R12, R16.reuse, R52, RZ ;  /* 0x00000034100c723c */ /* 0x040fec00000418ff */
[----:B------:R-:W-:Y:S01]  /*3f30*/  HMMA.16816.F32.BF16 R16, R16, R54, RZ ;  /* 0x000000361010723c */ /* 0x000fe200000418ff */
[----:B------:R-:W1:Y:S05]  /*3f40*/  LDSM.16.M88.4 R52, [R2] ;  /* 0x000000000234783b */ /* 0x000e6a0000000200 */
[C---:B------:R-:W-:Y:S06]  /*3f50*/  HMMA.16816.F32.BF16 R4, R56.reuse, R60, R4 ;  /* 0x0000003c3804723c */ /* 0x040fec0000041804 */
[C---:B------:R-:W-:Y:S01]  /*3f60*/  HMMA.16816.F32.BF16 R8, R56.reuse, R62, R8 ;  /* 0x0000003e3808723c */ /* 0x040fe20000041808 */
[----:B------:R-:W1:Y:S05]  /*3f70*/  LDSM.16.M88.4 R60, [R188+0xc800] ;  /* 0x00c80000bc3c783b */ /* 0x000e6a0000000200 */
[C---:B------:R-:W-:Y:S06]  /*3f80*/  HMMA.16816.F32.BF16 R12, R56.reuse, R64, R12 ;  /* 0x00000040380c723c */ /* 0x040fec000004180c */
[----:B------:R-:W-:Y:S01]  /*3f90*/  HMMA.16816.F32.BF16 R16, R56, R66, R16 ;  /* 0x000000423810723c */ /* 0x000fe20000041810 */
[----:B------:R-:W-:Y:S08]  /*3fa0*/  LDSM.16.M88.4 R56, [R3] ;  /* 0x000000000338783b */ /* 0x000ff00000000200 */
[----:B------:R-:W1:Y:S02]  /*3fb0*/  LDSM.16.M88.4 R64, [R192+0xc000] ;  /* 0x00c00000c040783b */ /* 0x000e640000000200 */
[C---:B-1----:R-:W-:Y:S06]  /*3fc0*/  HMMA.16816.F32.BF16 R4, R52.reuse, R100, R4 ;  /* 0x000000643404723c */ /* 0x042fec0000041804 */
[C---:B------:R-:W-:Y:S01]  /*3fd0*/  HMMA.16816.F32.BF16 R8, R52.reuse, R102, R8 ;  /* 0x000000663408723c */ /* 0x040fe20000041808 */
[----:B------:R-:W1:Y:S05]  /*3fe0*/  LDSM.16.M88.4 R100, [R192+0xc800] ;  /* 0x00c80000c064783b */ /* 0x000e6a0000000200 */
[C---:B------:R-:W-:Y:S06]  /*3ff0*/  HMMA.16816.F32.BF16 R12, R52.reuse, R60, R12 ;  /* 0x0000003c340c723c */ /* 0x040fec000004180c */
[----:B------:R-:W-:Y:S01]  /*4000*/  HMMA.16816.F32.BF16 R16, R52, R62, R16 ;  /* 0x0000003e3410723c */ /* 0x000fe20000041810 */
[----:B------:R-:W-:Y:S08]  /*4010*/  LDSM.16.M88.4 R52, [R187+0x2000] ;  /* 0x00200000bb34783b */ /* 0x000ff00000000200 */
[----:B------:R-:W1:Y:S01]  /*4020*/  LDSM.16.M88.4 R60, [R190+0xe000] ;  /* 0x00e00000be3c783b */ /* 0x000e620000000200 */
[C---:B------:R-:W-:Y:S06]  /*4030*/  HMMA.16816.F32.BF16 R4, R56.reuse, R64, R4 ;  /* 0x000000403804723c */ /* 0x040fec0000041804 */
[C---:B------:R-:W-:Y:S01]  /*4040*/  HMMA.16816.F32.BF16 R8, R56.reuse, R66, R8 ;  /* 0x000000423808723c */ /* 0x040fe20000041808 */
[----:B------:R-:W1:Y:S05]  /*4050*/  LDSM.16.M88.4 R64, [R190+0xe800] ;  /* 0x00e80000be40783b */ /* 0x000e6a0000000200 */
[C---:B-1----:R-:W-:Y:S06]  /*4060*/  HMMA.16816.F32.BF16 R12, R56.reuse, R100, R12 ;  /* 0x00000064380c723c */ /* 0x042fec000004180c */
[----:B------:R-:W-:Y:S01]  /*4070*/  HMMA.16816.F32.BF16 R16, R56, R102, R16 ;  /* 0x000000663810723c */ /* 0x000fe20000041810 */
[----:B------:R1:W-:Y:S08]  /*4080*/  LDSM.16.M88.4 R56, [R0+0x2000] ;  /* 0x002000000038783b */ /* 0x0003f00000000200 */
[----:B------:R-:W1:Y:S01]  /*4090*/  LDSM.16.M88.4 R100, [R191+0xe000] ;  /* 0x00e00000bf64783b */ /* 0x000e620000000200 */
[C---:B------:R-:W-:Y:S06]  /*40a0*/  HMMA.16816.F32.BF16 R4, R52.reuse, R60, R4 ;  /* 0x0000003c3404723c */ /* 0x040fec0000041804 */
[C---:B------:R-:W-:Y:S01]  /*40b0*/  HMMA.16816.F32.BF16 R8, R52.reuse, R62, R8 ;  /* 0x0000003e3408723c */ /* 0x040fe20000041808 */
[----:B------:R-:W2:Y:S04]  /*40c0*/  LDSM.16.M88.4 R60, [R191+0xe800] ;  /* 0x00e80000bf3c783b */ /* 0x000ea80000000200 */
[C---:B-1----:R-:W-:Y:S01]  /*40d0*/  IMAD.SHL.U32 R0, R227.reuse, 0x40, RZ ;  /* 0x00000040e3007824 */ /* 0x042fe200078e00ff */
[C---:B------:R-:W-:Y:S06]  /*40e0*/  HMMA.16816.F32.BF16 R12, R52.reuse, R64, R12 ;  /* 0x00000040340c723c */ /* 0x040fec000004180c */
[----:B------:R-:W-:Y:S01]  /*40f0*/  HMMA.16816.F32.BF16 R16, R52, R66, R16 ;  /* 0x000000423410723c */ /* 0x000fe20000041810 */
[----:B------:R1:W-:Y:S08]  /*4100*/  LDSM.16.M88.4 R52, [R2+0x2000] ;  /* 0x002000000234783b */ /* 0x0003f00000000200 */
[----:B------:R-:W3:Y:S01]  /*4110*/  LDSM.16.M88.4 R64, [R188+0xe000] ;  /* 0x00e00000bc40783b */ /* 0x000ee20000000200 */
[C---:B------:R-:W-:Y:S06]  /*4120*/  HMMA.16816.F32.BF16 R4, R56.reuse, R100, R4 ;  /* 0x000000643804723c */ /* 0x040fec0000041804 */
[C---:B------:R-:W-:Y:S01]  /*4130*/  HMMA.16816.F32.BF16 R8, R56.reuse, R102, R8 ;  /* 0x000000663808723c */ /* 0x040fe20000041808 */
[----:B------:R-:W4:Y:S04]  /*4140*/  LDSM.16.M88.4 R100, [R188+0xe800] ;  /* 0x00e80000bc64783b */ /* 0x000f280000000200 */
[----:B-1----:R-:W-:Y:S01]  /*4150*/  IADD3 R2, R248, 0x40, R0 ;  /* 0x00000040f8027810 */ /* 0x002fe20007ffe000 */
[C---:B--2---:R-:W-:Y:S05]  /*4160*/  HMMA.16816.F32.BF16 R12, R56.reuse, R60, R12 ;  /* 0x0000003c380c723c */ /* 0x044fea000004180c */
[----:B------:R-:W-:Y:S01]  /*4170*/  IMAD.IADD R2, R2, 0x1, -R210 ;  /* 0x0000000102027824 */ /* 0x000fe200078e0ad2 */
[----:B------:R-:W-:Y:S01]  /*4180*/  HMMA.16816.F32.BF16 R16, R56, R62, R16 ;  /* 0x0000003e3810723c */ /* 0x000fe20000041810 */
[----:B------:R1:W-:Y:S03]  /*4190*/  LDSM.16.M88.4 R56, [R3+0x2000] ;  /* 0x002000000338783b */ /* 0x0003e60000000200 */
[----:B------:R-:W-:Y:S01]  /*41a0*/  ISETP.GE.AND P6, PT, R168, R2, PT ;  /* 0x00000002a800720c */ /* 0x000fe20003fc6270 */
[----:B------:R-:W-:Y:S04]  /*41b0*/  VIADD R0, R0, 0x40 ;  /* 0x0000004000007836 */ /* 0x000fe80000000000 */
[----:B------:R-:W2:Y:S01]  /*41c0*/  LDSM.16.M88.4 R60, [R192+0xe000] ;  /* 0x00e00000c03c783b */ /* 0x000ea20000000200 */
[----:B------:R-:W-:Y:S01]  /*41d0*/  ISETP.LT.AND P6, PT, R0, R210, P6 ;  /* 0x000000d20000720c */ /* 0x000fe200037c1270 */
[----:B------:R-:W-:Y:S02]  /*41e0*/  IMAD R0, R227, 0x2, R173 ;  /* 0x00000002e3007824 */ /* 0x000fe400078e02ad */
[----:B------:R-:W-:Y:S01]  /*41f0*/  IMAD R2, R204, 0x4, R170 ;  /* 0x00000004cc027824 */ /* 0x000fe200078e02aa */
[C---:B---3--:R-:W-:Y:S05]  /*4200*/  HMMA.16816.F32.BF16 R4, R52.reuse, R64, R4 ;  /* 0x000000403404723c */ /* 0x048fea0000041804 */
[----:B------:R-:W-:Y:S01]  /*4210*/  VIADD R170, R250, 0x9e3779b9 ;  /* 0x9e3779b9faaa7836 */ /* 0x000fe20000000000 */
[C---:B------:R-:W-:Y:S03]  /*4220*/  HMMA.16816.F32.BF16 R8, R52.reuse, R66, R8 ;  /* 0x000000423408723c */ /* 0x040fe60000041808 */
[----:B------:R-:W3:Y:S02]  /*4230*/  @!P6 S2R R169, SR_TID.X ;  /* 0x0000000000a9e919 */ /* 0x000ee40000002100 */
[----:B------:R-:W-:Y:S01]  /*4240*/  LOP3.LUT R64, R229, R251, R0, 0x96, !PT ;  /* 0x000000fbe5407212 */ /* 0x000fe200078e9600 */
[----:B-1----:R-:W-:Y:S01]  /*4250*/  IMAD.WIDE.U32 R2, R2, -0x326172a9, RZ ;  /* 0xcd9e8d5702027825 */ /* 0x002fe200078e00ff */
[C---:B----4-:R-:W-:Y:S04]  /*4260*/  HMMA.16816.F32.BF16 R12, R52.reuse, R100, R12 ;  /* 0x00000064340c723c */ /* 0x050fe8000004180c */
[----:B------:R-:W-:Y:S01]  /*4270*/  LOP3.LUT R3, R3, R172, R250, 0x96, !PT ;  /* 0x000000ac03037212 */ /* 0x000fe200078e96fa */
[----:B------:R-:W-:Y:S01]  /*4280*/  IMAD.WIDE.U32 R64, R64, -0x326172a9, RZ ;  /* 0xcd9e8d5740407825 */ /* 0x000fe200078e00ff */
[----:B------:R-:W-:Y:S01]  /*4290*/  HMMA.16816.F32.BF16 R16, R52, R102, R16 ;  /* 0x000000663410723c */ /* 0x000fe20000041810 */
[----:B------:R-:W1:Y:S04]  /*42a0*/  LDSM.16.M88.4 R52, [R192+0xe800] ;  /* 0x00e80000c034783b */ /* 0x000e680000000200 */
[----:B------:R-:W-:Y:S01]  /*42b0*/  LOP3.LUT R0, R65, R2, R170, 0x96, !PT ;  /* 0x0000000241007212 */ /* 0x000fe200078e96aa */
[----:B------:R-:W-:Y:S05]  /*42c0*/  IMAD.WIDE.U32 R2, R3, -0x2daee0ad, RZ ;  /* 0xd2511f5303027825 */ /* 0x000fea00078e00ff */
[----:B------:R-:W-:Y:S02]  /*42d0*/  VIADD R172, R251, 0xbb67ae85 ;  /* 0xbb67ae85fbac7836 */ /* 0x000fe40000000000 */
[----:B------:R-:W-:Y:S01]  /*42e0*/  IMAD.WIDE.U32 R100, R0, -0x2daee0ad, RZ ;  /* 0xd2511f5300647825 */ /* 0x000fe200078e00ff */
[C---:B--2---:R-:W-:Y:S05]  /*42f0*/  HMMA.16816.F32.BF16 R4, R56.reuse, R60, R4 ;  /* 0x0000003c3804723c */ /* 0x044fea0000041804 */
[----:B------:R-:W-:Y:S01]  /*4300*/  LOP3.LUT R3, R3, R228, R172, 0x96, !PT ;  /* 0x000000e403037212 */ /* 0x000fe200078e96ac */
[----:B------:R-:W-:Y:S01]  /*4310*/  VIADD R170, R251, 0x76cf5d0a ;  /* 0x76cf5d0afbaa7836 */ /* 0x000fe20000000000 */
[----:B------:R-:W-:Y:S01]  /*4320*/  @!P6 IADD3 R60, -R248, 0x1, R219 ;  /* 0x00000001f83ce810 */ /* 0x000fe20007ffe1db */
[C---:B------:R-:W-:Y:S03]  /*4330*/  HMMA.16816.F32.BF16 R8, R56.reuse, R62, R8 ;  /* 0x0000003e3808723c */ /* 0x040fe60000041808 */
[----:B------:R-:W-:Y:S01]  /*4340*/  LOP3.LUT R66, R101, R2, R170, 0x96, !PT ;  /* 0x0000000265427212 */ /* 0x000fe200078e96aa */
[----:B------:R-:W-:Y:S01]  /*4350*/  IMAD.WIDE.U32 R2, R3, -0x326172a9, RZ ;  /* 0xcd9e8d5703027825 */ /* 0x000fe200078e00ff */
[----:B------:R-:W-:Y:S03]  /*4360*/  @!P6 IADD3 R60, R168, R60, R210 ;  /* 0x0000003ca83ce210 */ /* 0x000fe60007ffe0d2 */
[----:B------:R-:W-:Y:S03]  /*4370*/  VIADD R170, R250, 0x3c6ef372 ;  /* 0x3c6ef372faaa7836 */ /* 0x000fe60000000000 */
[----:B------:R-:W-:Y:S01]  /*4380*/  @!P6 VIMNMX R61, R60, R210, PT ;  /* 0x000000d23c3de248 */ /* 0x000fe20003fe0100 */
[----:B------:R-:W-:Y:S01]  /*4390*/  VIADD R101, R250, 0x1715609d ;  /* 0x1715609dfa657836 */ /* 0x000fe20000000000 */
[----:B------:R-:W-:Y:S01]  /*43a0*/  LOP3.LUT R3, R3, R64, R170, 0x96, !PT ;  /* 0x0000004003037212 */ /* 0x000fe200078e96aa */
[----:B------:R-:W-:Y:S01]  /*43b0*/  IMAD.WIDE.U32 R66, R66, -0x326172a9, RZ ;  /* 0xcd9e8d5742427825 */ /* 0x000fe200078e00ff */
[----:B------:R-:W-:Y:S03]  /*43c0*/  @!P6 VIADDMNMX R60, R60, 0x8, R210, PT ;  /* 0x000000083c3ce846 */ /* 0x000fe600038001d2 */
[----:B------:R-:W-:Y:S01]  /*43d0*/  VIADD R170, R250, 0xdaa66d2b ;  /* 0xdaa66d2bfaaa7836 */ /* 0x000fe20000000000 */
[C---:B-1----:R-:W-:Y:S03]  /*43e0*/  HMMA.16816.F32.BF16 R12, R56.reuse, R52, R12 ;  /* 0x00000034380c723c */ /* 0x042fe6000004180c */
[----:B---3--:R-:W-:Y:S01]  /*43f0*/  @!P6 IMAD.SHL.U32 R0, R169, 0x2, RZ ;  /* 0x00000002a900e824 */ /* 0x008fe200078e00ff */
[----:B------:R-:W-:Y:S01]  /*4400*/  LOP3.LUT R172, R67, R2, R170, 0x96, !PT ;  /* 0x0000000243ac7212 */ /* 0x000fe200078e96aa */
[----:B------:R-:W-:Y:S01]  /*4410*/  IMAD.WIDE.U32 R2, R3, -0x2daee0ad, RZ ;  /* 0xd2511f5303027825 */ /* 0x000fe200078e00ff */
[----:B------:R-:W-:Y:S05]  /*4420*/  HMMA.16816.F32.BF16 R16, R56, R54, R16 ;  /* 0x000000363810723c */ /* 0x000fea0000041810 */
[----:B------:R-:W-:Y:S01]  /*4430*/  @!P6 LOP3.LUT R0, R171, 0x6, R0, 0xf8, !PT ;  /* 0x00000006ab00e812 */ /* 0x000fe200078ef800 */
[----:B------:R-:W-:Y:S05]  /*4440*/  IMAD.WIDE.U32 R172, R172, -0x2daee0ad, RZ ;  /* 0xd2511f53acac7825 */ /* 0x000fea00078e00ff */
[----:B------:R-:W-:Y:S02]  /*4450*/  VIADD R170, R251, 0xed9eba14 ;  /* 0xed9eba14fbaa7836 */ /* 0x000fe40000000000 */
[----:B------:R-:W-:Y:S02]  /*4460*/  @!P6 IMAD R0, R227, 0x40, R0 ;  /* 0x00000040e300e824 */ /* 0x000fe400078e0200 */
[----:B------:R-:W-:Y:S01]  /*4470*/  VIADD R102, R250, 0x78dde6e4 ;  /* 0x78dde6e4fa667836 */ /* 0x000fe20000000000 */
[----:B------:R-:W-:Y:S01]  /*4480*/  LOP3.LUT R65, R173, R2, R170, 0x96, !PT ;  /* 0x00000002ad417212 */ /* 0x000fe200078e96aa */
[----:B------:R-:W-:Y:S01]  /*4490*/  VIADD R171, R251, 0x32370b8f ;  /* 0x32370b8ffbab7836 */ /* 0x000fe20000000000 */
[CC--:B------:R-:W-:Y:S01]  /*44a0*/  @!P6 ISETP.GE.AND P2, PT, R0.reuse, R61.reuse, PT ;  /* 0x0000003d0000e20c */ /* 0x0c0fe20003f46270 */
[C---:B------:R-:W-:Y:S02]  /*44b0*/  @!P6 VIADD R2, R0.reuse, 0x8 ;  /* 0x000000080002e836 */ /* 0x040fe40000000000 */
[----:B------:R-:W-:Y:S01]  /*44c0*/  @!P6 VIADD R64, R0, 0x1 ;  /* 0x000000010040e836 */ /* 0x000fe20000000000 */
[----:B------:R-:W-:Y:S01]  /*44d0*/  LOP3.LUT R100, R3, R100, R171, 0x96, !PT ;  /* 0x0000006403647212 */ /* 0x000fe200078e96ab */
[----:B------:R-:W-:Y:S01]  /*44e0*/  IMAD.WIDE.U32 R52, R65, -0x326172a9, RZ ;  /* 0xcd9e8d5741347825 */ /* 0x000fe200078e00ff */
[CC--:B------:R-:W-:Y:S02]  /*44f0*/  @!P6 ISETP.GE.AND P4, PT, R2.reuse, R61.reuse, PT ;  /* 0x0000003d0200e20c */ /* 0x0c0fe40003f86270 */
[-C--:B------:R-:W-:Y:S01]  /*4500*/  @!P6 ISETP.GE.AND P5, PT, R2, R60.reuse, PT ;  /* 0x0000003c0200e20c */ /* 0x080fe20003fa6270 */
[----:B------:R-:W-:Y:S01]  /*4510*/  FMUL.FTZ R3, R216, 1.4426950216293334961 ;  /* 0x3fb8aa3bd8037820 */ /* 0x000fe20000410000 */
[-C--:B------:R-:W-:Y:S01]  /*4520*/  @!P6 ISETP.GE.AND P1, PT, R64, R61.reuse, PT ;  /* 0x0000003d4000e20c */ /* 0x080fe20003f26270 */
[----:B------:R-:W-:Y:S01]  /*4530*/  @!P6 VIADD R2, R0, 0x9 ;  /* 0x000000090002e836 */ /* 0x000fe20000000000 */
[-C--:B------:R-:W-:Y:S01]  /*4540*/  @!P6 ISETP.GE.AND P3, PT, R64, R60.reuse, PT ;  /* 0x0000003c4000e20c */ /* 0x080fe20003f66270 */
[C---:B------:R-:W-:Y:S01]  /*4550*/  FMUL.FTZ R64, R217.reuse, 1.4426950216293334961 ;  /* 0x3fb8aa3bd9407820 */ /* 0x040fe20000410000 */
[----:B------:R-:W-:Y:S01]  /*4560*/  @!P6 FSEL R4, R4, -INF , !P2 ;  /* 0xff8000000404e808 */ /* 0x000fe20005000000 */
[----:B------:R-:W-:Y:S01]  /*4570*/  IMAD.WIDE.U32 R62, R100, -0x326172a9, RZ ;  /* 0xcd9e8d57643e7825 */ /* 0x000fe200078e00ff */
[----:B------:R-:W-:Y:S02]  /*4580*/  FSETP.NEU.FTZ.AND P2, PT, R217, -INF , PT ;  /* 0xff800000d900780b */ /* 0x000fe40003f5d000 */
[----:B------:R-:W-:Y:S01]  /*4590*/  FSEL R3, R3, RZ, P0 ;  /* 0x000000ff03037208 */ /* 0x000fe20000000000 */
[----:B------:R-:W-:Y:S01]  /*45a0*/  VIADD R100, R251, 0xa9066899 ;  /* 0xa9066899fb647836 */ /* 0x000fe20000000000 */
[----:B------:R-:W-:Y:S02]  /*45b0*/  @!P6 FSEL R5, R5, -INF , !P1 ;  /* 0xff8000000505e808 */ /* 0x000fe40004800000 */
[-C--:B------:R-:W-:Y:S01]  /*45c0*/  @!P6 ISETP.GE.AND P0, PT, R2, R61.reuse, PT ;  /* 0x0000003d0200e20c */ /* 0x080fe20003f06270 */
[--C-:B------:R-:W-:Y:S01]  /*45d0*/  FFMA.FTZ R4, R4, UR7, -R3.reuse ;  /* 0x0000000704047c23 */ /* 0x100fe20008010803 */
[-C--:B------:R-:W-:Y:S01]  /*45e0*/  @!P6 ISETP.GE.AND P1, PT, R2, R60.reuse, PT ;  /* 0x0000003c0200e20c */ /* 0x080fe20003f26270 */
[--C-:B------:R-:W-:Y:S01]  /*45f0*/  FFMA.FTZ R103, R5, UR7, -R3.reuse ;  /* 0x0000000705677c23 */ /* 0x100fe20008010803 */
[----:B------:R-:W-:Y:S01]  /*4600*/  FSEL R2, R64, RZ, P2 ;  /* 0x000000ff40027208 */ /* 0x000fe20001000000 */
[----:B------:R1:W2:Y:S01]  /*4610*/  MUFU.EX2 R168, R4 ;  /* 0x0000000400a87308 */ /* 0x0002a20000000800 */
[C---:B------:R-:W-:Y:S01]  /*4620*/  @!P6 ISETP.GE.AND P2, PT, R0.reuse, R60, PT ;  /* 0x0000003c0000e20c */ /* 0x040fe20003f46270 */
[----:B------:R-:W-:Y:S01]  /*4630*/  @!P6 VIADD R5, R0, 0x10 ;  /* 0x000000100005e836 */ /* 0x000fe20000000000 */
[----:B------:R-:W-:Y:S02]  /*4640*/  @!P6 FSEL R7, R7, -INF , !P3 ;  /* 0xff8000000707e808 */ /* 0x000fe40005800000 */
[----:B------:R-:W-:Y:S02]  /*4650*/  @!P6 FSEL R6, R6, -INF , !P2 ;  /* 0xff8000000606e808 */ /* 0x000fe40005000000 */
[----:B------:R-:W-:Y:S01]  /*4660*/  @!P6 FSEL R8, R8, -INF , !P4 ;  /* 0xff8000000808e808 */ /* 0x000fe20006000000 */
[----:B------:R-:W-:Y:S01]  /*4670*/  FFMA.FTZ R7, R7, UR7, -R2 ;  /* 0x0000000707077c23 */ /* 0x000fe20008010802 */
[----:B------:R-:W-:Y:S01]  /*4680*/  LOP3.LUT R66, R63, R66, R102, 0x96, !PT ;  /* 0x000000423f427212 */ /* 0x000fe200078e9666 */
[--C-:B------:R-:W-:Y:S01]  /*4690*/  FFMA.FTZ R6, R6, UR7, -R2.reuse ;  /* 0x0000000706067c23 */ /* 0x100fe20008010802 */
[----:B------:R-:W-:Y:S01]  /*46a0*/  @!P6 FSEL R10, R10, -INF , !P5 ;  /* 0xff8000000a0ae808 */ /* 0x000fe20006800000 */
[----:B------:R3:W-:Y:S01]  /*46b0*/  MUFU.EX2 R169, R7 ;  /* 0x0000000700a97308 */ /* 0x0007e20000000800 */
[----:B------:R-:W-:Y:S01]  /*46c0*/  @!P6 FSEL R9, R9, -INF , !P0 ;  /* 0xff8000000909e808 */ /* 0x000fe20004000000 */
[--C-:B------:R-:W-:Y:S01]  /*46d0*/  FFMA.FTZ R8, R8, UR7, -R3.reuse ;  /* 0x0000000708087c23 */ /* 0x100fe20008010803 */
[CC--:B------:R-:W-:Y:S01]  /*46e0*/  @!P6 ISETP.GE.AND P2, PT, R5.reuse, R61.reuse, PT ;  /* 0x0000003d0500e20c */ /* 0x0c0fe20003f46270 */
[----:B------:R-:W-:Y:S01]  /*46f0*/  FFMA.FTZ R10, R10, UR7, -R2 ;  /* 0x000000070a0a7c23 */ /* 0x000fe20008010802 */
[----:B-1----:R-:W-:Y:S01]  /*4700*/  @!P6 VIADD R4, R0, 0x11 ;  /* 0x000000110004e836 */ /* 0x002fe20000000000 */
[-C--:B------:R-:W-:Y:S01]  /*4710*/  @!P6 ISETP.GE.AND P3, PT, R5, R60.reuse, PT ;  /* 0x0000003c0500e20c */ /* 0x080fe20003f66270 */
[----:B------:R-:W-:Y:S03]  /*4720*/  FFMA.FTZ R9, R9, UR7, -R3 ;  /* 0x0000000709097c23 */ /* 0x000fe60008010803 */
[----:B------:R1:W-:Y:S01]  /*4730*/  MUFU.EX2 R170, R6 ;  /* 0x0000000600aa7308 */ /* 0x0003e20000000800 */
[----:B------:R-:W-:Y:S02]  /*4740*/  @!P6 FSEL R12, R12, -INF , !P2 ;  /* 0xff8000000c0ce808 */ /* 0x000fe40005000000 */
[CC--:B------:R-:W-:Y:S02]  /*4750*/  @!P6 ISETP.GE.AND P4, PT, R4.reuse, R61.reuse, PT ;  /* 0x0000003d0400e20c */ /* 0x0c0fe40003f86270 */
[----:B------:R-:W-:Y:S01]  /*4760*/  @!P6 ISETP.GE.AND P0, PT, R4, R60, PT ;  /* 0x0000003c0400e20c */ /* 0x000fe20003f06270 */
[----:B------:R-:W-:Y:S01]  /*4770*/  IMAD.WIDE.U32 R4, R66, -0x2daee0ad, RZ ;  /* 0xd2511f5342047825 */ /* 0x000fe200078e00ff */
[----:B------:R-:W-:Y:S03]  /*4780*/  @!P6 FSEL R11, R11, -INF , !P1 ;  /* 0xff8000000b0be808 */ /* 0x000fe60004800000 */
[----:B------:R4:W-:Y:S01]  /*4790*/  MUFU.EX2 R102, R8 ;  /* 0x0000000800667308 */ /* 0x0009e20000000800 */
[----:B---3--:R-:W-:Y:S01]  /*47a0*/  LOP3.LUT R7, R53, R62, R101, 0x96, !PT ;  /* 0x0000003e35077212 */ /* 0x008fe200078e9665 */
[--C-:B------:R-:W-:Y:S01]  /*47b0*/  FFMA.FTZ R12, R12, UR7, -R3.reuse ;  /* 0x000000070c0c7c23 */ /* 0x100fe20008010803 */
[----:B------:R-:W-:Y:S01]  /*47c0*/  LOP3.LUT R5, R5, R172, R100, 0x96, !PT ;  /* 0x000000ac05057212 */ /* 0x000fe200078e9664 */
[----:B------:R-:W-:Y:S01]  /*47d0*/  VIADD R100, R251, 0x646e171e ;  /* 0x646e171efb647836 */ /* 0x000fe20000000000 */
[----:B------:R-:W-:Y:S01]  /*47e0*/  @!P6 FSEL R13, R13, -INF , !P4 ;  /* 0xff8000000d0de808 */ /* 0x000fe20006000000 */
[--C-:B------:R-:W-:Y:S01]  /*47f0*/  FFMA.FTZ R11, R11, UR7, -R2.reuse ;  /* 0x000000070b0b7c23 */ /* 0x100fe20008010802 */
[----:B------:R-:W-:Y:S03]  /*4800*/  @!P6 FSEL R14, R14, -INF , !P3 ;  /* 0xff8000000e0ee808 */ /* 0x000fe60005800000 */
[----:B------:R3:W-:Y:S01]  /*4810*/  MUFU.EX2 R66, R10 ;  /* 0x0000000a00427308 */ /* 0x0007e20000000800 */
[C---:B-1----:R-:W-:Y:S01]  /*4820*/  @!P6 VIADD R6, R0.reuse, 0x18 ;  /* 0x000000180006e836 */ /* 0x042fe20000000000 */
[----:B------:R-:W-:Y:S01]  /*4830*/  @!P6 FSEL R15, R15, -INF , !P0 ;  /* 0xff8000000f0fe808 */ /* 0x000fe20004000000 */
[----:B------:R-:W-:Y:S02]  /*4840*/  @!P6 VIADD R0, R0, 0x19 ;  /* 0x000000190000e836 */ /* 0x000fe40000000000 */
[----:B------:R-:W-:Y:S01]  /*4850*/  FFMA.FTZ R13, R13, UR7, -R3 ;  /* 0x000000070d0d7c23 */ /* 0x000fe20008010803 */
[--C-:B------:R-:W-:Y:S01]  /*4860*/  FFMA.FTZ R14, R14, UR7, -R2.reuse ;  /* 0x000000070e0e7c23 */ /* 0x100fe20008010802 */
[CC--:B------:R-:W-:Y:S01]  /*4870*/  @!P6 ISETP.GE.AND P5, PT, R6.reuse, R61.reuse, PT ;  /* 0x0000003d0600e20c */ /* 0x0c0fe20003fa6270 */
[----:B------:R-:W-:Y:S01]  /*4880*/  FFMA.FTZ R15, R15, UR7, -R2 ;  /* 0x000000070f0f7c23 */ /* 0x000fe20008010802 */
[-C--:B------:R-:W-:Y:S01]  /*4890*/  @!P6 ISETP.GE.AND P2, PT, R6, R60.reuse, PT ;  /* 0x0000003c0600e20c */ /* 0x080fe20003f46270 */
[----:B------:R-:W-:Y:S01]  /*48a0*/  IMAD.WIDE.U32 R6, R7, -0x2daee0ad, RZ ;  /* 0xd2511f5307067825 */ /* 0x000fe200078e00ff */
[----:B------:R1:W-:Y:S01]  /*48b0*/  MUFU.EX2 R67, R9 ;  /* 0x0000000900437308 */ /* 0x0003e20000000800 */
[C---:B------:R-:W-:Y:S02]  /*48c0*/  @!P6 ISETP.GE.AND P1, PT, R0.reuse, R61, PT ;  /* 0x0000003d0000e20c */ /* 0x040fe40003f26270 */
[----:B------:R-:W-:Y:S01]  /*48d0*/  @!P6 ISETP.GE.AND P4, PT, R0, R60, PT ;  /* 0x0000003c0000e20c */ /* 0x000fe20003f86270 */
[----:B------:R-:W-:Y:S01]  /*48e0*/  IMAD.MOV.U32 R101, RZ, RZ, R220 ;  /* 0x000000ffff657224 */ /* 0x000fe200078e00dc */
[----:B----4-:R-:W-:Y:S01]  /*48f0*/  LOP3.LUT R8, R7, R4, R100, 0x96, !PT ;  /* 0x0000000407087212 */ /* 0x010fe200078e9664 */
[----:B------:R-:W-:Y:S01]  /*4900*/  IMAD.WIDE.U32 R4, R5, -0x326172a9, RZ ;  /* 0xcd9e8d5705047825 */ /* 0x000fe200078e00ff */
[C---:B------:R-:W-:Y:S03]  /*4910*/  LOP3.LUT R56, R6.reuse, 0xffff, RZ, 0xc0, !PT ;  /* 0x0000ffff06387812 */ /* 0x040fe600078ec0ff */
[----:B------:R-:W4:Y:S01]  /*4920*/  MUFU.EX2 R103, R103 ;  /* 0x0000006700677308 */ /* 0x000f220000000800 */
[----:B------:R-:W-:Y:S01]  /*4930*/  LOP3.LUT R53, R6, 0xff, RZ, 0xc0, !PT ;  /* 0x000000ff06357812 */ /* 0x000fe200078ec0ff */
[----:B------:R-:W-:Y:S01]  /*4940*/  VIADD R100, R250, 0xb54cda56 ;  /* 0xb54cda56fa647836 */ /* 0x000fe20000000000 */
[----:B------:R-:W-:Y:S02]  /*4950*/  SHF.R.U32.HI R54, RZ, 0x10, R4 ;  /* 0x00000010ff367819 */ /* 0x000fe40000011604 */
[C---:B------:R-:W-:Y:S02]  /*4960*/  LOP3.LUT R7, R4.reuse, 0xffff, RZ, 0xc0, !PT ;  /* 0x0000ffff04077812 */ /* 0x040fe400078ec0ff */
[----:B------:R-:W-:Y:S03]  /*4970*/  LOP3.LUT R0, R5, R52, R100, 0x96, !PT ;  /* 0x0000003405007212 */ /* 0x000fe600078e9664 */
[----:B------:R-:W4:Y:S01]  /*4980*/  MUFU.EX2 R62, R12 ;  /* 0x0000000c003e7308 */ /* 0x000f220000000800 */
[----:B------:R-:W-:Y:S01]  /*4990*/  SHF.R.U32.HI R52, RZ, 0x18, R4 ;  /* 0x00000018ff347819 */ /* 0x000fe20000011604 */
[----:B------:R-:W-:Y:S01]  /*49a0*/  IMAD.MOV.U32 R100, RZ, RZ, R221 ;  /* 0x000000ffff647224 */ /* 0x000fe200078e00dd */
[----:B---3--:R-:W-:Y:S02]  /*49b0*/  LOP3.LUT R10, R4, 0xff, RZ, 0xc0, !PT ;  /* 0x000000ff040a7812 */ /* 0x008fe400078ec0ff */
[C---:B------:R-:W-:Y:S02]  /*49c0*/  LOP3.LUT R4, R0.reuse, 0xffff, RZ, 0xc0, !PT ;  /* 0x0000ffff00047812 */ /* 0x040fe400078ec0ff */
[----:B------:R-:W-:Y:S03]  /*49d0*/  SHF.R.U32.HI R55, RZ, 0x10, R6 ;  /* 0x00000010ff377819 */ /* 0x000fe60000011606 */
[----:B------:R-:W3:Y:S01]  /*49e0*/  MUFU.EX2 R65, R11 ;  /* 0x0000000b00417308 */ /* 0x000ee20000000800 */
[----:B------:R-:W-:Y:S02]  /*49f0*/  SHF.R.U32.HI R4, RZ, 0x8, R4 ;  /* 0x00000008ff047819 */ /* 0x000fe40000011604 */
[----:B-1----:R-:W-:Y:S02]  /*4a00*/  SHF.R.U32.HI R9, RZ, 0x18, R6 ;  /* 0x00000018ff097819 */ /* 0x002fe40000011606 */
[----:B------:R-:W-:Y:S02]  /*4a10*/  LOP3.LUT R5, R0, 0xff, RZ, 0xc0, !PT ;  /* 0x000000ff00057812 */ /* 0x000fe400078ec0ff */
[----:B------:R-:W-:Y:S03]  /*4a20*/  LOP3.LUT R4, R4, 0xffff, RZ, 0xc0, !PT ;  /* 0x0000ffff04047812 */ /* 0x000fe600078ec0ff */
[----:B------:R-:W1:Y:S01]  /*4a30*/  MUFU.EX2 R60, R13 ;  /* 0x0000000d003c7308 */ /* 0x000e620000000800 */
[--C-:B------:R-:W-:Y:S02]  /*4a40*/  SHF.R.U32.HI R6, RZ, 0x10, R0.reuse ;  /* 0x00000010ff067819 */ /* 0x100fe40000011600 */
[----:B------:R-:W-:Y:S02]  /*4a50*/  @!P6 FSEL R17, R17, -INF , !P1 ;  /* 0xff8000001111e808 */ /* 0x000fe40004800000 */
[----:B------:R-:W-:Y:S02]  /*4a60*/  @!P6 FSEL R16, R16, -INF , !P5 ;  /* 0xff8000001010e808 */ /* 0x000fe40006800000 */
[----:B------:R-:W-:Y:S03]  /*4a70*/  ISETP.LE.U32.AND P5, PT, R5, UR8, PT ;  /* 0x0000000805007c0c */ /* 0x000fe6000bfa3070 */
[----:B------:R-:W-:Y:S01]  /*4a80*/  MUFU.EX2 R64, R14 ;  /* 0x0000000e00407308 */ /* 0x000fe20000000800 */
[----:B------:R-:W-:Y:S01]  /*4a90*/  ISETP.LE.U32.AND P1, PT, R4, UR8, PT ;  /* 0x0000000804007c0c */ /* 0x000fe2000bf23070 */
[--C-:B------:R-:W-:Y:S01]  /*4aa0*/  FFMA.FTZ R16, R16, UR7, -R3.reuse ;  /* 0x0000000710107c23 */ /* 0x100fe20008010803 */
[----:B------:R-:W-:Y:S01]  /*4ab0*/  SHF.R.U32.HI R0, RZ, 0x18, R0 ;  /* 0x00000018ff007819 */ /* 0x000fe20000011600 */
[----:B------:R-:W-:Y:S01]  /*4ac0*/  FFMA.FTZ R3, R17, UR7, -R3 ;  /* 0x0000000711037c23 */ /* 0x000fe20008010803 */
[----:B------:R-:W-:Y:S02]  /*4ad0*/  LOP3.LUT R5, R6, 0xff, RZ, 0xc0, !PT ;  /* 0x000000ff06057812 */ /* 0x000fe400078ec0ff */
[----:B------:R-:W-:Y:S03]  /*4ae0*/  @!P6 FSEL R19, R19, -INF , !P4 ;  /* 0xff8000001313e808 */ /* 0x000fe60006000000 */
[----:B------:R3:W1:Y:S01]  /*4af0*/  MUFU.EX2 R57, R3 ;  /* 0x0000000300397308 */ /* 0x0006620000000800 */
[----:B------:R-:W-:Y:S02]  /*4b00*/  @!P6 FSEL R18, R18, -INF , !P2 ;  /* 0xff8000001212e808 */ /* 0x000fe40005000000 */
[----:B------:R-:W-:Y:S01]  /*4b10*/  ISETP.LE.U32.AND P6, PT, R0, UR8, PT ;  /* 0x0000000800007c0c */ /* 0x000fe2000bfc3070 */
[----:B--2---:R-:W-:Y:S01]  /*4b20*/  @!P5 FADD.FTZ R168, -R168, -RZ ;  /* 0x800000ffa8a8d221 */ /* 0x004fe20000010100 */
[----:B------:R-:W-:Y:S01]  /*4b30*/  ISETP.LE.U32.AND P2, PT, R5, UR8, PT ;  /* 0x0000000805007c0c */ /* 0x000fe2000bf43070 */
[--C-:B------:R-:W-:Y:S01]  /*4b40*/  FFMA.FTZ R18, R18, UR7, -R2.reuse ;  /* 0x0000000712127c23 */ /* 0x100fe20008010802 */
[----:B------:R-:W-:Y:S01]  /*4b50*/  SHF.R.U32.HI R4, RZ, 0x8, R7 ;  /* 0x00000008ff047819 */ /* 0x000fe20000011607 */
[----:B------:R-:W-:Y:S01]  /*4b60*/  FFMA.FTZ R2, R19, UR7, -R2 ;  /* 0x0000000713027c23 */ /* 0x000fe20008010802 */
[----:B----4-:R-:W-:Y:S01]  /*4b70*/  @!P1 FADD.FTZ R103, -R103, -RZ ;  /* 0x800000ff67679221 */ /* 0x010fe20000010100 */
[----:B------:R-:W-:Y:S01]  /*4b80*/  ISETP.LE.U32.AND P4, PT, R10, UR8, PT ;  /* 0x000000080a007c0c */ /* 0x000fe2000bf83070 */
[----:B------:R-:W2:Y:S01]  /*4b90*/  MUFU.EX2 R63, R15 ;  /* 0x0000000f003f7308 */ /* 0x000ea20000000800 */
[----:B------:R-:W-:Y:S02]  /*4ba0*/  LOP3.LUT R0, R4, 0xffff, RZ, 0xc0, !PT ;  /* 0x0000ffff04007812 */ /* 0x000fe400078ec0ff */
[----:B------:R-:W-:Y:S02]  /*4bb0*/  LOP3.LUT R4, R54, 0xff, RZ, 0xc0, !PT ;  /* 0x000000ff36047812 */ /* 0x000fe400078ec0ff */
[----:B------:R-:W-:Y:S01]  /*4bc0*/  ISETP.LE.U32.AND P1, PT, R0, UR8, PT ;  /* 0x0000000800007c0c */ /* 0x000fe2000bf23070 */
[----:B------:R-:W-:Y:S01]  /*4bd0*/  @!P6 FADD.FTZ R169, -R169, -RZ ;  /* 0x800000ffa9a9e221 */ /* 0x000fe20000010100 */
[----:B------:R-:W-:Y:S03]  /*4be0*/  LOP3.LUT R0, R8, 0xff, RZ, 0xc0, !PT ;  /* 0x000000ff08007812 */ /* 0x000fe600078ec0ff */
[----:B------:R4:W2:Y:S01]  /*4bf0*/  MUFU.EX2 R59, R2 ;  /* 0x00000002003b7308 */ /* 0x0008a20000000800 */
[----:B------:R-:W-:Y:S01]  /*4c00*/  @!P2 FADD.FTZ R170, -R170, -RZ ;  /* 0x800000ffaaaaa221 */ /* 0x000fe20000010100 */
[----:B------:R-:W-:Y:S02]  /*4c10*/  ISETP.LE.U32.AND P6, PT, R4, UR8, PT ;  /* 0x0000000804007c0c */ /* 0x000fe4000bfc3070 */
[----:B------:R-:W-:Y:S01]  /*4c20*/  ISETP.LE.U32.AND P2, PT, R0, UR8, PT ;  /* 0x0000000800007c0c */ /* 0x000fe2000bf43070 */
[----:B------:R-:W-:Y:S01]  /*4c30*/  @!P4 FADD.FTZ R102, -R102, -RZ ;  /* 0x800000ff6666c221 */ /* 0x000fe20000010100 */
[----:B------:R-:W-:Y:S02]  /*4c40*/  LOP3.LUT R0, R8, 0xffff, RZ, 0xc0, !PT ;  /* 0x0000ffff08007812 */ /* 0x000fe400078ec0ff */
[----:B---3--:R-:W-:Y:S02]  /*4c50*/  SHF.R.U32.HI R3, RZ, 0x8, R56 ;  /* 0x00000008ff037819 */ /* 0x008fe40000011638 */
[----:B------:R-:W3:Y:S01]  /*4c60*/  MUFU.EX2 R61, R18 ;  /* 0x00000012003d7308 */ /* 0x000ee20000000800 */
[----:B------:R-:W-:Y:S01]  /*4c70*/  SHF.R.U32.HI R0, RZ, 0x8, R0 ;  /* 0x00000008ff007819 */ /* 0x000fe20000011600 */
[----:B------:R-:W-:Y:S01]  /*4c80*/  @!P1 FADD.FTZ R67, -R67, -RZ ;  /* 0x800000ff43439221 */ /* 0x000fe20000010100 */
[----:B------:R-:W-:Y:S02]  /*4c90*/  ISETP.LE.U32.AND P5, PT, R52, UR8, PT ;  /* 0x0000000834007c0c */ /* 0x000fe4000bfa3070 */
[----:B------:R-:W-:Y:S01]  /*4ca0*/  LOP3.LUT R0, R0, 0xffff, RZ, 0xc0, !PT ;  /* 0x0000ffff00007812 */ /* 0x000fe200078ec0ff */
[----:B------:R-:W-:Y:S01]  /*4cb0*/  @!P6 FADD.FTZ R66, -R66, -RZ ;  /* 0x800000ff4242e221 */ /* 0x000fe20000010100 */
[--C-:B------:R-:W-:Y:S01]  /*4cc0*/  SHF.R.U32.HI R4, RZ, 0x18, R8.reuse ;  /* 0x00000018ff047819 */ /* 0x100fe20000011608 */
[----:B------:R-:W-:Y:S01]  /*4cd0*/  @!P2 FADD.FTZ R62, -R62, -RZ ;  /* 0x800000ff3e3ea221 */ /* 0x000fe20000010100 */
[----:B------:R-:W-:Y:S01]  /*4ce0*/  ISETP.LE.U32.AND P6, PT, R0, UR8, PT ;  /* 0x0000000800007c0c */ /* 0x000fe2000bfc3070 */
[----:B------:R-:W3:Y:S01]  /*4cf0*/  MUFU.EX2 R58, R16 ;  /* 0x00000010003a7308 */ /* 0x000ee20000000800 */
[----:B------:R-:W-:Y:S02]  /*4d00*/  LOP3.LUT R0, R3, 0xffff, RZ, 0xc0, !PT ;  /* 0x0000ffff03007812 */ /* 0x000fe400078ec0ff */
[----:B------:R-:W-:Y:S02]  /*4d10*/  F2FP.RELU.BF16.F32.PACK_AB R3, R103, R168 ;  /* 0x000000a86703723e */ /* 0x000fe400000018ff */
[----:B----4-:R-:W-:Y:S01]  /*4d20*/  F2FP.RELU.BF16.F32.PACK_AB R2, R169, R170 ;  /* 0x000000aaa902723e */ /* 0x010fe200000018ff */
[----:B------:R-:W-:Y:S01]  /*4d30*/  @!P5 FADD.FTZ R65, -R65, -RZ ;  /* 0x800000ff4141d221 */ /* 0x000fe20000010100 */
[----:B------:R-:W-:Y:S01]  /*4d40*/  ISETP.LE.U32.AND P2, PT, R0, UR8, PT ;  /* 0x0000000800007c0c */ /* 0x000fe2000bf43070 */
[----:B------:R-:W-:Y:S01]  /*4d50*/  STS [R222+0x12000], R3 ;  /* 0x01200003de007388 */ /* 0x000fe20000000800 */
[----:B------:R-:W-:Y:S02]  /*4d60*/  F2FP.RELU.BF16.F32.PACK_AB R0, R67, R102 ;  /* 0x000000664300723e */ /* 0x000fe400000018ff */
[----:B------:R-:W-:Y:S01]  /*4d70*/  SHF.R.U32.HI R8, RZ, 0x10, R8 ;  /* 0x00000010ff087819 */ /* 0x000fe20000011608 */
[----:B------:R-:W-:Y:S01]  /*4d80*/  STS [R222+0x12400], R2 ;  /* 0x01240002de007388 */ /* 0x000fe20000000800 */
[----:B------:R-:W-:Y:S01]  /*4d90*/  ISETP.LE.U32.AND P4, PT, R4, UR8, PT ;  /* 0x0000000804007c0c */ /* 0x000fe2000bf83070 */
[----:B-1----:R-:W-:Y:S01]  /*4da0*/  @!P6 FADD.FTZ R60, -R60, -RZ ;  /* 0x800000ff3c3ce221 */ /* 0x002fe20000010100 */
[----:B------:R-:W-:Y:S01]  /*4db0*/  LOP3.LUT R8, R8, 0xff, RZ, 0xc0, !PT ;  /* 0x000000ff08087812 */ /* 0x000fe200078ec0ff */
[----:B------:R1:W-:Y:S01]  /*4dc0*/  STS [R225+0x12000], R0 ;  /* 0x01200000e1007388 */ /* 0x0003e20000000800 */
[----:B------:R-:W-:Y:S02]  /*4dd0*/  LOP3.LUT R4, R55, 0xff, RZ, 0xc0, !PT ;  /* 0x000000ff37047812 */ /* 0x000fe400078ec0ff */
[----:B------:R-:W-:Y:S01]  /*4de0*/  ISETP.LE.U32.AND P5, PT, R8, UR8, PT ;  /* 0x0000000808007c0c */ /* 0x000fe2000bfa3070 */
[----:B------:R-:W-:Y:S01]  /*4df0*/  @!P2 FADD.FTZ R57, -R57, -RZ ;  /* 0x800000ff3939a221 */ /* 0x000fe20000010100 */
[----:B------:R-:W-:Y:S02]  /*4e00*/  ISETP.LE.U32.AND P0, PT, R9, UR8, PT ;  /* 0x0000000809007c0c */ /* 0x000fe4000bf03070 */
[----:B------:R-:W-:Y:S02]  /*4e10*/  ISETP.LE.U32.AND P1, PT, R4, UR8, PT ;  /* 0x0000000804007c0c */ /* 0x000fe4000bf23070 */
[----:B------:R-:W-:Y:S01]  /*4e20*/  ISETP.LE.U32.AND P3, PT, R53, UR8, PT ;  /* 0x0000000835007c0c */ /* 0x000fe2000bf63070 */
[----:B--2---:R-:W-:Y:S01]  /*4e30*/  @!P4 FADD.FTZ R63, -R63, -RZ ;  /* 0x800000ff3f3fc221 */ /* 0x004fe20000010100 */
[----:B------:R-:W-:Y:S02]  /*4e40*/  F2FP.RELU.BF16.F32.PACK_AB R5, R60, R62 ;  /* 0x0000003e3c05723e */ /* 0x000fe400000018ff */
[----:B------:R-:W-:Y:S02]  /*4e50*/  FSETP.GE.FTZ.AND P2, PT, R67, RZ, PT ;  /* 0x000000ff4300720b */ /* 0x000fe40003f56000 */
[----:B------:R-:W-:Y:S01]  /*4e60*/  ISETP.GT.AND P4, PT, R204, R249, PT ;  /* 0x000000f9cc00720c */ /* 0x000fe20003f84270 */
[----:B------:R-:W-:Y:S01]  /*4e70*/  @!P5 FADD.FTZ R64, -R64, -RZ ;  /* 0x800000ff4040d221 */ /* 0x000fe20000010100 */
[----:B------:R-:W-:Y:S01]  /*4e80*/  FSETP.GE.FTZ.AND P6, PT, R170, RZ, PT ;  /* 0x000000ffaa00720b */ /* 0x000fe20003fd6000 */
[----:B------:R-:W-:Y:S01]  /*4e90*/  @!P0 FADD.FTZ R59, -R59, -RZ ;  /* 0x800000ff3b3b8221 */ /* 0x000fe20000010100 */
[----:B------:R-:W-:Y:S01]  /*4ea0*/  FSETP.GE.FTZ.AND P5, PT, R169, RZ, PT ;  /* 0x000000ffa900720b */ /* 0x000fe20003fb6000 */
[----:B---3--:R-:W-:Y:S01]  /*4eb0*/  @!P1 FADD.FTZ R61, -R61, -RZ ;  /* 0x800000ff3d3d9221 */ /* 0x008fe20000010100 */
[----:B------:R-:W-:Y:S01]  /*4ec0*/  F2FP.RELU.BF16.F32.PACK_AB R4, R63, R64 ;  /* 0x000000403f04723e */ /* 0x000fe200000018ff */
[----:B------:R-:W-:Y:S01]  /*4ed0*/  @!P3 FADD.FTZ R58, -R58, -RZ ;  /* 0x800000ff3a3ab221 */ /* 0x000fe20000010100 */
[----:B------:R-:W-:Y:S02]  /*4ee0*/  FSETP.GE.FTZ.AND P1, PT, R168, RZ, PT ;  /* 0x000000ffa800720b */ /* 0x000fe40003f36000 */
[----:B-1----:R-:W-:Y:S02]  /*4ef0*/  F2FP.RELU.BF16.F32.PACK_AB R0, R65, R66 ;  /* 0x000000424100723e */ /* 0x002fe400000018ff */
[----:B------:R-:W-:Y:S02]  /*4f00*/  F2FP.RELU.BF16.F32.PACK_AB R2, R59, R61 ;  /* 0x0000003d3b02723e */ /* 0x000fe400000018ff */
[----:B------:R-:W-:Y:S01]  /*4f10*/  F2FP.RELU.BF16.F32.PACK_AB R3, R57, R58 ;  /* 0x0000003a3903723e */ /* 0x000fe200000018ff */
[----:B------:R1:W-:Y:S01]  /*4f20*/  STS [R225+0x12400], R0 ;  /* 0x01240000e1007388 */ /* 0x0003e20000000800 */
[----:B------:R-:W-:Y:S03]  /*4f30*/  FSETP.GE.FTZ.AND P3, PT, R102, RZ, PT ;  /* 0x000000ff6600720b */ /* 0x000fe60003f76000 */
[----:B------:R-:W-:Y:S04]  /*4f40*/  STS [R223+0x12000], R5 ;  /* 0x01200005df007388 */ /* 0x000fe80000000800 */
[----:B------:R-:W-:Y:S04]  /*4f50*/  STS [R223+0x12400], R4 ;  /* 0x01240004df007388 */ /* 0x000fe80000000800 */
[----:B------:R2:W-:Y:S04]  /*4f60*/  STS [R224+0x12400], R2 ;  /* 0x01240002e0007388 */ /* 0x0005e80000000800 */
[----:B------:R3:W-:Y:S01]  /*4f70*/  STS [R224+0x12000], R3 ;  /* 0x01200003e0007388 */ /* 0x0007e20000000800 */
[----:B-1----:R-:W-:Y:S05]  /*4f80*/  LEA R0, R198, UR5, 0x1 ;  /* 0x00000005c6007c11 */ /* 0x002fea000f8e08ff */
[----:B------:R-:W1:Y:S01]  /*4f90*/  LDSM.16.M88.4 R16, [R0+0x8000] ;  /* 0x008000000010783b */ /* 0x000e620000000200 */
[--C-:B------:R-:W-:Y:S02]  /*4fa0*/  IMAD.IADD R56, R189, 0x1, R0.reuse ;  /* 0x00000001bd387824 */ /* 0x100fe400078e0200 */
[----:B--2---:R-:W-:Y:S04]  /*4fb0*/  IMAD.IADD R2, R193, 0x1, R0 ;  /* 0x00000001c1027824 */ /* 0x004fe800078e0200 */
[----:B---3--:R-:W-:Y:S01]  /*4fc0*/  IMAD.IADD R3, R189, 0x1, R2 ;  /* 0x00000001bd037824 */ /* 0x008fe200078e0202 */
[----:B------:R-:W2:Y:S01]  /*4fd0*/  LDSM.16.M88.4 R52, [R2+0x8000] ;  /* 0x008000000234783b */ /* 0x000ea20000000200 */
[C---:B-1----:R-:W-:Y:S06]  /*4fe0*/  HMMA.16816.F32.BF16 R4, R16.reuse, R104, RZ ;  /* 0x000000681004723c */ /* 0x042fec00000418ff */
[C---:B------:R-:W-:Y:S06]  /*4ff0*/  HMMA.16816.F32.BF16 R8, R16.reuse, R106, RZ ;  /* 0x0000006a1008723c */ /* 0x040fec00000418ff */
[C---:B------:R-:W-:Y:S06]  /*5000*/  HMMA.16816.F32.BF16 R12, R16.reuse, R108, RZ ;  /* 0x0000006c100c723c */ /* 0x040fec00000418ff */
[----:B------:R-:W-:Y:S06]  /*5010*/  HMMA.16816.F32.BF16 R16, R16, R110, RZ ;  /* 0x0000006e1010723c */ /* 0x000fec00000418ff */
        /* <DEDUP_REMOVED lines=28> */
[----:B------:R-:W-:Y:S07]  /*51e0*/  HMMA.16816.F32.BF16 R16, R52, R158, R16 ;  /* 0x0000009e3410723c */ /* 0x000fee0000041810 */
[C---:B------:R-:W-:Y:S04]  /*51f0*/  LEA R52, P0, R219.reuse, R100, 0x2 ;  /* 0x00000064db347211 */ /* 0x040fe800078010ff */
[----:B------:R-:W-:Y:S02]  /*5200*/  LEA.HI.X.SX32 R53, R219, R101, 0x2, P0 ;  /* 0x00000065db357211 */ /* 0x000fe400000f16ff */
[----:B------:R-:W-:Y:S03]  /*5210*/  FSETP.GE.FTZ.AND P0, PT, R103, RZ, PT ;  /* 0x000000ff6700720b */ /* 0x000fe60003f16000 */
[----:B------:R-:W2:Y:S04]  /*5220*/  LDG.E R2, desc[UR16][R52.64] ;  /* 0x0000001034027981 */ /* 0x000ea8000c1e1900 */
[----:B------:R1:W3:Y:S04]  /*5230*/  LDG.E R0, desc[UR16][R52.64+0x20] ;  /* 0x0000201034007981 */ /* 0x0002e8000c1e1900 */
[----:B-1----:R-:W1:Y:S02]  /*5240*/  LDSM.16.M88.4 R52, [R3+0xa000] ;  /* 0x00a000000334783b */ /* 0x002e640000000200 */
[C---:B-1----:R-:W-:Y:S06]  /*5250*/  HMMA.16816.F32.BF16 R4, R52.reuse, R160, R4 ;  /* 0x000000a03404723c */ /* 0x042fec0000041804 */
[C---:B------:R-:W-:Y:S06]  /*5260*/  HMMA.16816.F32.BF16 R8, R52.reuse, R162, R8 ;  /* 0x000000a23408723c */ /* 0x040fec0000041808 */
[C---:B------:R-:W-:Y:S06]  /*5270*/  HMMA.16816.F32.BF16 R12, R52.reuse, R164, R12 ;  /* 0x000000a4340c723c */ /* 0x040fec000004180c */
[----:B------:R-:W-:Y:S06]  /*5280*/  HMMA.16816.F32.BF16 R16, R52, R166, R16 ;  /* 0x000000a63410723c */ /* 0x000fec0000041810 */
[C---:B--2---:R-:W-:Y:S01]  /*5290*/  FADD.FTZ R3, -R2.reuse, R5 ;  /* 0x0000000502037221 */ /* 0x044fe20000010100 */
[C---:B------:R-:W-:Y:S05]  /*52a0*/  FADD.FTZ R4, -R2.reuse, R4 ;  /* 0x0000000402047221 */ /* 0x040fea0000010100 */
[C---:B------:R-:W-:Y:S01]  /*52b0*/  FADD.FTZ R9, -R2.reuse, R9 ;  /* 0x0000000902097221 */ /* 0x040fe20000010100 */
[----:B------:R-:W-:Y:S01]  /*52c0*/  FADD.FTZ R8, -R2, R8 ;  /* 0x0000000802087221 */ /* 0x000fe20000010100 */
[-C--:B------:R-:W-:Y:S02]  /*52d0*/  FSEL R3, R3, R2.reuse, P0 ;  /* 0x0000000203037208 */ /* 0x080fe40000000000 */
[-C--:B------:R-:W-:Y:S02]  /*52e0*/  FSEL R4, R4, R2.reuse, P1 ;  /* 0x0000000204047208 */ /* 0x080fe40000800000 */
[----:B------:R-:W-:Y:S01]  /*52f0*/  FSETP.GE.FTZ.AND P0, PT, R57, RZ, PT ;  /* 0x000000ff3900720b */ /* 0x000fe20003f16000 */
[----:B------:R-:W-:Y:S01]  /*5300*/  FMUL.FTZ R103, R103, R3 ;  /* 0x0000000367677220 */ /* 0x000fe20000410000 */
[----:B------:R-:W-:Y:S01]  /*5310*/  FSEL R3, R9, R2, P2 ;  /* 0x0000000209037208 */ /* 0x000fe20001000000 */
[----:B------:R-:W-:Y:S01]  /*5320*/  FMUL.FTZ R168, R168, R4 ;  /* 0x00000004a8a87220 */ /* 0x000fe20000410000 */
[----:B------:R-:W-:Y:S01]  /*5330*/  FSETP.GE.FTZ.AND P1, PT, R62, RZ, PT ;  /* 0x000000ff3e00720b */ /* 0x000fe20003f36000 */
[----:B------:R-:W-:Y:S01]  /*5340*/  FADD.FTZ R4, -R2, R12 ;  /* 0x0000000c02047221 */ /* 0x000fe20000010100 */
[----:B------:R-:W-:Y:S01]  /*5350*/  FSETP.GE.FTZ.AND P2, PT, R60, RZ, PT ;  /* 0x000000ff3c00720b */ /* 0x000fe20003f56000 */
[----:B------:R-:W-:Y:S01]  /*5360*/  FADD.FTZ R9, -R2, R13 ;  /* 0x0000000d02097221 */ /* 0x000fe20000010100 */
[-C--:B------:R-:W-:Y:S01]  /*5370*/  FSEL R8, R8, R2.reuse, P3 ;  /* 0x0000000208087208 */ /* 0x080fe20001800000 */
[----:B------:R-:W-:Y:S01]  /*5380*/  FMUL.FTZ R12, R67, R3 ;  /* 0x00000003430c7220 */ /* 0x000fe20000410000 */
[-C--:B------:R-:W-:Y:S01]  /*5390*/  FSEL R4, R4, R2.reuse, P1 ;  /* 0x0000000204047208 */ /* 0x080fe20000800000 */
[----:B------:R-:W-:Y:S01]  /*53a0*/  FADD.FTZ R3, -R2, R16 ;  /* 0x0000001002037221 */ /* 0x000fe20000010100 */
[----:B------:R-:W-:Y:S01]  /*53b0*/  FSEL R9, R9, R2, P2 ;  /* 0x0000000209097208 */ /* 0x000fe20001000000 */
[----:B------:R-:W-:Y:S01]  /*53c0*/  FMUL.FTZ R102, R102, R8 ;  /* 0x0000000866667220 */ /* 0x000fe20000410000 */
[----:B------:R-:W-:Y:S01]  /*53d0*/  FSETP.GE.FTZ.AND P1, PT, R58, RZ, PT ;  /* 0x000000ff3a00720b */ /* 0x000fe20003f36000 */
[----:B------:R-:W-:Y:S01]  /*53e0*/  FMUL.FTZ R62, R62, R4 ;  /* 0x000000043e3e7220 */ /* 0x000fe20000410000 */
[----:B------:R-:W-:Y:S01]  /*53f0*/  F2FP.BF16.F32.PACK_AB R8, R103, R168 ;  /* 0x000000a86708723e */ /* 0x000fe200000010ff */
[----:B------:R-:W-:Y:S01]  /*5400*/  FMUL.FTZ R9, R60, R9 ;  /* 0x000000093c097220 */ /* 0x000fe20000410000 */
[----:B------:R-:W-:Y:S01]  /*5410*/  FSEL R3, R3, R2, P1 ;  /* 0x0000000203037208 */ /* 0x000fe20000800000 */
[----:B------:R-:W-:Y:S01]  /*5420*/  @P0 FADD.FTZ R2, -R2, R17 ;  /* 0x0000001102020221 */ /* 0x000fe20000010100 */
[----:B------:R-:W-:Y:S01]  /*5430*/  F2FP.BF16.F32.PACK_AB R12, R12, R102 ;  /* 0x000000660c0c723e */ /* 0x000fe200000010ff */
[----:B---3--:R-:W-:Y:S01]  /*5440*/  FADD.FTZ R16, -R0, R6 ;  /* 0x0000000600107221 */ /* 0x008fe20000010100 */
[----:B------:R-:W-:Y:S01]  /*5450*/  F2FP.BF16.F32.PACK_AB R9, R9, R62 ;  /* 0x0000003e0909723e */ /* 0x000fe200000010ff */
[----:B------:R-:W-:Y:S01]  /*5460*/  FMUL.FTZ R58, R58, R3 ;  /* 0x000000033a3a7220 */ /* 0x000fe20000410000 */
[----:B------:R-:W-:Y:S01]  /*5470*/  FMUL.FTZ R57, R57, R2 ;  /* 0x0000000239397220 */ /* 0x000fe20000410000 */
[----:B------:R-:W-:Y:S01]  /*5480*/  FADD.FTZ R13, -R0, R7 ;  /* 0x00000007000d7221 */ /* 0x000fe20000010100 */
[----:B------:R-:W-:Y:S06]  /*5490*/  @!P4 BRA `(.L_x_376) ;  /* 0x0000000000e0c947 */ /* 0x000fec0003800000 */
[----:B------:R-:W1:Y:S01]  /*54a0*/  LDC R5, c[0x0][0x240] ;  /* 0x00009000ff057b82 */ /* 0x000e620000000800 */
[----:B------:R-:W-:Y:S01]  /*54b0*/  LOP3.LUT R2, R204, 0x1, RZ, 0xc0, !PT ;  /* 0x00000001cc027812 */ /* 0x000fe200078ec0ff */
[----:B------:R-:W-:Y:S01]  /*54c0*/  IMAD.MOV.U32 R3, RZ, RZ, -0x4000 ;  /* 0xffffc000ff037424 */ /* 0x000fe200078e00ff */
[----:B------:R-:W-:Y:S02]  /*54d0*/  ISETP.GE.AND P1, PT, R214, UR4, PT ;  /* 0x00000004d6007c0c */ /* 0x000fe4000bf26270 */
[----:B------:R-:W-:Y:S03]  /*54e0*/  ISETP.NE.U32.AND P0, PT, R2, 0x1, PT ;  /* 0x000000010200780c */ /* 0x000fe60003f05070 */
[----:B------:R-:W2:Y:S01]  /*54f0*/  LDC R17, c[0x0][0x244] ;  /* 0x00009100ff117b82 */ /* 0x000ea20000000800 */
[----:B------:R-:W-:Y:S05]  /*5500*/  SEL R2, R3, 0x4000, !P0 ;  /* 0x0000400003027807 */ /* 0x000fea0004000000 */
[--C-:B------:R-:W-:Y:S02]  /*5510*/  IMAD.IADD R202, R202, 0x1, R2.reuse ;  /* 0x00000001caca7824 */ /* 0x100fe400078e0202 */
[--C-:B------:R-:W-:Y:S02]  /*5520*/  IMAD.IADD R205, R205, 0x1, R2.reuse ;  /* 0x00000001cdcd7824 */ /* 0x100fe400078e0202 */
[----:B------:R-:W-:Y:S01]  /*5530*/  IMAD.IADD R187, R187, 0x1, R2 ;  /* 0x00000001bbbb7824 */ /* 0x000fe200078e0202 */
[----:B------:R3:W-:Y:S04]  /*5540*/  @P1 STS [R202], RZ ;  /* 0x000000ffca001388 */ /* 0x0007e80000000800 */
[----:B------:R3:W-:Y:S04]  /*5550*/  @P1 STS [R202+0x4], RZ ;  /* 0x000004ffca001388 */ /* 0x0007e80000000800 */
[----:B------:R3:W-:Y:S04]  /*5560*/  @P1 STS [R202+0x8], RZ ;  /* 0x000008ffca001388 */ /* 0x0007e80000000800 */
[----:B------:R3:W-:Y:S01]  /*5570*/  @P1 STS [R202+0xc], RZ ;  /* 0x00000cffca001388 */ /* 0x0007e20000000800 */
[C---:B-1----:R-:W-:Y:S05]  /*5580*/  IMAD.U32 R6, R5.reuse, -0x40, RZ ;  /* 0xffffffc005067824 */ /* 0x042fea00078e00ff */
[C---:B------:R-:W-:Y:S02]  /*5590*/  LEA R2, P0, R6.reuse, R208, 0x1 ;  /* 0x000000d006027211 */ /* 0x040fe400078008ff */
[----:B------:R-:W-:Y:S02]  /*55a0*/  SHF.R.S32.HI R7, RZ, 0x1f, R6 ;  /* 0x0000001fff077819 */ /* 0x000fe40000011406 */
[----:B------:R-:W-:Y:S02]  /*55b0*/  LEA.HI.X.SX32 R3, R6, R209, 0x1, P0 ;  /* 0x000000d106037211 */ /* 0x000fe400000f0eff */
[----:B------:R-:W-:Y:S02]  /*55c0*/  ISETP.GE.AND P0, PT, R226, UR4, PT ;  /* 0x00000004e2007c0c */ /* 0x000fe4000bf06270 */
[C---:B------:R-:W-:Y:S01]  /*55d0*/  @!P1 LEA R4, P2, R5.reuse, R2, 0x6 ;  /* 0x0000000205049211 */ /* 0x040fe200078430ff */
[----:B------:R-:W-:Y:S01]  /*55e0*/  @!PT LDS RZ, [RZ] ;  /* 0x00000000fffff984 */ /* 0x000fe20000000800 */
[----:B------:R-:W-:Y:S01]  /*55f0*/  @!PT LDS RZ, [RZ] ;  /* 0x00000000fffff984 */ /* 0x000fe20000000800 */
[----:B------:R-:W-:Y:S01]  /*5600*/  @!PT LDS RZ, [RZ] ;  /* 0x00000000fffff984 */ /* 0x000fe20000000800 */
[----:B------:R-:W-:Y:S01]  /*5610*/  @!P1 LDGSTS.E.BYPASS.LTC128B.128 [R205], desc[UR16][R2.64] ;  /* 0x0000000002cd9fae */ /* 0x000fe2000b901d50 */
[C---:B------:R-:W-:Y:S04]  /*5620*/  LEA R6, P3, R5.reuse, R6, 0x5 ;  /* 0x0000000605067211 */ /* 0x040fe800078628ff */
[C-C-:B--2---:R-:W-:Y:S02]  /*5630*/  LEA.HI.X R7, R5.reuse, R7, R17.reuse, 0x5, P3 ;  /* 0x0000000705077211 */ /* 0x144fe400018f2c11 */
[----:B------:R-:W-:Y:S03]  /*5640*/  @!P1 LEA.HI.X R5, R5, R3, R17, 0x6, P2 ;  /* 0x0000000305059211 */ /* 0x000fe600010f3411 */
[----:B------:R3:W-:Y:S04]  /*5650*/  @P0 STS [R202+0x2000], RZ ;  /* 0x002000ffca000388 */ /* 0x0007e80000000800 */
[----:B------:R3:W-:Y:S04]  /*5660*/  @P0 STS [R202+0x2004], RZ ;  /* 0x002004ffca000388 */ /* 0x0007e80000000800 */
[----:B------:R3:W-:Y:S04]  /*5670*/  @P0 STS [R202+0x2008], RZ ;  /* 0x002008ffca000388 */ /* 0x0007e80000000800 */
[----:B------:R3:W-:Y:S04]  /*5680*/  @P0 STS [R202+0x200c], RZ ;  /* 0x00200cffca000388 */ /* 0x0007e80000000800 */
[----:B------:R-:W-:Y:S01]  /*5690*/  @!PT LDS RZ, [RZ] ;  /* 0x00000000fffff984 */ /* 0x000fe20000000800 */
[----:B------:R-:W-:Y:S01]  /*56a0*/  @!PT LDS RZ, [RZ] ;  /* 0x00000000fffff984 */ /* 0x000fe20000000800 */
[----:B------:R-:W-:Y:S01]  /*56b0*/  @!PT LDS RZ, [RZ] ;  /* 0x00000000fffff984 */ /* 0x000fe20000000800 */
[----:B------:R-:W-:Y:S04]  /*56c0*/  @!P0 LDGSTS.E.BYPASS.LTC128B.128 [R205+0x2000], desc[UR16][R2.64+0x80] ;  /* 0x0200008002cd8fae */ /* 0x000fe8000b901d50 */
        /* <DEDUP_REMOVED lines=11> */
[----:B------:R3:W-:Y:S01]  /*5780*/  @P0 STS [R202+0x300c], RZ ;  /* 0x00300cffca000388 */ /* 0x0007e20000000800 */
[C---:B-1----:R-:W-:Y:S01]  /*5790*/  @!P0 LEA R4, P1, R6.reuse, R208, 0x1 ;  /* 0x000000d006048211 */ /* 0x042fe200078208ff */
[----:B------:R-:W-:Y:S03]  /*57a0*/  IMAD.MOV.U32 R208, RZ, RZ, R2 ;  /* 0x000000ffffd07224 */ /* 0x000fe600078e0002 */
[----:B------:R-:W-:Y:S01]  /*57b0*/  @!P0 LEA.HI.X R5, R6, R209, R7, 0x1, P1 ;  /* 0x000000d106058211 */ /* 0x000fe200008f0c07 */
[----:B------:R-:W-:Y:S04]  /*57c0*/  IMAD.MOV.U32 R209, RZ, RZ, R3 ;  /* 0x000000ffffd17224 */ /* 0x000fe800078e0003 */
[----:B------:R-:W-:Y:S01]  /*57d0*/  @!PT LDS RZ, [RZ] ;  /* 0x00000000fffff984 */ /* 0x000fe20000000800 */
[----:B------:R-:W-:Y:S01]  /*57e0*/  @!PT LDS RZ, [RZ] ;  /* 0x00000000fffff984 */ /* 0x000fe20000000800 */
[----:B------:R-:W-:Y:S01]  /*57f0*/  @!PT LDS RZ, [RZ] ;  /* 0x00000000fffff984 */ /* 0x000fe20000000800 */
[----:B------:R3:W-:Y:S04]  /*5800*/  @!P0 LDGSTS.E.BYPASS.LTC128B.128 [R205+0x3000], desc[UR16][R4.64+0x80] ;  /* 0x0300008004cd8fae */ /* 0x0007e8000b901d50 */
[----:B------:R-:W0:Y:S02]  /*5810*/  LDGDEPBAR ;  /* 0x00000000000079af */ /* 0x000e240000000000 */
.L_x_376:
[-C--:B------:R-:W-:Y:S01]  /*5820*/  FSEL R3, R13, R0.reuse, P5 ;  /* 0x000000000d037208 */ /* 0x080fe20002800000 */
[----:B------:R-:W-:Y:S01]  /*5830*/  FADD.FTZ R11, -R0, R11 ;  /* 0x0000000b000b7221 */ /* 0x000fe20000010100 */
[----:B---3--:R-:W-:Y:S01]  /*5840*/  FSEL R4, R16, R0, P6 ;  /* 0x0000000010047208 */ /* 0x008fe20003000000 */
[----:B------:R-:W-:Y:S01]  /*5850*/  FADD.FTZ R2, -R0, R10 ;  /* 0x0000000a00027221 */ /* 0x000fe20000010100 */
[----:B------:R-:W-:Y:S01]  /*5860*/  FSETP.GE.FTZ.AND P1, PT, R65, RZ, PT ;  /* 0x000000ff4100720b */ /* 0x000fe20003f36000 */
[----:B------:R-:W-:Y:S01]  /*5870*/  FMUL.FTZ R169, R169, R3 ;  /* 0x00000003a9a97220 */ /* 0x000fe20000410000 */
[----:B------:R-:W-:Y:S01]  /*5880*/  FSETP.GE.FTZ.AND P0, PT, R66, RZ, PT ;  /* 0x000000ff4200720b */ /* 0x000fe20003f16000 */
[----:B------:R-:W-:Y:S01]  /*5890*/  FMUL.FTZ R170, R170, R4 ;  /* 0x00000004aaaa7220 */ /* 0x000fe20000410000 */
[-C--:B------:R-:W-:Y:S01]  /*58a0*/  FSEL R3, R11, R0.reuse, P1 ;  /* 0x000000000b037208 */ /* 0x080fe20000800000 */
[----:B------:R-:W-:Y:S01]  /*58b0*/  FADD.FTZ R5, -R0, R14 ;  /* 0x0000000e00057221 */ /* 0x000fe20000010100 */
[----:B------:R-:W-:Y:S01]  /*58c0*/  FSEL R2, R2, R0, P0 ;  /* 0x0000000002027208 */ /* 0x000fe20000000000 */
[----:B------:R-:W-:Y:S01]  /*58d0*/  FADD.FTZ R4, -R0, R15 ;  /* 0x0000000f00047221 */ /* 0x000fe20000010100 */
[----:B------:R-:W-:Y:S01]  /*58e0*/  FSETP.GE.FTZ.AND P0, PT, R59, RZ, PT ;  /* 0x000000ff3b00720b */ /* 0x000fe20003f16000 */
[----:B------:R-:W-:Y:S01]  /*58f0*/  FMUL.FTZ R65, R65, R3 ;  /* 0x0000000341417220 */ /* 0x000fe20000410000 */
[----:B------:R-:W-:Y:S01]  /*5900*/  F2FP.BF16.F32.PACK_AB R3, R169, R170 ;  /* 0x000000aaa903723e */ /* 0x000fe200000010ff */
[----:B------:R-:W-:Y:S01]  /*5910*/  FMUL.FTZ R66, R66, R2 ;  /* 0x0000000242427220 */ /* 0x000fe20000410000 */
[----:B------:R-:W-:Y:S01]  /*5920*/  FADD.FTZ R2, -R0, R18 ;  /* 0x0000001200027221 */ /* 0x000fe20000010100 */
[----:B------:R-:W-:Y:S01]  /*5930*/  FSETP.GE.FTZ.AND P3, PT, R64, RZ, PT ;  /* 0x000000ff4000720b */ /* 0x000fe20003f76000 */
[----:B------:R-:W-:Y:S01]  /*5940*/  STS [R222+0x10000], R8 ;  /* 0x01000008de007388 */ /* 0x000fe20000000800 */
[----:B------:R-:W-:Y:S01]  /*5950*/  FSETP.GE.FTZ.AND P2, PT, R63, RZ, PT ;  /* 0x000000ff3f00720b */ /* 0x000fe20003f56000 */
[----:B------:R-:W1:Y:S01]  /*5960*/  LDC R100, c[0x0][0x270] ;  /* 0x00009c00ff647b82 */ /* 0x000e620000000800 */
[----:B------:R-:W-:Y:S01]  /*5970*/  FSETP.GE.FTZ.AND P1, PT, R61, RZ, PT ;  /* 0x000000ff3d00720b */ /* 0x000fe20003f36000 */
[----:B------:R2:W-:Y:S01]  /*5980*/  STS [R222+0x10400], R3 ;  /* 0x01040003de007388 */ /* 0x0005e20000000800 */
[-C--:B------:R-:W-:Y:S02]  /*5990*/  FSEL R5, R5, R0.reuse, P3 ;  /* 0x0000000005057208 */ /* 0x080fe40001800000 */
[-C--:B------:R-:W-:Y:S01]  /*59a0*/  FSEL R4, R4, R0.reuse, P2 ;  /* 0x0000000004047208 */ /* 0x080fe20001000000 */
[----:B------:R-:W-:Y:S01]  /*59b0*/  STS [R225+0x10000], R12 ;  /* 0x0100000ce1007388 */ /* 0x000fe20000000800 */
[----:B------:R-:W-:Y:S01]  /*59c0*/  FSEL R2, R2, R0, P1 ;  /* 0x0000000002027208 */ /* 0x000fe20000800000 */
[----:B------:R-:W-:Y:S01]  /*59d0*/  @P0 FADD.FTZ R0, -R0, R19 ;  /* 0x0000001300000221 */ /* 0x000fe20000010100 */
[----:B------:R-:W-:Y:S01]  /*59e0*/  FMUL.FTZ R5, R64, R5 ;  /* 0x0000000540057220 */ /* 0x000fe20000410000 */
[----:B------:R-:W-:Y:S01]  /*59f0*/  FMUL.FTZ R63, R63, R4 ;  /* 0x000000043f3f7220 */ /* 0x000fe20000410000 */
[----:B------:R-:W-:Y:S01]  /*5a00*/  F2FP.BF16.F32.PACK_AB R4, R57, R58 ;  /* 0x0000003a3904723e */ /* 0x000fe200000010ff */
[----:B------:R-:W-:Y:S01]  /*5a10*/  FMUL.FTZ R61, R61, R2 ;  /* 0x000000023d3d7220 */ /* 0x000fe20000410000 */
[----:B------:R-:W-:Y:S01]  /*5a20*/  F2FP.BF16.F32.PACK_AB R2, R65, R66 ;  /* 0x000000424102723e */ /* 0x000fe200000010ff */
[----:B------:R-:W-:Y:S01]  /*5a30*/  FMUL.FTZ R59, R59, R0 ;  /* 0x000000003b3b7220 */ /* 0x000fe20000410000 */
[----:B------:R-:W-:Y:S03]  /*5a40*/  F2FP.BF16.F32.PACK_AB R0, R63, R5 ;  /* 0x000000053f00723e */ /* 0x000fe600000010ff */
[----:B------:R1:W-:Y:S04]  /*5a50*/  STS [R225+0x10400], R2 ;  /* 0x01040002e1007388 */ /* 0x0003e80000000800 */
[----:B------:R-:W-:Y:S04]  /*5a60*/  STS [R223+0x10000], R9 ;  /* 0x01000009df007388 */ /* 0x000fe80000000800 */
[----:B------:R3:W-:Y:S01]  /*5a70*/  STS [R223+0x10400], R0 ;  /* 0x01040000df007388 */ /* 0x0007e20000000800 */
[----:B--2---:R-:W-:Y:S03]  /*5a80*/  F2FP.BF16.F32.PACK_AB R3, R59, R61 ;  /* 0x0000003d3b03723e */ /* 0x004fe600000010ff */
[----:B------:R-:W-:Y:S04]  /*5a90*/  STS [R224+0x10000], R4 ;  /* 0x01000004e0007388 */ /* 0x000fe80000000800 */
[----:B------:R-:W-:Y:S01]  /*5aa0*/  STS [R224+0x10400], R3 ;  /* 0x01040003e0007388 */ /* 0x000fe20000000800 */
[----:B------:R-:W-:Y:S01]  /*5ab0*/  BAR.SYNC.DEFER_BLOCKING 0x0 ;  /* 0x0000000000007b1d */ /* 0x000fe20000010000 */
[----:B-1----:R-:W-:Y:S04]  /*5ac0*/  IMAD R2, R100, UR6, RZ ;  /* 0x0000000664027c24 */ /* 0x002fe8000f8e02ff */
[----:B------:R-:W-:Y:S01]  /*5ad0*/  IMAD.U32 R2, R2, -0x40, RZ ;  /* 0xffffffc002027824 */ /* 0x000fe200078e00ff */
[----:B---3--:R-:W-:Y:S04]  /*5ae0*/  LEA R0, R199, UR5, 0x1 ;  /* 0x00000005c7007c11 */ /* 0x008fe8000f8e08ff */
        /* <DEDUP_REMOVED lines=92> */
.L_x_377:
[----:B------:R-:W-:Y:S01]  /*60b0*/  LDSM.16.M88.4 R64, [R194] ;  /* 0x00000000c240783b */ /* 0x000fe20000000200 */
[----:B---3--:R-:W-:Y:S03]  /*60c0*/  @P4 IADD3 R2, P0, R212, -0x100, RZ ;  /* 0xffffff00d4024810 */ /* 0x008fe60007f1e0ff */
[----:B------:R-:W1:Y:S02]  /*60d0*/  LDSM.16.MT88.4 R16, [R0+0xc000] ;  /* 0x00c000000010783b */ /* 0x000e640000004200 */
[----:B------:R-:W-:Y:S01]  /*60e0*/  @P4 IMAD.MOV.U32 R212, RZ, RZ, R2 ;  /* 0x000000ffffd44224 */ /* 0x000fe200078e0002 */
[CC--:B------:R-:W-:Y:S01]  /*60f0*/  LEA R2, P1, R211.reuse, R200.reuse, 0x2 ;  /* 0x000000c8d3027211 */ /* 0x0c0fe200078210ff */
[----:B------:R-:W2:Y:S03]  /*6100*/  LDSM.16.M88.4 R60, [R194+0x1000] ;  /* 0x00100000c23c783b */ /* 0x000ea60000000200 */
[-C--:B------:R-:W-:Y:S01]  /*6110*/  LEA.HI.X.SX32 R3, R211, R201.reuse, 0x2, P1 ;  /* 0x000000c9d3037211 */ /* 0x080fe200008f16ff */
        /* <DEDUP_REMOVED lines=35> */
[CC--:B------:R-:W-:Y:S01]  /*6350*/  LEA R168, P1, R247.reuse, R200.reuse, 0x2 ;  /* 0x000000c8f7a87211 */ /* 0x0c0fe200078210ff */
[----:B------:R-:W-:Y:S01]  /*6360*/  HMMA.16816.F32.BF16 R64, R100, R170, R64 ;  /* 0x000000aa6440723c */ /* 0x000fe20000041840 */
[----:B------:R3:W4:Y:S04]  /*6370*/  LDSM.16.MT88.4 R100, [R0+0xf800] ;  /* 0x00f800000064783b */ /* 0x0007280000004200 */
[-C--:B------:R-:W-:Y:S02]  /*6380*/  LEA.HI.X.SX32 R169, R247, R201.reuse, 0x2, P1 ;  /* 0x000000c9f7a97211 */ /* 0x080fe400008f16ff */
[C---:B------:R-:W-:Y:S04]  /*6390*/  VIADD R171, R218.reuse, 0x20 ;  /* 0x00000020daab7836 */ /* 0x040fe80000000000 */
[C---:B------:R-:W-:Y:S01]  /*63a0*/  VIADD R170, R218.reuse, 0x40 ;  /* 0x00000040daaa7836 */ /* 0x040fe20000000000 */
[-C--:B-1----:R-:W-:Y:S05]  /*63b0*/  HMMA.16816.F32.BF16 R4, R172, R180.reuse, R4 ;  /* 0x000000b4ac04723c */ /* 0x082fea0000041804 */
[----:B---3--:R-:W-:Y:S06]  /*63c0*/  @P4 IADD3.X R0, R213, -0x1, RZ, P0, !PT ;  /* 0xffffffffd5004810 */ /* 0x008fec00007fe4ff */
[----:B------:R-:W-:Y:S02]  /*63d0*/  @P4 IMAD.MOV.U32 R213, RZ, RZ, R0 ;  /* 0x000000ffffd54224 */ /* 0x000fe400078e0000 */
[C---:B------:R-:W-:Y:S01]  /*63e0*/  VIADD R0, R218.reuse, 0x60 ;  /* 0x00000060da007836 */ /* 0x040fe20000000000 */
[C---:B--2---:R-:W-:Y:S04]  /*63f0*/  HMMA.16816.F32.BF16 R8, R176.reuse, R180, R8 ;  /* 0x000000b4b008723c */ /* 0x044fe80000041808 */
[----:B------:R-:W-:Y:S02]  /*6400*/  IMAD.IADD R0, R211, 0x1, R0 ;  /* 0x00000001d3007824 */ /* 0x000fe400078e0200 */
[-C--:B------:R-:W-:Y:S06]  /*6410*/  HMMA.16816.F32.BF16 R12, R176, R182.reuse, R12 ;  /* 0x000000b6b00c723c */ /* 0x080fec000004180c */
[C---:B------:R-:W-:Y:S06]  /*6420*/  HMMA.16816.F32.BF16 R16, R172.reuse, R182, R16 ;  /* 0x000000b6ac10723c */ /* 0x040fec0000041810 */
[-C--:B----4-:R-:W-:Y:S06]  /*6430*/  HMMA.16816.F32.BF16 R52, R172, R100.reuse, R52 ;  /* 0x00000064ac34723c */ /* 0x090fec0000041834 */
[C---:B------:R-:W-:Y:S06]  /*6440*/  HMMA.16816.F32.BF16 R56, R176.reuse, R100, R56 ;  /* 0x00000064b038723c */ /* 0x040fec0000041838 */
[-C--:B------:R-:W-:Y:S05]  /*6450*/  HMMA.16816.F32.BF16 R60, R176, R102.reuse, R60 ;  /* 0x00000066b03c723c */ /* 0x080fea000004183c */
[----:B------:R-:W-:Y:S01]  /*6460*/  @P4 IMAD.WIDE R100, R219, 0x4, R212 ;  /* 0x00000004db644825 */ /* 0x000fe200078e02d4 */
[----:B------:R-:W-:Y:S04]  /*6470*/  HMMA.16816.F32.BF16 R64, R172, R102, R64 ;  /* 0x00000066ac40723c */ /* 0x000fe80000041840 */
[----:B------:R-:W5:Y:S04]  /*6480*/  @P4 LDG.E R216, desc[UR16][R100.64] ;  /* 0x0000001064d84981 */ /* 0x000f68000c1e1900 */
[----:B------:R1:W5:Y:S04]  /*6490*/  @P4 LDG.E R217, desc[UR16][R100.64+0x20] ;  /* 0x0000201064d94981 */ /* 0x000368000c1e1900 */
[----:B------:R2:W-:Y:S04]  /*64a0*/  REDG.E.ADD.F32.FTZ.RN.STRONG.GPU desc[UR16][R200.64], R4 ;  /* 0x00000004c80079a6 */ /* 0x0005e8000c10f390 */
[----:B------:R3:W-:Y:S01]  /*64b0*/  REDG.E.ADD.F32.FTZ.RN.STRONG.GPU desc[UR16][R2.64], R5 ;  /* 0x00000005020079a6 */ /* 0x0007e2000c10f390 */
[CC--:B-1----:R-:W-:Y:S04]  /*64c0*/  LEA R100, P0, R218.reuse, R200.reuse, 0x2 ;  /* 0x000000c8da647211 */ /* 0x0c2fe800078010ff */
[-C--:B------:R-:W-:Y:S02]  /*64d0*/  LEA.HI.X.SX32 R101, R218, R201.reuse, 0x2, P0 ;  /* 0x000000c9da657211 */ /* 0x080fe400000f16ff */
[-C--:B------:R-:W-:Y:S02]  /*64e0*/  LEA R102, P0, R246, R200.reuse, 0x2 ;  /* 0x000000c8f6667211 */ /* 0x080fe400078010ff */
[-C--:B--2---:R-:W-:Y:S01]  /*64f0*/  LEA R4, P1, R244, R200.reuse, 0x2 ;  /* 0x000000c8f4047211 */ /* 0x084fe200078210ff */
[----:B------:R1:W-:Y:S01]  /*6500*/  REDG.E.ADD.F32.FTZ.RN.STRONG.GPU desc[UR16][R100.64], R6 ;  /* 0x00000006640079a6 */ /* 0x0003e2000c10f390 */
[-C--:B------:R-:W-:Y:S02]  /*6510*/  LEA.HI.X.SX32 R103, R246, R201.reuse, 0x2, P0 ;  /* 0x000000c9f6677211 */ /* 0x080fe400000f16ff */
[-C--:B---3--:R-:W-:Y:S01]  /*6520*/  LEA.HI.X.SX32 R5, R244, R201.reuse, 0x2, P1 ;  /* 0x000000c9f4057211 */ /* 0x088fe200008f16ff */
[----:B------:R2:W-:Y:S04]  /*6530*/  REDG.E.ADD.F32.FTZ.RN.STRONG.GPU desc[UR16][R168.64], R7 ;  /* 0x00000007a80079a6 */ /* 0x0005e8000c10f390 */
[----:B------:R3:W-:Y:S01]  /*6540*/  REDG.E.ADD.F32.FTZ.RN.STRONG.GPU desc[UR16][R102.64], R8 ;  /* 0x00000008660079a6 */ /* 0x0007e2000c10f390 */
[-C--:B-1----:R-:W-:Y:S02]  /*6550*/  LEA R100, P2, R245, R200.reuse, 0x2 ;  /* 0x000000c8f5647211 */ /* 0x082fe400078410ff */
[-C--:B------:R-:W-:Y:S02]  /*6560*/  LEA R6, P0, R243, R200.reuse, 0x2 ;  /* 0x000000c8f3067211 */ /* 0x080fe400078010ff */
[-C--:B------:R-:W-:Y:S02]  /*6570*/  LEA.HI.X.SX32 R101, R245, R201.reuse, 0x2, P2 ;  /* 0x000000c9f5657211 */ /* 0x080fe400010f16ff */
[-C--:B--2---:R-:W-:Y:S02]  /*6580*/  LEA.HI.X.SX32 R7, R243, R201.reuse, 0x2, P0 ;  /* 0x000000c9f3077211 */ /* 0x084fe400000f16ff */
[CC--:B---3--:R-:W-:Y:S01]  /*6590*/  LEA R8, P2, R237.reuse, R200.reuse, 0x2 ;  /* 0x000000c8ed087211 */ /* 0x0c8fe200078410ff */
[----:B------:R1:W-:Y:S04]  /*65a0*/  REDG.E.ADD.F32.FTZ.RN.STRONG.GPU desc[UR16][R100.64], R9 ;  /* 0x00000009640079a6 */ /* 0x0003e8000c10f390 */
[----:B------:R2:W-:Y:S04]  /*65b0*/  REDG.E.ADD.F32.FTZ.RN.STRONG.GPU desc[UR16][R4.64], R10 ;  /* 0x0000000a040079a6 */ /* 0x0005e8000c10f390 */
[----:B------:R3:W-:Y:S04]  /*65c0*/  REDG.E.ADD.F32.FTZ.RN.STRONG.GPU desc[UR16][R6.64], R11 ;  /* 0x0000000b060079a6 */ /* 0x0007e8000c10f390 */
[----:B------:R-:W-:Y:S04]  /*65d0*/  REDG.E.ADD.F32.FTZ.RN.STRONG.GPU desc[UR16][R200.64+0x80], R16 ;  /* 0x00008010c80079a6 */ /* 0x000fe8000c10f390 */
[----:B------:R-:W-:Y:S01]  /*65e0*/  REDG.E.ADD.F32.FTZ.RN.STRONG.GPU desc[UR16][R2.64+0x80], R17 ;  /* 0x00008011020079a6 */ /* 0x000fe2000c10f390 */
[-C--:B-1----:R-:W-:Y:S01]  /*65f0*/  LEA.HI.X.SX32 R9, R237, R201.reuse, 0x2, P2 ;  /* 0x000000c9ed097211 */ /* 0x082fe200010f16ff */
[C---:B------:R-:W-:Y:S01]  /*6600*/  VIADD R100, R218.reuse, 0x60 ;  /* 0x00000060da647836 */ /* 0x040fe20000000000 */
[CC--:B--2---:R-:W-:Y:S04]  /*6610*/  LEA R4, P0, R171.reuse, R200.reuse, 0x2 ;  /* 0x000000c8ab047211 */ /* 0x0c4fe800078010ff */
[-C--:B------:R-:W-:Y:S01]  /*6620*/  LEA.HI.X.SX32 R5, R171, R201.reuse, 0x2, P0 ;  /* 0x000000c9ab057211 */ /* 0x080fe200000f16ff */
[----:B------:R-:W-:Y:S01]  /*6630*/  VIADD R171, R218, 0x40 ;  /* 0x00000040daab7836 */ /* 0x000fe20000000000 */
[CC--:B---3--:R-:W-:Y:S02]  /*6640*/  LEA R6, P1, R239.reuse, R200.reuse, 0x2 ;  /* 0x000000c8ef067211 */ /* 0x0c8fe400078210ff */
[CC--:B------:R-:W-:Y:S01]  /*6650*/  LEA R10, P0, R238.reuse, R200.reuse, 0x2 ;  /* 0x000000c8ee0a7211 */ /* 0x0c0fe200078010ff */
        /* <DEDUP_REMOVED lines=21> */
[-C--:B--2---:R-:W-:Y:S02]  /*67b0*/  LEA R6, P1, R171, R200.reuse, 0x2 ;  /* 0x000000c8ab067211 */ /* 0x084fe400078210ff */
[-C--:B------:R-:W-:Y:S01]  /*67c0*/  LEA R10, P0, R235, R200.reuse, 0x2 ;  /* 0x000000c8eb0a7211 */ /* 0x080fe200078010ff */
        /* <DEDUP_REMOVED lines=12> */
[-C--:B---3--:R-:W-:Y:S02]  /*6890*/  LEA R10, P0, R0, R200.reuse, 0x2 ;  /* 0x000000c8000a7211 */ /* 0x088fe400078010ff */
[-C--:B----4-:R-:W-:Y:S01]  /*68a0*/  LEA R8, P3, R232, R200.reuse, 0x2 ;  /* 0x000000c8e8087211 */ /* 0x090fe200078610ff */
        /* <DEDUP_REMOVED lines=9> */
[CC--:B--2---:R-:W-:Y:S01]  /*6940*/  LEA R6, P2, R231.reuse, R200.reuse, 0x2 ;  /* 0x000000c8e7067211 */ /* 0x0c4fe200078410ff */
[----:B------:R-:W-:Y:S03]  /*6950*/  LDSM.16.MT88.4 R100, [R184+0x2800] ;  /* 0x00280000b864783b */ /* 0x000fe60000004200 */
[----:B------:R-:W-:Y:S01]  /*6960*/  LEA.HI.X.SX32 R7, R231, R201, 0x2, P2 ;  /* 0x000000c9e7077211 */ /* 0x000fe200010f16ff */
[----:B------:R1:W-:Y:S01]  /*6970*/  REDG.E.ADD.F32.FTZ.RN.STRONG.GPU desc[UR16][R4.64], R66 ;  /* 0x00000042040079a6 */ /* 0x0003e2000c10f390 */
[----:B------:R-:W-:Y:S02]  /*6980*/  ISETP.GT.AND P2, PT, R204, R249, PT ;  /* 0x000000f9cc00720c */ /* 0x000fe40003f44270 */
[CC--:B---3--:R-:W-:Y:S01]  /*6990*/  LEA R2, P0, R241.reuse, R200.reuse, 0x2 ;  /* 0x000000c8f1027211 */ /* 0x0c8fe200078010ff */
[----:B------:R-:W-:Y:S03]  /*69a0*/  REDG.E.ADD.F32.FTZ.RN.STRONG.GPU desc[UR16][R10.64], R67 ;  /* 0x000000430a0079a6 */ /* 0x000fe6000c10f390 */
[-C--:B------:R-:W-:Y:S01]  /*69b0*/  LEA.HI.X.SX32 R3, R241, R201.reuse, 0x2, P0 ;  /* 0x000000c9f1037211 */ /* 0x080fe200000f16ff */
[----:B------:R-:W-:Y:S01]  /*69c0*/  REDG.E.ADD.F32.FTZ.RN.STRONG.GPU desc[UR16][R8.64], R60 ;  /* 0x0000003c080079a6 */ /* 0x000fe2000c10f390 */
[----:B------:R-:W-:Y:S01]  /*69d0*/  ISETP.NE.U32.AND P0, PT, R0, 0x1, PT ;  /* 0x000000010000780c */ /* 0x000fe20003f05070 */
[C---:B------:R-:W-:Y:S02]  /*69e0*/  VIADD R0, R184.reuse, 0xffffc000 ;  /* 0xffffc000b8007836 */ /* 0x040fe40000000000 */
[----:B------:R-:W-:Y:S04]  /*69f0*/  REDG.E.ADD.F32.FTZ.RN.STRONG.GPU desc[UR16][R6.64], R61 ;  /* 0x0000003d060079a6 */ /* 0x000fe8000c10f390 */
[----:B------:R-:W-:Y:S04]  /*6a00*/  LDSM.16.MT88.4 R8, [R184] ;  /* 0x00000000b808783b */ /* 0x000fe80000004200 */
[----:B------:R-:W-:Y:S02]  /*6a10*/  LDSM.16.MT88.4 R64, [R186+0x10800] ;  /* 0x01080000ba40783b */ /* 0x000fe40000004200 */
        /* <DEDUP_REMOVED lines=9> */
[----:B-1----:R-:W-:Y:S04]  /*6ab0*/  VIADD R2, R204, 0xffffffff ;  /* 0xffffffffcc027836 */ /* 0x002fe80000000000 */
        /* <DEDUP_REMOVED lines=45> */
[----:B------:R-:W-:Y:S01]  /*6d90*/  ULDC UR4, c[0x0][0x390] ;  /* 0x0000e40000047ab9 */ /* 0x000fe20000000800 */
[----:B------:R-:W-:Y:S02]  /*6da0*/  ULDC UR6, c[0x0][0x38c] ;  /* 0x0000e30000067ab9 */ /* 0x000fe40000000800 */
        /* <DEDUP_REMOVED lines=99> */
[----:B------:R-:W-:Y:S01]  /*73e0*/  F2FP.BF16.F32.PACK_AB R18, R18, R46 ;  /* 0x0000002e1212723e */ /* 0x000fe200000010ff */
[----:B--2---:R-:W-:Y:S04]  /*73f0*/  STS [R171], R17 ;  /* 0x00000011ab007388 */ /* 0x004fe80000000800 */
[----:B------:R-:W-:Y:S04]  /*7400*/  STS [R171+0x400], R16 ;  /* 0x00040010ab007388 */ /* 0x000fe80000000800 */
[----:B---3--:R-:W-:Y:S01]  /*7410*/  STS [R170], R13 ;  /* 0x0000000daa007388 */ /* 0x008fe20000000800 */
[----:B----4-:R-:W-:-:S03]  /*7420*/  ISETP.NE.AND P0, PT, R168, -0x1, PT ;  /* 0xffffffffa800780c */ /* 0x010fc60003f05270 */
        /* <DEDUP_REMOVED lines=14> */
[----:B------:R4:W-:Y:S01]  /*7510*/  STS [R171+0x4400], R28 ;  /* 0x0044001cab007388 */ /* 0x0009e20000000800 */
[----:B-1----:R-:W-:-:S03]  /*7520*/  @P0 IADD3 R4, R252, R168, RZ ;  /* 0x000000a8fc040210 */ /* 0x002fc60007ffe0ff */
[----:B------:R-:W-:Y:S04]  /*7530*/  STS [R170+0x4000], R31 ;  /* 0x0040001faa007388 */ /* 0x000fe80000000800 */
[----:B------:R-:W-:Y:S04]  /*7540*/  STS [R170+0x4400], R30 ;  /* 0x0044001eaa007388 */ /* 0x000fe80000000800 */
[----:B------:R-:W-:Y:S04]  /*7550*/  STS [R171+0x5000], R33 ;  /* 0x00500021ab007388 */ /* 0x000fe80000000800 */
[----:B------:R-:W-:Y:S01]  /*7560*/  STS [R171+0x5400], R32 ;  /* 0x00540020ab007388 */ /* 0x000fe20000000800 */
[----:B--2---:R-:W1:Y:S03]  /*7570*/  @P0 LDC.64 R2, c[0x0][0x450] ;  /* 0x00011400ff020b82 */ /* 0x004e660000000a00 */
[----:B------:R-:W-:Y:S01]  /*7580*/  STS [R170+0x5000], R27 ;  /* 0x0050001baa007388 */ /* 0x000fe20000000800 */
[----:B---3--:R-:W-:-:S02]  /*7590*/  @P0 IADD3 R0, R252, R168, RZ ;  /* 0x000000a8fc000210 */ /* 0x008fc40007ffe0ff */
[----:B------:R-:W2:Y:S02]  /*75a0*/  S2R R168, SR_CTAID.Y ;  /* 0x0000000000a87919 */ /* 0x000ea40000002600 */
[----:B----4-:R-:W3:Y:S01]  /*75b0*/  @P0 LDC.64 R28, c[0x0][0x458] ;  /* 0x00011600ff1c0b82 */ /* 0x010ee20000000a00 */
[----:B------:R4:W-:Y:S04]  /*75c0*/  STS [R170+0x5400], R26 ;  /* 0x0054001aaa007388 */ /* 0x0009e80000000800 */
[----:B------:R1:W-:Y:S04]  /*75d0*/  STS [R171+0x6000], R25 ;  /* 0x00600019ab007388 */ /* 0x0003e80000000800 */
[----:B------:R1:W-:Y:S04]  /*75e0*/  STS [R171+0x6400], R24 ;  /* 0x00640018ab007388 */ /* 0x0003e80000000800 */
[----:B------:R1:W-:Y:S02]  /*75f0*/  STS [R170+0x6000], R21 ;  /* 0x00600015aa007388 */ /* 0x0003e40000000800 */
[----:B-1----:R-:W-:-:S02]  /*7600*/  @P0 IMAD R8, R0, R3, RZ ;  /* 0x0000000300080224 */ /* 0x002fc400078e02ff */
[----:B------:R-:W-:Y:S01]  /*7610*/  @P0 IMAD.WIDE.U32 R6, R0, R2, RZ ;  /* 0x0000000200060225 */ /* 0x000fe200078e00ff */
[----:B------:R1:W-:Y:S04]  /*7620*/  STS [R170+0x6400], R20 ;  /* 0x00640014aa007388 */ /* 0x0003e80000000800 */
[----:B------:R1:W-:Y:S01]  /*7630*/  STS [R171+0x7000], R23 ;  /* 0x00700017ab007388 */ /* 0x0003e20000000800 */
[C---:B---3--:R-:W-:Y:S01]  /*7640*/  @P0 IMAD R0, R4.reuse, R29, RZ ;  /* 0x0000001d04000224 */ /* 0x048fe200078e02ff */
[----:B------:R-:W-:Y:S01]  /*7650*/  @P0 IADD3 R12, R7, R8, RZ ;  /* 0x00000008070c0210 */ /* 0x000fe20007ffe0ff */
[----:B------:R-:W-:Y:S01]  /*7660*/  @P0 IMAD.WIDE.U32 R4, R4, R28, RZ ;  /* 0x0000001c04040225 */ /* 0x000fe200078e00ff */
[----:B------:R1:W-:Y:S01]  /*7670*/  STS [R171+0x7400], R22 ;  /* 0x00740016ab007388 */ /* 0x0003e20000000800 */
[----:B------:R-:W-:-:S03]  /*7680*/  @P0 MOV R11, R6 ;  /* 0x00000006000b0202 */ /* 0x000fc60000000f00 */
[----:B------:R1:W-:Y:S01]  /*7690*/  STS [R170+0x7000], R19 ;  /* 0x00700013aa007388 */ /* 0x0003e20000000800 */
[----:B----4-:R-:W-:Y:S02]  /*76a0*/  @P0 MOV R26, R4 ;  /* 0x00000004001a0202 */ /* 0x010fe40000000f00 */
[----:B------:R-:W-:Y:S01]  /*76b0*/  @P0 IADD3 R27, R5, R0, RZ ;  /* 0x00000000051b0210 */ /* 0x000fe20007ffe0ff */
[----:B------:R-:W3:Y:S01]  /*76c0*/  S2R R13, SR_TID.X ;  /* 0x00000000000d7919 */ /* 0x000ee20000002100 */
[----:B------:R-:W-:Y:S02]  /*76d0*/  LEA R4, R169, UR5, 0x1 ;  /* 0x00000005a9047c11 */ /* 0x000fe4000f8e08ff */
[----:B--2---:R-:W-:Y:S01]  /*76e0*/  SHF.R.S32.HI R10, RZ, 0x1f, R168 ;  /* 0x0000001fff0a7819 */ /* 0x004fe200000114a8 */
        /* <DEDUP_REMOVED lines=14> */
.L_x_379:
        /* <DEDUP_REMOVED lines=13> */
.L_x_380:
[----:B------:R-:W-:Y:S01]  /*78a0*/  BAR.SYNC.DEFER_BLOCKING 0x0 ;  /* 0x0000000000007b1d */ /* 0x000fe20000010000 */
[----:B------:R-:W-:Y:S01]  /*78b0*/  IMAD.SHL.U32 R5, R227, 0x40, RZ ;  /* 0x00000040e3057824 */ /* 0x000fe200078e00ff */
[--C-:B------:R-:W-:Y:S01]  /*78c0*/  SHF.R.S32.HI R7, RZ, 0x1f, R214.reuse ;  /* 0x0000001fff077819 */ /* 0x100fe200000114d6 */
[----:B------:R-:W-:Y:S01]  /*78d0*/  IMAD.MOV.U32 R6, RZ, RZ, R214 ;  /* 0x000000ffff067224 */ /* 0x000fe200078e00d6 */
[----:B---3--:R-:W-:Y:S02]  /*78e0*/  SHF.R.S32.HI R10, RZ, 0x1f, R13 ;  /* 0x0000001fff0a7819 */ /* 0x008fe4000001140d */
[----:B------:R-:W-:Y:S01]  /*78f0*/  SHF.R.S32.HI R25, RZ, 0x1f, R5 ;  /* 0x0000001fff197819 */ /* 0x000fe20000011405 */
[-C--:B------:R-:W-:Y:S01]  /*7900*/  IMAD.WIDE.U32 R8, R5, R2.reuse, R6 ;  /* 0x0000000205087225 */ /* 0x080fe200078e0006 */
[----:B------:R-:W2:Y:S01]  /*7910*/  S2R R52, SR_CTAID.Z ;  /* 0x0000000000347919 */ /* 0x000ea20000002700 */
        /* <DEDUP_REMOVED lines=13> */
[----:B------:R3:W1:Y:S01]  /*79f0*/  LDS.128 R40, [R4+0x10000] ;  /* 0x0100000004287984 */ /* 0x0006620000000c00 */
[----:B------:R-:W-:-:S03]  /*7a00*/  ISETP.GE.AND P2, PT, R12, R10, PT ;  /* 0x0000000a0c00720c */ /* 0x000fc60003f46270 */
[----:B------:R3:W1:Y:S04]  /*7a10*/  LDS.128 R48, [R4+0x11000] ;  /* 0x0110000004307984 */ /* 0x0006680000000c00 */
[----:B------:R3:W1:Y:S04]  /*7a20*/  LDS.128 R36, [R4+0x12000] ;  /* 0x0120000004247984 */ /* 0x0006680000000c00 */
[----:B------:R3:W1:Y:S01]  /*7a30*/  LDS.128 R44, [R4+0x13000] ;  /* 0x01300000042c7984 */ /* 0x0006620000000c00 */
[----:B--2---:R-:W-:Y:S01]  /*7a40*/  SHF.R.S32.HI R31, RZ, 0x1f, R52 ;  /* 0x0000001fff1f7819 */ /* 0x004fe20000011434 */
[----:B------:R-:W-:-:S04]  /*7a50*/  IMAD.WIDE.U32 R8, R52, UR6, R8 ;  /* 0x0000000634087c25 */ /* 0x000fc8000f8e0008 */
[----:B------:R-:W-:-:S04]  /*7a60*/  IMAD R11, R31, UR6, RZ ;  /* 0x000000061f0b7c24 */ /* 0x000fc8000f8e02ff */
[----:B------:R-:W-:-:S04]  /*7a70*/  IMAD R10, R52, UR7, R11 ;  /* 0x00000007340a7c24 */ /* 0x000fc8000f8e020b */
[----:B------:R-:W-:Y:S01]  /*7a80*/  IMAD.IADD R24, R10, 0x1, R9 ;  /* 0x000000010a187824 */ /* 0x000fe200078e0209 */
[----:B------:R-:W-:Y:S06]  /*7a90*/  @P3 BRA `(.L_x_382) ;  /* 0x0000000000403947 */ /* 0x000fec0003800000 */
[----:B------:R-:W-:Y:S01]  /*7aa0*/  ULDC UR4, c[0x0][0x2d0] ;  /* 0x0000b40000047ab9 */ /* 0x000fe20000000800 */
[----:B-1----:R-:W1:Y:S01]  /*7ab0*/  LDS.128 R20, [R4+0xe000] ;  /* 0x00e0000004147984 */ /* 0x002e620000000c00 */
        /* <DEDUP_REMOVED lines=8> */
[----:B------:R-:W2:Y:S01]  /*7b40*/  @!P1 LDS.128 R16, [R4+0xc000] ;  /* 0x00c0000004109984 */ /* 0x000ea20000000c00 */
[----:B------:R-:W-:Y:S01]  /*7b50*/  IMAD.IADD R11, R10, 0x1, R13 ;  /* 0x000000010a0b7824 */ /* 0x000fe200078e020d */
[----:B------:R-:W-:-:S04]  /*7b60*/  LEA R10, P4, R12, UR6, 0x1 ;  /* 0x000000060c0a7c11 */ /* 0x000fc8000f8808ff */
[----:B------:R-:W-:-:S05]  /*7b70*/  LEA.HI.X R11, R12, UR7, R11, 0x1, P4 ;  /* 0x000000070c0b7c11 */ /* 0x000fca000a0f0c0b */
[----:B-1----:R1:W-:Y:S04]  /*7b80*/  @!P0 STG.E.128 desc[UR16][R10.64+0x80], R20 ;  /* 0x000080140a008986 */ /* 0x0023e8000c101d10 */
[----:B--2---:R1:W-:Y:S02]  /*7b90*/  @!P1 STG.E.128 desc[UR16][R10.64], R16 ;  /* 0x000000100a009986 */ /* 0x0043e4000c101d10 */
.L_x_382:
[----:B------:R-:W-:Y:S05]  /*7ba0*/  BSYNC B0 ;  /* 0x0000000000007941 */ /* 0x000fea0003800000 */
.L_x_381:
[----:B------:R2:W1:Y:S01]  /*7bb0*/  LDS.128 R12, [R4+0xf000] ;  /* 0x00f00000040c7984 */ /* 0x0004620000000c00 */
[----:B------:R-:W-:Y:S04]  /*7bc0*/  BSSY B0, `(.L_x_383) ;  /* 0x0000011000007945 */ /* 0x000fe80003800000 */
[----:B------:R-:W-:Y:S05]  /*7bd0*/  @P2 BRA `(.L_x_384) ;  /* 0x00000000003c2947 */ /* 0x000fea0003800000 */
[----:B--23--:R-:W-:Y:S01]  /*7be0*/  IADD3 R4, P0, R0, 0x20, RZ ;  /* 0x0000002000047810 */ /* 0x00cfe20007f1e0ff */
[----:B------:R-:W-:Y:S01]  /*7bf0*/  ULDC UR4, c[0x0][0x2d0] ;  /* 0x0000b40000047ab9 */ /* 0x000fe20000000800 */
[----:B------:R-:W-:Y:S01]  /*7c00*/  ULDC.64 UR6, c[0x0][0x3f0] ;  /* 0x0000fc0000067ab9 */ /* 0x000fe20000000a00 */
[----:B------:R-:W-:Y:S02]  /*7c10*/  ISETP.GE.AND P1, PT, R214, UR4, PT ;  /* 0x00000004d6007c0c */ /* 0x000fe4000bf26270 */
[----:B------:R-:W-:Y:S01]  /*7c20*/  IMAD.X R9, RZ, RZ, R30, P0 ;  /* 0x000000ffff097224 */ /* 0x000fe200000e061e */
[----:B------:R-:W-:-:S03]  /*7c30*/  ISETP.GE.AND P0, PT, R226, UR4, PT ;  /* 0x00000004e2007c0c */ /* 0x000fc6000bf06270 */
[----:B-1----:R-:W-:Y:S01]  /*7c40*/  IMAD R10, R9, R2, RZ ;  /* 0x00000002090a7224 */ /* 0x002fe200078e02ff */
        /* <DEDUP_REMOVED lines=8> */
.L_x_384:
[----:B------:R-:W-:Y:S05]  /*7cd0*/  BSYNC B0 ;  /* 0x0000000000007941 */ /* 0x000fea0003800000 */
.L_x_383:
[-C--:B-1----:R-:W-:Y:S01]  /*7ce0*/  IMAD.WIDE.U32 R2, R5, R28.reuse, R6 ;  /* 0x0000001c05027225 */ /* 0x082fe200078e0006 */
[----:B------:R-:W-:Y:S01]  /*7cf0*/  ULDC.64 UR6, c[0x0][0x470] ;  /* 0x00011c0000067ab9 */ /* 0x000fe20000000a00 */
[----:B------:R-:W-:Y:S02]  /*7d00*/  BSSY B0, `(.L_x_385) ;  /* 0x0000018000007945 */ /* 0x000fe40003800000 */
[----:B--23--:R-:W-:Y:S01]  /*7d10*/  IMAD R4, R25, R28, RZ ;  /* 0x0000001c19047224 */ /* 0x00cfe200078e02ff */
        /* <DEDUP_REMOVED lines=13> */
[----:B------:R-:W-:Y:S01]  /*7df0*/  IMAD.WIDE.U32 R6, R0, R28, R4 ;  /* 0x0000001c00067225 */ /* 0x000fe200078e0004 */
[----:B------:R-:W-:Y:S01]  /*7e00*/  ISETP.GE.AND P0, PT, R226, UR4, PT ;  /* 0x00000004e2007c0c */ /* 0x000fe2000bf06270 */
[----:B------:R-:W-:Y:S02]  /*7e10*/  ULDC.64 UR6, c[0x0][0x3f8] ;  /* 0x0000fe0000067ab9 */ /* 0x000fe40000000a00 */
[----:B------:R-:W-:-:S04]  /*7e20*/  IMAD R4, R0, R29, R9 ;  /* 0x0000001d00047224 */ /* 0x000fc800078e0209 */
[----:B------:R-:W-:Y:S01]  /*7e30*/  IMAD.IADD R5, R4, 0x1, R7 ;  /* 0x0000000104057824 */ /* 0x000fe200078e0207 */
[----:B------:R-:W-:-:S04]  /*7e40*/  LEA R4, P3, R6, UR6, 0x1 ;  /* 0x0000000606047c11 */ /* 0x000fc8000f8608ff */
[----:B------:R-:W-:-:S05]  /*7e50*/  LEA.HI.X R5, R6, UR7, R5, 0x1, P3 ;  /* 0x0000000706057c11 */ /* 0x000fca00098f0c05 */
[----:B------:R1:W-:Y:S04]  /*7e60*/  @!P1 STG.E.128 desc[UR16][R4.64], R40 ;  /* 0x0000002804009986 */ /* 0x0003e8000c101d10 */
[----:B------:R1:W-:Y:S02]  /*7e70*/  @!P0 STG.E.128 desc[UR16][R4.64+0x80], R36 ;  /* 0x0000802404008986 */ /* 0x0003e4000c101d10 */
.L_x_386:
[----:B------:R-:W-:Y:S05]  /*7e80*/  BSYNC B0 ;  /* 0x0000000000007941 */ /* 0x000fea0003800000 */
.L_x_385:
        /* <DEDUP_REMOVED lines=16> */
.L_x_357:
[----:B------:R-:W-:Y:S05]  /*7f90*/  BSYNC B1 ;  /* 0x0000000000017941 */ /* 0x000fea0003800000 */
.L_x_343:
[----:B------:R-:W4:Y:S02]  /*7fa0*/  LDC R0, c[0x0][0xc] ;  /* 0x00000300ff007b82 */ /* 0x000f240000000800 */
[----:B----4-:R-:W-:-:S04]  /*7fb0*/  IADD3 R227, R0, R227, RZ ;  /* 0x000000e300e37210 */ /* 0x010fc80007ffe0ff */
[----:B------:R-:W-:-:S13]  /*7fc0*/  ISETP.GE.AND P0, PT, R227, UR14, PT ;  /* 0x0000000ee3007c0c */ /* 0x000fda000bf06270 */
[----:B------:R-:W-:Y:S05]  /*7fd0*/  @P0 BRA `(.L_x_387) ;  /* 0x0000000000040947 */ /* 0x000fea0003800000 */
[----:B------:R-:W-:Y:S05]  /*7fe0*/  BRA `(.L_x_388) ;  /* 0xffffff8800387947 */ /* 0x000fea000383ffff */
.L_x_387:
[----:B------:R-:W-:Y:S05]  /*7ff0*/  EXIT ;  /* 0x000000000000794d */ /* 0x000fea0003800000 */
.L_x_389:
        /* <DEDUP_REMOVED lines=16> */
.L_x_1075:


//--------------------- .text._ZN5flash44flash_bwd_dq_dk_dv_loop_seqk_parallel_kernelI23Flash_bwd_kernel_traitsILi128ELi64ELi64ELi8ELi4ELi2ELi2ELb1ELb0EN7cutlass10bfloat16_tE19Flash_kernel_traitsILi128ELi64ELi64ELi8ES3_EELb0ELb1ELb0ELb0ELb0ELb0ELb1EEEvNS_16Flash_bwd_paramsE --------------------------
	.section	.text._ZN5flash44flash_bwd_dq_dk_dv_loop_seqk_parallel_kernelI23Flash_bwd_kernel_traitsILi128ELi64ELi64ELi8ELi4ELi2ELi2ELb1ELb0EN7cutlass10bfloat16_tE19Flash_kernel_traitsILi128ELi64ELi64ELi8ES3_EELb0ELb1ELb0ELb0ELb0ELb0ELb1EEEvNS_16Flash_bwd_paramsE,"ax",@progbits
	.align	128
        .global         _ZN5flash44flash_bwd_dq_dk_dv_loop_seqk_parallel_kernelI23Flash_bwd_kernel_traitsILi128ELi64ELi64ELi8ELi4ELi2ELi2ELb1ELb0EN7cutlass10bfloat16_tE19Flash_kernel_traitsILi128ELi64ELi64ELi8ES3_EELb0ELb1ELb0ELb0ELb0ELb0ELb1EEEvNS_16Flash_bwd_paramsE
        .type           _ZN5flash44flash_bwd_dq_dk_dv_loop_seqk_parallel_kernelI23Flash_bwd_kernel_traitsILi128ELi64ELi64ELi8ELi4ELi2ELi2ELb1ELb0EN7cutlass10bfloat16_tE19Flash_kernel_traitsILi128ELi64ELi64ELi8ES3_EELb0ELb1ELb0ELb0ELb0ELb0ELb1EEEvNS_16Flash_bwd_paramsE,@function
        .size           _ZN5flash44flash_bwd_dq_dk_dv_loop_seqk_parallel_kernelI23Flash_bwd_kernel_traitsILi128ELi64ELi64ELi8ELi4ELi2ELi2ELb1ELb0EN7cutlass10bfloat16_tE19Flash_kernel_traitsILi128ELi64ELi64ELi8ES3_EELb0ELb1ELb0ELb0ELb0ELb0ELb1EEEvNS_16Flash_bwd_paramsE,(.L_x_1076 - _ZN5flash44flash_bwd_dq_dk_dv_loop_seqk_parallel_kernelI23Flash_bwd_kernel_traitsILi128ELi64ELi64ELi8ELi4ELi2ELi2ELb1ELb0EN7cutlass10bfloat16_tE19Flash_kernel_traitsILi128ELi64ELi64ELi8ES3_EELb0ELb1ELb0ELb0ELb0ELb0ELb1EEEvNS_16Flash_bwd_paramsE)
        .other          _ZN5flash44flash_bwd_dq_dk_dv_loop_seqk_parallel_kernelI23Flash_bwd_kernel_traitsILi128ELi64ELi64ELi8ELi4ELi2ELi2ELb1ELb0EN7cutlass10bfloat16_tE19Flash_kernel_traitsILi128ELi64ELi64ELi8ES3_EELb0ELb1ELb0ELb0ELb0ELb0ELb1EEEvNS_16Flash_bwd_paramsE,@"STO_CUDA_ENTRY STV_DEFAULT"
_ZN5flash44flash_bwd_dq_dk_dv_loop_seqk_parallel_kernelI23Flash_bwd_kernel_traitsILi128ELi64ELi64ELi8ELi4ELi2ELi2ELb1ELb0EN7cutlass10bfloat16_tE19Flash_kernel_traitsILi128ELi64ELi64ELi8ES3_EELb0ELb1ELb0ELb0ELb0ELb0ELb1EEEvNS_16Flash_bwd_paramsE:
.text._ZN5flash44flash_bwd_dq_dk_dv_loop_seqk_parallel_kernelI23Flash_bwd_kernel_traitsILi128ELi64ELi64ELi8ELi4ELi2ELi2ELb1ELb0EN7cutlass10bfloat16_tE19Flash_kernel_traitsILi128ELi64ELi64ELi8ES3_EELb0ELb1ELb0ELb0ELb0ELb0ELb1EEEvNS_16Flash_bwd_paramsE:
        /* <DEDUP_REMOVED lines=22> */
[CC--:B------:R-:W-:Y:S02]  /*0160*/  LEA.HI R15, R16.reuse, R14.reuse, RZ, 0x3 ;  /* 0x0000000e100f7211 */ /* 0x0c0fe400078f18ff */
[----:B------:R-:W-:Y:S02]  /*0170*/  SHF.R.S32.HI R5, RZ, 0x4, R6 ;  /* 0x00000004ff057819 */ /* 0x000fe40000011406 */
[----:B------:R-:W-:Y:S02]  /*0180*/  LOP3.LUT R0, R15, 0xfffffff8, RZ, 0xc0, !PT ;  /* 0xfffffff80f007812 */ /* 0x000fe400078ec0ff */
[----:B------:R-:W-:Y:S02]  /*0190*/  SHF.R.S32.HI R248, RZ, 0x3, R15 ;  /* 0x00000003fff87819 */ /* 0x000fe4000001140f */
[----:B------:R-:W-:Y:S01]  /*01a0*/  LEA.HI R18, R16, R14, RZ, 0x2 ;  /* 0x0000000e10127211 */ /* 0x000fe200078f10ff */
[----:B------:R-:W-:Y:S01]  /*01b0*/  IMAD.IADD R0, R14, 0x1, -R0 ;  /* 0x000000010e007824 */ /* 0x000fe200078e0a00 */
[----:B------:R-:W-:Y:S01]  /*01c0*/  LEA.HI R4, R6, R5, RZ, 0x1 ;  /* 0x0000000506047211 */ /* 0x000fe200078f08ff */
[----:B------:R-:W-:Y:S01]  /*01d0*/  IMAD.SHL.U32 R2, R248, 0x40, RZ ;  /* 0x00000040f8027824 */ /* 0x000fe200078e00ff */
[--C-:B------:R-:W-:Y:S01]  /*01e0*/  SHF.R.S32.HI R9, RZ, 0x2, R18.reuse ;  /* 0x00000002ff097819 */ /* 0x100fe20000011412 */
[----:B------:R-:W-:Y:S01]  /*01f0*/  IMAD.SHL.U32 R212, R0, 0x8, RZ ;  /* 0x0000000800d47824 */ /* 0x000fe200078e00ff */
[----:B------:R-:W-:-:S02]  /*0200*/  SHF.R.S32.HI R3, RZ, 0x1f, R18 ;  /* 0x0000001fff037819 */ /* 0x000fc40000011412 */
[----:B------:R-:W-:Y:S01]  /*0210*/  LEA.HI R17, R16, R14, RZ, 0x5 ;  /* 0x0000000e10117211 */ /* 0x000fe200078f28ff */
[----:B------:R-:W-:Y:S01]  /*0220*/  VIADD R226, R212, 0x40 ;  /* 0x00000040d4e27836 */ /* 0x000fe20000000000 */
[----:B------:R-:W-:Y:S02]  /*0230*/  LOP3.LUT R4, R4, 0xfffffffe, RZ, 0xc0, !PT ;  /* 0xfffffffe04047812 */ /* 0x000fe400078ec0ff */
[----:B------:R-:W-:Y:S02]  /*0240*/  LEA.HI R3, R3, R9, RZ, 0x3 ;  /* 0x0000000903037211 */ /* 0x000fe400078f18ff */
[----:B------:R-:W-:Y:S01]  /*0250*/  LOP3.LUT R2, R2, 0x1c0, RZ, 0xc0, !PT ;  /* 0x000001c002027812 */ /* 0x000fe200078ec0ff */
[----:B------:R-:W-:Y:S01]  /*0260*/  IMAD.IADD R11, R5, 0x1, -R4 ;  /* 0x00000001050b7824 */ /* 0x000fe200078e0a04 */
[----:B------:R-:W-:Y:S02]  /*0270*/  SHF.R.S32.HI R20, RZ, 0x5, R17 ;  /* 0x00000005ff147819 */ /* 0x000fe40000011411 */
[----:B------:R-:W-:-:S02]  /*0280*/  LOP3.LUT R4, R3, 0xfffffff8, RZ, 0xc0, !PT ;  /* 0xfffffff803047812 */ /* 0x000fc400078ec0ff */
[----:B------:R-:W-:Y:S02]  /*0290*/  LOP3.LUT R5, R2, 0x38, R212, 0xf8, !PT ;  /* 0x0000003802057812 */ /* 0x000fe400078ef8d4 */
[----:B------:R-:W-:Y:S01]  /*02a0*/  SHF.R.U32.HI R2, RZ, 0x3, R2 ;  /* 0x00000003ff027819 */ /* 0x000fe20000011602 */
[----:B------:R-:W-:Y:S01]  /*02b0*/  IMAD.IADD R9, R9, 0x1, -R4 ;  /* 0x0000000109097824 */ /* 0x000fe200078e0a04 */
[----:B------:R-:W-:Y:S02]  /*02c0*/  LOP3.LUT R3, R6, 0xfffffff0, RZ, 0xc0, !PT ;  /* 0xfffffff006037812 */ /* 0x000fe400078ec0ff */
[----:B------:R-:W-:Y:S02]  /*02d0*/  LEA.HI R6, R17, R20, RZ, 0x1 ;  /* 0x0000001411067211 */ /* 0x000fe400078f08ff */
[----:B------:R-:W-:Y:S01]  /*02e0*/  LOP3.LUT R13, R5, R2, RZ, 0x3c, !PT ;  /* 0x00000002050d7212 */ /* 0x000fe200078e3cff */
[----:B------:R-:W-:Y:S01]  /*02f0*/  IMAD.IADD R3, R14, 0x1, -R3 ;  /* 0x000000010e037824 */ /* 0x000fe200078e0a03 */
[----:B------:R-:W-:-:S02]  /*0300*/  LOP3.LUT R2, R6, 0xfffffffe, RZ, 0xc0, !PT ;  /* 0xfffffffe06027812 */ /* 0x000fc400078ec0ff */
[C---:B------:R-:W-:Y:S02]  /*0310*/  LOP3.LUT P4, RZ, R0.reuse, 0x2, RZ, 0xc0, !PT ;  /* 0x0000000200ff7812 */ /* 0x040fe4000788c0ff */
[C---:B------:R-:W-:Y:S01]  /*0320*/  LOP3.LUT P3, RZ, R0.reuse, 0x4, RZ, 0xc0, !PT ;  /* 0x0000000400ff7812 */ /* 0x040fe2000786c0ff */
[----:B------:R-:W-:Y:S01]  /*0330*/  IMAD.SHL.U32 R0, R0, 0x40, RZ ;  /* 0x0000004000007824 */ /* 0x000fe200078e00ff */
[----:B------:R-:W-:Y:S01]  /*0340*/  SHF.R.S32.HI R5, RZ, 0x1f, R3 ;  /* 0x0000001fff057819 */ /* 0x000fe20000011403 */
[----:B------:R-:W-:Y:S01]  /*0350*/  IMAD.IADD R194, R20, 0x1, -R2 ;  /* 0x0000000114c27824 */ /* 0x000fe200078e0a02 */
[----:B------:R-:W-:Y:S02]  /*0360*/  LEA.HI R4, R16, R14, RZ, 0x7 ;  /* 0x0000000e10047211 */ /* 0x000fe400078f38ff */
[----:B------:R-:W-:Y:S01]  /*0370*/  LOP3.LUT R0, R0, 0x1c0, RZ, 0xc0, !PT ;  /* 0x000001c000007812 */ /* 0x000fe200078ec0ff */
[----:B------:R-:W-:Y:S01]  /*0380*/  IMAD.SHL.U32 R2, R194, 0x10, RZ ;  /* 0x00000010c2027824 */ /* 0x000fe200078e00ff */
[----:B------:R-:W-:-:S02]  /*0390*/  LEA.HI R12, R5, R3, RZ, 0x3 ;  /* 0x00000003050c7211 */ /* 0x000fc400078f18ff */
[----:B------:R-:W-:Y:S01]  /*03a0*/  SHF.R.S32.HI R10, RZ, 0x7, R4 ;  /* 0x00000007ff0a7819 */ /* 0x000fe20000011404 */
[----:B------:R-:W-:Y:S01]  /*03b0*/  IMAD.SHL.U32 R4, R11, 0x200, RZ ;  /* 0x000002000b047824 */ /* 0x000fe200078e00ff */
[C-C-:B------:R-:W-:Y:S02]  /*03c0*/  LOP3.LUT R5, R0.reuse, 0x8, R15.reuse, 0xf8, !PT ;  /* 0x0000000800057812 */ /* 0x140fe400078ef80f */
[----:B------:R-:W-:Y:S02]  /*03d0*/  SHF.R.U32.HI R186, RZ, 0x3, R0 ;  /* 0x00000003ffba7819 */ /* 0x000fe40000011600 */
[----:B------:R-:W-:Y:S01]  /*03e0*/  LOP3.LUT R6, R0, 0x10, R2, 0xf8, !PT ;  /* 0x0000001000067812 */ /* 0x000fe200078ef802 */
[----:B------:R-:W-:Y:S01]  /*03f0*/  IMAD R2, R10, 0x800, R4 ;  /* 0x000008000a027824 */ /* 0x000fe200078e0204 */
[----:B------:R-:W-:Y:S02]  /*0400*/  LOP3.LUT R0, R5, R186, RZ, 0x3c, !PT ;  /* 0x000000ba05007212 */ /* 0x000fe400078e3cff */
[----:B------:R-:W-:-:S02]  /*0410*/  LOP3.LUT R5, R6, 0x8, R15, 0xf8, !PT ;  /* 0x0000000806057812 */ /* 0x000fc400078ef80f */
[----:B------:R-:W-:Y:S01]  /*0420*/  LOP3.LUT R8, R12, 0xfffffff8, RZ, 0xc0, !PT ;  /* 0xfffffff80c087812 */ /* 0x000fe200078ec0ff */
[----:B------:R-:W-:Y:S01]  /*0430*/  IMAD.IADD R199, R2, 0x1, R0 ;  /* 0x0000000102c77824 */ /* 0x000fe200078e0200 */
[----:B------:R-:W-:Y:S02]  /*0440*/  LEA.HI R0, R16, R14, RZ, 0x6 ;  /* 0x0000000e10007211 */ /* 0x000fe400078f30ff */
[----:B------:R-:W-:Y:S01]  /*0450*/  LOP3.LUT R186, R4, R5, R186, 0xf6, !PT ;  /* 0x0000000504ba7212 */ /* 0x000fe200078ef6ba */
[----:B------:R-:W-:Y:S01]  /*0460*/  IMAD.IADD R15, R3, 0x1, -R8 ;  /* 0x00000001030f7824 */ /* 0x000fe200078e0a08 */
[----:B------:R-:W-:Y:S02]  /*0470*/  LOP3.LUT R4, R17, 0xffffffe0, RZ, 0xc0, !PT ;  /* 0xffffffe011047812 */ /* 0x000fe400078ec0ff */
[----:B------:R-:W-:Y:S02]  /*0480*/  SHF.R.S32.HI R0, RZ, 0x6, R0 ;  /* 0x00000006ff007819 */ /* 0x000fe40000011400 */
[----:B------:R-:W-:Y:S01]  /*0490*/  LOP3.LUT R2, R18, 0x7ffffffc, RZ, 0xc0, !PT ;  /* 0x7ffffffc12027812 */ /* 0x000fe200078ec0ff */
[----:B------:R-:W-:Y:S01]  /*04a0*/  IMAD.IADD R19, R14, 0x1, -R4 ;  /* 0x000000010e137824 */ /* 0x000fe200078e0a04 */
[----:B------:R-:W-:Y:S01]  /*04b0*/  SHF.R.S32.HI R3, RZ, 0x1f, R17 ;  /* 0x0000001fff037819 */ /* 0x000fe20000011411 */
[----:B------:R-:W-:Y:S01]  /*04c0*/  IMAD R4, R0, 0x200, R13 ;  /* 0x0000020000047824 */ /* 0x000fe200078e020d */
[----:B------:R-:W-:Y:S01]  /*04d0*/  LOP3.LUT R7, R9, 0x1, RZ, 0xc0, !PT ;  /* 0x0000000109077812 */ /* 0x000fe200078ec0ff */
[C---:B------:R-:W-:Y:S01]  /*04e0*/  IMAD.IADD R6, R14.reuse, 0x1, -R2 ;  /* 0x000000010e067824 */ /* 0x040fe200078e0a02 */
[----:B------:R-:W-:Y:S01]  /*04f0*/  STL [R1+0x20], R19 ;  /* 0x0000201301007387 */ /* 0x000fe20000100800 */
[----:B------:R-:W-:Y:S01]  /*0500*/  IMAD.SHL.U32 R14, R14, 0x2, RZ ;  /* 0x000000020e0e7824 */ /* 0x000fe200078e00ff */
[----:B------:R-:W-:Y:S01]  /*0510*/  LEA.HI R3, R3, R20, RZ, 0x2 ;  /* 0x0000001403037211 */ /* 0x000fe200078f10ff */
[----:B------:R-:W-:Y:S01]  /*0520*/  IMAD.SHL.U32 R2, R0, 0x8, RZ ;  /* 0x0000000800027824 */ /* 0x000fe200078e00ff */
[----:B------:R1:W-:Y:S01]  /*0530*/  STL [R1+0x4], R4 ;  /* 0x0000040401007387 */ /* 0x0003e20000100800 */
[----:B------:R-:W-:Y:S01]  /*0540*/  IMAD.SHL.U32 R0, R9, 0x40, RZ ;  /* 0x0000004009007824 */ /* 0x000fe200078e00ff */
[----:B------:R-:W-:Y:S01]  /*0550*/  ISETP.NE.U32.AND P0, PT, R7, 0x1, PT ;  /* 0x000000010700780c */ /* 0x000fe20003f05070 */
[----:B------:R-:W-:Y:S01]  /*0560*/  IMAD.SHL.U32 R8, R6, 0x2, RZ ;  /* 0x0000000206087824 */ /* 0x000fe200078e00ff */
[----:B------:R-:W-:Y:S01]  /*0570*/  LOP3.LUT R5, R3, 0xfffffffc, RZ, 0xc0, !PT ;  /* 0xfffffffc03057812 */ /* 0x000fe200078ec0ff */
[----:B------:R-:W-:Y:S01]  /*0580*/  IMAD.SHL.U32 R6, R11, 0x20, RZ ;  /* 0x000000200b067824 */ /* 0x000fe200078e00ff */
[----:B------:R-:W-:-:S02]  /*0590*/  LOP3.LUT R0, R0, 0x1c0, RZ, 0xc0, !PT ;  /* 0x000001c000007812 */ /* 0x000fc400078ec0ff */
[----:B------:R-:W-:Y:S01]  /*05a0*/  LOP3.LUT R2, R2, 0x18, RZ, 0xc0, !PT ;  /* 0x0000001802027812 */ /* 0x000fe200078ec0ff */
[----:B------:R-:W-:Y:S01]  /*05b0*/  IMAD.IADD R5, R20, 0x1, -R5 ;  /* 0x0000000114057824 */ /* 0x000fe200078e0a05 */
[----:B------:R-:W-:Y:S02]  /*05c0*/  SHF.R.U32.HI R3, RZ, 0x3, R0 ;  /* 0x00000003ff037819 */ /* 0x000fe40000011600 */
[----:B------:R-:W-:Y:S02]  /*05d0*/  R2P PR, R9, 0x6 ;  /* 0x0000000609007804 */ /* 0x000fe40000000000 */
[----:B------:R-:W-:Y:S01]  /*05e0*/  LOP3.LUT R9, R2, 0x20, R6, 0xf8, !PT ;  /* 0x0000002002097812 */ /* 0x000fe200078ef806 */
[----:B------:R-:W-:Y:S01]  /*05f0*/  IMAD.SHL.U32 R6, R12, 0x40, RZ ;  /* 0x000000400c067824 */ /* 0x000fe200078e00ff */
[----:B------:R-:W-:Y:S02]  /*0600*/  SEL R185, R185, 0xffffffc0, !P3 ;  /* 0xffffffc0b9b97807 */ /* 0x000fe40005800000 */
[----:B------:R-:W-:-:S02]  /*0610*/  SEL R221, R221, 0x10, !P0 ;  /* 0x00000010dddd7807 */ /* 0x000fc40004000000 */
[----:B------:R-:W-:Y:S01]  /*0620*/  LEA R186, R186, UR5, 0x1 ;  /* 0x00000005baba7c11 */ /* 0x000fe2000f8e08ff */
[----:B-1----:R-:W-:Y:S01]  /*0630*/  IMAD.SHL.U32 R4, R10, 0x20, RZ ;  /* 0x000000200a047824 */ /* 0x002fe200078e00ff */
[----:B------:R-:W-:Y:S01]  /*0640*/  LOP3.LUT R10, R3, R0, R2, 0x1e, !PT ;  /* 0x00000000030a7212 */ /* 0x000fe200078e1e02 */
[----:B------:R-:W-:-:S03]  /*0650*/  IMAD R2, R5, 0x400, R8 ;  /* 0x0000040005027824 */ /* 0x000fc600078e0208 */
[----:B------:R-:W-:-:S05]  /*0660*/  LOP3.LUT R7, R4, 0x6, R14, 0xf8, !PT ;  /* 0x0000000604077812 */ /* 0x000fca00078ef80e */
[----:B------:R1:W-:Y:S02]  /*0670*/  STL [R1+0x10], R7 ;  /* 0x0000100701007387 */ /* 0x0003e40000100800 */
[----:B-1----:R-:W-:Y:S01]  /*0680*/  LOP3.LUT R7, R0, 0x20, R4, 0xf8, !PT ;  /* 0x0000002000077812 */ /* 0x002fe200078ef804 */
[----:B------:R-:W-:-:S03]  /*0690*/  IMAD.SHL.U32 R4, R15, 0x40, RZ ;  /* 0x000000400f047824 */ /* 0x000fc600078e00ff */
[----:B------:R-:W-:Y:S02]  /*06a0*/  LOP3.LUT R0, R7, R3, RZ, 0x3c, !PT ;  /* 0x0000000307007212 */ /* 0x000fe400078e3cff */
[----:B------:R-:W-:Y:S02]  /*06b0*/  LOP3.LUT R3, R4, 0x1c0, RZ, 0xc0, !PT ;  /* 0x000001c004037812 */ /* 0x000fe400078ec0ff */
[----:B------:R-:W-:Y:S01]  /*06c0*/  SHF.R.S32.HI R4, RZ, 0x1f, R19 ;  /* 0x0000001fff047819 */ /* 0x000fe20000011413 */
[----:B------:R-:W-:Y:S01]  /*06d0*/  IMAD.IADD R220, R2, 0x1, R0 ;  /* 0x0000000102dc7824 */ /* 0x000fe200078e0200 */
[----:B------:R-:W-:Y:S01]  /*06e0*/  SHF.R.U32.HI R2, RZ, 0x3, R3 ;  /* 0x00000003ff027819 */ /* 0x000fe20000011603 */
[----:B------:R-:W-:Y:S01]  /*06f0*/  IMAD.SHL.U32 R0, R11, 0x8, RZ ;  /* 0x000000080b007824 */ /* 0x000fe200078e00ff */
[----:B------:R-:W-:Y:S02]  /*0700*/  LEA.HI R4, R4, R19, RZ, 0x2 ;  /* 0x0000001304047211 */ /* 0x000fe400078f10ff */
[----:B------:R-:W-:-:S02]  /*0710*/  LEA R220, R220, UR5, 0x1 ;  /* 0x00000005dcdc7c11 */ /* 0x000fc4000f8e08ff */
[----:B------:R-:W-:Y:S02]  /*0720*/  LOP3.LUT R7, R3, 0x8, R0, 0xf8, !PT ;  /* 0x0000000803077812 */ /* 0x000fe400078ef800 */
[----:B------:R-:W-:Y:S01]  /*0730*/  SHF.R.S32.HI R4, RZ, 0x2, R4 ;  /* 0x00000002ff047819 */ /* 0x000fe20000011404 */
[----:B------:R-:W-:Y:S01]  /*0740*/  VIADD R219, R220, 0x20 ;  /* 0x00000020dcdb7836 */ /* 0x000fe20000000000 */
[----:B------:R-:W-:Y:S01]  /*0750*/  LOP3.LUT R0, R6, 0xfffffe00, RZ, 0xc0, !PT ;  /* 0xfffffe0006007812 */ /* 0x000fe200078ec0ff */
[----:B------:R-:W-:Y:S01]  /*0760*/  IMAD R6, R194, 0x400, R8 ;  /* 0x00000400c2067824 */ /* 0x000fe200078e0208 */
[----:B------:R-:W-:Y:S01]  /*0770*/  LOP3.LUT R3, R2, R9, R3, 0x1e, !PT ;  /* 0x0000000902037212 */ /* 0x000fe200078e1e03 */
[----:B------:R-:W-:Y:S01]  /*0780*/  IMAD R11, R5, 0x10, R4 ;  /* 0x00000010050b7824 */ /* 0x000fe200078e0204 */
[----:B------:R-:W-:Y:S01]  /*0790*/  LOP3.LUT R2, R7, R2, RZ, 0x3c, !PT ;  /* 0x0000000207027212 */ /* 0x000fe200078e3cff */
[--C-:B------:R-:W-:Y:S01]  /*07a0*/  IMAD R4, R5, 0x400, R0.reuse ;  /* 0x0000040005047824 */ /* 0x100fe200078e0200 */
[----:B------:R-:W-:Y:S01]  /*07b0*/  LOP3.LUT R198, R3, R0, RZ, 0xfc, !PT ;  /* 0x0000000003c67212 */ /* 0x000fe200078efcff */
[----:B------:R-:W-:Y:S01]  /*07c0*/  IMAD R194, R194, 0x400, R0 ;  /* 0x00000400c2c27824 */ /* 0x000fe200078e0200 */
[----:B------:R-:W-:Y:S01]  /*07d0*/  SHF.R.S32.HI R3, RZ, 0x1f, R11 ;  /* 0x0000001fff037819 */ /* 0x000fe2000001140b */
[----:B------:R-:W-:Y:S01]  /*07e0*/  IMAD.IADD R197, R4, 0x1, R2 ;  /* 0x0000000104c57824 */ /* 0x000fe200078e0202 */
[----:B------:R-:W-:Y:S01]  /*07f0*/  STL [R1+0x18], R11 ;  /* 0x0000180b01007387 */ /* 0x000fe20000100800 */
[----:B------:R-:W-:Y:S01]  /*0800*/  IMAD.IADD R194, R2, 0x1, R194 ;  /* 0x0000000102c27824 */ /* 0x000fe200078e02c2 */
[----:B------:R-:W-:Y:S01]  /*0810*/  LEA R0, R199, UR4, 0x1 ;  /* 0x00000004c7007c11 */ /* 0x000fe2000f8e08ff */
[----:B------:R-:W-:Y:S01]  /*0820*/  IMAD.MOV.U32 R2, RZ, RZ, 0x20 ;  /* 0x00000020ff027424 */ /* 0x000fe200078e00ff */
[----:B------:R1:W-:Y:S01]  /*0830*/  STL [R1+0x1c], R3 ;  /* 0x00001c0301007387 */ /* 0x0003e20000100800 */
[----:B------:R-:W-:Y:S01]  /*0840*/  IMAD.IADD R6, R6, 0x1, R10 ;  /* 0x0000000106067824 */ /* 0x000fe200078e020a */
[----:B------:R-:W-:Y:S01]  /*0850*/  LEA R194, R194, UR4, 0x1 ;  /* 0x00000004c2c27c11 */ /* 0x000fe2000f8e08ff */
[----:B------:R-:W-:Y:S01]  /*0860*/  @P1 VIADD R219, R220, 0xffffffe0 ;  /* 0xffffffe0dcdb1836 */ /* 0x000fe20000000000 */
[----:B------:R-:W-:Y:S01]  /*0870*/  SEL R2, R2, 0xffffffe0, !P4 ;  /* 0xffffffe002027807 */ /* 0x000fe20006000000 */
[----:B------:R-:W-:-:S02]  /*0880*/  IMAD.IADD R188, R0, 0x1, R185 ;  /* 0x0000000100bc7824 */ /* 0x000fc400078e02b9 */
[----:B------:R-:W-:Y:S01]  /*0890*/  IMAD.IADD R222, R220, 0x1, R221 ;  /* 0x00000001dcde7824 */ /* 0x000fe200078e02dd */
[----:B------:R-:W-:Y:S01]  /*08a0*/  IADD3 R191, R2, -0x4000, R0 ;  /* 0xffffc00002bf7810 */ /* 0x000fe20007ffe000 */
[----:B------:R-:W-:Y:S02]  /*08b0*/  IMAD.IADD R190, R0, 0x1, R2 ;  /* 0x0000000100be7824 */ /* 0x000fe400078e0202 */
[----:B------:R-:W-:Y:S02]  /*08c0*/  IMAD.IADD R221, R221, 0x1, R219 ;  /* 0x00000001dddd7824 */ /* 0x000fe400078e02db */
[C---:B------:R-:W-:Y:S02]  /*08d0*/  IMAD.IADD R191, R185.reuse, 0x1, R191 ;  /* 0x00000001b9bf7824 */ /* 0x040fe400078e02bf */
[----:B------:R-:W-:Y:S01]  /*08e0*/  IMAD.IADD R185, R185, 0x1, R186 ;  /* 0x00000001b9b97824 */ /* 0x000fe200078e02ba */
[----:B-1----:R-:W-:-:S05]  /*08f0*/  LEA R3, R6, UR6, 0x1 ;  /* 0x0000000606037c11 */ /* 0x002fca000f8e08ff */
[C---:B------:R-:W-:Y:S01]  /*0900*/  VIADD R2, R3.reuse, 0x40 ;  /* 0x0000004003027836 */ /* 0x040fe20000000000 */
[----:B------:R1:W-:Y:S01]  /*0910*/  STL [R1+0x8], R3 ;  /* 0x0000080301007387 */ /* 0x0003e20000100800 */
[----:B------:R-:W-:-:S05]  /*0920*/  @P2 VIADD R2, R3, 0xffffffc0 ;  /* 0xffffffc003022836 */ /* 0x000fca0000000000 */
[----:B------:R1:W-:Y:S02]  /*0930*/  STL [R1+0xc], R2 ;  /* 0x00000c0201007387 */ /* 0x0003e40000100800 */
.L_x_436:
[----:B--2---:R-:W2:Y:S01]  /*0940*/  S2R R49, SR_CTAID.Y ;  /* 0x0000000000317919 */ /* 0x004ea20000002600 */
[----:B-1----:R-:W1:Y:S01]  /*0950*/  LDC.64 R2, c[0x0][0x2f0] ;  /* 0x0000bc00ff027b82 */ /* 0x002e620000000a00 */
[----:B------:R-:W-:Y:S01]  /*0960*/  ISETP.NE.U32.AND P3, PT, RZ, UR12, PT ;  /* 0x0000000cff007c0c */ /* 0x000fe2000bf65070 */
[----:B------:R-:W-:-:S03]  /*0970*/  IMAD.MOV.U32 R0, RZ, RZ, -0x1 ;  /* 0xffffffffff007424 */ /* 0x000fc600078e00ff */
[----:B------:R-:W-:-:S03]  /*0980*/  ISETP.NE.AND.EX P3, PT, RZ, UR13, PT, P3 ;  /* 0x0000000dff007c0c */ /* 0x000fc6000bf65330 */
[----:B---3--:R-:W3:Y:S08]  /*0990*/  LDC.64 R8, c[0x0][0x308] ;  /* 0x0000c200ff087b82 */ /* 0x008ef00000000a00 */
[----:B----4-:R-:W4:Y:S08]  /*09a0*/  LDC.U8 R13, c[0x0][0x3c2] ;  /* 0x0000f080ff0d7b82 */ /* 0x010f300000000000 */
[----:B------:R-:W5:Y:S01]  /*09b0*/  LDC.64 R4, c[0x0][0x2f8] ;  /* 0x0000be00ff047b82 */ /* 0x000f620000000a00 */
        /* <DEDUP_REMOVED lines=41> */
.L_x_390:
        /* <DEDUP_REMOVED lines=86> */
[----:B------:R-:W-:Y:S01]  /*11b0*/  @!P2 IMAD R9, R49, R11, R2 ;  /* 0x0000000b3109a224 */ /* 0x000fe200078e0202 */
        /* <DEDUP_REMOVED lines=13> */
[C---:B------:R-:W-:Y:S01]  /*1290*/  IMAD.WIDE.U32 R10, R28.reuse, R7, RZ ;  /* 0x000000071c0a7225 */ /* 0x040fe200078e00ff */
[----:B------:R-:W-:Y:S02]  /*12a0*/  @!P2 MOV R13, R2 ;  /* 0x00000002000da202 */ /* 0x000fe40000000f00 */
[----:B------:R-:W-:Y:S01]  /*12b0*/  ISETP.NE.AND P0, PT, R37, RZ, PT ;  /* 0x000000ff2500720c */ /* 0x000fe20003f05270 */
[----:B------:R-:W-:Y:S01]  /*12c0*/  IMAD R8, R28, R8, R5 ;  /* 0x000000081c087224 */ /* 0x000fe200078e0205 */
[----:B------:R-:W-:Y:S01]  /*12d0*/  SHF.R.S32.HI R28, RZ, 0x1f, R22 ;  /* 0x0000001fff1c7819 */ /* 0x000fe20000011416 */
[----:B-----5:R-:W-:-:S04]  /*12e0*/  IMAD.WIDE.U32 R2, R36, R14, RZ ;  /* 0x0000000e24027225 */ /* 0x020fc800078e00ff */
[----:B---3--:R-:W-:Y:S01]  /*12f0*/  @P3 IMAD R9, R48, R25, R4 ;  /* 0x0000001930093224 */ /* 0x008fe200078e0204 */
[----:B------:R-:W-:Y:S01]  /*1300*/  SEL R203, R2, RZ, P0 ;  /* 0x000000ff02cb7207 */ /* 0x000fe20000000000 */
[----:B------:R-:W-:Y:S02]  /*1310*/  @!P3 IMAD R5, R49, R240, R48 ;  /* 0x000000f03105b224 */ /* 0x000fe400078e0230 */
[----:B------:R-:W-:Y:S02]  /*1320*/  @P1 IMAD.IADD R4, R249, 0x1, R50 ;  /* 0x00000001f9041824 */ /* 0x000fe400078e0232 */
[----:B------:R-:W-:Y:S02]  /*1330*/  @!P3 IMAD R9, R5, R35, RZ ;  /* 0x000000230509b224 */ /* 0x000fe400078e02ff */
[----:B------:R-:W-:Y:S02]  /*1340*/  IMAD R7, R36, R15, R3 ;  /* 0x0000000f24077224 */ /* 0x000fe400078e0203 */
[----:B------:R-:W-:-:S02]  /*1350*/  IMAD R37, R48, R40, RZ ;  /* 0x0000002830257224 */ /* 0x000fc400078e02ff */
[C---:B-1----:R-:W-:Y:S01]  /*1360*/  @P1 IMAD R5, R4.reuse, R21, RZ ;  /* 0x0000001504051224 */ /* 0x042fe200078e02ff */
[----:B------:R-:W-:Y:S01]  /*1370*/  SEL R25, R7, RZ, P0 ;  /* 0x000000ff07197207 */ /* 0x000fe20000000000 */
        /* <DEDUP_REMOVED lines=17> */
.L_x_392:
        /* <DEDUP_REMOVED lines=13> */
.L_x_393:
        /* <DEDUP_REMOVED lines=10> */
.L_x_394:
[----:B------:R-:W-:-:S04]  /*1600*/  IMAD R0, R49, R240, R48 ;  /* 0x000000f031007224 */ /* 0x000fc800078e0230 */
[----:B------:R-:W-:-:S07]  /*1610*/  IMAD R0, R0, R43, RZ ;  /* 0x0000002b00007224 */ /* 0x000fce00078e02ff */
.L_x_395:
[----:B------:R-:W2:Y:S01]  /*1620*/  LDL R51, [R1+0x20] ;  /* 0x0000200001337983 */ /* 0x000ea20000100800 */
[----:B------:R-:W1:Y:S01]  /*1630*/  LDC.64 R14, c[0x0][0x420] ;  /* 0x00010800ff0e7b82 */ /* 0x000e620000000a00 */
[----:B------:R-:W-:Y:S01]  /*1640*/  IMAD R240, R40, R240, RZ ;  /* 0x000000f028f07224 */ /* 0x000fe200078e02ff */
[----:B------:R-:W-:Y:S01]  /*1650*/  IADD3 R2, P4, R212, R13, RZ ;  /* 0x0000000dd4027210 */ /* 0x000fe20007f9e0ff */
[----:B------:R-:W3:Y:S01]  /*1660*/  S2R R8, SR_TID.X ;  /* 0x0000000000087919 */ /* 0x000ee20000002100 */
[----:B------:R-:W-:Y:S01]  /*1670*/  SHF.R.S32.HI R213, RZ, 0x1f, R212 ;  /* 0x0000001fffd57819 */ /* 0x000fe200000114d4 */
[----:B------:R-:W-:Y:S01]  /*1680*/  IMAD.SHL.U32 R239, R240, 0x40, RZ ;  /* 0x00000040f0ef7824 */ /* 0x000fe200078e00ff */
[----:B------:R-:W-:Y:S01]  /*1690*/  ULDC UR4, c[0x0][0x398] ;  /* 0x0000e60000047ab9 */ /* 0x000fe20000000800 */
[----:B------:R-:W4:Y:S01]  /*16a0*/  S2R R43, SR_TID.X ;  /* 0x00000000002b7919 */ /* 0x000f220000002100 */
[C---:B------:R-:W-:Y:S01]  /*16b0*/  IADD3 R13, R6.reuse, R0, RZ ;  /* 0x00000000060d7210 */ /* 0x040fe20007ffe0ff */
[----:B------:R-:W-:Y:S01]  /*16c0*/  IMAD.IADD R9, R6, 0x1, R9 ;  /* 0x0000000106097824 */ /* 0x000fe200078e0209 */
[----:B------:R-:W-:Y:S01]  /*16d0*/  IADD3 R5, P3, P2, R10, R239, R37 ;  /* 0x000000ef0a057210 */ /* 0x000fe20007a7e025 */
[----:B------:R-:W-:Y:S01]  /*16e0*/  ULDC.64 UR6, c[0x0][0x428] ;  /* 0x00010a0000067ab9 */ /* 0x000fe20000000a00 */
[----:B------:R-:W-:Y:S01]  /*16f0*/  SHF.R.S32.HI R3, RZ, 0x1f, R239 ;  /* 0x0000001fff037819 */ /* 0x000fe200000114ef */
[----:B------:R-:W-:Y:S01]  /*1700*/  IMAD R10, R42, UR6, RZ ;  /* 0x000000062a0a7c24 */ /* 0x000fe2000f8e02ff */
[----:B------:R-:W5:Y:S01]  /*1710*/  LDC.64 R46, c[0x0][0x2b0] ;  /* 0x0000ac00ff2e7b82 */ /* 0x000f620000000a00 */
[----:B------:R-:W-:Y:S01]  /*1720*/  ULDC.64 UR8, c[0x0][0x258] ;  /* 0x0000960000087ab9 */ /* 0x000fe20000000a00 */
[----:B------:R-:W-:Y:S01]  /*1730*/  IADD3.X R7, R4, R3, R39, P3, P2 ;  /* 0x0000000304077210 */ /* 0x000fe20001fe4427 */
[----:B------:R-:W-:Y:S01]  /*1740*/  IMAD.X R3, R213, 0x1, R23, P4 ;  /* 0x00000001d5037824 */ /* 0x000fe200020e0617 */
[----:B------:R-:W-:Y:S01]  /*1750*/  IADD3 R4, -R225, R30, R22 ;  /* 0x0000001ee1047210 */ /* 0x000fe20007ffe116 */
[----:B------:R-:W-:Y:S01]  /*1760*/  ULDC.64 UR10, c[0x0][0x210] ;  /* 0x00008400000a7ab9 */ /* 0x000fe20000000a00 */
[----:B------:R-:W-:Y:S01]  /*1770*/  IADD3 R203, P3, P2, R203, R5, R33 ;  /* 0x00000005cbcb7210 */ /* 0x000fe20007a7e021 */
[----:B------:R-:W-:Y:S01]  /*1780*/  BSSY B1, `(.L_x_391) ;  /* 0x0000629000017945 */ /* 0x000fe20003800000 */
[----:B------:R-:W-:Y:S01]  /*1790*/  SHF.R.S32.HI R33, RZ, 0x1f, R248 ;  /* 0x0000001fff217819 */ /* 0x000fe200000114f8 */
[----:B------:R-:W-:Y:S01]  /*17a0*/  VIADD R4, R4, -UR4 ;  /* 0x8000000404047c36 */ /* 0x000fe20008000000 */
[----:B------:R-:W5:Y:S01]  /*17b0*/  LDC.64 R44, c[0x0][0x478] ;  /* 0x00011e00ff2c7b82 */ /* 0x000f620000000a00 */
[----:B-1----:R-:W-:-:S02]  /*17c0*/  IMAD R5, R12, R14, RZ ;  /* 0x0000000e0c057224 */ /* 0x002fc400078e02ff */
[----:B------:R-:W-:Y:S01]  /*17d0*/  IMAD.WIDE.U32 R2, R6, R14, R2 ;  /* 0x0000000e06027225 */ /* 0x000fe200078e0002 */
[----:B------:R-:W-:-:S03]  /*17e0*/  SHF.R.S32.HI R0, RZ, 0x1f, R4 ;  /* 0x0000001fff007819 */ /* 0x000fc60000011404 */
[----:B------:R-:W-:Y:S01]  /*17f0*/  IMAD R5, R6, R15, R5 ;  /* 0x0000000f06057224 */ /* 0x000fe200078e0205 */
[----:B------:R-:W-:Y:S02]  /*1800*/  IADD3 R6, P4, R248, R6, RZ ;  /* 0x00000006f8067210 */ /* 0x000fe40007f9e0ff */
[----:B------:R-:W-:Y:S01]  /*1810*/  LEA.HI R16, R0, R4, RZ, 0x6 ;  /* 0x0000000400107211 */ /* 0x000fe200078f30ff */
[----:B------:R-:W-:Y:S01]  /*1820*/  IMAD.IADD R3, R3, 0x1, R5 ;  /* 0x0000000103037824 */ /* 0x000fe200078e0205 */
[----:B---3--:R-:W-:Y:S02]  /*1830*/  SHF.R.S32.HI R8, RZ, 0x1f, R8 ;  /* 0x0000001fff087819 */ /* 0x008fe40000011408 */
[----:B------:R-:W-:Y:S01]  /*1840*/  IADD3.X R0, R33, R12, RZ, P4, !PT ;  /* 0x0000000c21007210 */ /* 0x000fe200027fe4ff */
[----:B------:R-:W-:Y:S01]  /*1850*/  IMAD.WIDE.U32 R2, R48, UR6, R2 ;  /* 0x0000000630027c25 */ /* 0x000fe2000f8e0002 */
[----:B----4-:R-:W-:Y:S02]  /*1860*/  LEA.HI R8, R8, R43, RZ, 0x5 ;  /* 0x0000002b08087211 */ /* 0x010fe400078f28ff */
[----:B------:R-:W-:Y:S01]  /*1870*/  IADD3.X R5, R25, R7, R24, P3, P2 ;  /* 0x0000000719057210 */ /* 0x000fe20001fe4418 */
[----:B------:R-:W-:Y:S01]  /*1880*/  IMAD R4, R0, R26, RZ ;  /* 0x0000001a00047224 */ /* 0x000fe200078e02ff */
[----:B------:R-:W-:Y:S01]  /*1890*/  SHF.R.S32.HI R8, RZ, 0x5, R8 ;  /* 0x00000005ff087819 */ /* 0x000fe20000011408 */
[----:B-----5:R-:W-:-:S04]  /*18a0*/  IMAD.WIDE R12, R13, 0x4, R44 ;  /* 0x000000040d0c7825 */ /* 0x020fc800078e022c */
[----:B------:R-:W-:Y:S02]  /*18b0*/  IMAD.MOV.U32 R224, RZ, RZ, R12 ;  /* 0x000000ffffe07224 */ /* 0x000fe400078e000c */
[----:B------:R-:W-:Y:S02]  /*18c0*/  IMAD.MOV.U32 R223, RZ, RZ, R13 ;  /* 0x000000ffffdf7224 */ /* 0x000fe400078e000d */
[----:B--2---:R-:W-:Y:S02]  /*18d0*/  IMAD R0, R8, R240, R51 ;  /* 0x000000f008007224 */ /* 0x004fe400078e0233 */
[----:B------:R-:W-:Y:S02]  /*18e0*/  IMAD R8, R6, R27, R4 ;  /* 0x0000001b06087224 */ /* 0x000fe400078e0204 */
[----:B------:R-:W-:Y:S01]  /*18f0*/  IMAD R4, R48, UR7, R10 ;  /* 0x0000000730047c24 */ /* 0x000fe2000f8e020a */
[----:B------:R-:W-:Y:S01]  /*1900*/  IADD3 R203, P2, R0, R203, RZ ;  /* 0x000000cb00cb7210 */ /* 0x000fe20007f5e0ff */
[----:B------:R-:W-:Y:S01]  /*1910*/  IMAD.WIDE.U32 R6, R6, R26, R212 ;  /* 0x0000001a06067225 */ /* 0x000fe200078e00d4 */
[----:B------:R-:W-:-:S02]  /*1920*/  ULDC.64 UR6, c[0x0][0x400] ;  /* 0x0001000000067ab9 */ /* 0x000fc40000000a00 */
[----:B------:R-:W-:Y:S01]  /*1930*/  LEA.HI.X.SX32 R0, R0, R5, 0x1, P2 ;  /* 0x0000000500007211 */ /* 0x000fe200010f0eff */
[----:B------:R-:W-:Y:S01]  /*1940*/  IMAD.IADD R5, R3, 0x1, R4 ;  /* 0x0000000103057824 */ /* 0x000fe200078e0204 */
[----:B------:R-:W-:Y:S01]  /*1950*/  IADD3 R6, P3, R38, R6, RZ ;  /* 0x0000000626067210 */ /* 0x000fe20007f7e0ff */
[----:B------:R-:W-:Y:S01]  /*1960*/  IMAD.MOV.U32 R4, RZ, RZ, R2 ;  /* 0x000000ffff047224 */ /* 0x000fe200078e0002 */
[----:B------:R-:W-:Y:S01]  /*1970*/  SHF.R.S32.HI R2, RZ, 0x6, R16 ;  /* 0x00000006ff027819 */ /* 0x000fe20000011410 */
[----:B------:R-:W-:Y:S01]  /*1980*/  IMAD R3, R42, UR8, RZ ;  /* 0x000000082a037c24 */ /* 0x000fe2000f8e02ff */
[----:B------:R-:W-:Y:S01]  /*1990*/  LEA R202, P2, R203, UR6, 0x2 ;  /* 0x00000006cbca7c11 */ /* 0x000fe2000f8410ff */
[----:B------:R-:W-:Y:S01]  /*19a0*/  IMAD.WIDE.U32 R4, R248, R14, R4 ;  /* 0x0000000ef8047225 */ /* 0x000fe200078e0004 */
[----:B------:R-:W-:Y:S02]  /*19b0*/  VIMNMX R247, RZ, R2, !PT ;  /* 0x00000002fff77248 */ /* 0x000fe40007fe0100 */
[----:B------:R-:W-:Y:S01]  /*19c0*/  IADD3.X R7, R31, R7, R8, P3, !PT ;  /* 0x000000071f077210 */ /* 0x000fe20001ffe408 */
[----:B------:R-:W-:Y:S01]  /*19d0*/  IMAD R3, R48, UR9, R3 ;  /* 0x0000000930037c24 */ /* 0x000fe2000f8e0203 */
[----:B------:R-:W-:Y:S01]  /*19e0*/  ISETP.GT.AND P4, PT, R201, R247, PT ;  /* 0x000000f7c900720c */ /* 0x000fe20003f84270 */
[----:B------:R-:W-:Y:S01]  /*19f0*/  IMAD.WIDE R8, R9, 0x4, R46 ;  /* 0x0000000409087825 */ /* 0x000fe200078e022e */
[----:B------:R-:W-:-:S02]  /*1a00*/  LEA.HI.X R203, R203, UR7, R0, 0x2, P2 ;  /* 0x00000007cbcb7c11 */ /* 0x000fc400090f1400 */
[----:B------:R-:W-:Y:S01]  /*1a10*/  IADD3 R201, R201, -0x1, RZ ;  /* 0xffffffffc9c97810 */ /* 0x000fe20007ffe0ff */
[----:B------:R-:W-:Y:S01]  /*1a20*/  IMAD R0, R33, R14, RZ ;  /* 0x0000000e21007224 */ /* 0x000fe200078e02ff */
[----:B------:R-:W-:Y:S01]  /*1a30*/  MOV R218, R8 ;  /* 0x0000000800da7202 */ /* 0x000fe20000000f00 */
[----:B------:R-:W-:Y:S01]  /*1a40*/  IMAD.WIDE.U32 R10, R48, UR8, R6 ;  /* 0x00000008300a7c25 */ /* 0x000fe2000f8e0006 */
[----:B------:R-:W-:Y:S01]  /*1a50*/  ULDC.64 UR8, c[0x0][0x3e0] ;  /* 0x0000f80000087ab9 */ /* 0x000fe20000000a00 */
[----:B------:R-:W-:Y:S02]  /*1a60*/  MOV R217, R9 ;  /* 0x0000000900d97202 */ /* 0x000fe40000000f00 */
[----:B------:R-:W-:Y:S01]  /*1a70*/  IMAD R0, R248, R15, R0 ;  /* 0x0000000ff8007224 */ /* 0x000fe200078e0200 */
[----:B------:R-:W-:Y:S01]  /*1a80*/  LEA R208, P3, R10, UR10, 0x1 ;  /* 0x0000000a0ad07c11 */ /* 0x000fe2000f8608ff */
[----:B------:R-:W-:Y:S01]  /*1a90*/  IMAD.IADD R24, R11, 0x1, R3 ;  /* 0x000000010b187824 */ /* 0x000fe200078e0203 */
[----:B------:R-:W-:Y:S01]  /*1aa0*/  LEA R206, P2, R4, UR8, 0x1 ;  /* 0x0000000804ce7c11 */ /* 0x000fe2000f8408ff */
[----:B------:R-:W-:-:S03]  /*1ab0*/  IMAD.IADD R23, R5, 0x1, R0 ;  /* 0x0000000105177824 */ /* 0x000fc600078e0200 */
[----:B------:R-:W-:Y:S02]  /*1ac0*/  LEA.HI.X R209, R10, UR11, R24, 0x1, P3 ;  /* 0x0000000b0ad17c11 */ /* 0x000fe400098f0c18 */
        /* <DEDUP_REMOVED lines=27> */
.L_x_397:
        /* <DEDUP_REMOVED lines=13> */
.L_x_398:
        /* <DEDUP_REMOVED lines=11> */
[C---:B------:R-:W-:Y:S01]  /*1e00*/  IMAD R10, R48.reuse, UR7, R10 ;  /* 0x00000007300a7c24 */ /* 0x040fe2000f8e020a */
        /* <DEDUP_REMOVED lines=18> */
.L_x_400:
[----:B------:R-:W-:Y:S05]  /*1f30*/  BSYNC B0 ;  /* 0x0000000000007941 */ /* 0x000fea0003800000 */
.L_x_399:
        /* <DEDUP_REMOVED lines=18> */
.L_x_402:
[----:B------:R-:W-:Y:S05]  /*2060*/  BSYNC B0 ;  /* 0x0000000000007941 */ /* 0x000fea0003800000 */
.L_x_401:
        /* <DEDUP_REMOVED lines=26> */
.L_x_404:
[----:B------:R-:W-:Y:S05]  /*2210*/  BSYNC B0 ;  /* 0x0000000000007941 */ /* 0x000fea0003800000 */
.L_x_403:
        /* <DEDUP_REMOVED lines=19> */
.L_x_396:
[----:B------:R-:W2:Y:S01]  /*2350*/  LDL R31, [R1+0x4] ;  /* 0x00000400011f7983 */ /* 0x000ea20000100800 */
[----:B------:R-:W-:Y:S01]  /*2360*/  IMAD R0, R246, -0x40, R225 ;  /* 0xffffffc0f6007824 */ /* 0x000fe200078e02e1 */
[----:B------:R-:W-:Y:S01]  /*2370*/  ULDC.64 UR6, c[0x0][0x268] ;  /* 0x00009a0000067ab9 */ /* 0x000fe20000000a00 */
[----:B------:R-:W-:Y:S01]  /*2380*/  VIADD R8, R248, 0x20 ;  /* 0x00000020f8087836 */ /* 0x000fe20000000000 */
[----:B------:R-:W-:Y:S01]  /*2390*/  BSSY B0, `(.L_x_406) ;  /* 0x0000030000007945 */ /* 0x000fe20003800000 */
[----:B------:R-:W-:Y:S01]  /*23a0*/  IMAD.WIDE.U32 R2, R22, R18, R212 ;  /* 0x0000001216027225 */ /* 0x000fe200078e00d4 */
[----:B------:R-:W-:Y:S01]  /*23b0*/  @P0 BAR.SYNC.DEFER_BLOCKING 0x0 ;  /* 0x0000000000000b1d */ /* 0x000fe20000010000 */
[-C--:B------:R-:W-:Y:S02]  /*23c0*/  ISETP.GE.AND P6, PT, R248, R0.reuse, PT ;  /* 0x00000000f800720c */ /* 0x080fe40003fc6270 */
[----:B------:R-:W-:Y:S01]  /*23d0*/  ISETP.GE.AND P5, PT, R8, R0, PT ;  /* 0x000000000800720c */ /* 0x000fe20003fa6270 */
[----:B------:R-:W-:Y:S01]  /*23e0*/  IMAD R7, R28, R18, RZ ;  /* 0x000000121c077224 */ /* 0x000fe200078e02ff */
[----:B------:R-:W-:Y:S01]  /*23f0*/  IADD3 R6, P1, R32, R2, RZ ;  /* 0x0000000220067210 */ /* 0x000fe20007f3e0ff */
[----:B------:R-:W-:-:S02]  /*2400*/  IMAD R16, R201, -0x40, R30 ;  /* 0xffffffc0c9107824 */ /* 0x000fc400078e021e */
[----:B------:R-:W-:-:S03]  /*2410*/  IMAD R2, R22, R19, R7 ;  /* 0x0000001316027224 */ /* 0x000fc600078e0207 */
[-C--:B------:R-:W-:Y:S02]  /*2420*/  ISETP.GE.AND P3, PT, R8, R16.reuse, PT ;  /* 0x000000100800720c */ /* 0x080fe40003f66270 */
[----:B------:R-:W-:Y:S01]  /*2430*/  IADD3.X R7, R34, R3, R2, P1, !PT ;  /* 0x0000000322077210 */ /* 0x000fe20000ffe402 */
[----:B------:R-:W-:Y:S01]  /*2440*/  IMAD R2, R29, UR6, RZ ;  /* 0x000000061d027c24 */ /* 0x000fe2000f8e02ff */
[----:B------:R-:W-:Y:S02]  /*2450*/  LEA.HI R3, R201, R201, RZ, 0x1 ;  /* 0x000000c9c9037211 */ /* 0x000fe400078f08ff */
[----:B------:R-:W-:Y:S01]  /*2460*/  ISETP.GE.AND P4, PT, R248, R16, PT ;  /* 0x00000010f800720c */ /* 0x000fe20003f86270 */
[----:B------:R-:W-:Y:S01]  /*2470*/  IMAD R2, R17, UR7, R2 ;  /* 0x0000000711027c24 */ /* 0x000fe2000f8e0202 */
[----:B------:R-:W-:Y:S01]  /*2480*/  LOP3.LUT R25, R3, 0xfffffffe, RZ, 0xc0, !PT ;  /* 0xfffffffe03197812 */ /* 0x000fe200078ec0ff */
[----:B------:R-:W-:-:S05]  /*2490*/  IMAD.WIDE.U32 R6, R17, UR6, R6 ;  /* 0x0000000611067c25 */ /* 0x000fca000f8e0006 */
        /* <DEDUP_REMOVED lines=31> */
.L_x_407:
[----:B------:R-:W-:Y:S05]  /*2690*/  BSYNC B0 ;  /* 0x0000000000007941 */ /* 0x000fea0003800000 */
.L_x_406:
        /* <DEDUP_REMOVED lines=14> */
[----:B------:R3:W-:Y:S01]  /*2780*/  @P1 STS.128 [R0+0x11000], RZ ;  /* 0x011000ff00001388 */ /* 0x0007e20000000c00 */
[----:B--2---:R-:W-:Y:S02]  /*2790*/  @!P1 LEA R2, P2, R6, R8, 0x1 ;  /* 0x0000000806029211 */ /* 0x004fe400078408ff */
[----:B------:R-:W-:-:S05]  /*27a0*/  IMAD.IADD R8, R7, 0x1, R3 ;  /* 0x0000000107087824 */ /* 0x000fca00078e0203 */
        /* <DEDUP_REMOVED lines=14> */
.L_x_409:
[----:B------:R-:W-:Y:S05]  /*2890*/  BSYNC B0 ;  /* 0x0000000000007941 */ /* 0x000fea0003800000 */
.L_x_408:
[----:B------:R-:W0:Y:S01]  /*28a0*/  LDGDEPBAR ;  /* 0x00000000000079af */ /* 0x000e220000000000 */
[----:B------:R-:W-:Y:S01]  /*28b0*/  BSSY B0, `(.L_x_410) ;  /* 0x0000013000007945 */ /* 0x000fe20003800000 */
[----:B--23--:R-:W-:Y:S02]  /*28c0*/  IADD3 R2, R201, -R25, RZ ;  /* 0x80000019c9027210 */ /* 0x00cfe40007ffe0ff */
        /* <DEDUP_REMOVED lines=17> */
.L_x_411:
[----:B------:R-:W-:Y:S05]  /*29e0*/  BSYNC B0 ;  /* 0x0000000000007941 */ /* 0x000fea0003800000 */
.L_x_410:
[----:B------:R1:W-:Y:S01]  /*29f0*/  @P3 STS.128 [R0+0x9000], RZ ;  /* 0x009000ff00003388 */ /* 0x0003e20000000c00 */
[----:B------:R-:W-:Y:S01]  /*2a00*/  ISETP.NE.AND P0, PT, R2, 0x1, PT ;  /* 0x000000010200780c */ /* 0x000fe20003f05270 */
[----:B------:R-:W-:Y:S01]  /*2a10*/  VIADD R2, R31, 0x2000 ;  /* 0x000020001f027836 */ /* 0x000fe20000000000 */
[----:B------:R-:W-:Y:S01]  /*2a20*/  BSSY B0, `(.L_x_412) ;  /* 0x0000018000007945 */ /* 0x000fe20003800000 */
[----:B------:R1:W-:Y:S03]  /*2a30*/  @P3 STS.128 [R0+0xb000], RZ ;  /* 0x00b000ff00003388 */ /* 0x0003e60000000c00 */
[----:B------:R-:W-:Y:S01]  /*2a40*/  SEL R200, R2, R31, !P0 ;  /* 0x0000001f02c87207 */ /* 0x000fe20004000000 */
[----:B------:R-:W-:Y:S06]  /*2a50*/  @P3 BRA `(.L_x_413) ;  /* 0x0000000000503947 */ /* 0x000fec0003800000 */
[----:B------:R-:W-:Y:S02]  /*2a60*/  ULDC UR4, c[0x0][0x2d0] ;  /* 0x0000b40000047ab9 */ /* 0x000fe40000000800 */
[----:B------:R-:W-:-:S13]  /*2a70*/  ISETP.GE.AND P2, PT, R212, UR4, PT ;  /* 0x00000004d4007c0c */ /* 0x000fda000bf46270 */
[C---:B------:R-:W-:Y:S01]  /*2a80*/  @!P2 LEA R2, P1, R14.reuse, R206, 0x6 ;  /* 0x000000ce0e02a211 */ /* 0x040fe200078230ff */
        /* <DEDUP_REMOVED lines=10> */
[----:B-1----:R-:W-:Y:S02]  /*2b30*/  LEA.HI.X R3, R14, R23, R15, 0x5, P1 ;  /* 0x000000170e037211 */ /* 0x002fe400008f2c0f */
[----:B------:R-:W-:-:S04]  /*2b40*/  LEA R2, P1, R4, UR8, 0x1 ;  /* 0x0000000804027c11 */ /* 0x000fc8000f8208ff */
[----:B------:R-:W-:-:S05]  /*2b50*/  LEA.HI.X R3, R4, UR9, R3, 0x1, P1 ;  /* 0x0000000904037c11 */ /* 0x000fca00088f0c03 */
[----:B------:R-:W-:Y:S01]  /*2b60*/  @!PT LDS RZ, [RZ] ;  /* 0x00000000fffff984 */ /* 0x000fe20000000800 */
[----:B------:R-:W-:Y:S01]  /*2b70*/  @!PT LDS RZ, [RZ] ;  /* 0x00000000fffff984 */ /* 0x000fe20000000800 */
[----:B------:R-:W-:Y:S01]  /*2b80*/  @!PT LDS RZ, [RZ] ;  /* 0x00000000fffff984 */ /* 0x000fe20000000800 */
[----:B------:R1:W-:Y:S04]  /*2b90*/  LDGSTS.E.BYPASS.LTC128B.128 [R0+0xb000], desc[UR16][R2.64+0x80] ;  /* 0x0b00008002007fae */ /* 0x0003e8000b901d50 */
.L_x_413:
[----:B------:R-:W-:Y:S05]  /*2ba0*/  BSYNC B0 ;  /* 0x0000000000007941 */ /* 0x000fea0003800000 */
.L_x_412:
        /* <DEDUP_REMOVED lines=12> */
.L_x_415:
        /* <DEDUP_REMOVED lines=20> */
.L_x_416:
[----:B------:R-:W-:Y:S05]  /*2db0*/  BSYNC B0 ;  /* 0x0000000000007941 */ /* 0x000fea0003800000 */
.L_x_414:
        /* <DEDUP_REMOVED lines=13> */
.L_x_418:
[----:B------:R-:W-:Y:S02]  /*2e90*/  ULDC UR4, c[0x0][0x2d0] ;  /* 0x0000b40000047ab9 */ /* 0x000fe40000000800 */
[----:B------:R-:W-:Y:S02]  /*2ea0*/  ISETP.GE.AND P2, PT, R212, UR4, PT ;  /* 0x00000004d4007c0c */ /* 0x000fe4000bf46270 */
[----:B------:R-:W-:-:S11]  /*2eb0*/  ISETP.GE.AND P1, PT, R226, UR4, PT ;  /* 0x00000004e2007c0c */ /* 0x000fd6000bf26270 */
[C---:B-1----:R-:W-:Y:S01]  /*2ec0*/  @!P2 LEA R2, P3, R26.reuse, R208, 0x6 ;  /* 0x000000d01a02a211 */ /* 0x042fe200078630ff */
        /* <DEDUP_REMOVED lines=13> */
[----:B-----5:R-:W-:-:S04]  /*2fa0*/  IADD3 R3, P2, R10, R4, RZ ;  /* 0x000000040a037210 */ /* 0x020fc80007f5e0ff */
[----:B------:R-:W-:Y:S01]  /*2fb0*/  IADD3.X R4, R24, R5, R6, P2, !PT ;  /* 0x0000000518047210 */ /* 0x000fe200017fe406 */
[----:B------:R-:W-:Y:S08]  /*2fc0*/  @P1 BRA `(.L_x_419) ;  /* 0x0000000000181947 */ /* 0x000ff00003800000 */
[----:B------:R-:W-:-:S04]  /*2fd0*/  LEA R2, P1, R3, UR10, 0x1 ;  /* 0x0000000a03027c11 */ /* 0x000fc8000f8208ff */
[----:B------:R-:W-:-:S05]  /*2fe0*/  LEA.HI.X R3, R3, UR11, R4, 0x1, P1 ;  /* 0x0000000b03037c11 */ /* 0x000fca00088f0c04 */
[----:B------:R-:W-:Y:S01]  /*2ff0*/  @!PT LDS RZ, [RZ] ;  /* 0x00000000fffff984 */ /* 0x000fe20000000800 */
[----:B------:R-:W-:Y:S01]  /*3000*/  @!PT LDS RZ, [RZ] ;  /* 0x00000000fffff984 */ /* 0x000fe20000000800 */
[----:B------:R-:W-:Y:S01]  /*3010*/  @!PT LDS RZ, [RZ] ;  /* 0x00000000fffff984 */ /* 0x000fe20000000800 */
[----:B------:R1:W-:Y:S04]  /*3020*/  LDGSTS.E.BYPASS.LTC128B.128 [R200+0x3000], desc[UR16][R2.64+0x80] ;  /* 0x0300008002c87fae */ /* 0x0003e8000b901d50 */
.L_x_419:
[----:B------:R-:W-:Y:S05]  /*3030*/  BSYNC B0 ;  /* 0x0000000000007941 */ /* 0x000fea0003800000 */
.L_x_417:
[----:B------:R-:W5:Y:S04]  /*3040*/  LDL R12, [R1+0x18] ;  /* 0x00001800010c7983 */ /* 0x000f680000100800 */
[----:B------:R-:W2:Y:S01]  /*3050*/  LDL R13, [R1+0x1c] ;  /* 0x00001c00010d7983 */ /* 0x000ea20000100800 */
[-C--:B-1----:R-:W-:Y:S01]  /*3060*/  IMAD.WIDE.U32 R2, R22, R20.reuse, R212 ;  /* 0x0000001416027225 */ /* 0x082fe200078e00d4 */
[----:B------:R-:W-:Y:S02]  /*3070*/  ULDC.64 UR6, c[0x0][0x260] ;  /* 0x0000980000067ab9 */ /* 0x000fe40000000a00 */
[----:B------:R1:W-:Y:S01]  /*3080*/  @P6 STS.128 [R0+0xc000], RZ ;  /* 0x00c000ff00006388 */ /* 0x0003e20000000c00 */
[----:B------:R-:W-:-:S03]  /*3090*/  IMAD R4, R28, R20, RZ ;  /* 0x000000141c047224 */ /* 0x000fc600078e02ff */
[----:B------:R1:W-:Y:S01]  /*30a0*/  @P6 STS.128 [R0+0xe000], RZ ;  /* 0x00e000ff00006388 */ /* 0x0003e20000000c00 */
[----:B------:R-:W-:Y:S01]  /*30b0*/  IMAD R5, R22, R21, R4 ;  /* 0x0000001516057224 */ /* 0x000fe200078e0204 */
[----:B------:R-:W-:Y:S01]  /*30c0*/  IADD3 R4, P1, R35, R2, RZ ;  /* 0x0000000223047210 */ /* 0x000fe20007f3e0ff */
[----:B------:R-:W-:-:S03]  /*30d0*/  IMAD R6, R29, UR6, RZ ;  /* 0x000000061d067c24 */ /* 0x000fc6000f8e02ff */
[----:B------:R-:W-:Y:S01]  /*30e0*/  IADD3.X R5, R36, R3, R5, P1, !PT ;  /* 0x0000000324057210 */ /* 0x000fe20000ffe405 */
[C---:B------:R-:W-:Y:S01]  /*30f0*/  IMAD R11, R17.reuse, UR7, R6 ;  /* 0x00000007110b7c24 */ /* 0x040fe2000f8e0206 */
[----:B------:R-:W-:Y:S01]  /*3100*/  BSSY B0, `(.L_x_420) ;  /* 0x0000027000007945 */ /* 0x000fe20003800000 */
[----:B------:R-:W-:Y:S01]  /*3110*/  IMAD.WIDE.U32 R4, R17, UR6, R4 ;  /* 0x0000000611047c25 */ /* 0x000fe2000f8e0004 */
[----:B------:R-:W-:-:S03]  /*3120*/  MOV R214, 0x7f800000 ;  /* 0x7f80000000d67802 */ /* 0x000fc60000000f00 */
[----:B------:R-:W-:Y:S01]  /*3130*/  IMAD.MOV.U32 R215, RZ, RZ, 0x7f800000 ;  /* 0x7f800000ffd77424 */ /* 0x000fe200078e00ff */
[----:B------:R-:W-:Y:S01]  /*3140*/  IADD3 R11, R5, R11, RZ ;  /* 0x0000000b050b7210 */ /* 0x000fe20007ffe0ff */
[C---:B-----5:R-:W-:Y:S02]  /*3150*/  VIADD R2, R12.reuse, 0x8 ;  /* 0x000000080c027836 */ /* 0x060fe40000000000 */
[----:B------:R-:W-:-:S03]  /*3160*/  IMAD.SHL.U32 R245, R12, 0x4, RZ ;  /* 0x000000040cf57824 */ /* 0x000fc600078e00ff */
[----:B------:R-:W-:Y:S02]  /*3170*/  ISETP.GE.AND P1, PT, R2, R16, PT ;  /* 0x000000100200720c */ /* 0x000fe40003f26270 */
[C---:B--2---:R-:W-:Y:S02]  /*3180*/  SHF.L.U64.HI R2, R12.reuse, 0x2, R13 ;  /* 0x000000020c027819 */ /* 0x044fe4000001020d */
[----:B------:R-:W-:Y:S02]  /*3190*/  IADD3 R6, P3, R245, R218, RZ ;  /* 0x000000daf5067210 */ /* 0x000fe40007f7e0ff */
[----:B------:R-:W-:Y:S02]  /*31a0*/  ISETP.GE.AND P2, PT, R12, R16, PT ;  /* 0x000000100c00720c */ /* 0x000fe40003f46270 */
[----:B------:R-:W-:Y:S01]  /*31b0*/  IADD3.X R7, R2, R217, RZ, P3, !PT ;  /* 0x000000d902077210 */ /* 0x000fe20001ffe4ff */
[----:B-1----:R-:W-:Y:S10]  /*31c0*/  @P6 BRA `(.L_x_421) ;  /* 0x0000000000686947 */ /* 0x002ff40003800000 */
        /* <DEDUP_REMOVED lines=9> */
[----:B------:R-:W1:Y:S01]  /*3260*/  @!P4 LDC.64 R8, c[0x0][0x218] ;  /* 0x00008600ff08cb82 */ /* 0x000e620000000a00 */
[----:B------:R2:W-:Y:S01]  /*3270*/  @P4 STS.128 [R0+0xc000], RZ ;  /* 0x00c000ff00004388 */ /* 0x0005e20000000c00 */
        /* <DEDUP_REMOVED lines=9> */
[----:B--2---:R-:W-:-:S04]  /*3310*/  LEA R8, P3, R2, UR6, 0x1 ;  /* 0x0000000602087c11 */ /* 0x004fc8000f8608ff */
[----:B------:R-:W-:-:S05]  /*3320*/  LEA.HI.X R9, R2, UR7, R10, 0x1, P3 ;  /* 0x0000000702097c11 */ /* 0x000fca00098f0c0a */
[----:B------:R-:W-:Y:S01]  /*3330*/  @!PT LDS RZ, [RZ] ;  /* 0x00000000fffff984 */ /* 0x000fe20000000800 */
[----:B------:R-:W-:Y:S01]  /*3340*/  @!PT LDS RZ, [RZ] ;  /* 0x00000000fffff984 */ /* 0x000fe20000000800 */
[----:B------:R-:W-:Y:S01]  /*3350*/  @!PT LDS RZ, [RZ] ;  /* 0x00000000fffff984 */ /* 0x000fe20000000800 */
[----:B------:R1:W-:Y:S04]  /*3360*/  LDGSTS.E.BYPASS.LTC128B.128 [R0+0xe000], desc[UR16][R8.64+0x80] ;  /* 0x0e00008008007fae */ /* 0x0003e8000b901d50 */
.L_x_421:
[----:B------:R-:W-:Y:S05]  /*3370*/  BSYNC B0 ;  /* 0x0000000000007941 */ /* 0x000fea0003800000 */
.L_x_420:
        /* <DEDUP_REMOVED lines=12> */
[----:B-12---:R-:W1:Y:S01]  /*3440*/  @!P4 LDC.64 R8, c[0x0][0x218] ;  /* 0x00008600ff08cb82 */ /* 0x006e620000000a00 */
[----:B------:R-:W-:Y:S01]  /*3450*/  IMAD R3, R2, R21, R3 ;  /* 0x0000001502037224 */ /* 0x000fe200078e0203 */
[----:B------:R2:W-:Y:S01]  /*3460*/  @P4 STS.128 [R0+0xd000], RZ ;  /* 0x00d000ff00004388 */ /* 0x0005e20000000c00 */
[----:B-1----:R-:W-:Y:S02]  /*3470*/  @!P4 LEA R2, P5, R4, R8, 0x1 ;  /* 0x000000080402c211 */ /* 0x002fe400078a08ff */
        /* <DEDUP_REMOVED lines=15> */
.L_x_423:
[----:B------:R-:W-:Y:S05]  /*3570*/  BSYNC B0 ;  /* 0x0000000000007941 */ /* 0x000fea0003800000 */
.L_x_422:
[----:B------:R-:W1:Y:S01]  /*3580*/  S2R R5, SR_TID.X ;  /* 0x0000000000057919 */ /* 0x000e620000002100 */
[----:B------:R-:W-:Y:S01]  /*3590*/  IMAD.MOV.U32 R176, RZ, RZ, 0x20 ;  /* 0x00000020ffb07424 */ /* 0x000fe200078e00ff */
[----:B------:R-:W-:Y:S01]  /*35a0*/  LEA R152, R199, UR5, 0x1 ;  /* 0x00000005c7987c11 */ /* 0x000fe2000f8e08ff */
[----:B------:R-:W-:Y:S01]  /*35b0*/  VIADD R4, R12, 0x1 ;  /* 0x000000010c047836 */ /* 0x000fe20000000000 */
[----:B------:R-:W-:Y:S01]  /*35c0*/  IADD3 R250, R30, 0x40, R22 ;  /* 0x000000401efa7810 */ /* 0x000fe20007ffe016 */
[C---:B------:R-:W-:Y:S01]  /*35d0*/  IMAD.SHL.U32 R216, R240.reuse, 0x10, RZ ;  /* 0x00000010f0d87824 */ /* 0x040fe200078e00ff */
[----:B------:R-:W-:Y:S01]  /*35e0*/  ULDC UR4, c[0x0][0x2d0] ;  /* 0x0000b40000047ab9 */ /* 0x000fe20000000800 */
[----:B------:R-:W-:Y:S01]  /*35f0*/  IMAD.SHL.U32 R205, R240, 0x8, RZ ;  /* 0x00000008f0cd7824 */ /* 0x000fe200078e00ff */
[----:B------:R-:W0:Y:S04]  /*3600*/  LDGDEPBAR ;  /* 0x00000000000079af */ /* 0x000e280000000000 */
[----:B------:R3:W5:Y:S04]  /*3610*/  @!P2 LDG.E R214, desc[UR16][R6.64] ;  /* 0x0000001006d6a981 */ /* 0x000768000c1e1900 */
[----:B------:R3:W5:Y:S01]  /*3620*/  @!P1 LDG.E R215, desc[UR16][R6.64+0x20] ;  /* 0x0000201006d79981 */ /* 0x000762000c1e1900 */
[----:B------:R-:W-:Y:S01]  /*3630*/  IMAD.MOV.U32 R192, RZ, RZ, 0x20 ;  /* 0x00000020ffc07424 */ /* 0x000fe200078e00ff */
[C-C-:B------:R-:W-:Y:S01]  /*3640*/  SHF.L.U64.HI R252, R12.reuse, 0x2, R13.reuse ;  /* 0x000000020cfc7819 */ /* 0x140fe2000001020d */
[----:B------:R-:W-:Y:S01]  /*3650*/  IMAD.MOV.U32 R189, RZ, RZ, 0x40 ;  /* 0x00000040ffbd7424 */ /* 0x000fe200078e00ff */
[----:B------:R-:W-:Y:S01]  /*3660*/  SHF.L.U64.HI R251, R12, 0x2, R13 ;  /* 0x000000020cfb7819 */ /* 0x000fe2000001020d */
[----:B------:R-:W-:Y:S01]  /*3670*/  VIADD R187, R197, 0x2000 ;  /* 0x00002000c5bb7836 */ /* 0x000fe20000000000 */
[----:B------:R-:W-:Y:S01]  /*3680*/  CS2R R94, SRZ ;  /* 0x00000000005e7805 */ /* 0x000fe2000001ff00 */
[C---:B------:R-:W-:Y:S01]  /*3690*/  IMAD R244, R240.reuse, 0x18, RZ ;  /* 0x00000018f0f47824 */ /* 0x040fe200078e02ff */
[----:B------:R-:W-:Y:S01]  /*36a0*/  CS2R R92, SRZ ;  /* 0x00000000005c7805 */ /* 0x000fe2000001ff00 */
[C---:B------:R-:W-:Y:S01]  /*36b0*/  IMAD.SHL.U32 R243, R240.reuse, 0x20, RZ ;  /* 0x00000020f0f37824 */ /* 0x040fe200078e00ff */
[----:B------:R-:W-:Y:S01]  /*36c0*/  SEL R187, R187, R197, !P0 ;  /* 0x000000c5bbbb7207 */ /* 0x000fe20004000000 */
[C---:B------:R-:W-:Y:S01]  /*36d0*/  IMAD R242, R240.reuse, 0x28, RZ ;  /* 0x00000028f0f27824 */ /* 0x040fe200078e02ff */
[----:B------:R-:W-:Y:S01]  /*36e0*/  CS2R R98, SRZ ;  /* 0x0000000000627805 */ /* 0x000fe2000001ff00 */
[----:B------:R-:W-:Y:S01]  /*36f0*/  IMAD R241, R240, 0x30, RZ ;  /* 0x00000030f0f17824 */ /* 0x000fe200078e02ff */
[----:B------:R-:W-:Y:S01]  /*3700*/  CS2R R96, SRZ ;  /* 0x0000000000607805 */ /* 0x000fe2000001ff00 */
[----:B------:R-:W-:Y:S01]  /*3710*/  IMAD.MOV R239, RZ, RZ, -R239 ;  /* 0x000000ffffef7224 */ /* 0x000fe200078e0aef */
[----:B-12---:R-:W-:Y:S01]  /*3720*/  SHF.R.S32.HI R2, RZ, 0x1f, R5 ;  /* 0x0000001fff027819 */ /* 0x006fe20000011405 */
[----:B------:R-:W-:-:S04]  /*3730*/  DEPBAR.LE SB0, 0x1 ;  /* 0x000080400000791a */ /* 0x000fc80000000000 */
[CC--:B---34-:R-:W-:Y:S01]  /*3740*/  LEA.HI R0, R2.reuse, R5.reuse, RZ, 0x4 ;  /* 0x0000000502007211 */ /* 0x0d8fe200078f20ff */
[----:B------:R-:W-:Y:S01]  /*3750*/  BAR.SYNC.DEFER_BLOCKING 0x0 ;  /* 0x0000000000007b1d */ /* 0x000fe20000010000 */
[----:B------:R-:W-:Y:S01]  /*3760*/  LEA.HI R2, R2, R5, RZ, 0x3 ;  /* 0x0000000502027211 */ /* 0x000fe200078f18ff */
[----:B------:R-:W-:Y:S01]  /*3770*/  IMAD R240, R240, 0x38, RZ ;  /* 0x00000038f0f07824 */ /* 0x000fe200078e02ff */
[----:B------:R-:W-:Y:S01]  /*3780*/  LOP3.LUT R0, R0, 0xfffffff0, RZ, 0xc0, !PT ;  /* 0xfffffff000007812 */ /* 0x000fe200078ec0ff */
[----:B------:R-:W-:Y:S01]  /*3790*/  IMAD.MOV.U32 R204, RZ, RZ, R200 ;  /* 0x000000ffffcc7224 */ /* 0x000fe200078e00c8 */
[----:B------:R-:W-:Y:S02]  /*37a0*/  LOP3.LUT R2, R2, 0xfffffff8, RZ, 0xc0, !PT ;  /* 0xfffffff802027812 */ /* 0x000fe400078ec0ff */
[----:B------:R-:W-:Y:S02]  /*37b0*/  CS2R R90, SRZ ;  /* 0x00000000005a7805 */ /* 0x000fe4000001ff00 */
[----:B------:R-:W-:Y:S01]  /*37c0*/  CS2R R88, SRZ ;  /* 0x0000000000587805 */ /* 0x000fe2000001ff00 */
[C---:B------:R-:W-:Y:S01]  /*37d0*/  IMAD.IADD R0, R5.reuse, 0x1, -R0 ;  /* 0x0000000105007824 */ /* 0x040fe200078e0a00 */
[----:B------:R-:W-:Y:S01]  /*37e0*/  CS2R R86, SRZ ;  /* 0x0000000000567805 */ /* 0x000fe2000001ff00 */
[----:B------:R-:W-:Y:S01]  /*37f0*/  IMAD.IADD R2, R5, 0x1, -R2 ;  /* 0x0000000105027824 */ /* 0x000fe200078e0a02 */
[----:B------:R-:W-:-:S02]  /*3800*/  CS2R R84, SRZ ;  /* 0x0000000000547805 */ /* 0x000fc4000001ff00 */
[----:B------:R-:W-:Y:S02]  /*3810*/  CS2R R78, SRZ ;  /* 0x00000000004e7805 */ /* 0x000fe4000001ff00 */
[----:B------:R-:W-:Y:S02]  /*3820*/  SHF.R.S32.HI R3, RZ, 0x1f, R0 ;  /* 0x0000001fff037819 */ /* 0x000fe40000011400 */
[----:B------:R-:W-:Y:S02]  /*3830*/  CS2R R76, SRZ ;  /* 0x00000000004c7805 */ /* 0x000fe4000001ff00 */
[----:B------:R-:W-:Y:S01]  /*3840*/  LOP3.LUT P3, RZ, R2, 0x2, RZ, 0xc0, !PT ;  /* 0x0000000202ff7812 */ /* 0x000fe2000786c0ff */
[----:B------:R-:W-:Y:S01]  /*3850*/  VIADD R2, R216, 0x20 ;  /* 0x00000020d8027836 */ /* 0x000fe20000000000 */
[----:B------:R-:W-:Y:S02]  /*3860*/  LEA.HI R3, R3, R0, RZ, 0x3 ;  /* 0x0000000003037211 */ /* 0x000fe400078f18ff */
[----:B------:R-:W-:-:S02]  /*3870*/  CS2R R82, SRZ ;  /* 0x0000000000527805 */ /* 0x000fc4000001ff00 */
[----:B------:R-:W-:Y:S01]  /*3880*/  SEL R176, R176, 0xffffffe0, !P3 ;  /* 0xffffffe0b0b07807 */ /* 0x000fe20005800000 */
[----:B------:R-:W-:Y:S01]  /*3890*/  IMAD.IADD R2, R205, 0x1, R2 ;  /* 0x00000001cd027824 */ /* 0x000fe200078e0202 */
[----:B------:R-:W-:Y:S02]  /*38a0*/  LOP3.LUT R3, R3, 0xfffffff8, RZ, 0xc0, !PT ;  /* 0xfffffff803037812 */ /* 0x000fe400078ec0ff */
[----:B------:R-:W-:Y:S02]  /*38b0*/  CS2R R80, SRZ ;  /* 0x0000000000507805 */ /* 0x000fe4000001ff00 */
[----:B------:R-:W-:Y:S01]  /*38c0*/  CS2R R74, SRZ ;  /* 0x00000000004a7805 */ /* 0x000fe2000001ff00 */
[----:B------:R-:W-:Y:S01]  /*38d0*/  IMAD.IADD R176, R176, 0x1, R188 ;  /* 0x00000001b0b07824 */ /* 0x000fe200078e02bc */
[----:B------:R-:W1:Y:S01]  /*38e0*/  LDSM.16.M88.4 R116, [R152+0x10000] ;  /* 0x010000009874783b */ /* 0x000e620000000200 */
[----:B------:R-:W-:Y:S01]  /*38f0*/  IMAD.IADD R0, R0, 0x1, -R3 ;  /* 0x0000000100007824 */ /* 0x000fe200078e0a03 */
[----:B------:R-:W-:Y:S01]  /*3900*/  IADD3 R3, R225, R4, -R30 ;  /* 0x00000004e1037210 */ /* 0x000fe20007ffe81e */
[----:B------:R-:W-:Y:S01]  /*3910*/  VIADD R4, R216, 0x40 ;  /* 0x00000040d8047836 */ /* 0x000fe20000000000 */
[----:B------:R-:W2:Y:S01]  /*3920*/  LDSM.16.M88.4 R120, [R152+0x10800] ;  /* 0x010800009878783b */ /* 0x000ea20000000200 */
[C---:B------:R-:W-:Y:S01]  /*3930*/  IMAD.IADD R235, R205.reuse, 0x1, R2 ;  /* 0x00000001cdeb7824 */ /* 0x040fe200078e0202 */
[----:B------:R-:W-:Y:S01]  /*3940*/  R2P PR, R0, 0x6 ;  /* 0x0000000600007804 */ /* 0x000fe20000000000 */
[C---:B------:R-:W-:Y:S01]  /*3950*/  IMAD.IADD R4, R205.reuse, 0x1, R4 ;  /* 0x00000001cd047824 */ /* 0x040fe200078e0204 */
[----:B------:R-:W3:Y:S01]  /*3960*/  LDSM.16.M88.4 R148, [R152+0x12000] ;  /* 0x012000009894783b */ /* 0x000ee20000000200 */
[----:B------:R-:W-:Y:S01]  /*3970*/  VIADD R0, R198, 0x2000 ;  /* 0x00002000c6007836 */ /* 0x000fe20000000000 */
[----:B------:R-:W-:Y:S01]  /*3980*/  CS2R R72, SRZ ;  /* 0x0000000000487805 */ /* 0x000fe2000001ff00 */
[C---:B------:R-:W-:Y:S01]  /*3990*/  IMAD.IADD R233, R205.reuse, 0x1, R4 ;  /* 0x00000001cde97824 */ /* 0x040fe200078e0204 */
[----:B------:R-:W4:Y:S01]  /*39a0*/  LDSM.16.M88.4 R140, [R176] ;  /* 0x00000000b08c783b */ /* 0x000f220000000200 */
[----:B------:R-:W-:Y:S01]  /*39b0*/  SEL R192, R192, 0xffffffe0, !P1 ;  /* 0xffffffe0c0c07807 */ /* 0x000fe20004800000 */
[----:B------:R-:W-:Y:S01]  /*39c0*/  IMAD.IADD R234, R205, 0x1, R235 ;  /* 0x00000001cdea7824 */ /* 0x000fe200078e02eb */
[----:B------:R-:W-:Y:S01]  /*39d0*/  SEL R189, R189, 0xffffffc0, !P2 ;  /* 0xffffffc0bdbd7807 */ /* 0x000fe20005000000 */
[----:B------:R-:W1:Y:S01]  /*39e0*/  LDSM.16.M88.4 R144, [R176+0x800] ;  /* 0x00080000b090783b */ /* 0x000e620000000200 */
[C---:B------:R-:W-:Y:S01]  /*39f0*/  IMAD.IADD R232, R205.reuse, 0x1, R233 ;  /* 0x00000001cde87824 */ /* 0x040fe200078e02e9 */
[----:B------:R-:W-:Y:S01]  /*3a00*/  SEL R0, R0, R198, !P0 ;  /* 0x000000c600007207 */ /* 0x000fe20004000000 */
[C---:B------:R-:W-:Y:S01]  /*3a10*/  IMAD.IADD R227, R205.reuse, 0x1, R234 ;  /* 0x00000001cde37824 */ /* 0x040fe200078e02ea */
[----:B------:R-:W1:Y:S01]  /*3a20*/  LDSM.16.M88.4 R172, [R176+0x2000] ;  /* 0x00200000b0ac783b */ /* 0x000e620000000200 */
[----:B------:R-:W-:Y:S01]  /*3a30*/  IMAD.IADD R231, R205, 0x1, R232 ;  /* 0x00000001cde77824 */ /* 0x000fe200078e02e8 */
[----:B------:R-:W-:Y:S01]  /*3a40*/  CS2R R70, SRZ ;  /* 0x0000000000467805 */ /* 0x000fe2000001ff00 */
[----:B------:R-:W-:Y:S01]  /*3a50*/  IMAD.IADD R193, R194, 0x1, R192 ;  /* 0x00000001c2c17824 */ /* 0x000fe200078e02c0 */
[----:B------:R-:W1:Y:S01]  /*3a60*/  LDSM.16.M88.4 R152, [R152+0x12800] ;  /* 0x012800009898783b */ /* 0x000e620000000200 */
[----:B------:R-:W-:-:S02]  /*3a70*/  CS2R R68, SRZ ;  /* 0x0000000000447805 */ /* 0x000fc4000001ff00 */
[----:B------:R-:W-:Y:S02]  /*3a80*/  CS2R R46, SRZ ;  /* 0x00000000002e7805 */ /* 0x000fe4000001ff00 */
[----:B------:R-:W-:Y:S01]  /*3a90*/  CS2R R44, SRZ ;  /* 0x00000000002c7805 */ /* 0x000fe2000001ff00 */
[----:B------:R-:W1:Y:S01]  /*3aa0*/  LDSM.16.M88.4 R176, [R176+0x2800] ;  /* 0x00280000b0b0783b */ /* 0x000e620000000200 */
[----:B------:R-:W-:Y:S02]  /*3ab0*/  CS2R R50, SRZ ;  /* 0x0000000000327805 */ /* 0x000fe4000001ff00 */
[----:B------:R-:W-:Y:S02]  /*3ac0*/  CS2R R48, SRZ ;  /* 0x0000000000307805 */ /* 0x000fe4000001ff00 */
[----:B------:R-:W-:Y:S01]  /*3ad0*/  CS2R R42, SRZ ;  /* 0x00000000002a7805 */ /* 0x000fe2000001ff00 */
[----:B------:R-:W1:Y:S01]  /*3ae0*/  LDSM.16.M88.4 R124, [R190] ;  /* 0x00000000be7c783b */ /* 0x000e620000000200 */
        /* <DEDUP_REMOVED lines=13> */
[----:B------:R-:W-:Y:S01]  /*3bc0*/  CS2R R20, SRZ ;  /* 0x0000000000147805 */ /* 0x000fe2000001ff00 */
[----:B------:R-:W-:Y:S01]  /*3bd0*/  IMAD.IADD R250, R250, 0x1, -R225 ;  /* 0x00000001fafa7824 */ /* 0x000fe200078e0ae1 */
[----:B------:R-:W1:Y:S01]  /*3be0*/  LDSM.16.M88.4 R156, [R190+0x2000] ;  /* 0x00200000be9c783b */ /* 0x000e620000000200 */
[----:B------:R-:W-:Y:S01]  /*3bf0*/  LEA R187, R187, UR5, 0x1 ;  /* 0x00000005bbbb7c11 */ /* 0x000fe2000f8e08ff */
[C---:B------:R-:W-:Y:S01]  /*3c00*/  IMAD.IADD R238, R205.reuse, 0x1, R231 ;  /* 0x00000001cdee7824 */ /* 0x040fe200078e02e7 */
[----:B------:R-:W-:Y:S01]  /*3c10*/  LEA R184, R0, UR5, 0x1 ;  /* 0x0000000500b87c11 */ /* 0x000fe2000f8e08ff */
[----:B------:R-:W1:Y:S01]  /*3c20*/  LDSM.16.M88.4 R160, [R190+0x2800] ;  /* 0x00280000bea0783b */ /* 0x000e620000000200 */
[----:B------:R-:W-:Y:S01]  /*3c30*/  IMAD.IADD R236, R205, 0x1, R227 ;  /* 0x00000001cdec7824 */ /* 0x000fe200078e02e3 */
[----:B------:R-:W-:Y:S01]  /*3c40*/  ULDC UR7, c[0x0][0x39c] ;  /* 0x0000e70000077ab9 */ /* 0x000fe20000000800 */
[----:B------:R-:W-:Y:S01]  /*3c50*/  IMAD.IADD R195, R194, 0x1, R189 ;  /* 0x00000001c2c37824 */ /* 0x000fe200078e02bd */
[----:B------:R-:W1:Y:S01]  /*3c60*/  LDSM.16.M88.4 R164, [R188+0x2000] ;  /* 0x00200000bca4783b */ /* 0x000e620000000200 */
[----:B------:R-:W-:Y:S01]  /*3c70*/  IMAD.IADD R196, R189, 0x1, R193 ;  /* 0x00000001bdc47824 */ /* 0x000fe200078e02c1 */
[----:B------:R-:W-:-:S02]  /*3c80*/  ULDC UR6, c[0x0][0x2ec] ;  /* 0x0000bb0000067ab9 */ /* 0x000fc40000000800 */
[----:B------:R-:W1:Y:S04]  /*3c90*/  LDSM.16.M88.4 R168, [R188+0x2800] ;  /* 0x00280000bca8783b */ /* 0x000e680000000200 */
[----:B------:R2:W-:Y:S02]  /*3ca0*/  STL [R1], R3 ;  /* 0x0000000301007387 */ /* 0x0005e40000100800 */
[----:B--2---:R-:W-:-:S04]  /*3cb0*/  VIADD R3, R216, 0x60 ;  /* 0x00000060d8037836 */ /* 0x004fc80000000000 */
[----:B------:R-:W-:-:S04]  /*3cc0*/  IMAD.IADD R3, R205, 0x1, R3 ;  /* 0x00000001cd037824 */ /* 0x000fc800078e0203 */
[----:B------:R-:W-:-:S04]  /*3cd0*/  IMAD.IADD R230, R205, 0x1, R3 ;  /* 0x00000001cde67824 */ /* 0x000fc800078e0203 */
[----:B------:R-:W-:-:S04]  /*3ce0*/  IMAD.IADD R229, R205, 0x1, R230 ;  /* 0x00000001cde57824 */ /* 0x000fc800078e02e6 */
[----:B------:R-:W-:-:S04]  /*3cf0*/  IMAD.IADD R228, R205, 0x1, R229 ;  /* 0x00000001cde47824 */ /* 0x000fc800078e02e5 */
[----:B-1-34-:R-:W-:-:S07]  /*3d00*/  IMAD.IADD R237, R205, 0x1, R228 ;  /* 0x00000001cded7824 */ /* 0x01afce00078e02e4 */
.L_x_426:
[----:B------:R-:W0:Y:S01]  /*3d10*/  LDGDEPBAR ;  /* 0x00000000000079af */ /* 0x000e220000000000 */
[----:B------:R-:W-:Y:S02]  /*3d20*/  LEA R0, R199, UR5, 0x1 ;  /* 0x00000005c7007c11 */ /* 0x000fe4000f8e08ff */
[C---:B------:R-:W-:Y:S05]  /*3d30*/  IADD3 R2, R187.reuse, R192, RZ ;  /* 0x000000c0bb027210 */ /* 0x040fea0007ffe0ff */
[----:B------:R-:W2:Y:S01]  /*3d40*/  LDL R182, [R1] ;  /* 0x0000000001b67983 */ /* 0x000ea20000100800 */
[-C--:B------:R-:W-:Y:S02]  /*3d50*/  IADD3 R3, R187, R189.reuse, RZ ;  /* 0x000000bdbb037210 */ /* 0x080fe40007ffe0ff */
[----:B------:R-:W-:Y:S01]  /*3d60*/  IADD3 R180, R2, R189, RZ ;  /* 0x000000bd02b47210 */ /* 0x000fe20007ffe0ff */
[----:B------:R-:W3:Y:S01]  /*3d70*/  LDL R181, [R1+0x10] ;  /* 0x0000100001b57983 */ /* 0x000ee20000100800 */
[----:B-----5:R-:W-:Y:S02]  /*3d80*/  FSETP.NEU.FTZ.AND P0, PT, R214, -INF , PT ;  /* 0xff800000d600780b */ /* 0x020fe40003f1d000 */
[C---:B------:R-:W-:Y:S01]  /*3d90*/  ISETP.GT.AND P6, PT, R201.reuse, R247, PT ;  /* 0x000000f7c900720c */ /* 0x040fe20003fc4270 */
[----:B------:R-:W-:Y:S04]  /*3da0*/  DEPBAR.LE SB0, 0x0 ;  /* 0x000080000000791a */ /* 0x000fe80000000000 */
[----:B------:R-:W-:Y:S06]  /*3db0*/  BAR.SYNC.DEFER_BLOCKING 0x0 ;  /* 0x0000000000007b1d */ /* 0x000fec0000010000 */
[----:B------:R-:W-:Y:S08]  /*3dc0*/  LDSM.16.M88.4 R16, [R187] ;  /* 0x00000000bb10783b */ /* 0x000ff00000000200 */
[----:B------:R-:W1:Y:S08]  /*3dd0*/  LDSM.16.M88.4 R8, [R0+0xc000] ;  /* 0x00c000000008783b */ /* 0x000e700000000200 */
[----:B------:R-:W4:Y:S08]  /*3de0*/  LDSM.16.M88.4 R52, [R0+0xc800] ;  /* 0x00c800000034783b */ /* 0x000f300000000200 */
[----:B------:R-:W-:Y:S08]  /*3df0*/  LDSM.16.M88.4 R56, [R2] ;  /* 0x000000000238783b */ /* 0x000ff00000000200 */
[----:B------:R-:W4:Y:S08]  /*3e00*/  LDSM.16.M88.4 R60, [R190+-0x4000] ;  /* 0xffc00000be3c783b */ /* 0x000f300000000200 */
[----:B------:R-:W4:Y:S01]  /*3e10*/  LDSM.16.M88.4 R64, [R190+-0x3800] ;  /* 0xffc80000be40783b */ /* 0x000f220000000200 */
[C---:B-1----:R-:W-:Y:S07]  /*3e20*/  HMMA.16816.F32.BF16 R4, R16.reuse, R8, RZ ;  /* 0x000000081004723c */ /* 0x042fee00000418ff */
[----:B------:R-:W-:Y:S01]  /*3e30*/  LDSM.16.M88.4 R100, [R3] ;  /* 0x000000000364783b */ /* 0x000fe20000000200 */
[C---:B------:R-:W-:Y:S07]  /*3e40*/  HMMA.16816.F32.BF16 R8, R16.reuse, R10, RZ ;  /* 0x0000000a1008723c */ /* 0x040fee00000418ff */
[----:B------:R-:W1:Y:S01]  /*3e50*/  LDSM.16.M88.4 R104, [R188+-0x4000] ;  /* 0xffc00000bc68783b */ /* 0x000e620000000200 */
[C---:B----4-:R-:W-:Y:S07]  /*3e60*/  HMMA.16816.F32.BF16 R12, R16.reuse, R52, RZ ;  /* 0x00000034100c723c */ /* 0x050fee00000418ff */
[----:B------:R-:W-:Y:S01]  /*3e70*/  LDSM.16.M88.4 R108, [R180] ;  /* 0x00000000b46c783b */ /* 0x000fe20000000200 */
[----:B------:R-:W-:Y:S06]  /*3e80*/  HMMA.16816.F32.BF16 R16, R16, R54, RZ ;  /* 0x000000361010723c */ /* 0x000fec00000418ff */
[C---:B------:R-:W-:Y:S01]  /*3e90*/  HMMA.16816.F32.BF16 R4, R56.reuse, R60, R4 ;  /* 0x0000003c3804723c */ /* 0x040fe20000041804 */
[----:B------:R-:W4:Y:S05]  /*3ea0*/  LDSM.16.M88.4 R52, [R188+-0x3800] ;  /* 0xffc80000bc34783b */ /* 0x000f2a0000000200 */
[C---:B------:R-:W-:Y:S03]  /*3eb0*/  HMMA.16816.F32.BF16 R8, R56.reuse, R62, R8 ;  /* 0x0000003e3808723c */ /* 0x040fe60000041808 */
[----:B------:R-:W4:Y:S03]  /*3ec0*/  LDSM.16.M88.4 R112, [R191] ;  /* 0x00000000bf70783b */ /* 0x000f260000000200 */
[C---:B------:R-:W-:Y:S05]  /*3ed0*/  HMMA.16816.F32.BF16 R12, R56.reuse, R64, R12 ;  /* 0x00000040380c723c */ /* 0x040fea000004180c */
[----:B------:R-:W-:Y:S01]  /*3ee0*/  LDSM.16.M88.4 R60, [R187+0x2000] ;  /* 0x00200000bb3c783b */ /* 0x000fe20000000200 */
[----:B------:R-:W-:Y:S06]  /*3ef0*/  HMMA.16816.F32.BF16 R16, R56, R66, R16 ;  /* 0x000000423810723c */ /* 0x000fec0000041810 */
[C---:B-1----:R-:W-:Y:S01]  /*3f00*/  HMMA.16816.F32.BF16 R4, R100.reuse, R104, R4 ;  /* 0x000000686404723c */ /* 0x042fe20000041804 */
[----:B------:R-:W1:Y:S05]  /*3f10*/  LDSM.16.M88.4 R56, [R191+0x800] ;  /* 0x00080000bf38783b */ /* 0x000e6a0000000200 */
[C---:B------:R-:W-:Y:S03]  /*3f20*/  HMMA.16816.F32.BF16 R8, R100.reuse, R106, R8 ;  /* 0x0000006a6408723c */ /* 0x040fe60000041808 */
[----:B------:R-:W1:Y:S03]  /*3f30*/  LDSM.16.M88.4 R64, [R0+0xe000] ;  /* 0x00e000000040783b */ /* 0x000e660000000200 */
[C---:B----4-:R-:W-:Y:S05]  /*3f40*/  HMMA.16816.F32.BF16 R12, R100.reuse, R52, R12 ;  /* 0x00000034640c723c */ /* 0x050fea000004180c */
[----:B------:R-:W-:Y:S01]  /*3f50*/  LDSM.16.M88.4 R104, [R190+-0x2000] ;  /* 0xffe00000be68783b */ /* 0x000fe20000000200 */
[----:B------:R-:W-:Y:S07]  /*3f60*/  HMMA.16816.F32.BF16 R16, R100, R54, R16 ;  /* 0x000000366410723c */ /* 0x000fee0000041810 */
[----:B------:R4:W4:Y:S01]  /*3f70*/  LDSM.16.M88.4 R52, [R0+0xe800] ;  /* 0x00e800000034783b */ /* 0x0009220000000200 */
[C---:B------:R-:W-:Y:S07]  /*3f80*/  HMMA.16816.F32.BF16 R4, R108.reuse, R112, R4 ;  /* 0x000000706c04723c */ /* 0x040fee0000041804 */
[----:B------:R4:W4:Y:S01]  /*3f90*/  LDSM.16.M88.4 R100, [R2+0x2000] ;  /* 0x002000000264783b */ /* 0x0009220000000200 */
[C---:B------:R-:W-:Y:S06]  /*3fa0*/  HMMA.16816.F32.BF16 R8, R108.reuse, R114, R8 ;  /* 0x000000726c08723c */ /* 0x040fec0000041808 */
[C---:B-1----:R-:W-:Y:S01]  /*3fb0*/  HMMA.16816.F32.BF16 R12, R108.reuse, R56, R12 ;  /* 0x000000386c0c723c */ /* 0x042fe2000004180c */
[----:B------:R-:W-:Y:S05]  /*3fc0*/  LDSM.16.M88.4 R112, [R188+-0x2000] ;  /* 0xffe00000bc70783b */ /* 0x000fea0000000200 */
[----:B------:R-:W-:Y:S03]  /*3fd0*/  HMMA.16816.F32.BF16 R16, R108, R58, R16 ;  /* 0x0000003a6c10723c */ /* 0x000fe60000041810 */
[----:B------:R-:W1:Y:S02]  /*3fe0*/  LDSM.16.M88.4 R56, [R190+-0x1800] ;  /* 0xffe80000be38783b */ /* 0x000e640000000200 */
[----:B----4-:R-:W-:Y:S01]  /*3ff0*/  SHF.L.U32 R0, R201, 0x6, RZ ;  /* 0x00000006c9007819 */ /* 0x010fe200000006ff */
[C---:B------:R-:W-:Y:S05]  /*4000*/  HMMA.16816.F32.BF16 R4, R60.reuse, R64, R4 ;  /* 0x000000403c04723c */ /* 0x040fea0000041804 */
[----:B------:R4:W1:Y:S01]  /*4010*/  LDSM.16.M88.4 R108, [R3+0x2000] ;  /* 0x00200000036c783b */ /* 0x0008620000000200 */
[C---:B------:R-:W-:Y:S03]  /*4020*/  HMMA.16816.F32.BF16 R8, R60.reuse, R66, R8 ;  /* 0x000000423c08723c */ /* 0x040fe60000041808 */
[----:B------:R-:W-:Y:S02]  /*4030*/  ISETP.GE.AND P2, PT, R0, R250, PT ;  /* 0x000000fa0000720c */ /* 0x000fe40003f46270 */
[----:B------:R-:W-:Y:S01]  /*4040*/  SHF.L.U32 R2, R246, 0x6, RZ ;  /* 0x00000006f6027819 */ /* 0x000fe200000006ff */
[C---:B------:R-:W-:Y:S01]  /*4050*/  HMMA.16816.F32.BF16 R12, R60.reuse, R52, R12 ;  /* 0x000000343c0c723c */ /* 0x040fe2000004180c */
[----:B------:R-:W-:Y:S04]  /*4060*/  LDSM.16.M88.4 R64, [R191+0x2000] ;  /* 0x00200000bf40783b */ /* 0x000fe80000000200 */
[----:B------:R-:W-:Y:S01]  /*4070*/  IADD3 R2, R2, 0x40, RZ ;  /* 0x0000004002027810 */ /* 0x000fe20007ffe0ff */
[----:B------:R-:W-:Y:S03]  /*4080*/  HMMA.16816.F32.BF16 R16, R60, R54, R16 ;  /* 0x000000363c10723c */ /* 0x000fe60000041810 */
[----:B------:R-:W1:Y:S01]  /*4090*/  LDSM.16.M88.4 R52, [R188+-0x1800] ;  /* 0xffe80000bc34783b */ /* 0x000e620000000200 */
[----:B------:R-:W-:Y:S02]  /*40a0*/  ISETP.LT.AND P2, PT, R2, R225, P2 ;  /* 0x000000e10200720c */ /* 0x000fe40001741270 */
[C---:B------:R-:W-:Y:S05]  /*40b0*/  HMMA.16816.F32.BF16 R4, R100.reuse, R104, R4 ;  /* 0x000000686404723c */ /* 0x040fea0000041804 */
[----:B------:R-:W1:Y:S01]  /*40c0*/  LDSM.16.M88.4 R60, [R180+0x2000] ;  /* 0x00200000b43c783b */ /* 0x000e620000000200 */
[C---:B------:R-:W-:Y:S05]  /*40d0*/  HMMA.16816.F32.BF16 R8, R100.reuse, R106, R8 ;  /* 0x0000006a6408723c */ /* 0x040fea0000041808 */
[----:B----4-:R-:W-:Y:S01]  /*40e0*/  FMUL.FTZ R3, R214, 1.4426950216293334961 ;  /* 0x3fb8aa3bd6037820 */ /* 0x010fe20000410000 */
[C---:B-1----:R-:W-:Y:S05]  /*40f0*/  HMMA.16816.F32.BF16 R12, R100.reuse, R56, R12 ;  /* 0x00000038640c723c */ /* 0x042fea000004180c */
[----:B------:R-:W-:Y:S01]  /*4100*/  FSEL R3, R3, RZ, P0 ;  /* 0x000000ff03037208 */ /* 0x000fe20000000000 */
[----:B------:R-:W-:Y:S03]  /*4110*/  HMMA.16816.F32.BF16 R16, R100, R58, R16 ;  /* 0x0000003a6410723c */ /* 0x000fe60000041810 */
[----:B------:R-:W-:Y:S03]  /*4120*/  FSETP.NEU.FTZ.AND P0, PT, R215, -INF , PT ;  /* 0xff800000d700780b */ /* 0x000fe60003f1d000 */
[C---:B------:R-:W-:Y:S06]  /*4130*/  HMMA.16816.F32.BF16 R4, R108.reuse, R112, R4 ;  /* 0x000000706c04723c */ /* 0x040fec0000041804 */
[C---:B------:R-:W-:Y:S06]  /*4140*/  HMMA.16816.F32.BF16 R8, R108.reuse, R114, R8 ;  /* 0x000000726c08723c */ /* 0x040fec0000041808 */
[C---:B------:R-:W-:Y:S06]  /*4150*/  HMMA.16816.F32.BF16 R12, R108.reuse, R52, R12 ;  /* 0x000000346c0c723c */ /* 0x040fec000004180c */
[----:B------:R-:W-:Y:S01]  /*4160*/  HMMA.16816.F32.BF16 R16, R108, R54, R16 ;  /* 0x000000366c10723c */ /* 0x000fe20000041810 */
[----:B------:R-:W1:Y:S05]  /*4170*/  LDSM.16.M88.4 R52, [R191+0x2800] ;  /* 0x00280000bf34783b */ /* 0x000e6a0000000200 */
[C---:B------:R-:W-:Y:S06]  /*4180*/  HMMA.16816.F32.BF16 R4, R60.reuse, R64, R4 ;  /* 0x000000403c04723c */ /* 0x040fec0000041804 */
[C---:B------:R-:W-:Y:S11]  /*4190*/  HMMA.16816.F32.BF16 R8, R60.reuse, R66, R8 ;  /* 0x000000423c08723c */ /* 0x040ff60000041808 */
[----:B------:R-:W-:Y:S07]  /*41a0*/  @!UPT UIADD3 URZ, URZ, URZ, URZ ;  /* 0x0000003f3f3ff290 */ /* 0x000fee000fffe03f */
[----:B------:R-:W-:Y:S01]  /*41b0*/  FMUL.FTZ R4, R4, UR7 ;  /* 0x0000000704047c20 */ /* 0x000fe20008410000 */
[----:B------:R-:W-:Y:S01]  /*41c0*/  FMUL.FTZ R5, R5, UR7 ;  /* 0x0000000705057c20 */ /* 0x000fe20008410000 */
[----:B------:R-:W-:Y:S01]  /*41d0*/  FMUL.FTZ R7, R7, UR7 ;  /* 0x0000000707077c20 */ /* 0x000fe20008410000 */
[----:B------:R-:W-:Y:S01]  /*41e0*/  FMUL.FTZ R6, R6, UR7 ;  /* 0x0000000706067c20 */ /* 0x000fe20008410000 */
[----:B------:R2:W4:Y:S02]  /*41f0*/  MUFU.TANH R67, R4 ;  /* 0x0000000400437308 */ /* 0x0005240000002400 */
[----:B------:R-:W-:Y:S01]  /*4200*/  FMUL.FTZ R10, R10, UR7 ;  /* 0x000000070a0a7c20 */ /* 0x000fe20008410000 */
[----:B------:R-:W-:Y:S01]  /*4210*/  FMUL.FTZ R11, R11, UR7 ;  /* 0x000000070b0b7c20 */ /* 0x000fe20008410000 */
[----:B------:R-:W-:Y:S01]  /*4220*/  FMUL.FTZ R9, R9, UR7 ;  /* 0x0000000709097c20 */ /* 0x000fe20008410000 */
[----:B------:R-:W-:Y:S01]  /*4230*/  FMUL.FTZ R8, R8, UR7 ;  /* 0x0000000708087c20 */ /* 0x000fe20008410000 */
[C---:B-1----:R-:W-:Y:S04]  /*4240*/  HMMA.16816.F32.BF16 R12, R60.reuse, R52, R12 ;  /* 0x000000343c0c723c */ /* 0x042fe8000004180c */
[----:B------:R-:W1:Y:S02]  /*4250*/  MUFU.TANH R105, R6 ;  /* 0x0000000600697308 */ /* 0x000e640000002400 */
[----:B------:R-:W-:Y:S08]  /*4260*/  HMMA.16816.F32.BF16 R16, R60, R54, R16 ;  /* 0x000000363c10723c */ /* 0x000ff00000041810 */
[----:B------:R1:W1:Y:S03]  /*4270*/  MUFU.TANH R66, R5 ;  /* 0x0000000500427308 */ /* 0x0002660000002400 */
[----:B--2---:R-:W-:Y:S02]  /*4280*/  @!P2 IADD3 R4, R182, R0, RZ ;  /* 0x00000000b604a210 */ /* 0x004fe40007ffe0ff */
[----:B---3--:R-:W-:Y:S05]  /*4290*/  @!P2 LEA R0, R246, R181, 0x6 ;  /* 0x000000b5f600a211 */ /* 0x008fea00078e30ff */
[----:B------:R2:W-:Y:S01]  /*42a0*/  MUFU.TANH R65, R8 ;  /* 0x0000000800417308 */ /* 0x0005e20000002400 */
[----:B----4-:R-:W-:Y:S02]  /*42b0*/  MOV R2, R67 ;  /* 0x0000004300027202 */ /* 0x010fe40000000f00 */
[----:B-1----:R-:W-:Y:S01]  /*42c0*/  MOV R6, R105 ;  /* 0x0000006900067202 */ /* 0x002fe20000000f00 */
[----:B------:R-:W-:Y:S06]  /*42d0*/  FMUL.FTZ R12, R12, UR7 ;  /* 0x000000070c0c7c20 */ /* 0x000fec0008410000 */
[----:B------:R1:W3:Y:S01]  /*42e0*/  MUFU.TANH R102, R7 ;  /* 0x0000000700667308 */ /* 0x0002e20000002400 */
[C---:B------:R-:W-:Y:S01]  /*42f0*/  @!P2 VIMNMX R5, R4.reuse, R225, PT ;  /* 0x000000e10405a248 */ /* 0x040fe20003fe0100 */
[----:B------:R-:W-:Y:S01]  /*4300*/  FMUL.FTZ R13, R13, UR7 ;  /* 0x000000070d0d7c20 */ /* 0x000fe20008410000 */
[----:B------:R-:W-:Y:S01]  /*4310*/  @!P2 VIADDMNMX R4, R4, 0x8, R225, PT ;  /* 0x000000080404a846 */ /* 0x000fe200038001e1 */
[----:B------:R-:W-:Y:S01]  /*4320*/  FMUL.FTZ R14, R14, UR7 ;  /* 0x000000070e0e7c20 */ /* 0x000fe20008410000 */
[-C--:B------:R-:W-:Y:S01]  /*4330*/  @!P2 ISETP.GE.AND P1, PT, R0, R5.reuse, PT ;  /* 0x000000050000a20c */ /* 0x080fe20003f26270 */
[----:B------:R-:W-:Y:S01]  /*4340*/  FMUL.FTZ R16, R16, UR7 ;  /* 0x0000000710107c20 */ /* 0x000fe20008410000 */
[----:B------:R-:W-:Y:S03]  /*4350*/  FMUL.FTZ R17, R17, UR7 ;  /* 0x0000000711117c20 */ /* 0x000fe60008410000 */
[----:B------:R-:W-:Y:S01]  /*4360*/  MUFU.TANH R104, R10 ;  /* 0x0000000a00687308 */ /* 0x000fe20000002400 */
[----:B------:R-:W-:Y:S01]  /*4370*/  @!P2 FSEL R2, R67, -INF , !P1 ;  /* 0xff8000004302a808 */ /* 0x000fe20004800000 */
[----:B------:R-:W-:Y:S01]  /*4380*/  FMUL.FTZ R18, R18, UR7 ;  /* 0x0000000712127c20 */ /* 0x000fe20008410000 */
[----:B--2---:R-:W-:Y:S01]  /*4390*/  @!P2 IADD3 R8, R0, 0x1, RZ ;  /* 0x000000010008a810 */ /* 0x004fe20007ffe0ff */
[----:B------:R-:W-:Y:S01]  /*43a0*/  FMUL.FTZ R19, R19, UR7 ;  /* 0x0000000713137c20 */ /* 0x000fe20008410000 */
[----:B------:R-:W-:Y:S01]  /*43b0*/  FMUL.FTZ R15, R15, UR7 ;  /* 0x000000070f0f7c20 */ /* 0x000fe20008410000 */
[--C-:B------:R-:W-:Y:S01]  /*43c0*/  FFMA.FTZ R2, R2, UR6, -R3.reuse ;  /* 0x0000000602027c23 */ /* 0x100fe20008010803 */
[-C--:B------:R-:W-:Y:S03]  /*43d0*/  @!P2 ISETP.GE.AND P1, PT, R8, R5.reuse, PT ;  /* 0x000000050800a20c */ /* 0x080fe60003f26270 */
[----:B------:R-:W2:Y:S01]  /*43e0*/  MUFU.TANH R64, R9 ;  /* 0x0000000900407308 */ /* 0x000ea20000002400 */
[----:B-1----:R-:W-:Y:S02]  /*43f0*/  MOV R7, R66 ;  /* 0x0000004200077202 */ /* 0x002fe40000000f00 */
[----:B------:R-:W-:Y:S02]  /*4400*/  @!P2 FSEL R7, R66, -INF , !P1 ;  /* 0xff8000004207a808 */ /* 0x000fe40004800000 */
[-C--:B------:R-:W-:Y:S05]  /*4410*/  @!P2 ISETP.GE.AND P1, PT, R0, R4.reuse, PT ;  /* 0x000000040000a20c */ /* 0x080fea0003f26270 */
[----:B------:R1:W-:Y:S01]  /*4420*/  MUFU.EX2 R113, R2 ;  /* 0x0000000200717308 */ /* 0x0003e20000000800 */
[--C-:B------:R-:W-:Y:S01]  /*4430*/  FFMA.FTZ R7, R7, UR6, -R3.reuse ;  /* 0x0000000607077c23 */ /* 0x100fe20008010803 */
[----:B------:R-:W-:Y:S08]  /*4440*/  @!P2 FSEL R6, R105, -INF , !P1 ;  /* 0xff8000006906a808 */ /* 0x000ff00004800000 */
[----:B------:R3:W-:Y:S10]  /*4450*/  MUFU.EX2 R111, R7 ;  /* 0x00000007006f7308 */ /* 0x0007f40000000800 */
[----:B------:R-:W-:Y:S01]  /*4460*/  MUFU.TANH R103, R11 ;  /* 0x0000000b00677308 */ /* 0x000fe20000002400 */
[----:B-1----:R-:W-:Y:S05]  /*4470*/  FMUL.FTZ R2, R215, 1.4426950216293334961 ;  /* 0x3fb8aa3bd7027820 */ /* 0x002fea0000410000 */
[----:B------:R-:W-:Y:S02]  /*4480*/  FSEL R2, R2, RZ, P0 ;  /* 0x000000ff02027208 */ /* 0x000fe40000000000 */
[----:B------:R-:W-:Y:S02]  /*4490*/  @!P2 ISETP.GE.AND P0, PT, R8, R4, PT ;  /* 0x000000040800a20c */ /* 0x000fe40003f06270 */
[----:B------:R-:W1:Y:S01]  /*44a0*/  MUFU.TANH R100, R12 ;  /* 0x0000000c00647308 */ /* 0x000e620000002400 */
[----:B---3--:R-:W-:Y:S01]  /*44b0*/  MOV R7, R102 ;  /* 0x0000006600077202 */ /* 0x008fe20000000f00 */
[--C-:B------:R-:W-:Y:S01]  /*44c0*/  FFMA.FTZ R8, R6, UR6, -R2.reuse ;  /* 0x0000000606087c23 */ /* 0x100fe20008010802 */
[----:B------:R-:W-:Y:S02]  /*44d0*/  @!P2 IADD3 R6, R0, 0x8, RZ ;  /* 0x000000080006a810 */ /* 0x000fe40007ffe0ff */
[----:B------:R-:W-:Y:S02]  /*44e0*/  @!P2 FSEL R7, R102, -INF , !P0 ;  /* 0xff8000006607a808 */ /* 0x000fe40004000000 */
[----:B------:R-:W-:Y:S03]  /*44f0*/  @!P2 ISETP.GE.AND P0, PT, R6, R5, PT ;  /* 0x000000050600a20c */ /* 0x000fe60003f06270 */
[----:B------:R3:W-:Y:S01]  /*4500*/  MUFU.EX2 R211, R8 ;  /* 0x0000000800d37308 */ /* 0x0007e20000000800 */
[--C-:B------:R-:W-:Y:S01]  /*4510*/  FFMA.FTZ R9, R7, UR6, -R2.reuse ;  /* 0x0000000607097c23 */ /* 0x100fe20008010802 */
[----:B------:R-:W-:Y:S08]  /*4520*/  @!P2 IADD3 R7, R0, 0x9, RZ ;  /* 0x000000090007a810 */ /* 0x000ff00007ffe0ff */
[----:B------:R2:W-:Y:S10]  /*4530*/  MUFU.EX2 R183, R9 ;  /* 0x0000000900b77308 */ /* 0x0005f40000000800 */
[----:B------:R-:W4:Y:S01]  /*4540*/  MUFU.TANH R60, R13 ;  /* 0x0000000d003c7308 */ /* 0x000f220000002400 */
[----:B---3--:R-:W-:Y:S02]  /*4550*/  MOV R8, R65 ;  /* 0x0000004100087202 */ /* 0x008fe40000000f00 */
[----:B------:R-:W-:Y:S02]  /*4560*/  @!P2 FSEL R8, R65, -INF , !P0 ;  /* 0xff8000004108a808 */ /* 0x000fe40004000000 */
[C---:B------:R-:W-:Y:S03]  /*4570*/  @!P2 ISETP.GE.AND P0, PT, R7.reuse, R5, PT ;  /* 0x000000050700a20c */ /* 0x040fe60003f06270 */
[--C-:B------:R-:W-:Y:S01]  /*4580*/  FFMA.FTZ R8, R8, UR6, -R3.reuse ;  /* 0x0000000608087c23 */ /* 0x100fe20008010803 */
[----:B--2---:R-:W-:Y:S01]  /*4590*/  MOV R9, R64 ;  /* 0x0000004000097202 */ /* 0x004fe20000000f00 */
[----:B------:R-:W2:Y:S01]  /*45a0*/  MUFU.TANH R101, R14 ;  /* 0x0000000e00657308 */ /* 0x000ea20000002400 */
[----:B------:R-:W-:Y:S02]  /*45b0*/  @!P2 FSEL R9, R64, -INF , !P0 ;  /* 0xff8000004009a808 */ /* 0x000fe40004000000 */
[----:B------:R-:W-:Y:S02]  /*45c0*/  @!P2 ISETP.GE.AND P0, PT, R6, R4, PT ;  /* 0x000000040600a20c */ /* 0x000fe40003f06270 */
[----:B------:R-:W-:Y:S02]  /*45d0*/  MOV R6, R104 ;  /* 0x0000006800067202 */ /* 0x000fe40000000f00 */
[----:B------:R-:W-:Y:S03]  /*45e0*/  @!P2 FSEL R6, R104, -INF , !P0 ;  /* 0xff8000006806a808 */ /* 0x000fe60004000000 */
[----:B------:R3:W-:Y:S01]  /*45f0*/  MUFU.EX2 R110, R8 ;  /* 0x00000008006e7308 */ /* 0x0007e20000000800 */
[----:B------:R-:W-:Y:S02]  /*4600*/  @!P2 ISETP.GE.AND P0, PT, R7, R4, PT ;  /* 0x000000040700a20c */ /* 0x000fe40003f06270 */
[----:B------:R-:W-:Y:S01]  /*4610*/  @!P2 IADD3 R7, R0, 0x10, RZ ;  /* 0x000000100007a810 */ /* 0x000fe20007ffe0ff */
[--C-:B------:R-:W-:Y:S06]  /*4620*/  FFMA.FTZ R6, R6, UR6, -R2.reuse ;  /* 0x0000000606067c23 */ /* 0x100fec0008010802 */
[----:B------:R4:W-:Y:S10]  /*4630*/  MUFU.EX2 R182, R6 ;  /* 0x0000000600b67308 */ /* 0x0009f40000000800 */
[----:B------:R-:W2:Y:S01]  /*4640*/  MUFU.TANH R63, R15 ;  /* 0x0000000f003f7308 */ /* 0x000ea20000002400 */
[--C-:B---3--:R-:W-:Y:S01]  /*4650*/  FFMA.FTZ R8, R9, UR6, -R3.reuse ;  /* 0x0000000609087c23 */ /* 0x108fe20008010803 */
[----:B-1----:R-:W-:Y:S08]  /*4660*/  MOV R9, R100 ;  /* 0x0000006400097202 */ /* 0x002ff00000000f00 */
[----:B------:R1:W-:Y:S01]  /*4670*/  MUFU.EX2 R108, R8 ;  /* 0x00000008006c7308 */ /* 0x0003e20000000800 */
[----:B----4-:R-:W-:Y:S09]  /*4680*/  @!P2 IADD3 R6, R0, 0x11, RZ ;  /* 0x000000110006a810 */ /* 0x010ff20007ffe0ff */
[----:B------:R-:W-:Y:S10]  /*4690*/  MUFU.TANH R59, R16 ;  /* 0x00000010003b7308 */ /* 0x000ff40000002400 */
[----:B------:R-:W3:Y:S01]  /*46a0*/  MUFU.TANH R58, R17 ;  /* 0x00000011003a7308 */ /* 0x000ee20000002400 */
[----:B-1----:R-:W-:Y:S02]  /*46b0*/  MOV R8, R103 ;  /* 0x0000006700087202 */ /* 0x002fe40000000f00 */
[----:B------:R-:W-:Y:S02]  /*46c0*/  @!P2 FSEL R8, R103, -INF , !P0 ;  /* 0xff8000006708a808 */ /* 0x000fe40004000000 */
[-C--:B------:R-:W-:Y:S03]  /*46d0*/  @!P2 ISETP.GE.AND P0, PT, R7, R5.reuse, PT ;  /* 0x000000050700a20c */ /* 0x080fe60003f06270 */
[--C-:B------:R-:W-:Y:S01]  /*46e0*/  FFMA.FTZ R8, R8, UR6, -R2.reuse ;  /* 0x0000000608087c23 */ /* 0x100fe20008010802 */
[----:B------:R-:W-:Y:S01]  /*46f0*/  @!P2 FSEL R9, R100, -INF , !P0 ;  /* 0xff8000006409a808 */ /* 0x000fe20004000000 */
[----:B------:R-:W-:Y:S01]  /*4700*/  MUFU.TANH R62, R18 ;  /* 0x00000012003e7308 */ /* 0x000fe20000002400 */
[----:B------:R-:W-:Y:S03]  /*4710*/  @!P2 ISETP.GE.AND P0, PT, R6, R5, PT ;  /* 0x000000050600a20c */ /* 0x000fe60003f06270 */
[--C-:B------:R-:W-:Y:S06]  /*4720*/  FFMA.FTZ R9, R9, UR6, -R3.reuse ;  /* 0x0000000609097c23 */ /* 0x100fec0008010803 */
[----:B------:R1:W-:Y:S10]  /*4730*/  MUFU.EX2 R180, R8 ;  /* 0x0000000800b47308 */ /* 0x0003f40000000800 */
[----:B------:R4:W-:Y:S10]  /*4740*/  MUFU.EX2 R112, R9 ;  /* 0x0000000900707308 */ /* 0x0009f40000000800 */
[----:B------:R-:W3:Y:S01]  /*4750*/  MUFU.TANH R61, R19 ;  /* 0x00000013003d7308 */ /* 0x000ee20000002400 */
[----:B-1----:R-:W-:Y:S02]  /*4760*/  MOV R8, R60 ;  /* 0x0000003c00087202 */ /* 0x002fe40000000f00 */
[----:B------:R-:W-:Y:S02]  /*4770*/  @!P2 FSEL R8, R60, -INF , !P0 ;  /* 0xff8000003c08a808 */ /* 0x000fe40004000000 */
[-C--:B------:R-:W-:Y:S02]  /*4780*/  @!P2 ISETP.GE.AND P0, PT, R7, R4.reuse, PT ;  /* 0x000000040700a20c */ /* 0x080fe40003f06270 */
[----:B--2---:R-:W-:Y:S01]  /*4790*/  MOV R7, R101 ;  /* 0x0000006500077202 */ /* 0x004fe20000000f00 */
[--C-:B------:R-:W-:Y:S01]  /*47a0*/  FFMA.FTZ R8, R8, UR6, -R3.reuse ;  /* 0x0000000608087c23 */ /* 0x100fe20008010803 */
[----:B------:R-:W-:Y:S02]  /*47b0*/  @!P2 FSEL R7, R101, -INF , !P0 ;  /* 0xff8000006507a808 */ /* 0x000fe40004000000 */
[----:B------:R-:W-:Y:S01]  /*47c0*/  @!P2 ISETP.GE.AND P0, PT, R6, R4, PT ;  /* 0x000000040600a20c */ /* 0x000fe20003f06270 */
[----:B------:R1:W2:Y:S01]  /*47d0*/  MUFU.EX2 R109, R8 ;  /* 0x00000008006d7308 */ /* 0x0002a20000000800 */
[----:B------:R-:W-:Y:S02]  /*47e0*/  MOV R6, R63 ;  /* 0x0000003f00067202 */ /* 0x000fe40000000f00 */
[----:B------:R-:W-:Y:S05]  /*47f0*/  @!P2 FSEL R6, R63, -INF , !P0 ;  /* 0xff8000003f06a808 */ /* 0x000fea0004000000 */
[--C-:B----4-:R-:W-:Y:S01]  /*4800*/  FFMA.FTZ R9, R6, UR6, -R2.reuse ;  /* 0x0000000606097c23 */ /* 0x110fe20008010802 */
[C---:B------:R-:W-:Y:S03]  /*4810*/  @!P2 IADD3 R6, R0.reuse, 0x19, RZ ;  /* 0x000000190006a810 */ /* 0x040fe60007ffe0ff */
[----:B------:R-:W-:Y:S01]  /*4820*/  MUFU.EX2 R181, R9 ;  /* 0x0000000900b57308 */ /* 0x000fe20000000800 */
[--C-:B-1----:R-:W-:Y:S01]  /*4830*/  FFMA.FTZ R8, R7, UR6, -R2.reuse ;  /* 0x0000000607087c23 */ /* 0x102fe20008010802 */
[----:B------:R-:W-:Y:S02]  /*4840*/  @!P2 IADD3 R7, R0, 0x18, RZ ;  /* 0x000000180007a810 */ /* 0x000fe40007ffe0ff */
[----:B---3--:R-:W-:Y:S06]  /*4850*/  MOV R0, R58 ;  /* 0x0000003a00007202 */ /* 0x008fec0000000f00 */
[----:B------:R1:W3:Y:S01]  /*4860*/  MUFU.EX2 R210, R8 ;  /* 0x0000000800d27308 */ /* 0x0002e20000000800 */
[C---:B------:R-:W-:Y:S02]  /*4870*/  @!P2 ISETP.GE.AND P0, PT, R7.reuse, R5, PT ;  /* 0x000000050700a20c */ /* 0x040fe40003f06270 */
[-C--:B------:R-:W-:Y:S02]  /*4880*/  @!P2 ISETP.GE.AND P1, PT, R7, R4.reuse, PT ;  /* 0x000000040700a20c */ /* 0x080fe40003f26270 */
[----:B-1----:R-:W-:Y:S02]  /*4890*/  MOV R8, R59 ;  /* 0x0000003b00087202 */ /* 0x002fe40000000f00 */
[----:B------:R-:W-:Y:S02]  /*48a0*/  @!P2 FSEL R8, R59, -INF , !P0 ;  /* 0xff8000003b08a808 */ /* 0x000fe40004000000 */
[----:B------:R-:W-:Y:S03]  /*48b0*/  @!P2 ISETP.GE.AND P0, PT, R6, R5, PT ;  /* 0x000000050600a20c */ /* 0x000fe60003f06270 */
[--C-:B------:R-:W-:Y:S01]  /*48c0*/  FFMA.FTZ R5, R8, UR6, -R3.reuse ;  /* 0x0000000608057c23 */ /* 0x100fe20008010803 */
[----:B------:R-:W-:Y:S02]  /*48d0*/  @!P2 FSEL R0, R58, -INF , !P0 ;  /* 0xff8000003a00a808 */ /* 0x000fe40004000000 */
[----:B------:R-:W-:Y:S01]  /*48e0*/  @!P2 ISETP.GE.AND P0, PT, R6, R4, PT ;  /* 0x000000040600a20c */ /* 0x000fe20003f06270 */
[----:B------:R1:W-:Y:S01]  /*48f0*/  MUFU.EX2 R107, R5 ;  /* 0x00000005006b7308 */ /* 0x0003e20000000800 */
[----:B------:R-:W-:Y:S01]  /*4900*/  F2FP.BF16.F32.PACK_AB R4, R111, R113 ;  /* 0x000000716f04723e */ /* 0x000fe200000010ff */
[----:B------:R-:W-:Y:S01]  /*4910*/  FFMA.FTZ R3, R0, UR6, -R3 ;  /* 0x0000000600037c23 */ /* 0x000fe20008010803 */
[----:B------:R-:W-:Y:S02]  /*4920*/  MOV R0, R61 ;  /* 0x0000003d00007202 */ /* 0x000fe40000000f00 */
[----:B------:R-:W-:Y:S01]  /*4930*/  @!P2 FSEL R0, R61, -INF , !P0 ;  /* 0xff8000003d00a808 */ /* 0x000fe20004000000 */
[----:B------:R3:W-:Y:S04]  /*4940*/  STS [R220+0x12000], R4 ;  /* 0x01200004dc007388 */ /* 0x0007e80000000800 */
[----:B------:R4:W3:Y:S01]  /*4950*/  MUFU.EX2 R106, R3 ;  /* 0x00000003006a7308 */ /* 0x0008e20000000800 */
[----:B-1----:R-:W-:Y:S02]  /*4960*/  MOV R5, R62 ;  /* 0x0000003e00057202 */ /* 0x002fe40000000f00 */
[----:B------:R-:W-:Y:S05]  /*4970*/  @!P2 FSEL R5, R62, -INF , !P1 ;  /* 0xff8000003e05a808 */ /* 0x000fea0004800000 */
[--C-:B----4-:R-:W-:Y:S01]  /*4980*/  FFMA.FTZ R3, R5, UR6, -R2.reuse ;  /* 0x0000000605037c23 */ /* 0x110fe20008010802 */
[----:B------:R-:W-:Y:S01]  /*4990*/  FFMA.FTZ R2, R0, UR6, -R2 ;  /* 0x0000000600027c23 */ /* 0x000fe20008010802 */
[----:B------:R-:W-:Y:S02]  /*49a0*/  F2FP.BF16.F32.PACK_AB R0, R180, R182 ;  /* 0x000000b6b400723e */ /* 0x000fe400000010ff */
[----:B------:R1:W-:Y:S01]  /*49b0*/  MUFU.EX2 R115, R3 ;  /* 0x0000000300737308 */ /* 0x0003e20000000800 */
[----:B--2---:R-:W-:Y:S02]  /*49c0*/  F2FP.BF16.F32.PACK_AB R5, R109, R112 ;  /* 0x000000706d05723e */ /* 0x004fe400000010ff */
[----:B---3--:R-:W-:Y:S07]  /*49d0*/  F2FP.BF16.F32.PACK_AB R4, R181, R210 ;  /* 0x000000d2b504723e */ /* 0x008fee00000010ff */
[----:B------:R2:W3:Y:S01]  /*49e0*/  MUFU.EX2 R114, R2 ;  /* 0x0000000200727308 */ /* 0x0004e20000000800 */
[----:B-1----:R-:W-:Y:S05]  /*49f0*/  F2FP.BF16.F32.PACK_AB R3, R183, R211 ;  /* 0x000000d3b703723e */ /* 0x002fea00000010ff */
[----:B------:R1:W-:Y:S01]  /*4a00*/  STS [R220+0x12400], R3 ;  /* 0x01240003dc007388 */ /* 0x0003e20000000800 */
[----:B--2---:R-:W-:Y:S03]  /*4a10*/  F2FP.BF16.F32.PACK_AB R2, R108, R110 ;  /* 0x0000006e6c02723e */ /* 0x004fe600000010ff */
[----:B------:R2:W-:Y:S04]  /*4a20*/  STS [R222+0x12400], R0 ;  /* 0x01240000de007388 */ /* 0x0005e80000000800 */
[----:B------:R3:W-:Y:S04]  /*4a30*/  STS [R222+0x12000], R2 ;  /* 0x01200002de007388 */ /* 0x0007e80000000800 */
[----:B------:R-:W-:Y:S04]  /*4a40*/  STS [R219+0x12000], R5 ;  /* 0x01200005db007388 */ /* 0x000fe80000000800 */
[----:B------:R-:W-:Y:S01]  /*4a50*/  STS [R219+0x12400], R4 ;  /* 0x01240004db007388 */ /* 0x000fe20000000800 */
[----:B-1----:R-:W-:Y:S02]  /*4a60*/  F2FP.BF16.F32.PACK_AB R3, R106, R107 ;  /* 0x0000006b6a03723e */ /* 0x002fe400000010ff */
[----:B--2---:R-:W-:Y:S03]  /*4a70*/  LEA R0, R197, UR5, 0x1 ;  /* 0x00000005c5007c11 */ /* 0x004fe6000f8e08ff */
[----:B------:R-:W-:Y:S01]  /*4a80*/  STS [R221+0x12000], R3 ;  /* 0x01200003dd007388 */ /* 0x000fe20000000800 */
[----:B---3--:R-:W-:Y:S02]  /*4a90*/  F2FP.BF16.F32.PACK_AB R2, R114, R115 ;  /* 0x000000737202723e */ /* 0x008fe400000010ff */
[CC--:B------:R-:W-:Y:S03]  /*4aa0*/  IADD3 R56, R189.reuse, R0.reuse, RZ ;  /* 0x00000000bd387210 */ /* 0x0c0fe60007ffe0ff */
[----:B------:R1:W-:Y:S04]  /*4ab0*/  STS [R221+0x12400], R2 ;  /* 0x01240002dd007388 */ /* 0x0003e80000000800 */
[----:B------:R-:W2:Y:S01]  /*4ac0*/  LDSM.16.M88.4 R16, [R0+0x8000] ;  /* 0x008000000010783b */ /* 0x000ea20000000200 */
[----:B-1----:R-:W-:Y:S04]  /*4ad0*/  IADD3 R2, R192, R0, RZ ;  /* 0x00000000c0027210 */ /* 0x002fe80007ffe0ff */
[----:B------:R-:W-:Y:S03]  /*4ae0*/  IADD3 R3, R189, R2, RZ ;  /* 0x00000002bd037210 */ /* 0x000fe60007ffe0ff */
        /* <DEDUP_REMOVED lines=29> */
[----:B------:R1:W2:Y:S04]  /*4cc0*/  LDSM.16.M88.4 R52, [R56+0xa000] ;  /* 0x00a000003834783b */ /* 0x0002a80000000200 */
[----:B-1----:R-:W-:Y:S06]  /*4cd0*/  IADD3 R56, P0, R245, R224, RZ ;  /* 0x000000e0f5387210 */ /* 0x002fec0007f1e0ff */
[----:B------:R-:W-:Y:S05]  /*4ce0*/  IADD3.X R57, R252, R223, RZ, P0, !PT ;  /* 0x000000dffc397210 */ /* 0x000fea00007fe4ff */
[----:B------:R-:W3:Y:S04]  /*4cf0*/  LDG.E R2, desc[UR16][R56.64] ;  /* 0x0000001038027981 */ /* 0x000ee8000c1e1900 */
[----:B------:R-:W4:Y:S01]  /*4d00*/  LDG.E R0, desc[UR16][R56.64+0x20] ;  /* 0x0000201038007981 */ /* 0x000f22000c1e1900 */
[C---:B--2---:R-:W-:Y:S06]  /*4d10*/  HMMA.16816.F32.BF16 R4, R52.reuse, R164, R4 ;  /* 0x000000a43404723c */ /* 0x044fec0000041804 */
[C---:B------:R-:W-:Y:S06]  /*4d20*/  HMMA.16816.F32.BF16 R8, R52.reuse, R166, R8 ;  /* 0x000000a63408723c */ /* 0x040fec0000041808 */
[C---:B------:R-:W-:Y:S06]  /*4d30*/  HMMA.16816.F32.BF16 R12, R52.reuse, R168, R12 ;  /* 0x000000a8340c723c */ /* 0x040fec000004180c */
[----:B------:R-:W-:Y:S01]  /*4d40*/  HMMA.16816.F32.BF16 R16, R52, R170, R16 ;  /* 0x000000aa3410723c */ /* 0x000fe20000041810 */
[----:B------:R1:W2:Y:S04]  /*4d50*/  LDSM.16.M88.4 R52, [R3+0xa000] ;  /* 0x00a000000334783b */ /* 0x0002a80000000200 */
[----:B-1----:R-:W-:Y:S06]  /*4d60*/  FFMA.FTZ R3, -R67, R67, 1 ;  /* 0x3f80000043037423 */ /* 0x002fec0000010143 */
[----:B------:R-:W-:Y:S01]  /*4d70*/  FMUL.FTZ R3, R3, UR7 ;  /* 0x0000000703037c20 */ /* 0x000fe20008410000 */
[C---:B--2---:R-:W-:Y:S06]  /*4d80*/  HMMA.16816.F32.BF16 R4, R52.reuse, R172, R4 ;  /* 0x000000ac3404723c */ /* 0x044fec0000041804 */
[C---:B------:R-:W-:Y:S06]  /*4d90*/  HMMA.16816.F32.BF16 R8, R52.reuse, R174, R8 ;  /* 0x000000ae3408723c */ /* 0x040fec0000041808 */
[C---:B------:R-:W-:Y:S06]  /*4da0*/  HMMA.16816.F32.BF16 R12, R52.reuse, R176, R12 ;  /* 0x000000b0340c723c */ /* 0x040fec000004180c */
[----:B------:R-:W-:Y:S06]  /*4db0*/  HMMA.16816.F32.BF16 R16, R52, R178, R16 ;  /* 0x000000b23410723c */ /* 0x000fec0000041810 */
[C---:B---3--:R-:W-:Y:S01]  /*4dc0*/  FADD.FTZ R4, -R2.reuse, R4 ;  /* 0x0000000402047221 */ /* 0x048fe20000010100 */
[C---:B------:R-:W-:Y:S05]  /*4dd0*/  FADD.FTZ R52, -R2.reuse, R5 ;  /* 0x0000000502347221 */ /* 0x040fea0000010100 */
[C---:B------:R-:W-:Y:S06]  /*4de0*/  FADD.FTZ R53, -R2.reuse, R9 ;  /* 0x0000000902357221 */ /* 0x040fec0000010100 */
[----:B------:R-:W-:Y:S01]  /*4df0*/  FADD.FTZ R12, -R2, R12 ;  /* 0x0000000c020c7221 */ /* 0x000fe20000010100 */
[----:B------:R-:W-:Y:S01]  /*4e00*/  FMUL.FTZ R5, R113, R4 ;  /* 0x0000000471057220 */ /* 0x000fe20000410000 */
[----:B------:R-:W-:Y:S01]  /*4e10*/  FFMA.FTZ R4, -R66, R66, 1 ;  /* 0x3f80000042047423 */ /* 0x000fe20000010142 */
[----:B------:R-:W-:Y:S01]  /*4e20*/  FMUL.FTZ R52, R111, R52 ;  /* 0x000000346f347220 */ /* 0x000fe20000410000 */
[----:B------:R-:W-:Y:S01]  /*4e30*/  FADD.FTZ R8, -R2, R8 ;  /* 0x0000000802087221 */ /* 0x000fe20000010100 */
[----:B------:R-:W-:Y:S01]  /*4e40*/  FMUL.FTZ R3, R5, R3 ;  /* 0x0000000305037220 */ /* 0x000fe20000410000 */
[----:B------:R-:W-:Y:S01]  /*4e50*/  FMUL.FTZ R9, R4, UR7 ;  /* 0x0000000704097c20 */ /* 0x000fe20008410000 */
[----:B------:R-:W-:Y:S01]  /*4e60*/  FFMA.FTZ R4, -R65, R65, 1 ;  /* 0x3f80000041047423 */ /* 0x000fe20000010141 */
[----:B------:R-:W-:Y:S01]  /*4e70*/  FFMA.FTZ R5, -R64, R64, 1 ;  /* 0x3f80000040057423 */ /* 0x000fe20000010140 */
[----:B------:R-:W-:Y:S01]  /*4e80*/  FADD.FTZ R54, -R2, R17 ;  /* 0x0000001102367221 */ /* 0x000fe20000010100 */
[----:B------:R-:W-:Y:S01]  /*4e90*/  FMUL.FTZ R9, R52, R9 ;  /* 0x0000000934097220 */ /* 0x000fe20000410000 */
[C---:B------:R-:W-:Y:S01]  /*4ea0*/  FADD.FTZ R13, -R2.reuse, R13 ;  /* 0x0000000d020d7221 */ /* 0x040fe20000010100 */
[----:B------:R-:W-:Y:S01]  /*4eb0*/  FADD.FTZ R55, -R2, R16 ;  /* 0x0000001002377221 */ /* 0x000fe20000010100 */
[----:B------:R-:W-:Y:S01]  /*4ec0*/  FMUL.FTZ R17, R112, R12 ;  /* 0x0000000c70117220 */ /* 0x000fe20000410000 */
[----:B------:R-:W-:Y:S01]  /*4ed0*/  FMUL.FTZ R8, R110, R8 ;  /* 0x000000086e087220 */ /* 0x000fe20000410000 */
[----:B------:R-:W-:Y:S01]  /*4ee0*/  F2FP.BF16.F32.PACK_AB R9, R9, R3 ;  /* 0x000000030909723e */ /* 0x000fe200000010ff */
[----:B------:R-:W-:Y:S01]  /*4ef0*/  FMUL.FTZ R53, R108, R53 ;  /* 0x000000356c357220 */ /* 0x000fe20000410000 */
[----:B------:R-:W-:Y:S01]  /*4f00*/  FMUL.FTZ R2, R4, UR7 ;  /* 0x0000000704027c20 */ /* 0x000fe20008410000 */
[----:B------:R-:W-:Y:S01]  /*4f10*/  FMUL.FTZ R16, R5, UR7 ;  /* 0x0000000705107c20 */ /* 0x000fe20008410000 */
[----:B------:R-:W-:Y:S01]  /*4f20*/  FFMA.FTZ R3, -R100, R100, 1 ;  /* 0x3f80000064037423 */ /* 0x000fe20000010164 */
[----:B------:R-:W-:Y:S01]  /*4f30*/  FFMA.FTZ R12, -R60, R60, 1 ;  /* 0x3f8000003c0c7423 */ /* 0x000fe2000001013c */
[----:B------:R-:W-:Y:S01]  /*4f40*/  FMUL.FTZ R52, R109, R13 ;  /* 0x0000000d6d347220 */ /* 0x000fe20000410000 */
[----:B------:R-:W-:Y:S01]  /*4f50*/  FMUL.FTZ R2, R8, R2 ;  /* 0x0000000208027220 */ /* 0x000fe20000410000 */
        /* <DEDUP_REMOVED lines=8> */
[----:B------:R-:W-:Y:S01]  /*4fe0*/  FMUL.FTZ R8, R106, R54 ;  /* 0x000000366a087220 */ /* 0x000fe20000410000 */
[----:B------:R-:W-:Y:S01]  /*4ff0*/  FMUL.FTZ R4, R4, UR7 ;  /* 0x0000000704047c20 */ /* 0x000fe20008410000 */
[----:B------:R-:W-:Y:S01]  /*5000*/  FMUL.FTZ R13, R13, UR7 ;  /* 0x000000070d0d7c20 */ /* 0x000fe20008410000 */
[----:B------:R-:W-:Y:S01]  /*5010*/  F2FP.BF16.F32.PACK_AB R16, R16, R2 ;  /* 0x000000021010723e */ /* 0x000fe200000010ff */
[----:B----4-:R-:W-:Y:S01]  /*5020*/  FADD.FTZ R6, -R0, R6 ;  /* 0x0000000600067221 */ /* 0x010fe20000010100 */
[----:B------:R-:W-:Y:S01]  /*5030*/  FFMA.FTZ R2, -R105, R105, 1 ;  /* 0x3f80000069027423 */ /* 0x000fe20000010169 */
[----:B------:R-:W-:Y:S01]  /*5040*/  FMUL.FTZ R4, R5, R4 ;  /* 0x0000000405047220 */ /* 0x000fe20000410000 */
[----:B------:R-:W-:Y:S01]  /*5050*/  FMUL.FTZ R13, R8, R13 ;  /* 0x0000000d080d7220 */ /* 0x000fe20000410000 */
[----:B------:R-:W-:Y:S01]  /*5060*/  F2FP.BF16.F32.PACK_AB R12, R12, R3 ;  /* 0x000000030c0c723e */ /* 0x000fe200000010ff */
[----:B------:R-:W-:Y:S01]  /*5070*/  FMUL.FTZ R3, R211, R6 ;  /* 0x00000006d3037220 */ /* 0x000fe20000410000 */
[----:B------:R-:W-:Y:S01]  /*5080*/  FMUL.FTZ R2, R2, UR7 ;  /* 0x0000000702027c20 */ /* 0x000fe20008410000 */
[----:B------:R-:W-:Y:S01]  /*5090*/  FADD.FTZ R7, -R0, R7 ;  /* 0x0000000700077221 */ /* 0x000fe20000010100 */
[----:B------:R-:W-:Y:S01]  /*50a0*/  FFMA.FTZ R8, -R102, R102, 1 ;  /* 0x3f80000066087423 */ /* 0x000fe20000010166 */
[----:B------:R-:W-:Y:S01]  /*50b0*/  F2FP.BF16.F32.PACK_AB R13, R13, R4 ;  /* 0x000000040d0d723e */ /* 0x000fe200000010ff */
[----:B------:R-:W-:Y:S01]  /*50c0*/  FMUL.FTZ R2, R3, R2 ;  /* 0x0000000203027220 */ /* 0x000fe20000410000 */
[----:B------:R-:W-:Y:S01]  /*50d0*/  FMUL.FTZ R4, R183, R7 ;  /* 0x00000007b7047220 */ /* 0x000fe20000410000 */
[----:B------:R-:W-:Y:S01]  /*50e0*/  FMUL.FTZ R8, R8, UR7 ;  /* 0x0000000708087c20 */ /* 0x000fe20008410000 */
[----:B------:R-:W-:Y:S01]  /*50f0*/  FFMA.FTZ R3, -R104, R104, 1 ;  /* 0x3f80000068037423 */ /* 0x000fe20000010168 */
[C---:B------:R-:W-:Y:S01]  /*5100*/  FADD.FTZ R14, -R0.reuse, R14 ;  /* 0x0000000e000e7221 */ /* 0x040fe20000010100 */
[----:B------:R-:W-:Y:S01]  /*5110*/  FADD.FTZ R7, -R0, R18 ;  /* 0x0000001200077221 */ /* 0x000fe20000010100 */
[----:B------:R-:W-:Y:S01]  /*5120*/  FMUL.FTZ R8, R4, R8 ;  /* 0x0000000804087220 */ /* 0x000fe20000410000 */
[----:B------:R-:W-:Y:S01]  /*5130*/  FMUL.FTZ R18, R3, UR7 ;  /* 0x0000000703127c20 */ /* 0x000fe20008410000 */
[C---:B------:R-:W-:Y:S01]  /*5140*/  FADD.FTZ R5, -R0.reuse, R10 ;  /* 0x0000000a00057221 */ /* 0x040fe20000010100 */
[C---:B------:R-:W-:Y:S01]  /*5150*/  FADD.FTZ R6, -R0.reuse, R11 ;  /* 0x0000000b00067221 */ /* 0x040fe20000010100 */
[----:B------:R-:W-:Y:S01]  /*5160*/  FADD.FTZ R4, -R0, R15 ;  /* 0x0000000f00047221 */ /* 0x000fe20000010100 */
[----:B------:R-:W-:Y:S01]  /*5170*/  FMUL.FTZ R3, R210, R14 ;  /* 0x0000000ed2037220 */ /* 0x000fe20000410000 */
[----:B------:R-:W-:Y:S01]  /*5180*/  FFMA.FTZ R17, -R103, R103, 1 ;  /* 0x3f80000067117423 */ /* 0x000fe20000010167 */
[----:B------:R-:W-:Y:S01]  /*5190*/  FADD.FTZ R19, -R0, R19 ;  /* 0x0000001300137221 */ /* 0x000fe20000010100 */
[----:B------:R-:W-:Y:S01]  /*51a0*/  FFMA.FTZ R11, -R101, R101, 1 ;  /* 0x3f800000650b7423 */ /* 0x000fe20000010165 */
[----:B------:R-:W-:Y:S01]  /*51b0*/  FFMA.FTZ R10, -R63, R63, 1 ;  /* 0x3f8000003f0a7423 */ /* 0x000fe2000001013f */
[----:B------:R-:W-:Y:S01]  /*51c0*/  FFMA.FTZ R15, -R62, R62, 1 ;  /* 0x3f8000003e0f7423 */ /* 0x000fe2000001013e */
[----:B------:R-:W-:Y:S01]  /*51d0*/  FFMA.FTZ R14, -R61, R61, 1 ;  /* 0x3f8000003d0e7423 */ /* 0x000fe2000001013d */
[----:B------:R-:W-:Y:S01]  /*51e0*/  F2FP.BF16.F32.PACK_AB R8, R8, R2 ;  /* 0x000000020808723e */ /* 0x000fe200000010ff */
[----:B------:R-:W-:Y:S01]  /*51f0*/  FMUL.FTZ R5, R182, R5 ;  /* 0x00000005b6057220 */ /* 0x000fe20000410000 */
[----:B------:R-:W-:Y:S01]  /*5200*/  FMUL.FTZ R6, R180, R6 ;  /* 0x00000006b4067220 */ /* 0x000fe20000410000 */
[----:B------:R-:W-:Y:S01]  /*5210*/  FMUL.FTZ R17, R17, UR7 ;  /* 0x0000000711117c20 */ /* 0x000fe20008410000 */
[----:B------:R-:W-:Y:S01]  /*5220*/  FMUL.FTZ R4, R181, R4 ;  /* 0x00000004b5047220 */ /* 0x000fe20000410000 */
[----:B------:R-:W-:Y:S01]  /*5230*/  FMUL.FTZ R0, R115, R7 ;  /* 0x0000000773007220 */ /* 0x000fe20000410000 */
[----:B------:R-:W-:Y:S01]  /*5240*/  FMUL.FTZ R2, R114, R19 ;  /* 0x0000001372027220 */ /* 0x000fe20000410000 */
[----:B------:R-:W-:Y:S01]  /*5250*/  FMUL.FTZ R11, R11, UR7 ;  /* 0x000000070b0b7c20 */ /* 0x000fe20008410000 */
[----:B------:R-:W-:Y:S01]  /*5260*/  FMUL.FTZ R10, R10, UR7 ;  /* 0x000000070a0a7c20 */ /* 0x000fe20008410000 */
[----:B------:R-:W-:Y:S01]  /*5270*/  FMUL.FTZ R15, R15, UR7 ;  /* 0x000000070f0f7c20 */ /* 0x000fe20008410000 */
[----:B------:R-:W-:Y:S01]  /*5280*/  FMUL.FTZ R14, R14, UR7 ;  /* 0x000000070e0e7c20 */ /* 0x000fe20008410000 */
[----:B------:R-:W-:Y:S01]  /*5290*/  FMUL.FTZ R18, R5, R18 ;  /* 0x0000001205127220 */ /* 0x000fe20000410000 */
[----:B------:R-:W-:Y:S01]  /*52a0*/  FMUL.FTZ R17, R6, R17 ;  /* 0x0000001106117220 */ /* 0x000fe20000410000 */
[----:B------:R-:W-:Y:S01]  /*52b0*/  FMUL.FTZ R11, R3, R11 ;  /* 0x0000000b030b7220 */ /* 0x000fe20000410000 */
        /* <DEDUP_REMOVED lines=60> */
.L_x_424:
[----:B------:R1:W5:Y:S01]  /*5680*/  LDL R210, [R1+0x4] ;  /* 0x0000040001d27983 */ /* 0x0003620000100800 */
[----:B---3--:R-:W-:Y:S02]  /*5690*/  F2FP.BF16.F32.PACK_AB R2, R17, R18 ;  /* 0x000000121102723e */ /* 0x008fe400000010ff */
[----:B------:R-:W-:Y:S01]  /*56a0*/  F2FP.BF16.F32.PACK_AB R0, R10, R11 ;  /* 0x0000000b0a00723e */ /* 0x000fe200000010ff */
[----:B------:R-:W-:Y:S01]  /*56b0*/  STS [R220+0x10000], R9 ;  /* 0x01000009dc007388 */ /* 0x000fe20000000800 */
[----:B------:R-:W-:Y:S03]  /*56c0*/  F2FP.BF16.F32.PACK_AB R3, R14, R15 ;  /* 0x0000000f0e03723e */ /* 0x000fe600000010ff */
[----:B------:R-:W-:Y:S04]  /*56d0*/  STS [R220+0x10400], R8 ;  /* 0x01040008dc007388 */ /* 0x000fe80000000800 */
[----:B------:R-:W-:Y:S04]  /*56e0*/  STS [R222+0x10000], R16 ;  /* 0x01000010de007388 */ /* 0x000fe80000000800 */
[----:B------:R-:W-:Y:S04]  /*56f0*/  STS [R222+0x10400], R2 ;  /* 0x01040002de007388 */ /* 0x000fe80000000800 */
[----:B------:R-:W-:Y:S04]  /*5700*/  STS [R219+0x10000], R12 ;  /* 0x0100000cdb007388 */ /* 0x000fe80000000800 */
[----:B------:R2:W-:Y:S04]  /*5710*/  STS [R219+0x10400], R0 ;  /* 0x01040000db007388 */ /* 0x0005e80000000800 */
[----:B------:R-:W-:Y:S04]  /*5720*/  STS [R221+0x10000], R13 ;  /* 0x0100000ddd007388 */ /* 0x000fe80000000800 */
[----:B------:R-:W-:Y:S01]  /*5730*/  STS [R221+0x10400], R3 ;  /* 0x01040003dd007388 */ /* 0x000fe20000000800 */
[----:B------:R-:W-:Y:S01]  /*5740*/  BAR.SYNC.DEFER_BLOCKING 0x0 ;  /* 0x0000000000007b1d */ /* 0x000fe20000010000 */
[----:B--2---:R-:W-:Y:S05]  /*5750*/  LEA R0, R198, UR5, 0x1 ;  /* 0x00000005c6007c11 */ /* 0x004fea000f8e08ff */
[----:B------:R-:W-:Y:S04]  /*5760*/  LDSM.16.MT88.4 R4, [R186+0x12000] ;  /* 0x01200000ba04783b */ /* 0x000fe80000004200 */
[----:B------:R-:W2:Y:S04]  /*5770*/  LDSM.16.MT88.4 R8, [R0+0x8000] ;  /* 0x008000000008783b */ /* 0x000ea80000004200 */
[----:B------:R-:W3:Y:S04]  /*5780*/  LDSM.16.MT88.4 R12, [R185+0x12000] ;  /* 0x01200000b90c783b */ /* 0x000ee80000004200 */
[----:B------:R-:W4:Y:S04]  /*5790*/  LDSM.16.MT88.4 R16, [R0+0xa000] ;  /* 0x00a000000010783b */ /* 0x000f280000004200 */
[----:B------:R-:W-:Y:S04]  /*57a0*/  LDSM.16.MT88.4 R52, [R186+0x12800] ;  /* 0x01280000ba34783b */ /* 0x000fe80000004200 */
[----:B------:R-:W1:Y:S04]  /*57b0*/  LDSM.16.MT88.4 R56, [R0+0x8800] ;  /* 0x008800000038783b */ /* 0x000e680000004200 */
[----:B------:R-:W1:Y:S04]  /*57c0*/  LDSM.16.MT88.4 R60, [R185+0x12800] ;  /* 0x01280000b93c783b */ /* 0x000e680000004200 */
[----:B------:R-:W1:Y:S01]  /*57d0*/  LDSM.16.MT88.4 R64, [R0+0xa800] ;  /* 0x00a800000040783b */ /* 0x000e620000004200 */
[-C--:B--2---:R-:W-:Y:S06]  /*57e0*/  HMMA.16816.F32.BF16 R20, R4, R8.reuse, R20 ;  /* 0x000000080414723c */ /* 0x084fec0000041814 */
[C---:B---3--:R-:W-:Y:S06]  /*57f0*/  HMMA.16816.F32.BF16 R24, R12.reuse, R8, R24 ;  /* 0x000000080c18723c */ /* 0x048fec0000041818 */
[-C--:B------:R-:W-:Y:S06]  /*5800*/  HMMA.16816.F32.BF16 R28, R12, R10.reuse, R28 ;  /* 0x0000000a0c1c723c */ /* 0x080fec000004181c */
[C---:B------:R-:W-:Y:S01]  /*5810*/  HMMA.16816.F32.BF16 R32, R4.reuse, R10, R32 ;  /* 0x0000000a0420723c */ /* 0x040fe20000041820 */
[----:B------:R-:W-:Y:S05]  /*5820*/  LDSM.16.MT88.4 R8, [R0+0x9000] ;  /* 0x009000000008783b */ /* 0x000fea0000004200 */
[-C--:B----4-:R-:W-:Y:S06]  /*5830*/  HMMA.16816.F32.BF16 R36, R4, R16.reuse, R36 ;  /* 0x000000100424723c */ /* 0x090fec0000041824 */
[C---:B------:R-:W-:Y:S06]  /*5840*/  HMMA.16816.F32.BF16 R40, R12.reuse, R16, R40 ;  /* 0x000000100c28723c */ /* 0x040fec0000041828 */
[-C--:B------:R-:W-:Y:S01]  /*5850*/  HMMA.16816.F32.BF16 R44, R12, R18.reuse, R44 ;  /* 0x000000120c2c723c */ /* 0x080fe2000004182c */
[----:B------:R-:W-:Y:S05]  /*5860*/  LDSM.16.MT88.4 R12, [R185+0x13000] ;  /* 0x01300000b90c783b */ /* 0x000fea0000004200 */
[----:B------:R-:W-:Y:S01]  /*5870*/  HMMA.16816.F32.BF16 R48, R4, R18, R48 ;  /* 0x000000120430723c */ /* 0x000fe20000041830 */
[----:B------:R-:W2:Y:S04]  /*5880*/  LDSM.16.MT88.4 R4, [R186+0x13000] ;  /* 0x01300000ba04783b */ /* 0x000ea80000004200 */
[----:B------:R-:W3:Y:S01]  /*5890*/  LDSM.16.MT88.4 R16, [R0+0xb000] ;  /* 0x00b000000010783b */ /* 0x000ee20000004200 */
[-C--:B-1----:R-:W-:Y:S06]  /*58a0*/  HMMA.16816.F32.BF16 R20, R52, R56.reuse, R20 ;  /* 0x000000383414723c */ /* 0x082fec0000041814 */
[C---:B------:R-:W-:Y:S06]  /*58b0*/  HMMA.16816.F32.BF16 R24, R60.reuse, R56, R24 ;  /* 0x000000383c18723c */ /* 0x040fec0000041818 */
        /* <DEDUP_REMOVED lines=8> */
[----:B------:R-:W1:Y:S04]  /*5940*/  LDSM.16.MT88.4 R52, [R186+0x13800] ;  /* 0x01380000ba34783b */ /* 0x000e680000004200 */
[----:B------:R-:W4:Y:S01]  /*5950*/  LDSM.16.MT88.4 R64, [R0+0xb800] ;  /* 0x00b800000040783b */ /* 0x000f220000004200 */
[-C--:B--2---:R-:W-:Y:S01]  /*5960*/  HMMA.16816.F32.BF16 R20, R4, R8.reuse, R20 ;  /* 0x000000080414723c */ /* 0x084fe20000041814 */
[----:B------:R-:W-:Y:S05]  /*5970*/  BAR.SYNC.DEFER_BLOCKING 0x0 ;  /* 0x0000000000007b1d */ /* 0x000fea0000010000 */
[C---:B------:R-:W-:Y:S06]  /*5980*/  HMMA.16816.F32.BF16 R24, R12.reuse, R8, R24 ;  /* 0x000000080c18723c */ /* 0x040fec0000041818 */
[-C--:B------:R-:W-:Y:S06]  /*5990*/  HMMA.16816.F32.BF16 R28, R12, R10.reuse, R28 ;  /* 0x0000000a0c1c723c */ /* 0x080fec000004181c */
[C---:B------:R-:W-:Y:S06]  /*59a0*/  HMMA.16816.F32.BF16 R32, R4.reuse, R10, R32 ;  /* 0x0000000a0420723c */ /* 0x040fec0000041820 */
[-C--:B---3--:R-:W-:Y:S06]  /*59b0*/  HMMA.16816.F32.BF16 R36, R4, R16.reuse, R36 ;  /* 0x000000100424723c */ /* 0x088fec0000041824 */
[C---:B------:R-:W-:Y:S06]  /*59c0*/  HMMA.16816.F32.BF16 R40, R12.reuse, R16, R40 ;  /* 0x000000100c28723c */ /* 0x040fec0000041828 */
[-C--:B------:R-:W-:Y:S06]  /*59d0*/  HMMA.16816.F32.BF16 R44, R12, R18.reuse, R44 ;  /* 0x000000120c2c723c */ /* 0x080fec000004182c */
[----:B------:R-:W-:Y:S06]  /*59e0*/  HMMA.16816.F32.BF16 R48, R4, R18, R48 ;  /* 0x000000120430723c */ /* 0x000fec0000041830 */
[-C--:B-1----:R-:W-:Y:S06]  /*59f0*/  HMMA.16816.F32.BF16 R20, R52, R56.reuse, R20 ;  /* 0x000000383414723c */ /* 0x082fec0000041814 */
        /* <DEDUP_REMOVED lines=20> */
[----:B-----5:R-:W-:Y:S02]  /*5b40*/  LEA R4, R210, UR5, 0x1 ;  /* 0x00000005d2047c11 */ /* 0x020fe4000f8e08ff */
        /* <DEDUP_REMOVED lines=28> */
.L_x_425:
[----:B------:R-:W-:Y:S01]  /*5d10*/  LDSM.16.M88.4 R64, [R194] ;  /* 0x00000000c240783b */ /* 0x000fe20000000200 */
[C---:B------:R-:W-:Y:S01]  /*5d20*/  LEA R202, P0, R239.reuse, R202, 0x2 ;  /* 0x000000caefca7211 */ /* 0x040fe200078010ff */
[C---:B------:R-:W-:Y:S02]  /*5d30*/  VIADD R211, R216.reuse, 0x20 ;  /* 0x00000020d8d37836 */ /* 0x040fe40000000000 */
[----:B------:R-:W2:Y:S01]  /*5d40*/  LDSM.16.MT88.4 R16, [R0+0xc000] ;  /* 0x00c000000010783b */ /* 0x000ea20000004200 */
[----:B------:R-:W-:Y:S01]  /*5d50*/  LEA.HI.X.SX32 R203, R239, R203, 0x2, P0 ;  /* 0x000000cbefcb7211 */ /* 0x000fe200000f16ff */
[----:B-1----:R-:W-:Y:S02]  /*5d60*/  IMAD.MOV.U32 R2, RZ, RZ, R202 ;  /* 0x000000ffff027224 */ /* 0x002fe400078e00ca */
[----:B------:R-:W1:Y:S01]  /*5d70*/  LDSM.16.M88.4 R60, [R194+0x1000] ;  /* 0x00100000c23c783b */ /* 0x000e620000000200 */
[----:B------:R-:W-:Y:S02]  /*5d80*/  IMAD.IADD R211, R205, 0x1, R211 ;  /* 0x00000001cdd37824 */ /* 0x000fe400078e02d3 */
[----:B------:R-:W-:Y:S01]  /*5d90*/  IMAD.MOV.U32 R3, RZ, RZ, R203 ;  /* 0x000000ffff037224 */ /* 0x000fe200078e00cb */
[----:B------:R-:W3:Y:S04]  /*5da0*/  LDSM.16.MT88.4 R100, [R0+0xe000] ;  /* 0x00e000000064783b */ /* 0x000ee80000004200 */
[----:B------:R-:W-:Y:S04]  /*5db0*/  LDSM.16.M88.4 R104, [R193] ;  /* 0x00000000c168783b */ /* 0x000fe80000000200 */
[----:B------:R-:W4:Y:S04]  /*5dc0*/  LDSM.16.MT88.4 R108, [R0+0xc800] ;  /* 0x00c80000006c783b */ /* 0x000f280000004200 */
[----:B------:R-:W4:Y:S04]  /*5dd0*/  LDSM.16.M88.4 R112, [R193+0x1000] ;  /* 0x00100000c170783b */ /* 0x000f280000000200 */
[----:B------:R-:W4:Y:S01]  /*5de0*/  LDSM.16.MT88.4 R180, [R0+0xe800] ;  /* 0x00e8000000b4783b */ /* 0x000f220000004200 */
[-C--:B--2---:R-:W-:Y:S06]  /*5df0*/  HMMA.16816.F32.BF16 R4, R64, R16.reuse, RZ ;  /* 0x000000104004723c */ /* 0x084fec00000418ff */
[C---:B-1----:R-:W-:Y:S06]  /*5e00*/  HMMA.16816.F32.BF16 R8, R60.reuse, R16, RZ ;  /* 0x000000103c08723c */ /* 0x042fec00000418ff */
        /* <DEDUP_REMOVED lines=31> */
[----:B------:R-:W-:Y:S05]  /*6000*/  @P6 IMAD.X R105, R251, 0x1, R217, P1 ;  /* 0x00000001fb696824 */ /* 0x000fea00008e06d9 */
[----:B------:R-:W5:Y:S04]  /*6010*/  @P6 LDG.E R214, desc[UR16][R104.64+-0x100] ;  /* 0xffff001068d66981 */ /* 0x000f68000c1e1900 */
[----:B------:R4:W5:Y:S01]  /*6020*/  @P6 LDG.E R215, desc[UR16][R104.64+-0xe0] ;  /* 0xffff201068d76981 */ /* 0x000962000c1e1900 */
[-C--:B-1----:R-:W-:Y:S05]  /*6030*/  HMMA.16816.F32.BF16 R4, R108, R180.reuse, R4 ;  /* 0x000000b46c04723c */ /* 0x082fea0000041804 */
[C---:B---3--:R-:W-:Y:S01]  /*6040*/  VIADD R0, R216.reuse, 0x20 ;  /* 0x00000020d8007836 */ /* 0x048fe20000000000 */
[C---:B--2---:R-:W-:Y:S11]  /*6050*/  HMMA.16816.F32.BF16 R8, R112.reuse, R180, R8 ;  /* 0x000000b47008723c */ /* 0x044ff60000041808 */
[----:B------:R-:W-:Y:S06]  /*6060*/  @!UPT UIADD3 URZ, URZ, URZ, URZ ;  /* 0x0000003f3f3ff290 */ /* 0x000fec000fffe03f */
[----:B------:R1:W-:Y:S01]  /*6070*/  REDG.E.ADD.F32.FTZ.RN.STRONG.GPU desc[UR16][R2.64], R4 ;  /* 0x00000004020079a6 */ /* 0x0003e2000c10f390 */
[-C--:B------:R-:W-:Y:S06]  /*6080*/  HMMA.16816.F32.BF16 R12, R112, R182.reuse, R12 ;  /* 0x000000b6700c723c */ /* 0x080fec000004180c */
[C---:B------:R-:W-:Y:S06]  /*6090*/  HMMA.16816.F32.BF16 R16, R108.reuse, R182, R16 ;  /* 0x000000b66c10723c */ /* 0x040fec0000041810 */
[-C--:B----4-:R-:W-:Y:S06]  /*60a0*/  HMMA.16816.F32.BF16 R52, R108, R100.reuse, R52 ;  /* 0x000000646c34723c */ /* 0x090fec0000041834 */
[C---:B------:R-:W-:Y:S06]  /*60b0*/  HMMA.16816.F32.BF16 R56, R112.reuse, R100, R56 ;  /* 0x000000647038723c */ /* 0x040fec0000041838 */
[-C--:B------:R-:W-:Y:S05]  /*60c0*/  HMMA.16816.F32.BF16 R60, R112, R102.reuse, R60 ;  /* 0x00000066703c723c */ /* 0x080fea000004183c */
[CC--:B------:R-:W-:Y:S01]  /*60d0*/  LEA R100, P1, R205.reuse, R2.reuse, 0x2 ;  /* 0x00000002cd647211 */ /* 0x0c0fe200078210ff */
[----:B------:R-:W-:Y:S05]  /*60e0*/  HMMA.16816.F32.BF16 R64, R108, R102, R64 ;  /* 0x000000666c40723c */ /* 0x000fea0000041840 */
[-C--:B------:R-:W-:Y:S02]  /*60f0*/  LEA.HI.X.SX32 R101, R205, R3.reuse, 0x2, P1 ;  /* 0x00000003cd657211 */ /* 0x080fe400008f16ff */
[-C--:B------:R-:W-:Y:S03]  /*6100*/  LEA R112, P0, R216, R2.reuse, 0x2 ;  /* 0x00000002d8707211 */ /* 0x080fe600078010ff */
[----:B------:R2:W-:Y:S01]  /*6110*/  REDG.E.ADD.F32.FTZ.RN.STRONG.GPU desc[UR16][R100.64], R5 ;  /* 0x00000005640079a6 */ /* 0x0005e2000c10f390 */
[-C--:B------:R-:W-:Y:S02]  /*6120*/  LEA R106, P1, R244, R2.reuse, 0x2 ;  /* 0x00000002f46a7211 */ /* 0x080fe400078210ff */
[-C--:B------:R-:W-:Y:S02]  /*6130*/  LEA.HI.X.SX32 R113, R216, R3.reuse, 0x2, P0 ;  /* 0x00000003d8717211 */ /* 0x080fe400000f16ff */
[CC--:B------:R-:W-:Y:S02]  /*6140*/  LEA R104, P0, R243.reuse, R2.reuse, 0x2 ;  /* 0x00000002f3687211 */ /* 0x0c0fe400078010ff */
[-C--:B------:R-:W-:Y:S01]  /*6150*/  LEA.HI.X.SX32 R107, R244, R3.reuse, 0x2, P1 ;  /* 0x00000003f46b7211 */ /* 0x080fe200008f16ff */
[----:B------:R3:W-:Y:S01]  /*6160*/  REDG.E.ADD.F32.FTZ.RN.STRONG.GPU desc[UR16][R112.64], R6 ;  /* 0x00000006700079a6 */ /* 0x0007e2000c10f390 */
[CC--:B------:R-:W-:Y:S02]  /*6170*/  LEA R102, P2, R242.reuse, R2.reuse, 0x2 ;  /* 0x00000002f2667211 */ /* 0x0c0fe400078410ff */
[-C--:B------:R-:W-:Y:S01]  /*6180*/  LEA.HI.X.SX32 R105, R243, R3.reuse, 0x2, P0 ;  /* 0x00000003f3697211 */ /* 0x080fe200000f16ff */
[----:B------:R4:W-:Y:S01]  /*6190*/  REDG.E.ADD.F32.FTZ.RN.STRONG.GPU desc[UR16][R106.64], R7 ;  /* 0x000000076a0079a6 */ /* 0x0009e2000c10f390 */
[CC--:B-1----:R-:W-:Y:S02]  /*61a0*/  LEA R4, P1, R241.reuse, R2.reuse, 0x2 ;  /* 0x00000002f1047211 */ /* 0x0c2fe400078210ff */
[-C--:B------:R-:W-:Y:S01]  /*61b0*/  LEA.HI.X.SX32 R103, R242, R3.reuse, 0x2, P2 ;  /* 0x00000003f2677211 */ /* 0x080fe200010f16ff */
[----:B------:R1:W-:Y:S04]  /*61c0*/  REDG.E.ADD.F32.FTZ.RN.STRONG.GPU desc[UR16][R104.64], R8 ;  /* 0x00000008680079a6 */ /* 0x0003e8000c10f390 */
[----:B------:R1:W-:Y:S01]  /*61d0*/  REDG.E.ADD.F32.FTZ.RN.STRONG.GPU desc[UR16][R102.64], R9 ;  /* 0x00000009660079a6 */ /* 0x0003e2000c10f390 */
[-C--:B--2---:R-:W-:Y:S05]  /*61e0*/  LEA.HI.X.SX32 R5, R241, R3.reuse, 0x2, P1 ;  /* 0x00000003f1057211 */ /* 0x084fea00008f16ff */
[----:B------:R2:W-:Y:S01]  /*61f0*/  REDG.E.ADD.F32.FTZ.RN.STRONG.GPU desc[UR16][R4.64], R10 ;  /* 0x0000000a040079a6 */ /* 0x0005e2000c10f390 */
[CC--:B---3--:R-:W-:Y:S04]  /*6200*/  LEA R6, P0, R240.reuse, R2.reuse, 0x2 ;  /* 0x00000002f0067211 */ /* 0x0c8fe800078010ff */
[-C--:B----4-:R-:W-:Y:S02]  /*6210*/  LEA.HI.X.SX32 R7, R240, R3.reuse, 0x2, P0 ;  /* 0x00000003f0077211 */ /* 0x090fe400000f16ff */
[CC--:B-1----:R-:W-:Y:S03]  /*6220*/  LEA R8, P2, R234.reuse, R2.reuse, 0x2 ;  /* 0x00000002ea087211 */ /* 0x0c2fe600078410ff */
[----:B------:R1:W-:Y:S01]  /*6230*/  REDG.E.ADD.F32.FTZ.RN.STRONG.GPU desc[UR16][R6.64], R11 ;  /* 0x0000000b060079a6 */ /* 0x0003e2000c10f390 */
[-C--:B------:R-:W-:Y:S03]  /*6240*/  LEA.HI.X.SX32 R9, R234, R3.reuse, 0x2, P2 ;  /* 0x00000003ea097211 */ /* 0x080fe600010f16ff */
[----:B------:R3:W-:Y:S04]  /*6250*/  REDG.E.ADD.F32.FTZ.RN.STRONG.GPU desc[UR16][R2.64+0x80], R16 ;  /* 0x00008010020079a6 */ /* 0x0007e8000c10f390 */
[----:B------:R-:W-:Y:S01]  /*6260*/  REDG.E.ADD.F32.FTZ.RN.STRONG.GPU desc[UR16][R100.64+0x80], R17 ;  /* 0x00008011640079a6 */ /* 0x000fe2000c10f390 */
[CC--:B--2---:R-:W-:Y:S04]  /*6270*/  LEA R4, P0, R0.reuse, R2.reuse, 0x2 ;  /* 0x0000000200047211 */ /* 0x0c4fe800078010ff */
[-C--:B------:R-:W-:Y:S01]  /*6280*/  LEA.HI.X.SX32 R5, R0, R3.reuse, 0x2, P0 ;  /* 0x0000000300057211 */ /* 0x080fe200000f16ff */
[C---:B------:R-:W-:Y:S01]  /*6290*/  VIADD R0, R216.reuse, 0x40 ;  /* 0x00000040d8007836 */ /* 0x040fe20000000000 */
[-C--:B------:R-:W-:Y:S03]  /*62a0*/  LEA R10, P0, R235, R2.reuse, 0x2 ;  /* 0x00000002eb0a7211 */ /* 0x080fe600078010ff */
[----:B------:R2:W-:Y:S01]  /*62b0*/  REDG.E.ADD.F32.FTZ.RN.STRONG.GPU desc[UR16][R4.64], R18 ;  /* 0x00000012040079a6 */ /* 0x0005e2000c10f390 */
[-C--:B-1----:R-:W-:Y:S02]  /*62c0*/  LEA R6, P1, R211, R2.reuse, 0x2 ;  /* 0x00000002d3067211 */ /* 0x082fe400078210ff */
[-C--:B------:R-:W-:Y:S02]  /*62d0*/  LEA.HI.X.SX32 R11, R235, R3.reuse, 0x2, P0 ;  /* 0x00000003eb0b7211 */ /* 0x080fe400000f16ff */
[-C--:B------:R-:W-:Y:S01]  /*62e0*/  LEA.HI.X.SX32 R7, R211, R3.reuse, 0x2, P1 ;  /* 0x00000003d3077211 */ /* 0x080fe200008f16ff */
[C---:B------:R-:W-:Y:S02]  /*62f0*/  VIADD R211, R216.reuse, 0x40 ;  /* 0x00000040d8d37836 */ /* 0x040fe40000000000 */
[----:B---3--:R-:W-:Y:S02]  /*6300*/  VIADD R16, R216, 0x60 ;  /* 0x00000060d8107836 */ /* 0x008fe40000000000 */
[----:B------:R1:W-:Y:S01]  /*6310*/  REDG.E.ADD.F32.FTZ.RN.STRONG.GPU desc[UR16][R6.64], R19 ;  /* 0x00000013060079a6 */ /* 0x0003e2000c10f390 */
[----:B------:R-:W-:Y:S03]  /*6320*/  IMAD.IADD R211, R205, 0x1, R211 ;  /* 0x00000001cdd37824 */ /* 0x000fe600078e02d3 */
[----:B------:R3:W-:Y:S04]  /*6330*/  REDG.E.ADD.F32.FTZ.RN.STRONG.GPU desc[UR16][R10.64], R12 ;  /* 0x0000000c0a0079a6 */ /* 0x0007e8000c10f390 */
[----:B------:R4:W-:Y:S01]  /*6340*/  REDG.E.ADD.F32.FTZ.RN.STRONG.GPU desc[UR16][R8.64], R13 ;  /* 0x0000000d080079a6 */ /* 0x0009e2000c10f390 */
[CC--:B--2---:R-:W-:Y:S04]  /*6350*/  LEA R4, P1, R227.reuse, R2.reuse, 0x2 ;  /* 0x00000002e3047211 */ /* 0x0c4fe800078210ff */
[-C--:B------:R-:W-:Y:S05]  /*6360*/  LEA.HI.X.SX32 R5, R227, R3.reuse, 0x2, P1 ;  /* 0x00000003e3057211 */ /* 0x080fea00008f16ff */
[----:B------:R2:W-:Y:S01]  /*6370*/  REDG.E.ADD.F32.FTZ.RN.STRONG.GPU desc[UR16][R4.64], R14 ;  /* 0x0000000e040079a6 */ /* 0x0005e2000c10f390 */
[CC--:B-1----:R-:W-:Y:S04]  /*6380*/  LEA R6, P0, R236.reuse, R2.reuse, 0x2 ;  /* 0x00000002ec067211 */ /* 0x0c2fe800078010ff */
[-C--:B------:R-:W-:Y:S02]  /*6390*/  LEA.HI.X.SX32 R7, R236, R3.reuse, 0x2, P0 ;  /* 0x00000003ec077211 */ /* 0x080fe400000f16ff */
[CC--:B---3--:R-:W-:Y:S02]  /*63a0*/  LEA R12, P1, R211.reuse, R2.reuse, 0x2 ;  /* 0x00000002d30c7211 */ /* 0x0c8fe400078210ff */
[CC--:B----4-:R-:W-:Y:S01]  /*63b0*/  LEA R8, P2, R232.reuse, R2.reuse, 0x2 ;  /* 0x00000002e8087211 */ /* 0x0d0fe200078410ff */
[----:B------:R1:W-:Y:S01]  /*63c0*/  REDG.E.ADD.F32.FTZ.RN.STRONG.GPU desc[UR16][R6.64], R15 ;  /* 0x0000000f060079a6 */ /* 0x0003e2000c10f390 */
[-C--:B------:R-:W-:Y:S02]  /*63d0*/  LEA.HI.X.SX32 R13, R211, R3.reuse, 0x2, P1 ;  /* 0x00000003d30d7211 */ /* 0x080fe400008f16ff */
[-C--:B------:R-:W-:Y:S01]  /*63e0*/  LEA.HI.X.SX32 R9, R232, R3.reuse, 0x2, P2 ;  /* 0x00000003e8097211 */ /* 0x080fe200010f16ff */
[----:B------:R-:W-:Y:S04]  /*63f0*/  REDG.E.ADD.F32.FTZ.RN.STRONG.GPU desc[UR16][R2.64+0x100], R52 ;  /* 0x00010034020079a6 */ /* 0x000fe8000c10f390 */
[----:B------:R-:W-:Y:S01]  /*6400*/  REDG.E.ADD.F32.FTZ.RN.STRONG.GPU desc[UR16][R100.64+0x100], R53 ;  /* 0x00010035640079a6 */ /* 0x000fe2000c10f390 */
[-C--:B--2---:R-:W-:Y:S02]  /*6410*/  LEA R4, P0, R0, R2.reuse, 0x2 ;  /* 0x0000000200047211 */ /* 0x084fe400078010ff */
[-C--:B------:R-:W-:Y:S02]  /*6420*/  LEA R14, P5, R16, R2.reuse, 0x2 ;  /* 0x00000002100e7211 */ /* 0x080fe400078a10ff */
[-C--:B------:R-:W-:Y:S01]  /*6430*/  LEA.HI.X.SX32 R5, R0, R3.reuse, 0x2, P0 ;  /* 0x0000000300057211 */ /* 0x080fe200000f16ff */
[----:B------:R-:W-:Y:S01]  /*6440*/  VIADD R0, R216, 0x60 ;  /* 0x00000060d8007836 */ /* 0x000fe20000000000 */
[CC--:B------:R-:W-:Y:S03]  /*6450*/  LEA R10, P0, R233.reuse, R2.reuse, 0x2 ;  /* 0x00000002e90a7211 */ /* 0x0c0fe600078010ff */
[----:B------:R2:W-:Y:S01]  /*6460*/  REDG.E.ADD.F32.FTZ.RN.STRONG.GPU desc[UR16][R4.64], R54 ;  /* 0x00000036040079a6 */ /* 0x0005e2000c10f390 */
[-C--:B------:R-:W-:Y:S01]  /*6470*/  LEA.HI.X.SX32 R11, R233, R3.reuse, 0x2, P0 ;  /* 0x00000003e90b7211 */ /* 0x080fe200000f16ff */
[----:B------:R-:W-:Y:S01]  /*6480*/  IMAD.IADD R0, R205, 0x1, R0 ;  /* 0x00000001cd007824 */ /* 0x000fe200078e0200 */
[CC--:B-1----:R-:W-:Y:S01]  /*6490*/  LEA R6, P1, R231.reuse, R2.reuse, 0x2 ;  /* 0x00000002e7067211 */ /* 0x0c2fe200078210ff */
[----:B------:R1:W-:Y:S01]  /*64a0*/  REDG.E.ADD.F32.FTZ.RN.STRONG.GPU desc[UR16][R12.64], R55 ;  /* 0x000000370c0079a6 */ /* 0x0003e2000c10f390 */
[-C--:B------:R-:W-:Y:S02]  /*64b0*/  LEA.HI.X.SX32 R15, R16, R3.reuse, 0x2, P5 ;  /* 0x00000003100f7211 */ /* 0x080fe400028f16ff */
[-C--:B------:R-:W-:Y:S01]  /*64c0*/  LEA.HI.X.SX32 R7, R231, R3.reuse, 0x2, P1 ;  /* 0x00000003e7077211 */ /* 0x080fe200008f16ff */
[----:B------:R3:W-:Y:S04]  /*64d0*/  REDG.E.ADD.F32.FTZ.RN.STRONG.GPU desc[UR16][R10.64], R56 ;  /* 0x000000380a0079a6 */ /* 0x0007e8000c10f390 */
[----:B------:R4:W-:Y:S04]  /*64e0*/  REDG.E.ADD.F32.FTZ.RN.STRONG.GPU desc[UR16][R8.64], R57 ;  /* 0x00000039080079a6 */ /* 0x0009e8000c10f390 */
[----:B------:R4:W-:Y:S04]  /*64f0*/  REDG.E.ADD.F32.FTZ.RN.STRONG.GPU desc[UR16][R6.64], R58 ;  /* 0x0000003a060079a6 */ /* 0x0009e8000c10f390 */
[----:B------:R-:W-:Y:S04]  /*6500*/  LDSM.16.MT88.4 R16, [R184+0x2000] ;  /* 0x00200000b810783b */ /* 0x000fe80000004200 */
[----:B------:R-:W-:Y:S01]  /*6510*/  LDSM.16.MT88.4 R52, [R186+0x10800] ;  /* 0x01080000ba34783b */ /* 0x000fe20000004200 */
[CC--:B--2---:R-:W-:Y:S04]  /*6520*/  LEA R4, P0, R238.reuse, R2.reuse, 0x2 ;  /* 0x00000002ee047211 */ /* 0x0c4fe800078010ff */
[-C--:B------:R-:W-:Y:S02]  /*6530*/  LEA.HI.X.SX32 R5, R238, R3.reuse, 0x2, P0 ;  /* 0x00000003ee057211 */ /* 0x080fe400000f16ff */
[-C--:B-1----:R-:W-:Y:S02]  /*6540*/  LEA R12, P4, R0, R2.reuse, 0x2 ;  /* 0x00000002000c7211 */ /* 0x082fe400078810ff */
[-C--:B---3--:R-:W-:Y:S01]  /*6550*/  LEA R10, P3, R230, R2.reuse, 0x2 ;  /* 0x00000002e60a7211 */ /* 0x088fe200078610ff */
[----:B------:R1:W-:Y:S01]  /*6560*/  REDG.E.ADD.F32.FTZ.RN.STRONG.GPU desc[UR16][R4.64], R59 ;  /* 0x0000003b040079a6 */ /* 0x0003e2000c10f390 */
[-C--:B------:R-:W-:Y:S02]  /*6570*/  LEA.HI.X.SX32 R13, R0, R3.reuse, 0x2, P4 ;  /* 0x00000003000d7211 */ /* 0x080fe400020f16ff */
[CC--:B----4-:R-:W-:Y:S01]  /*6580*/  LEA R8, P2, R229.reuse, R2.reuse, 0x2 ;  /* 0x00000002e5087211 */ /* 0x0d0fe200078410ff */
[----:B------:R2:W-:Y:S01]  /*6590*/  REDG.E.ADD.F32.FTZ.RN.STRONG.GPU desc[UR16][R2.64+0x180], R64 ;  /* 0x00018040020079a6 */ /* 0x0005e2000c10f390 */
[-C--:B------:R-:W-:Y:S02]  /*65a0*/  LEA.HI.X.SX32 R11, R230, R3.reuse, 0x2, P3 ;  /* 0x00000003e60b7211 */ /* 0x080fe400018f16ff */
[CC--:B------:R-:W-:Y:S01]  /*65b0*/  LEA R6, P1, R228.reuse, R2.reuse, 0x2 ;  /* 0x00000002e4067211 */ /* 0x0c0fe200078210ff */
[----:B------:R-:W-:Y:S01]  /*65c0*/  REDG.E.ADD.F32.FTZ.RN.STRONG.GPU desc[UR16][R100.64+0x180], R65 ;  /* 0x00018041640079a6 */ /* 0x000fe2000c10f390 */
[-C--:B------:R-:W-:Y:S02]  /*65d0*/  LEA.HI.X.SX32 R9, R229, R3.reuse, 0x2, P2 ;  /* 0x00000003e5097211 */ /* 0x080fe400010f16ff */
[-C--:B------:R-:W-:Y:S01]  /*65e0*/  LEA.HI.X.SX32 R7, R228, R3.reuse, 0x2, P1 ;  /* 0x00000003e4077211 */ /* 0x080fe200008f16ff */
[----:B------:R-:W-:Y:S01]  /*65f0*/  REDG.E.ADD.F32.FTZ.RN.STRONG.GPU desc[UR16][R14.64], R66 ;  /* 0x000000420e0079a6 */ /* 0x000fe2000c10f390 */
[----:B------:R-:W-:Y:S02]  /*6600*/  LOP3.LUT R0, R201, 0x1, RZ, 0xc0, !PT ;  /* 0x00000001c9007812 */ /* 0x000fe400078ec0ff */
[----:B------:R-:W-:Y:S01]  /*6610*/  @P6 IADD3 R224, P1, R224, -0x100, RZ ;  /* 0xffffff00e0e06810 */ /* 0x000fe20007f3e0ff */
[----:B------:R-:W-:Y:S03]  /*6620*/  REDG.E.ADD.F32.FTZ.RN.STRONG.GPU desc[UR16][R12.64], R67 ;  /* 0x000000430c0079a6 */ /* 0x000fe6000c10f390 */
[----:B------:R-:W-:Y:S01]  /*6630*/  @P6 IADD3.X R223, R223, -0x1, RZ, P1, !PT ;  /* 0xffffffffdfdf6810 */ /* 0x000fe20000ffe4ff */
[----:B------:R-:W-:Y:S04]  /*6640*/  REDG.E.ADD.F32.FTZ.RN.STRONG.GPU desc[UR16][R10.64], R60 ;  /* 0x0000003c0a0079a6 */ /* 0x000fe8000c10f390 */
[----:B------:R-:W-:Y:S01]  /*6650*/  REDG.E.ADD.F32.FTZ.RN.STRONG.GPU desc[UR16][R8.64], R61 ;  /* 0x0000003d080079a6 */ /* 0x000fe2000c10f390 */
[C---:B-1----:R-:W-:Y:S03]  /*6660*/  LEA R4, P0, R237.reuse, R2, 0x2 ;  /* 0x00000002ed047211 */ /* 0x042fe600078010ff */
[----:B------:R-:W-:Y:S01]  /*6670*/  REDG.E.ADD.F32.FTZ.RN.STRONG.GPU desc[UR16][R6.64], R62 ;  /* 0x0000003e060079a6 */ /* 0x000fe2000c10f390 */
[----:B------:R-:W-:Y:S03]  /*6680*/  LEA.HI.X.SX32 R5, R237, R3, 0x2, P0 ;  /* 0x00000003ed057211 */ /* 0x000fe600000f16ff */
[----:B------:R-:W-:Y:S01]  /*6690*/  LDSM.16.MT88.4 R8, [R184] ;  /* 0x00000000b808783b */ /* 0x000fe20000004200 */
[----:B------:R-:W-:Y:S01]  /*66a0*/  ISETP.NE.U32.AND P0, PT, R0, 0x1, PT ;  /* 0x000000010000780c */ /* 0x000fe20003f05070 */
[----:B--2---:R-:W-:Y:S01]  /*66b0*/  VIADD R3, R201, 0xffffffff ;  /* 0xffffffffc9037836 */ /* 0x004fe20000000000 */
[----:B------:R-:W-:Y:S01]  /*66c0*/  @P6 IADD3 R0, P2, R218, -0x100, RZ ;  /* 0xffffff00da006810 */ /* 0x000fe20007f5e0ff */
[----:B------:R-:W-:Y:S03]  /*66d0*/  REDG.E.ADD.F32.FTZ.RN.STRONG.GPU desc[UR16][R4.64], R63 ;  /* 0x0000003f040079a6 */ /* 0x000fe6000c10f390 */
[----:B------:R-:W-:Y:S01]  /*66e0*/  @P6 IADD3.X R2, R217, -0x1, RZ, P2, !PT ;  /* 0xffffffffd9026810 */ /* 0x000fe200017fe4ff */
[----:B------:R-:W1:Y:S01]  /*66f0*/  LDSM.16.MT88.4 R4, [R186+0x10000] ;  /* 0x01000000ba04783b */ /* 0x000e620000004200 */
[----:B------:R-:W-:Y:S01]  /*6700*/  ISETP.GT.AND P2, PT, R201, R247, PT ;  /* 0x000000f7c900720c */ /* 0x000fe20003f44270 */
[----:B------:R-:W-:Y:S02]  /*6710*/  @P6 IMAD.MOV.U32 R218, RZ, RZ, R0 ;  /* 0x000000ffffda6224 */ /* 0x000fe400078e0000 */
[----:B------:R-:W2:Y:S01]  /*6720*/  LDSM.16.MT88.4 R12, [R185+0x10000] ;  /* 0x01000000b90c783b */ /* 0x000ea20000004200 */
[C---:B------:R-:W-:Y:S02]  /*6730*/  VIADD R0, R184.reuse, 0xffffc000 ;  /* 0xffffc000b8007836 */ /* 0x040fe40000000000 */
[----:B------:R-:W-:Y:S01]  /*6740*/  @P0 VIADD R0, R184, 0x4000 ;  /* 0x00004000b8000836 */ /* 0x000fe20000000000 */
[----:B------:R-:W3:Y:S01]  /*6750*/  LDSM.16.MT88.4 R56, [R184+0x800] ;  /* 0x00080000b838783b */ /* 0x000ee20000004200 */
[----:B------:R-:W-:Y:S02]  /*6760*/  @P6 IMAD.MOV.U32 R217, RZ, RZ, R2 ;  /* 0x000000ffffd96224 */ /* 0x000fe400078e0002 */
[----:B------:R-:W-:Y:S01]  /*6770*/  IMAD.MOV.U32 R201, RZ, RZ, R3 ;  /* 0x000000ffffc97224 */ /* 0x000fe200078e0003 */
[----:B------:R-:W4:Y:S04]  /*6780*/  LDSM.16.MT88.4 R64, [R185+0x10800] ;  /* 0x01080000b940783b */ /* 0x000f280000004200 */
[----:B------:R-:W4:Y:S04]  /*6790*/  LDSM.16.MT88.4 R100, [R184+0x2800] ;  /* 0x00280000b864783b */ /* 0x000f280000004200 */
[----:B------:R-:W-:Y:S01]  /*67a0*/  LDSM.16.MT88.4 R60, [R185+0x11000] ;  /* 0x01100000b93c783b */ /* 0x000fe20000004200 */
[-C--:B-1----:R-:W-:Y:S06]  /*67b0*/  HMMA.16816.F32.BF16 R68, R4, R8.reuse, R68 ;  /* 0x000000080444723c */ /* 0x082fec0000041844 */
[C---:B--2---:R-:W-:Y:S06]  /*67c0*/  HMMA.16816.F32.BF16 R72, R12.reuse, R8, R72 ;  /* 0x000000080c48723c */ /* 0x044fec0000041848 */
        /* <DEDUP_REMOVED lines=10> */
[-C--:B---3--:R-:W-:Y:S06]  /*6870*/  HMMA.16816.F32.BF16 R68, R52, R56.reuse, R68 ;  /* 0x000000383444723c */ /* 0x088fec0000041844 */
[C---:B----4-:R-:W-:Y:S06]  /*6880*/  HMMA.16816.F32.BF16 R72, R64.reuse, R56, R72 ;  /* 0x000000384048723c */ /* 0x050fec0000041848 */
        /* <DEDUP_REMOVED lines=32> */
[----:B------:R-:W4:Y:S01]  /*6a90*/  LDL.LU R104, [R1+0x14] ;  /* 0x0000140001687983 */ /* 0x000f220000300800 */
        /* <DEDUP_REMOVED lines=70> */
[----:B------:R1:W-:Y:S04]  /*6f00*/  STS [R106+0x1000], R14 ;  /* 0x0010000e6a007388 */ /* 0x0003e80000000800 */
[----:B------:R-:W-:Y:S04]  /*6f10*/  STS [R106+0x1400], R13 ;  /* 0x0014000d6a007388 */ /* 0x000fe80000000800 */
[----:B------:R-:W-:Y:S04]  /*6f20*/  STS [R105+0x1000], R10 ;  /* 0x0010000a69007388 */ /* 0x000fe80000000800 */
[----:B------:R-:W-:Y:S04]  /*6f30*/  STS [R105+0x1400], R9 ;  /* 0x0014000969007388 */ /* 0x000fe80000000800 */
[----:B------:R-:W-:Y:S04]  /*6f40*/  STS [R106+0x2000], R8 ;  /* 0x002000086a007388 */ /* 0x000fe80000000800 */
[----:B------:R-:W-:Y:S04]  /*6f50*/  STS [R106+0x2400], R7 ;  /* 0x002400076a007388 */ /* 0x000fe80000000800 */
[----:B------:R2:W-:Y:S01]  /*6f60*/  STS [R105+0x2000], R4 ;  /* 0x0020000469007388 */ /* 0x0005e20000000800 */
[----:B-1----:R-:W1:Y:S03]  /*6f70*/  @P0 LDC.64 R14, c[0x0][0x458] ;  /* 0x00011600ff0e0b82 */ /* 0x002e660000000a00 */
        /* <DEDUP_REMOVED lines=8> */
[----:B------:R-:W-:Y:S04]  /*7000*/  STS [R105+0x4000], R32 ;  /* 0x0040002069007388 */ /* 0x000fe80000000800 */
[----:B------:R-:W-:Y:S04]  /*7010*/  STS [R105+0x4400], R34 ;  /* 0x0044002269007388 */ /* 0x000fe80000000800 */
[----:B------:R-:W-:Y:S01]  /*7020*/  STS [R106+0x5000], R24 ;  /* 0x005000186a007388 */ /* 0x000fe20000000800 */
[----:B---3--:R-:W2:Y:S03]  /*7030*/  @P0 LDC.64 R2, c[0x0][0x450] ;  /* 0x00011400ff020b82 */ /* 0x008ea60000000a00 */
[----:B------:R3:W-:Y:S01]  /*7040*/  STS [R106+0x5400], R26 ;  /* 0x0054001a6a007388 */ /* 0x0007e20000000800 */
[----:B----4-:R-:W-:-:S02]  /*7050*/  @P0 IADD3 R0, R249, R104, RZ ;  /* 0x00000068f9000210 */ /* 0x010fc40007ffe0ff */
[----:B------:R-:W4:Y:S01]  /*7060*/  S2R R104, SR_CTAID.Y ;  /* 0x0000000000687919 */ /* 0x000f220000002600 */
[----:B------:R1:W-:Y:S04]  /*7070*/  STS [R105+0x5000], R28 ;  /* 0x0050001c69007388 */ /* 0x0003e80000000800 */
[----:B------:R1:W-:Y:S04]  /*7080*/  STS [R105+0x5400], R30 ;  /* 0x0054001e69007388 */ /* 0x0003e80000000800 */
[----:B------:R1:W-:Y:S04]  /*7090*/  STS [R106+0x6000], R36 ;  /* 0x006000246a007388 */ /* 0x0003e80000000800 */
[----:B------:R1:W-:Y:S01]  /*70a0*/  STS [R106+0x6400], R38 ;  /* 0x006400266a007388 */ /* 0x0003e20000000800 */
[----:B--2---:R-:W-:-:S02]  /*70b0*/  @P0 IMAD R8, R0, R3, RZ ;  /* 0x0000000300080224 */ /* 0x004fc400078e02ff */
        /* <DEDUP_REMOVED lines=8> */
[----:B------:R-:W-:Y:S01]  /*7140*/  @P0 IADD3 R27, R5, R0, RZ ;  /* 0x00000000051b0210 */ /* 0x000fe20007ffe0ff */
[----:B---3--:R-:W-:Y:S01]  /*7150*/  @P0 IMAD.MOV.U32 R26, RZ, RZ, R4 ;  /* 0x000000ffff1a0224 */ /* 0x008fe200078e0004 */
[----:B------:R2:W-:Y:S01]  /*7160*/  STS [R106+0x7400], R42 ;  /* 0x0074002a6a007388 */ /* 0x0005e20000000800 */
[----:B-----5:R-:W-:-:S02]  /*7170*/  LEA R0, R210, UR5, 0x1 ;  /* 0x00000005d2007c11 */ /* 0x020fc4000f8e08ff */
[----:B----4-:R-:W-:Y:S01]  /*7180*/  SHF.R.S32.HI R12, RZ, 0x1f, R104 ;  /* 0x0000001fff0c7819 */ /* 0x010fe20000011468 */
[----:B------:R2:W-:Y:S04]  /*7190*/  STS [R105+0x7000], R44 ;  /* 0x0070002c69007388 */ /* 0x0005e80000000800 */
[----:B------:R2:W-:Y:S01]  /*71a0*/  STS [R105+0x7400], R46 ;  /* 0x0074002e69007388 */ /* 0x0005e20000000800 */
[----:B------:R-:W-:Y:S05]  /*71b0*/  @P0 BRA `(.L_x_427) ;  /* 0x0000000000300947 */ /* 0x000fea0003800000 */
[----:B------:R-:W1:Y:S01]  /*71c0*/  LDC.64 R2, c[0x0][0x450] ;  /* 0x00011400ff027b82 */ /* 0x000e620000000a00 */
[----:B------:R-:W-:-:S07]  /*71d0*/  SHF.R.S32.HI R4, RZ, 0x1f, R249 ;  /* 0x0000001fff047819 */ /* 0x000fce00000114f9 */
[----:B------:R-:W3:Y:S01]  /*71e0*/  LDC.64 R6, c[0x0][0x438] ;  /* 0x00010e00ff067b82 */ /* 0x000ee20000000a00 */
[-C--:B-1----:R-:W-:Y:S02]  /*71f0*/  IMAD R8, R4, R2.reuse, RZ ;  /* 0x0000000204087224 */ /* 0x082fe400078e02ff */
[----:B------:R-:W-:-:S04]  /*7200*/  IMAD.WIDE.U32 R4, R249, R2, RZ ;  /* 0x00000002f9047225 */ /* 0x000fc800078e00ff */
[----:B------:R-:W-:Y:S02]  /*7210*/  IMAD R8, R249, R3, R8 ;  /* 0x00000003f9087224 */ /* 0x000fe400078e0208 */
[----:B---3--:R-:W-:-:S03]  /*7220*/  IMAD R9, R12, R6, RZ ;  /* 0x000000060c097224 */ /* 0x008fc600078e02ff */
[----:B------:R-:W-:Y:S01]  /*7230*/  IADD3 R5, R5, R8, RZ ;  /* 0x0000000805057210 */ /* 0x000fe20007ffe0ff */
[C---:B------:R-:W-:Y:S02]  /*7240*/  IMAD R7, R104.reuse, R7, R9 ;  /* 0x0000000768077224 */ /* 0x040fe400078e0209 */
[----:B------:R-:W-:-:S05]  /*7250*/  IMAD.WIDE.U32 R4, R104, R6, R4 ;  /* 0x0000000668047225 */ /* 0x000fca00078e0004 */
[----:B------:R-:W-:Y:S02]  /*7260*/  IADD3 R11, R5, R7, RZ ;  /* 0x00000007050b7210 */ /* 0x000fe40007ffe0ff */
[----:B------:R-:W-:Y:S02]  /*7270*/  MOV R10, R4 ;  /* 0x00000004000a7202 */ /* 0x000fe40000000f00 */
.L_x_427:
        /* <DEDUP_REMOVED lines=12> */
[----:B------:R-:W-:-:S07]  /*7340*/  MOV R26, R4 ;  /* 0x00000004001a7202 */ /* 0x000fce0000000f00 */
.L_x_428:
[----:B------:R-:W-:Y:S01]  /*7350*/  BAR.SYNC.DEFER_BLOCKING 0x0 ;  /* 0x0000000000007b1d */ /* 0x000fe20000010000 */
[----:B------:R-:W-:Y:S01]  /*7360*/  IMAD.SHL.U32 R12, R246, 0x40, RZ ;  /* 0x00000040f60c7824 */ /* 0x000fe200078e00ff */
[--C-:B------:R-:W-:Y:S01]  /*7370*/  SHF.R.S32.HI R5, RZ, 0x1f, R212.reuse ;  /* 0x0000001fff057819 */ /* 0x100fe200000114d4 */
[----:B------:R-:W-:Y:S01]  /*7380*/  IMAD.MOV.U32 R4, RZ, RZ, R212 ;  /* 0x000000ffff047224 */ /* 0x000fe200078e00d4 */
[----:B--2---:R-:W-:Y:S02]  /*7390*/  SHF.R.S32.HI R48, RZ, 0x1f, R248 ;  /* 0x0000001fff307819 */ /* 0x004fe400000114f8 */
[----:B------:R-:W-:Y:S01]  /*73a0*/  SHF.R.S32.HI R25, RZ, 0x1f, R12 ;  /* 0x0000001fff197819 */ /* 0x000fe2000001140c */
[-C--:B------:R-:W-:Y:S01]  /*73b0*/  IMAD.WIDE.U32 R6, R12, R2.reuse, R4 ;  /* 0x000000020c067225 */ /* 0x080fe200078e0004 */
[----:B------:R-:W1:Y:S01]  /*73c0*/  S2R R50, SR_CTAID.Z ;  /* 0x0000000000327919 */ /* 0x000e620000002700 */
[----:B------:R-:W-:Y:S01]  /*73d0*/  ULDC.64 UR6, c[0x0][0x468] ;  /* 0x00011a0000067ab9 */ /* 0x000fe20000000a00 */
[----:B------:R-:W-:Y:S01]  /*73e0*/  BSSY B0, `(.L_x_429) ;  /* 0x0000024000007945 */ /* 0x000fe20003800000 */
[----:B------:R-:W-:Y:S01]  /*73f0*/  IMAD R8, R25, R2, RZ ;  /* 0x0000000219087224 */ /* 0x000fe200078e02ff */
[----:B------:R-:W-:-:S02]  /*7400*/  IADD3 R6, P0, R10, R6, RZ ;  /* 0x000000060a067210 */ /* 0x000fc40007f1e0ff */
[----:B------:R-:W-:Y:S01]  /*7410*/  IADD3 R10, R248, 0x20, RZ ;  /* 0x00000020f80a7810 */ /* 0x000fe20007ffe0ff */
[----:B------:R-:W-:Y:S02]  /*7420*/  IMAD R9, R12, R3, R8 ;  /* 0x000000030c097224 */ /* 0x000fe400078e0208 */
[----:B------:R-:W-:-:S03]  /*7430*/  IMAD R8, R246, -0x40, R225 ;  /* 0xffffffc0f6087824 */ /* 0x000fc600078e02e1 */
[----:B------:R-:W-:Y:S02]  /*7440*/  IADD3.X R7, R11, R7, R9, P0, !PT ;  /* 0x000000070b077210 */ /* 0x000fe400007fe409 */
[-C--:B------:R-:W-:Y:S01]  /*7450*/  ISETP.GE.AND P3, PT, R248, R8.reuse, PT ;  /* 0x00000008f800720c */ /* 0x080fe20003f66270 */
[----:B------:R2:W3:Y:S01]  /*7460*/  LDS.128 R28, [R0+0xd000] ;  /* 0x00d00000001c7984 */ /* 0x0004e20000000c00 */
[----:B------:R-:W-:-:S03]  /*7470*/  ISETP.GE.AND P2, PT, R10, R8, PT ;  /* 0x000000080a00720c */ /* 0x000fc60003f46270 */
[----:B------:R2:W4:Y:S04]  /*7480*/  LDS.128 R36, [R0+0x10000] ;  /* 0x0100000000247984 */ /* 0x0005280000000c00 */
[----:B------:R2:W2:Y:S04]  /*7490*/  LDS.128 R44, [R0+0x11000] ;  /* 0x01100000002c7984 */ /* 0x0004a80000000c00 */
[----:B------:R2:W2:Y:S04]  /*74a0*/  LDS.128 R32, [R0+0x12000] ;  /* 0x0120000000207984 */ /* 0x0004a80000000c00 */
[----:B------:R2:W2:Y:S01]  /*74b0*/  LDS.128 R40, [R0+0x13000] ;  /* 0x0130000000287984 */ /* 0x0004a20000000c00 */
[----:B-1----:R-:W-:Y:S01]  /*74c0*/  SHF.R.S32.HI R49, RZ, 0x1f, R50 ;  /* 0x0000001fff317819 */ /* 0x002fe20000011432 */
[----:B------:R-:W-:-:S04]  /*74d0*/  IMAD.WIDE.U32 R6, R50, UR6, R6 ;  /* 0x0000000632067c25 */ /* 0x000fc8000f8e0006 */
[----:B------:R-:W-:-:S04]  /*74e0*/  IMAD R9, R49, UR6, RZ ;  /* 0x0000000631097c24 */ /* 0x000fc8000f8e02ff */
[----:B------:R-:W-:-:S05]  /*74f0*/  IMAD R8, R50, UR7, R9 ;  /* 0x0000000732087c24 */ /* 0x000fca000f8e0209 */
[----:B------:R-:W-:Y:S01]  /*7500*/  IADD3 R13, R8, R7, RZ ;  /* 0x00000007080d7210 */ /* 0x000fe20007ffe0ff */
        /* <DEDUP_REMOVED lines=11> */
[----:B------:R-:W5:Y:S01]  /*75c0*/  @!P1 LDS.128 R16, [R0+0xc000] ;  /* 0x00c0000000109984 */ /* 0x000f620000000c00 */
[----:B------:R-:W-:Y:S01]  /*75d0*/  IMAD.IADD R9, R8, 0x1, R11 ;  /* 0x0000000108097824 */ /* 0x000fe200078e020b */
[----:B------:R-:W-:-:S04]  /*75e0*/  LEA R8, P4, R10, UR6, 0x1 ;  /* 0x000000060a087c11 */ /* 0x000fc8000f8808ff */
[----:B------:R-:W-:-:S05]  /*75f0*/  LEA.HI.X R9, R10, UR7, R9, 0x1, P4 ;  /* 0x000000070a097c11 */ /* 0x000fca000a0f0c09 */
[----:B-1----:R1:W-:Y:S04]  /*7600*/  @!P0 STG.E.128 desc[UR16][R8.64+0x80], R20 ;  /* 0x0000801408008986 */ /* 0x0023e8000c101d10 */
[----:B-----5:R1:W-:Y:S02]  /*7610*/  @!P1 STG.E.128 desc[UR16][R8.64], R16 ;  /* 0x0000001008009986 */ /* 0x0203e4000c101d10 */
.L_x_430:
[----:B------:R-:W-:Y:S05]  /*7620*/  BSYNC B0 ;  /* 0x0000000000007941 */ /* 0x000fea0003800000 */
.L_x_429:
        /* <DEDUP_REMOVED lines=11> */
[----:B------:R-:W-:-:S04]  /*76e0*/  IMAD.WIDE.U32 R6, R0, R2, R6 ;  /* 0x0000000200067225 */ /* 0x000fc800078e0006 */
[----:B------:R-:W-:Y:S01]  /*76f0*/  IMAD R0, R0, R3, R16 ;  /* 0x0000000300007224 */ /* 0x000fe200078e0210 */
[----:B------:R-:W-:-:S03]  /*7700*/  LEA R2, P4, R6, UR6, 0x1 ;  /* 0x0000000606027c11 */ /* 0x000fc6000f8808ff */
[----:B------:R-:W-:-:S05]  /*7710*/  IMAD.IADD R0, R0, 0x1, R7 ;  /* 0x0000000100007824 */ /* 0x000fca00078e0207 */
[----:B------:R-:W-:-:S05]  /*7720*/  LEA.HI.X R3, R6, UR7, R0, 0x1, P4 ;  /* 0x0000000706037c11 */ /* 0x000fca000a0f0c00 */
[----:B---3--:R1:W-:Y:S04]  /*7730*/  @!P1 STG.E.128 desc[UR16][R2.64], R28 ;  /* 0x0000001c02009986 */ /* 0x0083e8000c101d10 */
[----:B------:R1:W-:Y:S02]  /*7740*/  @!P0 STG.E.128 desc[UR16][R2.64+0x80], R8 ;  /* 0x0000800802008986 */ /* 0x0003e4000c101d10 */
.L_x_432:
[----:B------:R-:W-:Y:S05]  /*7750*/  BSYNC B0 ;  /* 0x0000000000007941 */ /* 0x000fea0003800000 */
.L_x_431:
        /* <DEDUP_REMOVED lines=24> */
[----:B----4-:R1:W-:Y:S04]  /*78e0*/  @!P1 STG.E.128 desc[UR16][R4.64], R36 ;  /* 0x0000002404009986 */ /* 0x0103e8000c101d10 */
[----:B------:R1:W-:Y:S02]  /*78f0*/  @!P0 STG.E.128 desc[UR16][R4.64+0x80], R32 ;  /* 0x0000802004008986 */ /* 0x0003e4000c101d10 */
.L_x_434:
[----:B------:R-:W-:Y:S05]  /*7900*/  BSYNC B0 ;  /* 0x0000000000007941 */ /* 0x000fea0003800000 */
.L_x_433:
        /* <DEDUP_REMOVED lines=16> */
.L_x_405:
[----:B------:R-:W-:Y:S05]  /*7a10*/  BSYNC B1 ;  /* 0x0000000000017941 */ /* 0x000fea0003800000 */
.L_x_391:
[----:B------:R-:W5:Y:S02]  /*7a20*/  LDC R0, c[0x0][0xc] ;  /* 0x00000300ff007b82 */ /* 0x000f640000000800 */
[----:B-----5:R-:W-:-:S04]  /*7a30*/  IADD3 R246, R0, R246, RZ ;  /* 0x000000f600f67210 */ /* 0x020fc80007ffe0ff */
[----:B------:R-:W-:-:S13]  /*7a40*/  ISETP.GE.AND P0, PT, R246, UR14, PT ;  /* 0x0000000ef6007c0c */ /* 0x000fda000bf06270 */
[----:B------:R-:W-:Y:S05]  /*7a50*/  @P0 BRA `(.L_x_435) ;  /* 0x0000000000040947 */ /* 0x000fea0003800000 */
[----:B------:R-:W-:Y:S05]  /*7a60*/  BRA `(.L_x_436) ;  /* 0xffffff8c00b47947 */ /* 0x000fea000383ffff */
.L_x_435:
[----:B------:R-:W-:Y:S05]  /*7a70*/  EXIT ;  /* 0x000000000000794d */ /* 0x000fea0003800000 */
.L_x_437:
        /* <DEDUP_REMOVED lines=16> */
.L_x_1076:


//--------------------- .text._ZN5flash44flash_bwd_dq_dk_dv_loop_seqk_parallel_kernelI23Flash_bwd_kernel_traitsILi128ELi64ELi64ELi8ELi4ELi2ELi2ELb1ELb0EN7cutlass10bfloat16_tE19Flash_kernel_traitsILi128ELi64ELi64ELi8ES3_EELb1ELb1ELb0ELb0ELb1ELb1ELb0EEEvNS_16Flash_bwd_paramsE --------------------------
	.section	.text._ZN5flash44flash_bwd_dq_dk_dv_loop_seqk_parallel_kernelI23Flash_bwd_kernel_traitsILi128ELi64ELi64ELi8ELi4ELi2ELi2ELb1ELb0EN7cutlass10bfloat16_tE19Flash_kernel_traitsILi128ELi64ELi64ELi8ES3_EELb1ELb1ELb0ELb0ELb1ELb1ELb0EEEvNS_16Flash_bwd_paramsE,"ax",@progbits
	.align	128
        .global         _ZN5flash44flash_bwd_dq_dk_dv_loop_seqk_parallel_kernelI23Flash_bwd_kernel_traitsILi128ELi64ELi64ELi8ELi4ELi2ELi2ELb1ELb0EN7cutlass10bfloat16_tE19Flash_kernel_traitsILi128ELi64ELi64ELi8ES3_EELb1ELb1ELb0ELb0ELb1ELb1ELb0EEEvNS_16Flash_bwd_paramsE
        .type           _ZN5flash44flash_bwd_dq_dk_dv_loop_seqk_parallel_kernelI23Flash_bwd_kernel_traitsILi128ELi64ELi64ELi8ELi4ELi2ELi2ELb1ELb0EN7cutlass10bfloat16_tE19Flash_kernel_traitsILi128ELi64ELi64ELi8ES3_EELb1ELb1ELb0ELb0ELb1ELb1ELb0EEEvNS_16Flash_bwd_paramsE,@function
        .size           _ZN5flash44flash_bwd_dq_dk_dv_loop_seqk_parallel_kernelI23Flash_bwd_kernel_traitsILi128ELi64ELi64ELi8ELi4ELi2ELi2ELb1ELb0EN7cutlass10bfloat16_tE19Flash_kernel_traitsILi128ELi64ELi64ELi8ES3_EELb1ELb1ELb0ELb0ELb1ELb1ELb0EEEvNS_16Flash_bwd_paramsE,(.L_x_1077 - _ZN5flash44flash_bwd_dq_dk_dv_loop_seqk_parallel_kernelI23Flash_bwd_kernel_traitsILi128ELi64ELi64ELi8ELi4ELi2ELi2ELb1ELb0EN7cutlass10bfloat16_tE19Flash_kernel_traitsILi128ELi64ELi64ELi8ES3_EELb1ELb1ELb0ELb0ELb1ELb1ELb0EEEvNS_16Flash_bwd_paramsE)
        .other          _ZN5flash44flash_bwd_dq_dk_dv_loop_seqk_parallel_kernelI23Flash_bwd_kernel_traitsILi128ELi64ELi64ELi8ELi4ELi2ELi2ELb1ELb0EN7cutlass10bfloat16_tE19Flash_kernel_traitsILi128ELi64ELi64ELi8ES3_EELb1ELb1ELb0ELb0ELb1ELb1ELb0EEEvNS_16Flash_bwd_paramsE,@"STO_CUDA_ENTRY STV_DEFAULT"
_ZN5flash44flash_bwd_dq_dk_dv_loop_seqk_parallel_kernelI23Flash_bwd_kernel_traitsILi128ELi64ELi64ELi8ELi4ELi2ELi2ELb1ELb0EN7cutlass10bfloat16_tE19Flash_kernel_traitsILi128ELi64ELi64ELi8ES3_EELb1ELb1ELb0ELb0ELb1ELb1ELb0EEEvNS_16Flash_bwd_paramsE:
.text._ZN5flash44flash_bwd_dq_dk_dv_loop_seqk_parallel_kernelI23Flash_bwd_kernel_traitsILi128ELi64ELi64ELi8ELi4ELi2ELi2ELb1ELb0EN7cutlass10bfloat16_tE19Flash_kernel_traitsILi128ELi64ELi64ELi8ES3_EELb1ELb1ELb0ELb0ELb1ELb1ELb0EEEvNS_16Flash_bwd_paramsE:
        /* <DEDUP_REMOVED lines=13> */
[----:B------:R-:W-:Y:S01]  /*00d0*/  ULDC.64 UR14, c[0x0][0x208] ;  /* 0x00008200000e7ab9 */ /* 0x000fe20000000a00 */
[----:B------:R-:W-:-:S05]  /*00e0*/  ULDC.64 UR8, c[0x0][0x300] ;  /* 0x0000c00000087ab9 */ /* 0x000fca0000000a00 */
[----:B------:R-:W3:Y:S08]  /*00f0*/  S2UR UR11, SR_CTAID.Z ;  /* 0x00000000000b79c3 */ /* 0x000ef00000002700 */
[----:B------:R-:W4:Y:S01]  /*0100*/  S2UR UR10, SR_CTAID.Y ;  /* 0x00000000000a79c3 */ /* 0x000f220000002600 */
[----:B--2---:R-:W-:-:S04]  /*0110*/  ULEA UR5, UR5, UR4, 0x18 ;  /* 0x0000000405057291 */ /* 0x004fc8000f8ec03f */
[----:B------:R-:W-:Y:S02]  /*0120*/  UIADD3 UR6, UR5, 0xc000, URZ ;  /* 0x0000c00005067890 */ /* 0x000fe4000fffe03f */
[----:B------:R-:W-:Y:S01]  /*0130*/  UIADD3 UR4, UR5, 0x10000, URZ ;  /* 0x0001000005047890 */ /* 0x000fe2000fffe03f */
[----:B-1----:R-:W-:Y:S01]  /*0140*/  SHF.R.S32.HI R2, RZ, 0x1f, R5 ;  /* 0x0000001fff027819 */ /* 0x002fe20000011405 */
[----:B---3--:R-:W-:-:S03]  /*0150*/  USHF.R.S32.HI UR16, URZ, 0x1f, UR11 ;  /* 0x0000001f3f107899 */ /* 0x008fc6000801140b */
[CC--:B------:R-:W-:Y:S02]  /*0160*/  LEA.HI R0, R2.reuse, R5.reuse, RZ, 0x4 ;  /* 0x0000000502007211 */ /* 0x0c0fe400078f20ff */
[CC--:B------:R-:W-:Y:S02]  /*0170*/  LEA.HI R15, R2.reuse, R5.reuse, RZ, 0x3 ;  /* 0x00000005020f7211 */ /* 0x0c0fe400078f18ff */
[-C--:B------:R-:W-:Y:S01]  /*0180*/  LEA.HI R3, R2, R5.reuse, RZ, 0x5 ;  /* 0x0000000502037211 */ /* 0x080fe200078f28ff */
[----:B----4-:R-:W-:Y:S01]  /*0190*/  USHF.R.S32.HI UR13, URZ, 0x1f, UR10 ;  /* 0x0000001f3f0d7899 */ /* 0x010fe2000801140a */
[----:B------:R-:W-:Y:S02]  /*01a0*/  LOP3.LUT R4, R0, 0xfffffff0, RZ, 0xc0, !PT ;  /* 0xfffffff000047812 */ /* 0x000fe400078ec0ff */
[CC--:B------:R-:W-:Y:S02]  /*01b0*/  LEA.HI R7, R2.reuse, R5.reuse, RZ, 0x2 ;  /* 0x0000000502077211 */ /* 0x0c0fe400078f10ff */
[----:B------:R-:W-:Y:S01]  /*01c0*/  SHF.R.S32.HI R217, RZ, 0x3, R15 ;  /* 0x00000003ffd97819 */ /* 0x000fe2000001140f */
[----:B------:R-:W-:Y:S01]  /*01d0*/  IMAD.IADD R13, R5, 0x1, -R4 ;  /* 0x00000001050d7824 */ /* 0x000fe200078e0a04 */
[----:B------:R-:W-:-:S02]  /*01e0*/  LEA.HI R214, R2, R5, RZ, 0x7 ;  /* 0x0000000502d67211 */ /* 0x000fc400078f38ff */
[----:B------:R-:W-:Y:S01]  /*01f0*/  LEA.HI R8, R2, R5, RZ, 0x6 ;  /* 0x0000000502087211 */ /* 0x000fe200078f30ff */
[----:B------:R-:W-:Y:S01]  /*0200*/  IMAD.SHL.U32 R9, R217, 0x40, RZ ;  /* 0x00000040d9097824 */ /* 0x000fe200078e00ff */
[----:B------:R-:W-:Y:S02]  /*0210*/  LOP3.LUT R10, R3, 0xffffffe0, RZ, 0xc0, !PT ;  /* 0xffffffe0030a7812 */ /* 0x000fe400078ec0ff */
[----:B------:R-:W-:Y:S02]  /*0220*/  LOP3.LUT R6, R15, 0xfffffff8, RZ, 0xc0, !PT ;  /* 0xfffffff80f067812 */ /* 0x000fe400078ec0ff */
[----:B------:R-:W-:Y:S01]  /*0230*/  LOP3.LUT R2, R7, 0x7ffffffc, RZ, 0xc0, !PT ;  /* 0x7ffffffc07027812 */ /* 0x000fe200078ec0ff */
[C---:B------:R-:W-:Y:S01]  /*0240*/  IMAD.IADD R11, R5.reuse, 0x1, -R10 ;  /* 0x00000001050b7824 */ /* 0x040fe200078e0a0a */
[--C-:B------:R-:W-:Y:S01]  /*0250*/  SHF.R.S32.HI R4, RZ, 0x5, R3.reuse ;  /* 0x00000005ff047819 */ /* 0x100fe20000011403 */
[C---:B------:R-:W-:Y:S01]  /*0260*/  IMAD.IADD R6, R5.reuse, 0x1, -R6 ;  /* 0x0000000105067824 */ /* 0x040fe200078e0a06 */
[----:B------:R-:W-:Y:S01]  /*0270*/  SHF.R.S32.HI R215, RZ, 0x1f, R3 ;  /* 0x0000001fffd77819 */ /* 0x000fe20000011403 */
[----:B------:R-:W-:Y:S01]  /*0280*/  IMAD.IADD R5, R5, 0x1, -R2 ;  /* 0x0000000105057824 */ /* 0x000fe200078e0a02 */
[----:B------:R-:W-:Y:S01]  /*0290*/  LEA.HI R3, R3, R4, RZ, 0x1 ;  /* 0x0000000403037211 */ /* 0x000fe200078f08ff */
[----:B------:R-:W-:Y:S01]  /*02a0*/  IMAD.SHL.U32 R218, R6, 0x8, RZ ;  /* 0x0000000806da7824 */ /* 0x000fe200078e00ff */
[----:B------:R-:W-:-:S02]  /*02b0*/  SHF.R.S32.HI R2, RZ, 0x2, R7 ;  /* 0x00000002ff027819 */ /* 0x000fc40000011407 */
[----:B------:R-:W-:Y:S02]  /*02c0*/  SHF.R.S32.HI R7, RZ, 0x1f, R7 ;  /* 0x0000001fff077819 */ /* 0x000fe40000011407 */
[----:B------:R-:W-:Y:S02]  /*02d0*/  LOP3.LUT R9, R9, 0x1c0, RZ, 0xc0, !PT ;  /* 0x000001c009097812 */ /* 0x000fe400078ec0ff */
[----:B------:R-:W-:Y:S02]  /*02e0*/  SHF.R.S32.HI R17, RZ, 0x4, R0 ;  /* 0x00000004ff117819 */ /* 0x000fe40000011400 */
[----:B------:R-:W-:Y:S02]  /*02f0*/  LOP3.LUT R3, R3, 0xfffffffe, RZ, 0xc0, !PT ;  /* 0xfffffffe03037812 */ /* 0x000fe400078ec0ff */
[----:B------:R-:W-:Y:S02]  /*0300*/  LEA.HI R7, R7, R2, RZ, 0x3 ;  /* 0x0000000207077211 */ /* 0x000fe400078f18ff */
[----:B------:R-:W-:Y:S01]  /*0310*/  SHF.R.U32.HI R216, RZ, 0x3, R9 ;  /* 0x00000003ffd87819 */ /* 0x000fe20000011609 */
[----:B------:R-:W-:Y:S01]  /*0320*/  IMAD.IADD R3, R4, 0x1, -R3 ;  /* 0x0000000104037824 */ /* 0x000fe200078e0a03 */
[----:B------:R-:W-:-:S02]  /*0330*/  LEA.HI R0, R0, R17, RZ, 0x1 ;  /* 0x0000001100007211 */ /* 0x000fc400078f08ff */
[C---:B------:R-:W-:Y:S02]  /*0340*/  LOP3.LUT P4, RZ, R6.reuse, 0x2, RZ, 0xc0, !PT ;  /* 0x0000000206ff7812 */ /* 0x040fe4000788c0ff */
[----:B------:R-:W-:Y:S02]  /*0350*/  LOP3.LUT R9, R9, 0x38, R218, 0xf8, !PT ;  /* 0x0000003809097812 */ /* 0x000fe400078ef8da */
[C---:B------:R-:W-:Y:S01]  /*0360*/  LOP3.LUT P3, RZ, R6.reuse, 0x4, RZ, 0xc0, !PT ;  /* 0x0000000406ff7812 */ /* 0x040fe2000786c0ff */
[----:B------:R-:W-:Y:S01]  /*0370*/  IMAD.SHL.U32 R6, R6, 0x40, RZ ;  /* 0x0000004006067824 */ /* 0x000fe200078e00ff */
[----:B------:R-:W-:Y:S02]  /*0380*/  LOP3.LUT R7, R7, 0xfffffff8, RZ, 0xc0, !PT ;  /* 0xfffffff807077812 */ /* 0x000fe400078ec0ff */
[----:B------:R-:W-:Y:S02]  /*0390*/  LEA.HI R215, R215, R4, RZ, 0x2 ;  /* 0x00000004d7d77211 */ /* 0x000fe400078f10ff */
[----:B------:R-:W-:Y:S01]  /*03a0*/  LOP3.LUT R0, R0, 0xfffffffe, RZ, 0xc0, !PT ;  /* 0xfffffffe00007812 */ /* 0x000fe200078ec0ff */
[----:B------:R-:W-:Y:S01]  /*03b0*/  IMAD.IADD R7, R2, 0x1, -R7 ;  /* 0x0000000102077824 */ /* 0x000fe200078e0a07 */
[----:B------:R-:W-:Y:S01]  /*03c0*/  LOP3.LUT R216, R9, R216, RZ, 0x3c, !PT ;  /* 0x000000d809d87212 */ /* 0x000fe200078e3cff */
[----:B------:R-:W-:Y:S01]  /*03d0*/  IMAD.SHL.U32 R9, R3, 0x10, RZ ;  /* 0x0000001003097824 */ /* 0x000fe200078e00ff */
[----:B------:R-:W-:Y:S01]  /*03e0*/  LOP3.LUT R6, R6, 0x1c0, RZ, 0xc0, !PT ;  /* 0x000001c006067812 */ /* 0x000fe200078ec0ff */
[----:B------:R-:W-:Y:S01]  /*03f0*/  IMAD.IADD R0, R17, 0x1, -R0 ;  /* 0x0000000111007824 */ /* 0x000fe200078e0a00 */
[----:B------:R-:W-:-:S02]  /*0400*/  LOP3.LUT R215, R215, 0xfffffffc, RZ, 0xc0, !PT ;  /* 0xfffffffcd7d77812 */ /* 0x000fc400078ec0ff */
[----:B------:R-:W-:Y:S01]  /*0410*/  SHF.R.S32.HI R2, RZ, 0x1f, R11 ;  /* 0x0000001fff027819 */ /* 0x000fe2000001140b */
[----:B------:R-:W-:Y:S01]  /*0420*/  IMAD.SHL.U32 R211, R0, 0x20, RZ ;  /* 0x0000002000d37824 */ /* 0x000fe200078e00ff */
[----:B------:R-:W-:Y:S01]  /*0430*/  LOP3.LUT R210, R6, 0x10, R9, 0xf8, !PT ;  /* 0x0000001006d27812 */ /* 0x000fe200078ef809 */
[----:B------:R-:W-:Y:S01]  /*0440*/  IMAD.IADD R215, R4, 0x1, -R215 ;  /* 0x0000000104d77824 */ /* 0x000fe200078e0ad7 */
[----:B------:R-:W-:Y:S01]  /*0450*/  LEA.HI R2, R2, R11, RZ, 0x2 ;  /* 0x0000000b02027211 */ /* 0x000fe200078f10ff */
[----:B------:R-:W-:Y:S01]  /*0460*/  IMAD.SHL.U32 R11, R0, 0x200, RZ ;  /* 0x00000200000b7824 */ /* 0x000fe200078e00ff */
[----:B------:R-:W-:Y:S02]  /*0470*/  LOP3.LUT R10, R7, 0x1, RZ, 0xc0, !PT ;  /* 0x00000001070a7812 */ /* 0x000fe400078ec0ff */
[----:B------:R-:W-:Y:S02]  /*0480*/  SHF.R.S32.HI R4, RZ, 0x1f, R13 ;  /* 0x0000001fff047819 */ /* 0x000fe4000001140d */
[----:B------:R-:W-:-:S02]  /*0490*/  LOP3.LUT R12, R6, 0x8, R15, 0xf8, !PT ;  /* 0x00000008060c7812 */ /* 0x000fc400078ef80f */
[----:B------:R-:W-:Y:S02]  /*04a0*/  SHF.R.U32.HI R9, RZ, 0x3, R6 ;  /* 0x00000003ff097819 */ /* 0x000fe40000011606 */
[----:B------:R-:W-:Y:S02]  /*04b0*/  LOP3.LUT R210, R210, 0x8, R15, 0xf8, !PT ;  /* 0x00000008d2d27812 */ /* 0x000fe400078ef80f */
[----:B------:R-:W-:Y:S02]  /*04c0*/  ISETP.NE.U32.AND P0, PT, R10, 0x1, PT ;  /* 0x000000010a00780c */ /* 0x000fe40003f05070 */
[----:B------:R-:W-:Y:S02]  /*04d0*/  LEA.HI R4, R4, R13, RZ, 0x3 ;  /* 0x0000000d04047211 */ /* 0x000fe400078f18ff */
[----:B------:R-:W-:Y:S02]  /*04e0*/  LOP3.LUT R201, R12, R9, RZ, 0x3c, !PT ;  /* 0x000000090cc97212 */ /* 0x000fe400078e3cff */
[----:B------:R-:W-:-:S02]  /*04f0*/  LOP3.LUT R210, R11, R210, R9, 0xf6, !PT ;  /* 0x000000d20bd27212 */ /* 0x000fc400078ef609 */
[----:B------:R-:W-:Y:S01]  /*0500*/  SHF.R.S32.HI R9, RZ, 0x6, R8 ;  /* 0x00000006ff097819 */ /* 0x000fe20000011408 */
[----:B------:R-:W-:Y:S01]  /*0510*/  IMAD.SHL.U32 R8, R5, 0x2, RZ ;  /* 0x0000000205087824 */ /* 0x000fe200078e00ff */
[C---:B------:R-:W-:Y:S01]  /*0520*/  R2P PR, R7.reuse, 0x6 ;  /* 0x0000000607007804 */ /* 0x040fe20000000000 */
[----:B------:R-:W-:Y:S01]  /*0530*/  IMAD.SHL.U32 R7, R7, 0x40, RZ ;  /* 0x0000004007077824 */ /* 0x000fe200078e00ff */
[----:B------:R-:W-:Y:S01]  /*0540*/  SHF.R.S32.HI R214, RZ, 0x7, R214 ;  /* 0x00000007ffd67819 */ /* 0x000fe200000114d6 */
[C---:B------:R-:W-:Y:S01]  /*0550*/  IMAD.SHL.U32 R222, R9.reuse, 0x8, RZ ;  /* 0x0000000809de7824 */ /* 0x040fe200078e00ff */
[----:B------:R-:W-:Y:S01]  /*0560*/  LOP3.LUT R6, R4, 0xfffffff8, RZ, 0xc0, !PT ;  /* 0xfffffff804067812 */ /* 0x000fe200078ec0ff */
[----:B------:R-:W-:Y:S01]  /*0570*/  IMAD R216, R9, 0x200, R216 ;  /* 0x0000020009d87824 */ /* 0x000fe200078e02d8 */
[----:B------:R-:W-:Y:S01]  /*0580*/  LOP3.LUT R7, R7, 0x1c0, RZ, 0xc0, !PT ;  /* 0x000001c007077812 */ /* 0x000fe200078ec0ff */
[----:B------:R-:W-:Y:S01]  /*0590*/  IMAD.SHL.U32 R10, R214, 0x20, RZ ;  /* 0x00000020d60a7824 */ /* 0x000fe200078e00ff */
[----:B------:R-:W-:Y:S01]  /*05a0*/  LOP3.LUT R222, R222, 0x18, RZ, 0xc0, !PT ;  /* 0x00000018dede7812 */ /* 0x000fe200078ec0ff */
[----:B------:R-:W-:Y:S01]  /*05b0*/  IMAD.IADD R6, R13, 0x1, -R6 ;  /* 0x000000010d067824 */ /* 0x000fe200078e0a06 */
[----:B------:R-:W-:Y:S01]  /*05c0*/  SHF.R.U32.HI R5, RZ, 0x3, R7 ;  /* 0x00000003ff057819 */ /* 0x000fe20000011607 */
[----:B------:R-:W-:Y:S01]  /*05d0*/  IMAD R221, R215, 0x400, R8 ;  /* 0x00000400d7dd7824 */ /* 0x000fe200078e0208 */
[----:B------:R-:W-:Y:S01]  /*05e0*/  LOP3.LUT R10, R7, 0x20, R10, 0xf8, !PT ;  /* 0x00000020070a7812 */ /* 0x000fe200078ef80a */
[----:B------:R-:W-:Y:S01]  /*05f0*/  IMAD.SHL.U32 R9, R6, 0x40, RZ ;  /* 0x0000004006097824 */ /* 0x000fe200078e00ff */
[----:B------:R-:W-:Y:S01]  /*0600*/  LOP3.LUT R211, R222, 0x20, R211, 0xf8, !PT ;  /* 0x00000020ded37812 */ /* 0x000fe200078ef8d3 */
[----:B------:R-:W-:Y:S01]  /*0610*/  IMAD R12, R214, 0x800, R11 ;  /* 0x00000800d60c7824 */ /* 0x000fe200078e020b */
[----:B------:R-:W-:Y:S01]  /*0620*/  LOP3.LUT R222, R5, R7, R222, 0x1e, !PT ;  /* 0x0000000705de7212 */ /* 0x000fe200078e1ede */
[----:B------:R-:W-:Y:S01]  /*0630*/  IMAD.SHL.U32 R7, R0, 0x8, RZ ;  /* 0x0000000800077824 */ /* 0x000fe200078e00ff */
[----:B------:R-:W-:Y:S01]  /*0640*/  LOP3.LUT R6, R10, R5, RZ, 0x3c, !PT ;  /* 0x000000050a067212 */ /* 0x000fe200078e3cff */
[----:B------:R-:W-:Y:S01]  /*0650*/  IMAD.SHL.U32 R0, R4, 0x40, RZ ;  /* 0x0000004004007824 */ /* 0x000fe200078e00ff */
[----:B------:R-:W-:Y:S01]  /*0660*/  LOP3.LUT R10, R9, 0x1c0, RZ, 0xc0, !PT ;  /* 0x000001c0090a7812 */ /* 0x000fe200078ec0ff */
[----:B------:R-:W-:Y:S01]  /*0670*/  IMAD R5, R3, 0x400, R8 ;  /* 0x0000040003057824 */ /* 0x000fe200078e0208 */
[----:B------:R-:W-:Y:S01]  /*0680*/  SHF.R.S32.HI R220, RZ, 0x2, R2 ;  /* 0x00000002ffdc7819 */ /* 0x000fe20000011402 */
[----:B------:R-:W-:Y:S01]  /*0690*/  IMAD.IADD R221, R221, 0x1, R6 ;  /* 0x00000001dddd7824 */ /* 0x000fe200078e0206 */
[----:B------:R-:W-:Y:S01]  /*06a0*/  SHF.R.U32.HI R209, RZ, 0x3, R10 ;  /* 0x00000003ffd17819 */ /* 0x000fe2000001160a */
[----:B------:R-:W-:Y:S01]  /*06b0*/  IMAD.IADD R201, R12, 0x1, R201 ;  /* 0x000000010cc97824 */ /* 0x000fe200078e02c9 */
[----:B------:R-:W-:Y:S01]  /*06c0*/  LOP3.LUT R4, R10, 0x8, R7, 0xf8, !PT ;  /* 0x000000080a047812 */ /* 0x000fe200078ef807 */
[----:B------:R-:W-:Y:S01]  /*06d0*/  IMAD.IADD R222, R5, 0x1, R222 ;  /* 0x0000000105de7824 */ /* 0x000fe200078e02de */
[----:B------:R-:W-:Y:S01]  /*06e0*/  LOP3.LUT R0, R0, 0xfffffe00, RZ, 0xc0, !PT ;  /* 0xfffffe0000007812 */ /* 0x000fe200078ec0ff */
[----:B------:R-:W-:Y:S01]  /*06f0*/  IMAD R220, R215, 0x10, R220 ;  /* 0x00000010d7dc7824 */ /* 0x000fe200078e02dc */
[----:B------:R-:W-:-:S02]  /*0700*/  LOP3.LUT R211, R209, R211, R10, 0x1e, !PT ;  /* 0x000000d3d1d37212 */ /* 0x000fc400078e1e0a */
[----:B------:R-:W-:Y:S01]  /*0710*/  LOP3.LUT R209, R4, R209, RZ, 0x3c, !PT ;  /* 0x000000d104d17212 */ /* 0x000fe200078e3cff */
[--C-:B------:R-:W-:Y:S01]  /*0720*/  IMAD R212, R215, 0x400, R0.reuse ;  /* 0x00000400d7d47824 */ /* 0x100fe200078e0200 */
[----:B------:R-:W-:Y:S01]  /*0730*/  LOP3.LUT R211, R211, R0, RZ, 0xfc, !PT ;  /* 0x00000000d3d37212 */ /* 0x000fe200078efcff */
[----:B------:R-:W-:Y:S01]  /*0740*/  IMAD R4, R3, 0x400, R0 ;  /* 0x0000040003047824 */ /* 0x000fe200078e0200 */
[----:B------:R-:W-:Y:S01]  /*0750*/  LEA R221, R221, UR5, 0x1 ;  /* 0x00000005dddd7c11 */ /* 0x000fe2000f8e08ff */
[----:B------:R-:W-:Y:S01]  /*0760*/  IMAD.IADD R212, R212, 0x1, R209 ;  /* 0x00000001d4d47824 */ /* 0x000fe200078e02d1 */
[----:B------:R-:W-:Y:S01]  /*0770*/  LEA R201, R201, UR5, 0x1 ;  /* 0x00000005c9c97c11 */ /* 0x000fe2000f8e08ff */
[----:B------:R-:W-:Y:S01]  /*0780*/  IMAD.MOV.U32 R3, RZ, RZ, 0x20 ;  /* 0x00000020ff037424 */ /* 0x000fe200078e00ff */
[----:B------:R-:W-:Y:S01]  /*0790*/  LEA R222, R222, UR6, 0x1 ;  /* 0x00000006dede7c11 */ /* 0x000fe2000f8e08ff */
[----:B------:R-:W-:Y:S01]  /*07a0*/  IMAD.IADD R209, R209, 0x1, R4 ;  /* 0x00000001d1d17824 */ /* 0x000fe200078e0204 */
[----:B------:R-:W-:Y:S01]  /*07b0*/  LEA R210, R210, UR5, 0x1 ;  /* 0x00000005d2d27c11 */ /* 0x000fe2000f8e08ff */
[----:B------:R-:W-:Y:S01]  /*07c0*/  IMAD.MOV.U32 R0, RZ, RZ, 0x40 ;  /* 0x00000040ff007424 */ /* 0x000fe200078e00ff */
[----:B------:R-:W-:Y:S01]  /*07d0*/  SEL R2, R3, 0xffffffe0, !P4 ;  /* 0xffffffe003027807 */ /* 0x000fe20006000000 */
[----:B------:R-:W-:Y:S01]  /*07e0*/  IMAD.MOV.U32 R4, RZ, RZ, -0x10 ;  /* 0xfffffff0ff047424 */ /* 0x000fe200078e00ff */
[----:B------:R-:W-:Y:S01]  /*07f0*/  LEA R209, R209, UR4, 0x1 ;  /* 0x00000004d1d17c11 */ /* 0x000fe2000f8e08ff */
[C---:B------:R-:W-:Y:S01]  /*0800*/  VIADD R223, R221.reuse, 0x20 ;  /* 0x00000020dddf7836 */ /* 0x040fe20000000000 */
[----:B------:R-:W-:Y:S01]  /*0810*/  SEL R0, R0, 0xffffffc0, !P3 ;  /* 0xffffffc000007807 */ /* 0x000fe20005800000 */
[----:B------:R-:W-:Y:S01]  /*0820*/  @P1 VIADD R223, R221, 0xffffffe0 ;  /* 0xffffffe0dddf1836 */ /* 0x000fe20000000000 */
[----:B------:R-:W-:Y:S01]  /*0830*/  SEL R4, R4, 0x10, !P0 ;  /* 0x0000001004047807 */ /* 0x000fe20004000000 */
[--C-:B------:R-:W-:Y:S01]  /*0840*/  IMAD.IADD R200, R2, 0x1, R201.reuse ;  /* 0x0000000102c87824 */ /* 0x100fe200078e02c9 */
[C---:B------:R-:W-:Y:S01]  /*0850*/  IADD3 R2, R0.reuse, R201, R2 ;  /* 0x000000c900027210 */ /* 0x040fe20007ffe002 */
[----:B------:R-:W-:Y:S01]  /*0860*/  IMAD.IADD R3, R0, 0x1, R201 ;  /* 0x0000000100037824 */ /* 0x000fe200078e02c9 */
[----:B------:R-:W-:Y:S01]  /*0870*/  ULDC.64 UR6, c[0x0][0x308] ;  /* 0x0000c20000067ab9 */ /* 0x000fe20000000a00 */
[----:B------:R-:W-:-:S02]  /*0880*/  VIADD R224, R222, 0x40 ;  /* 0x00000040dee07836 */ /* 0x000fc40000000000 */
[----:B------:R-:W-:Y:S02]  /*0890*/  IMAD.IADD R0, R0, 0x1, R210 ;  /* 0x0000000100007824 */ /* 0x000fe400078e02d2 */
[----:B------:R-:W-:Y:S02]  /*08a0*/  IMAD.IADD R225, R221, 0x1, R4 ;  /* 0x00000001dde17824 */ /* 0x000fe400078e0204 */
[----:B------:R-:W-:Y:S02]  /*08b0*/  @P2 VIADD R224, R222, 0xffffffc0 ;  /* 0xffffffc0dee02836 */ /* 0x000fe40000000000 */
[----:B------:R-:W-:-:S07]  /*08c0*/  IMAD.IADD R227, R4, 0x1, R223 ;  /* 0x0000000104e37824 */ /* 0x000fce00078e02df */
.L_x_446:
[----:B------:R-:W-:Y:S02]  /*08d0*/  ISETP.NE.U32.AND P0, PT, RZ, UR8, PT ;  /* 0x00000008ff007c0c */ /* 0x000fe4000bf05070 */
[----:B------:R-:W-:Y:S02]  /*08e0*/  ISETP.NE.U32.AND P1, PT, RZ, UR6, PT ;  /* 0x00000006ff007c0c */ /* 0x000fe4000bf25070 */
[----:B------:R-:W-:Y:S02]  /*08f0*/  ISETP.NE.AND.EX P0, PT, RZ, UR9, PT, P0 ;  /* 0x00000009ff007c0c */ /* 0x000fe4000bf05300 */
[----:B------:R-:W-:-:S11]  /*0900*/  ISETP.NE.AND.EX P1, PT, RZ, UR7, PT, P1 ;  /* 0x00000007ff007c0c */ /* 0x000fd6000bf25310 */
[----:B-1----:R-:W1:Y:S01]  /*0910*/  @P0 S2R R5, SR_CTAID.Y ;  /* 0x0000000000050919 */ /* 0x002e620000002600 */
[----:B------:R-:W1:Y:S01]  /*0920*/  @P0 LDC.64 R8, c[0x0][0x300] ;  /* 0x0000c000ff080b82 */ /* 0x000e620000000a00 */
[----:B------:R-:W2:Y:S07]  /*0930*/  @P1 S2R R4, SR_CTAID.Y ;  /* 0x0000000000041919 */ /* 0x000eae0000002600 */
[----:B------:R-:W2:Y:S01]  /*0940*/  @P1 LDC.64 R6, c[0x0][0x308] ;  /* 0x0000c200ff061b82 */ /* 0x000ea20000000a00 */
[----:B-1----:R-:W-:-:S06]  /*0950*/  @P0 IMAD.WIDE R8, R5, 0x4, R8 ;  /* 0x0000000405080825 */ /* 0x002fcc00078e0208 */
[----:B------:R-:W3:Y:S01]  /*0960*/  @P0 LDG.E R8, desc[UR14][R8.64] ;  /* 0x0000000e08080981 */ /* 0x000ee2000c1e1900 */
[----:B--2---:R-:W-:Y:S02]  /*0970*/  @P1 IMAD.WIDE R10, R4, 0x4, R6 ;  /* 0x00000004040a1825 */ /* 0x004fe400078e0206 */
[----:B------:R-:W1:Y:S03]  /*0980*/  @!P1 LDC.64 R6, c[0x0][0x318] ;  /* 0x0000c600ff069b82 */ /* 0x000e660000000a00 */
[----:B------:R-:W2:Y:S01]  /*0990*/  @P1 LDG.E R230, desc[UR14][R10.64] ;  /* 0x0000000e0ae61981 */ /* 0x000ea2000c1e1900 */
[----:B------:R-:W-:Y:S01]  /*09a0*/  UMOV UR28, URZ ;  /* 0x0000003f001c7c82 */ /* 0x000fe20008000000 */
[----:B------:R-:W-:-:S03]  /*09b0*/  USHF.L.U32 UR4, UR12, 0x6, URZ ;  /* 0x000000060c047899 */ /* 0x000fc6000800063f */
[----:B------:R-:W4:Y:S01]  /*09c0*/  @!P1 LDC.64 R4, c[0x0][0x2c8] ;  /* 0x0000b200ff049b82 */ /* 0x000f220000000a00 */
[----:B---3--:R-:W-:Y:S02]  /*09d0*/  @P0 R2UR UR28, R8 ;  /* 0x00000000081c02ca */ /* 0x008fe400000e0000 */
[----:B-1----:R-:W-:-:S04]  /*09e0*/  @!P1 ISETP.NE.U32.AND P0, PT, R6, RZ, PT ;  /* 0x000000ff0600920c */ /* 0x002fc80003f05070 */
[----:B------:R-:W-:-:S04]  /*09f0*/  @!P1 ISETP.NE.AND.EX P0, PT, R7, RZ, PT, P0 ;  /* 0x000000ff0700920c */ /* 0x000fc80003f05300 */
[----:B----4-:R-:W-:-:S03]  /*0a00*/  @!P1 SEL R5, R5, RZ, P0 ;  /* 0x000000ff05059207 */ /* 0x010fc60000000000 */
[----:B--2---:R-:W-:Y:S01]  /*0a10*/  @P1 VIADD R230, R230, -UR28 ;  /* 0x8000001ce6e61c36 */ /* 0x004fe20008000000 */
[----:B------:R-:W-:-:S04]  /*0a20*/  @!P1 IADD3 R230, R5, -UR28, R4 ;  /* 0x8000001c05e69c10 */ /* 0x000fc8000fffe004 */
[----:B------:R-:W-:-:S13]  /*0a30*/  ISETP.LE.AND P0, PT, R230, UR4, PT ;  /* 0x00000004e6007c0c */ /* 0x000fda000bf03270 */
[----:B-----5:R-:W-:Y:S05]  /*0a40*/  @P0 BRA `(.L_x_438) ;  /* 0x00000050008c0947 */ /* 0x020fea0003800000 */
[----:B------:R-:W-:Y:S01]  /*0a50*/  ULDC.U8 UR17, c[0x0][0x3d8] ;  /* 0x0000f60000117ab9 */ /* 0x000fe20000000000 */
[----:B------:R-:W1:Y:S01]  /*0a60*/  S2R R8, SR_CTAID.Y ;  /* 0x0000000000087919 */ /* 0x000e620000002600 */
[----:B------:R-:W-:Y:S01]  /*0a70*/  ISETP.NE.AND P0, PT, RZ, UR17, PT ;  /* 0x00000011ff007c0c */ /* 0x000fe2000bf05270 */
[----:B------:R-:W2:Y:S01]  /*0a80*/  LDC R233, c[0x0][0x2c4] ;  /* 0x0000b100ffe97b82 */ /* 0x000ea20000000800 */
[----:B------:R-:W-:Y:S01]  /*0a90*/  ULDC UR24, c[0x0][0x270] ;  /* 0x00009c0000187ab9 */ /* 0x000fe20000000800 */
[----:B------:R-:W3:Y:S01]  /*0aa0*/  S2R R9, SR_CTAID.Z ;  /* 0x0000000000097919 */ /* 0x000ee20000002700 */
[----:B------:R-:W-:Y:S01]  /*0ab0*/  USHF.R.S32.HI UR25, URZ, 0x1f, UR24 ;  /* 0x0000001f3f197899 */ /* 0x000fe20008011418 */
[----:B------:R-:W-:-:S08]  /*0ac0*/  ULDC.U8 UR20, c[0x0][0x480] ;  /* 0x0001200000147ab9 */ /* 0x000fd00000000000 */
[----:B------:R-:W4:Y:S01]  /*0ad0*/  @P0 LDC R6, c[0x0][0x2e4] ;  /* 0x0000b900ff060b82 */ /* 0x000f220000000800 */
[----:B--2---:R-:W-:-:S04]  /*0ae0*/  IADD3 R5, R233, 0x3f, RZ ;  /* 0x0000003fe9057810 */ /* 0x004fc80007ffe0ff */
[----:B------:R-:W-:Y:S01]  /*0af0*/  SHF.R.S32.HI R4, RZ, 0x1f, R5 ;  /* 0x0000001fff047819 */ /* 0x000fe20000011405 */
[----:B-1----:R-:W-:-:S03]  /*0b00*/  @P0 IMAD R21, R8, R233, RZ ;  /* 0x000000e908150224 */ /* 0x002fc600078e02ff */
[----:B------:R-:W-:Y:S01]  /*0b10*/  LEA.HI R15, R4, R5, RZ, 0x6 ;  /* 0x00000005040f7211 */ /* 0x000fe200078f30ff */
[----:B---3--:R-:W-:Y:S02]  /*0b20*/  @!P0 IMAD R4, R8, UR24, R9 ;  /* 0x0000001808048c24 */ /* 0x008fe4000f8e0209 */
[----:B----4-:R-:W-:Y:S01]  /*0b30*/  @P0 IMAD R21, R9, R6, R21 ;  /* 0x0000000609150224 */ /* 0x010fe200078e0215 */
[----:B------:R-:W-:Y:S01]  /*0b40*/  SHF.R.S32.HI R15, RZ, 0x6, R15 ;  /* 0x00000006ff0f7819 */ /* 0x000fe2000001140f */
[----:B------:R-:W-:Y:S01]  /*0b50*/  @!P0 IMAD R21, R4, R233, RZ ;  /* 0x000000e904158224 */ /* 0x000fe200078e02ff */
[----:B------:R-:W-:Y:S06]  /*0b60*/  @!P0 BRA `(.L_x_439) ;  /* 0x0000000000208947 */ /* 0x000fec0003800000 */
[----:B------:R-:W-:Y:S01]  /*0b70*/  ULDC UR17, c[0x0][0x2d4] ;  /* 0x0000b50000117ab9 */ /* 0x000fe20000000800 */
[----:B------:R-:W-:Y:S01]  /*0b80*/  ULDC UR19, c[0x0][0x2c0] ;  /* 0x0000b00000137ab9 */ /* 0x000fe20000000800 */
[----:B------:R-:W-:Y:S01]  /*0b90*/  UIADD3 UR21, UR17, 0x80, URZ ;  /* 0x0000008011157890 */ /* 0x000fe2000fffe03f */
[----:B------:R-:W-:Y:S02]  /*0ba0*/  ULDC UR18, c[0x0][0x2e4] ;  /* 0x0000b90000127ab9 */ /* 0x000fe40000000800 */
[----:B------:R-:W-:-:S03]  /*0bb0*/  ULEA UR18, UR19, UR18, 0x7 ;  /* 0x0000001213127291 */ /* 0x000fc6000f8e383f */
[----:B------:R-:W-:-:S04]  /*0bc0*/  IMAD R14, R8, UR21, RZ ;  /* 0x00000015080e7c24 */ /* 0x000fc8000f8e02ff */
[----:B------:R-:W-:Y:S01]  /*0bd0*/  IMAD R14, R9, UR18, R14 ;  /* 0x00000012090e7c24 */ /* 0x000fe2000f8e020e */
[----:B------:R-:W-:Y:S06]  /*0be0*/  BRA `(.L_x_440) ;  /* 0x00000000000c7947 */ /* 0x000fec0003800000 */
.L_x_439:
[----:B------:R-:W-:Y:S01]  /*0bf0*/  IMAD R14, R8, UR24, R9 ;  /* 0x00000018080e7c24 */ /* 0x000fe2000f8e0209 */
[----:B------:R-:W-:-:S03]  /*0c00*/  ULDC UR17, c[0x0][0x2d4] ;  /* 0x0000b50000117ab9 */ /* 0x000fc60000000800 */
[----:B------:R-:W-:-:S07]  /*0c10*/  IMAD R14, R14, UR17, RZ ;  /* 0x000000110e0e7c24 */ /* 0x000fce000f8e02ff */
.L_x_440:
[----:B------:R-:W1:Y:S01]  /*0c20*/  LDC R4, c[0x0][0x278] ;  /* 0x00009e00ff047b82 */ /* 0x000e620000000800 */
[----:B------:R-:W-:Y:S01]  /*0c30*/  IMAD.MOV.U32 R10, RZ, RZ, RZ ;  /* 0x000000ffff0a7224 */ /* 0x000fe200078e00ff */
[----:B------:R-:W-:Y:S01]  /*0c40*/  USHF.R.S32.HI UR18, URZ, 0x1f, UR28 ;  /* 0x0000001f3f127899 */ /* 0x000fe2000801141c */
[----:B------:R-:W-:Y:S01]  /*0c50*/  SHF.R.S32.HI R219, RZ, 0x1f, R218 ;  /* 0x0000001fffdb7819 */ /* 0x000fe200000114da */
[----:B------:R-:W-:Y:S01]  /*0c60*/  USHF.R.S32.HI UR27, URZ, 0x1f, UR4 ;  /* 0x0000001f3f1b7899 */ /* 0x000fe20008011404 */
[----:B------:R-:W-:Y:S01]  /*0c70*/  SHF.R.S32.HI R26, RZ, 0x1f, R8 ;  /* 0x0000001fff1a7819 */ /* 0x000fe20000011408 */
[----:B------:R-:W-:Y:S01]  /*0c80*/  UIADD3 UR28, UP0, UR4, UR28, URZ ;  /* 0x0000001c041c7290 */ /* 0x000fe2000ff1e03f */
[C---:B------:R-:W-:Y:S01]  /*0c90*/  LEA R16, R15.reuse, 0xffffffc0, 0x6 ;  /* 0xffffffc00f107811 */ /* 0x040fe200078e30ff */
[----:B------:R-:W-:Y:S01]  /*0ca0*/  VIADD R229, R15, 0xffffffff ;  /* 0xffffffff0fe57836 */ /* 0x000fe20000000000 */
[----:B------:R-:W-:Y:S01]  /*0cb0*/  SHF.R.S32.HI R19, RZ, 0x1f, R217 ;  /* 0x0000001fff137819 */ /* 0x000fe200000114d9 */
[----:B------:R-:W-:Y:S01]  /*0cc0*/  UIADD3.X UR27, UR18, UR27, URZ, UP0, !UPT ;  /* 0x0000001b121b7290 */ /* 0x000fe200087fe43f */
[----:B------:R-:W-:Y:S01]  /*0cd0*/  SHF.R.S32.HI R17, RZ, 0x1f, R16 ;  /* 0x0000001fff117819 */ /* 0x000fe20000011410 */
[----:B------:R-:W-:Y:S01]  /*0ce0*/  ULDC.64 UR22, c[0x0][0x258] ;  /* 0x0000960000167ab9 */ /* 0x000fe20000000a00 */
[----:B------:R-:W-:Y:S01]  /*0cf0*/  ULDC.64 UR18, c[0x0][0x238] ;  /* 0x00008e0000127ab9 */ /* 0x000fe20000000a00 */
[----:B------:R-:W-:Y:S01]  /*0d00*/  LEA.HI R28, R229, R229, RZ, 0x1 ;  /* 0x000000e5e51c7211 */ /* 0x000fe200078f08ff */
[----:B------:R-:W2:Y:S01]  /*0d10*/  LDC.64 R244, c[0x0][0x2b0] ;  /* 0x0000ac00fff47b82 */ /* 0x000ea20000000a00 */
[----:B------:R-:W-:Y:S01]  /*0d20*/  ISETP.NE.AND P4, PT, RZ, UR20, PT ;  /* 0x00000014ff007c0c */ /* 0x000fe2000bf85270 */
[----:B------:R-:W-:Y:S01]  /*0d30*/  ULDC.64 UR20, c[0x0][0x228] ;  /* 0x00008a0000147ab9 */ /* 0x000fe20000000a00 */
[----:B------:R-:W-:Y:S01]  /*0d40*/  LOP3.LUT R28, R28, 0xfffffffe, RZ, 0xc0, !PT ;  /* 0xfffffffe1c1c7812 */ /* 0x000fe200078ec0ff */
[----:B------:R-:W-:Y:S01]  /*0d50*/  IMAD.IADD R21, R16, 0x1, R21 ;  /* 0x0000000110157824 */ /* 0x000fe200078e0215 */
[----:B------:R-:W-:-:S03]  /*0d60*/  LEA R228, R216, UR5, 0x1 ;  /* 0x00000005d8e47c11 */ /* 0x000fc6000f8e08ff */
[----:B------:R-:W-:Y:S01]  /*0d70*/  IMAD.IADD R28, R229, 0x1, -R28 ;  /* 0x00000001e51c7824 */ /* 0x000fe200078e0a1c */
[----:B-1----:R-:W-:Y:S01]  /*0d80*/  IABS R5, R4 ;  /* 0x0000000400057213 */ /* 0x002fe20000000000 */
[----:B------:R-:W1:Y:S03]  /*0d90*/  LDC.64 R234, c[0x0][0x478] ;  /* 0x00011e00ffea7b82 */ /* 0x000e660000000a00 */
[----:B------:R-:W3:Y:S01]  /*0da0*/  I2F.RP R12, R5 ;  /* 0x00000005000c7306 */ /* 0x000ee20000209400 */
[----:B--2---:R-:W-:-:S07]  /*0db0*/  IMAD.WIDE R244, R21, 0x4, R244 ;  /* 0x0000000415f47825 */ /* 0x004fce00078e02f4 */
[----:B---3--:R-:W2:Y:S02]  /*0dc0*/  MUFU.RCP R11, R12 ;  /* 0x0000000c000b7308 */ /* 0x008ea40000001000 */
[----:B--2---:R-:W-:Y:S01]  /*0dd0*/  VIADD R11, R11, 0xffffffe ;  /* 0x0ffffffe0b0b7836 */ /* 0x004fe20000000000 */
[----:B------:R-:W2:Y:S05]  /*0de0*/  LDC.64 R12, c[0x0][0x250] ;  /* 0x00009400ff0c7b82 */ /* 0x000eaa0000000a00 */
[----:B------:R-:W3:Y:S02]  /*0df0*/  F2I.FTZ.U32.TRUNC.NTZ R11, R11 ;  /* 0x0000000b000b7305 */ /* 0x000ee4000021f000 */
[----:B---3--:R-:W-:-:S04]  /*0e00*/  IMAD.MOV R6, RZ, RZ, -R11 ;  /* 0x000000ffff067224 */ /* 0x008fc800078e0a0b */
[----:B------:R-:W-:Y:S01]  /*0e10*/  IMAD R7, R6, R5, RZ ;  /* 0x0000000506077224 */ /* 0x000fe200078e02ff */
[----:B------:R-:W-:Y:S01]  /*0e20*/  IABS R6, R9 ;  /* 0x0000000900067213 */ /* 0x000fe20000000000 */
[----:B--2---:R-:W-:Y:S02]  /*0e30*/  IMAD R24, R19, R12, RZ ;  /* 0x0000000c13187224 */ /* 0x004fe400078e02ff */
[----:B------:R-:W-:-:S04]  /*0e40*/  IMAD.HI.U32 R10, R11, R7, R10 ;  /* 0x000000070b0a7227 */ /* 0x000fc800078e000a */
[----:B------:R-:W-:Y:S02]  /*0e50*/  IMAD.MOV.U32 R7, RZ, RZ, R6 ;  /* 0x000000ffff077224 */ /* 0x000fe400078e0006 */
[----:B------:R-:W-:Y:S02]  /*0e60*/  IMAD R24, R217, R13, R24 ;  /* 0x0000000dd9187224 */ /* 0x000fe400078e0218 */
[----:B------:R-:W-:-:S04]  /*0e70*/  IMAD.HI.U32 R20, R10, R7, RZ ;  /* 0x000000070a147227 */ /* 0x000fc800078e00ff */
[----:B------:R-:W-:Y:S02]  /*0e80*/  IMAD.MOV R6, RZ, RZ, -R20 ;  /* 0x000000ffff067224 */ /* 0x000fe400078e0a14 */
[----:B------:R-:W-:Y:S02]  /*0e90*/  IMAD R10, R12, UR27, RZ ;  /* 0x0000001b0c0a7c24 */ /* 0x000fe4000f8e02ff */
[----:B------:R-:W-:-:S05]  /*0ea0*/  IMAD R6, R5, R6, R7 ;  /* 0x0000000605067224 */ /* 0x000fca00078e0207 */
[----:B------:R-:W-:-:S13]  /*0eb0*/  ISETP.GT.U32.AND P1, PT, R5, R6, PT ;  /* 0x000000060500720c */ /* 0x000fda0003f24070 */
[----:B------:R-:W-:Y:S02]  /*0ec0*/  @!P1 IMAD.IADD R6, R6, 0x1, -R5 ;  /* 0x0000000106069824 */ /* 0x000fe400078e0a05 */
[----:B------:R-:W-:Y:S01]  /*0ed0*/  @!P1 VIADD R20, R20, 0x1 ;  /* 0x0000000114149836 */ /* 0x000fe20000000000 */
[----:B------:R-:W-:Y:S02]  /*0ee0*/  ISETP.NE.AND P1, PT, R4, RZ, PT ;  /* 0x000000ff0400720c */ /* 0x000fe40003f25270 */
[----:B------:R-:W-:Y:S01]  /*0ef0*/  ISETP.GE.U32.AND P2, PT, R6, R5, PT ;  /* 0x000000050600720c */ /* 0x000fe20003f46070 */
[----:B------:R-:W-:Y:S01]  /*0f00*/  IMAD.WIDE.U32 R6, R12, UR28, R218 ;  /* 0x0000001c0c067c25 */ /* 0x000fe2000f8e00da */
[----:B------:R-:W-:-:S04]  /*0f10*/  LOP3.LUT R5, R9, R4, RZ, 0x3c, !PT ;  /* 0x0000000409057212 */ /* 0x000fc800078e3cff */
[----:B------:R-:W-:Y:S01]  /*0f20*/  ISETP.GE.AND P0, PT, R5, RZ, PT ;  /* 0x000000ff0500720c */ /* 0x000fe20003f06270 */
[----:B------:R-:W-:Y:S02]  /*0f30*/  IMAD R5, R13, UR28, R10 ;  /* 0x0000001c0d057c24 */ /* 0x000fe4000f8e020a */
[----:B------:R-:W2:Y:S02]  /*0f40*/  LDC.64 R10, c[0x0][0x240] ;  /* 0x00009000ff0a7b82 */ /* 0x000ea40000000a00 */
[----:B------:R-:W-:Y:S02]  /*0f50*/  IMAD.IADD R7, R7, 0x1, R5 ;  /* 0x0000000107077824 */ /* 0x000fe400078e0205 */
[----:B------:R-:W-:Y:S02]  /*0f60*/  @P2 VIADD R20, R20, 0x1 ;  /* 0x0000000114142836 */ /* 0x000fe40000000000 */
[----:B------:R-:W-:Y:S02]  /*0f70*/  IMAD R5, R26, UR18, RZ ;  /* 0x000000121a057c24 */ /* 0x000fe4000f8e02ff */
[----:B------:R-:W-:-:S04]  /*0f80*/  IMAD.WIDE.U32 R6, R8, UR18, R6 ;  /* 0x0000001208067c25 */ /* 0x000fc8000f8e0006 */
[----:B------:R-:W-:Y:S01]  /*0f90*/  @!P0 IMAD.MOV R20, RZ, RZ, -R20 ;  /* 0x000000ffff148224 */ /* 0x000fe200078e0a14 */
[----:B------:R-:W-:Y:S01]  /*0fa0*/  @!P1 LOP3.LUT R20, RZ, R4, RZ, 0x33, !PT ;  /* 0x00000004ff149212 */ /* 0x000fe200078e33ff */
[----:B------:R-:W-:Y:S01]  /*0fb0*/  IMAD R5, R8, UR19, R5 ;  /* 0x0000001308057c24 */ /* 0x000fe2000f8e0205 */
[----:B------:R-:W-:Y:S01]  /*0fc0*/  ULDC.64 UR18, c[0x0][0x268] ;  /* 0x00009a0000127ab9 */ /* 0x000fe20000000a00 */
[----:B------:R-:W-:Y:S02]  /*0fd0*/  IADD3 R27, P0, R217, R16, RZ ;  /* 0x00000010d91b7210 */ /* 0x000fe40007f1e0ff */
[----:B------:R-:W-:Y:S01]  /*0fe0*/  SHF.R.S32.HI R18, RZ, 0x1f, R20 ;  /* 0x0000001fff127819 */ /* 0x000fe20000011414 */
[----:B------:R-:W-:Y:S02]  /*0ff0*/  IMAD.IADD R7, R7, 0x1, R5 ;  /* 0x0000000107077824 */ /* 0x000fe400078e0205 */
[----:B------:R-:W-:Y:S02]  /*1000*/  IMAD.X R25, R19, 0x1, R17, P0 ;  /* 0x0000000113197824 */ /* 0x000fe400000e0611 */
[----:B------:R-:W-:-:S02]  /*1010*/  IMAD R5, R18, UR18, RZ ;  /* 0x0000001212057c24 */ /* 0x000fc4000f8e02ff */
[----:B------:R-:W-:-:S04]  /*1020*/  IMAD.WIDE.U32 R6, R20, UR18, R6 ;  /* 0x0000001214067c25 */ /* 0x000fc8000f8e0006 */
[----:B------:R-:W-:Y:S01]  /*1030*/  IMAD R34, R20, UR19, R5 ;  /* 0x0000001314227c24 */ /* 0x000fe2000f8e0205 */
[----:B------:R-:W-:Y:S01]  /*1040*/  ULDC.64 UR18, c[0x0][0x418] ;  /* 0x0001060000127ab9 */ /* 0x000fe20000000a00 */
[----:B--2---:R-:W-:Y:S02]  /*1050*/  IMAD R30, R25, R10, RZ ;  /* 0x0000000a191e7224 */ /* 0x004fe400078e02ff */
[----:B------:R-:W-:Y:S02]  /*1060*/  IMAD R5, R26, UR18, RZ ;  /* 0x000000121a057c24 */ /* 0x000fe4000f8e02ff */
[----:B------:R-:W-:Y:S02]  /*1070*/  IMAD.IADD R35, R7, 0x1, R34 ;  /* 0x0000000107237824 */ /* 0x000fe400078e0222 */
[----:B------:R-:W-:Y:S02]  /*1080*/  IMAD R22, R8, UR19, R5 ;  /* 0x0000001308167c24 */ /* 0x000fe4000f8e0205 */
[----:B------:R-:W2:Y:S01]  /*1090*/  LDC.64 R4, c[0x0][0x248] ;  /* 0x00009200ff047b82 */ /* 0x000ea20000000a00 */
[----:B------:R-:W-:-:S02]  /*10a0*/  IMAD.MOV.U32 R34, RZ, RZ, R6 ;  /* 0x000000ffff227224 */ /* 0x000fc400078e0006 */
[----:B------:R-:W-:Y:S01]  /*10b0*/  IMAD.WIDE.U32 R36, R8, UR18, R218 ;  /* 0x0000001208247c25 */ /* 0x000fe2000f8e00da */
[----:B------:R-:W-:-:S03]  /*10c0*/  ULDC.64 UR18, c[0x0][0x220] ;  /* 0x0000880000127ab9 */ /* 0x000fc60000000a00 */
[----:B------:R-:W-:Y:S01]  /*10d0*/  IMAD.WIDE.U32 R34, R217, R12, R34 ;  /* 0x0000000cd9227225 */ /* 0x000fe200078e0022 */
[----:B------:R-:W3:Y:S03]  /*10e0*/  LDC.64 R6, c[0x0][0x420] ;  /* 0x00010800ff067b82 */ /* 0x000ee60000000a00 */
[----:B------:R-:W-:Y:S01]  /*10f0*/  IMAD.IADD R24, R35, 0x1, R24 ;  /* 0x0000000123187824 */ /* 0x000fe200078e0218 */
[C---:B------:R-:W-:Y:S01]  /*1100*/  LEA R32, P0, R34.reuse, UR18, 0x1 ;  /* 0x0000001222207c11 */ /* 0x040fe2000f8008ff */
[----:B------:R-:W-:Y:S02]  /*1110*/  IMAD.IADD R37, R37, 0x1, R22 ;  /* 0x0000000125257824 */ /* 0x000fe400078e0216 */
[C---:B------:R-:W-:Y:S01]  /*1120*/  IMAD R23, R27.reuse, R11, R30 ;  /* 0x0000000b1b177224 */ /* 0x040fe200078e021e */
[----:B------:R-:W-:Y:S01]  /*1130*/  LEA.HI.X R33, R34, UR19, R24, 0x1, P0 ;  /* 0x0000001322217c11 */ /* 0x000fe200080f0c18 */
[----:B------:R-:W-:Y:S01]  /*1140*/  IMAD.WIDE.U32 R38, R27, R10, R218 ;  /* 0x0000000a1b267225 */ /* 0x000fe200078e00da */
[----:B------:R-:W-:Y:S01]  /*1150*/  LEA R30, P1, R12, R32, 0x6 ;  /* 0x000000200c1e7211 */ /* 0x000fe200078230ff */
[----:B------:R-:W-:Y:S01]  /*1160*/  ULDC.64 UR18, c[0x0][0x230] ;  /* 0x00008c0000127ab9 */ /* 0x000fe20000000a00 */
[----:B------:R-:W-:Y:S01]  /*1170*/  ISETP.NE.AND P0, PT, R28, 0x1, PT ;  /* 0x000000011c00780c */ /* 0x000fe20003f05270 */
[----:B------:R-:W-:Y:S01]  /*1180*/  IMAD.IADD R39, R39, 0x1, R23 ;  /* 0x0000000127277824 */ /* 0x000fe200078e0217 */
[----:B------:R-:W-:Y:S01]  /*1190*/  LEA.HI.X R31, R12, R33, R13, 0x6, P1 ;  /* 0x000000210c1f7211 */ /* 0x000fe200008f340d */
[----:B------:R-:W-:Y:S01]  /*11a0*/  IMAD R13, R26, UR20, RZ ;  /* 0x000000141a0d7c24 */ /* 0x000fe2000f8e02ff */
[----:B------:R-:W-:Y:S01]  /*11b0*/  @P4 BAR.SYNC.DEFER_BLOCKING 0x0 ;  /* 0x0000000000004b1d */ /* 0x000fe20000010000 */
[----:B--2---:R-:W-:-:S02]  /*11c0*/  IMAD R22, R4, UR27, RZ ;  /* 0x0000001b04167c24 */ /* 0x004fc4000f8e02ff */
[----:B------:R-:W-:-:S04]  /*11d0*/  IMAD.WIDE.U32 R28, R4, UR28, R218 ;  /* 0x0000001c041c7c25 */ /* 0x000fc8000f8e00da */
[----:B------:R-:W-:Y:S02]  /*11e0*/  IMAD R22, R5, UR28, R22 ;  /* 0x0000001c05167c24 */ /* 0x000fe4000f8e0216 */
[----:B---3--:R-:W-:Y:S02]  /*11f0*/  IMAD R12, R25, R6, RZ ;  /* 0x00000006190c7224 */ /* 0x008fe400078e02ff */
[----:B------:R-:W-:Y:S01]  /*1200*/  IMAD.IADD R29, R29, 0x1, R22 ;  /* 0x000000011d1d7824 */ /* 0x000fe200078e0216 */
[----:B------:R-:W-:Y:S01]  /*1210*/  SHF.R.S32.HI R22, RZ, 0x1f, R9 ;  /* 0x0000001fff167819 */ /* 0x000fe20000011409 */
[----:B------:R-:W-:Y:S02]  /*1220*/  IMAD R23, R26, UR18, RZ ;  /* 0x000000121a177c24 */ /* 0x000fe4000f8e02ff */
[C---:B------:R-:W-:Y:S02]  /*1230*/  IMAD R13, R8.reuse, UR21, R13 ;  /* 0x00000015080d7c24 */ /* 0x040fe4000f8e020d */
[----:B------:R-:W-:Y:S01]  /*1240*/  IMAD.WIDE.U32 R24, R8, UR20, R38 ;  /* 0x0000001408187c25 */ /* 0x000fe2000f8e0026 */
[----:B------:R-:W-:-:S03]  /*1250*/  ULDC.64 UR20, c[0x0][0x428] ;  /* 0x00010a0000147ab9 */ /* 0x000fc60000000a00 */
[C---:B------:R-:W-:Y:S02]  /*1260*/  IMAD R12, R27.reuse, R7, R12 ;  /* 0x000000071b0c7224 */ /* 0x040fe400078e020c */
[----:B------:R-:W-:Y:S01]  /*1270*/  IMAD.WIDE.U32 R36, R27, R6, R36 ;  /* 0x000000061b247225 */ /* 0x000fe200078e0024 */
[----:B------:R-:W-:Y:S01]  /*1280*/  @!PT LDS RZ, [RZ] ;  /* 0x00000000fffff984 */ /* 0x000fe20000000800 */
[----:B------:R-:W-:Y:S01]  /*1290*/  @!PT LDS RZ, [RZ] ;  /* 0x00000000fffff984 */ /* 0x000fe20000000800 */
[----:B------:R-:W-:Y:S01]  /*12a0*/  @!PT LDS RZ, [RZ] ;  /* 0x00000000fffff984 */ /* 0x000fe20000000800 */
[----:B------:R-:W-:Y:S03]  /*12b0*/  LDGSTS.E.BYPASS.LTC128B.128 [R228+0x10000], desc[UR14][R32.64] ;  /* 0x1000000020e47fae */ /* 0x000fe6000b901d4e */
[C---:B------:R-:W-:Y:S01]  /*12c0*/  IMAD R23, R8.reuse, UR19, R23 ;  /* 0x0000001308177c24 */ /* 0x040fe2000f8e0217 */
[----:B------:R-:W-:Y:S01]  /*12d0*/  LDGSTS.E.BYPASS.LTC128B.128 [R228+0x12000], desc[UR14][R32.64+0x80] ;  /* 0x1200008020e47fae */ /* 0x000fe2000b901d4e */
[----:B------:R-:W-:Y:S01]  /*12e0*/  IMAD.WIDE.U32 R26, R8, UR18, R28 ;  /* 0x00000012081a7c25 */ /* 0x000fe2000f8e001c */
[----:B------:R-:W-:Y:S02]  /*12f0*/  ULDC.64 UR18, c[0x0][0x260] ;  /* 0x0000980000127ab9 */ /* 0x000fe40000000a00 */
[----:B------:R-:W-:Y:S01]  /*1300*/  LDGSTS.E.BYPASS.LTC128B.128 [R228+0x11000], desc[UR14][R30.64] ;  /* 0x110000001ee47fae */ /* 0x000fe2000b901d4e */
[----:B------:R-:W-:-:S02]  /*1310*/  IMAD.IADD R25, R25, 0x1, R13 ;  /* 0x0000000119197824 */ /* 0x000fc400078e020d */
[----:B------:R-:W-:Y:S01]  /*1320*/  IMAD R13, R18, UR18, RZ ;  /* 0x00000012120d7c24 */ /* 0x000fe2000f8e02ff */
[----:B------:R-:W-:Y:S01]  /*1330*/  LDGSTS.E.BYPASS.LTC128B.128 [R228+0x13000], desc[UR14][R30.64+0x80] ;  /* 0x130000801ee47fae */ /* 0x000fe2000b901d4e */
[C---:B------:R-:W-:Y:S02]  /*1340*/  IMAD R18, R22.reuse, UR20, RZ ;  /* 0x0000001416127c24 */ /* 0x040fe4000f8e02ff */
[----:B------:R-:W-:Y:S01]  /*1350*/  IMAD R22, R22, UR22, RZ ;  /* 0x0000001616167c24 */ /* 0x000fe2000f8e02ff */
[----:B------:R-:W0:Y:S01]  /*1360*/  LDGDEPBAR ;  /* 0x00000000000079af */ /* 0x000e220000000000 */
[----:B------:R-:W-:Y:S02]  /*1370*/  IMAD.IADD R37, R37, 0x1, R12 ;  /* 0x0000000125257824 */ /* 0x000fe400078e020c */
[----:B------:R-:W-:Y:S02]  /*1380*/  IMAD.IADD R27, R27, 0x1, R23 ;  /* 0x000000011b1b7824 */ /* 0x000fe400078e0217 */
[----:B------:R-:W-:-:S02]  /*1390*/  IMAD R22, R9, UR23, R22 ;  /* 0x0000001709167c24 */ /* 0x000fc4000f8e0216 */
[----:B------:R-:W-:-:S04]  /*13a0*/  IMAD.WIDE.U32 R24, R9, UR22, R24 ;  /* 0x0000001609187c25 */ /* 0x000fc8000f8e0018 */
[C---:B------:R-:W-:Y:S02]  /*13b0*/  IMAD R18, R9.reuse, UR21, R18 ;  /* 0x0000001509127c24 */ /* 0x040fe4000f8e0212 */
[----:B------:R-:W-:Y:S01]  /*13c0*/  IMAD.WIDE.U32 R36, R9, UR20, R36 ;  /* 0x0000001409247c25 */ /* 0x000fe2000f8e0024 */
[----:B------:R-:W-:Y:S02]  /*13d0*/  ULDC.64 UR20, c[0x0][0x210] ;  /* 0x0000840000147ab9 */ /* 0x000fe40000000a00 */
[----:B------:R-:W-:Y:S01]  /*13e0*/  LEA R242, P2, R24, UR20, 0x1 ;  /* 0x0000001418f27c11 */ /* 0x000fe2000f8408ff */
[C---:B------:R-:W-:Y:S02]  /*13f0*/  IMAD R12, R20.reuse, UR19, R13 ;  /* 0x00000013140c7c24 */ /* 0x040fe4000f8e020d */
[----:B------:R-:W-:Y:S01]  /*1400*/  IMAD.WIDE.U32 R26, R20, UR18, R26 ;  /* 0x00000012141a7c25 */ /* 0x000fe2000f8e001a */
[----:B------:R-:W-:Y:S02]  /*1410*/  ULDC.64 UR18, c[0x0][0x3e0] ;  /* 0x0000f80000127ab9 */ /* 0x000fe40000000a00 */
[----:B------:R-:W-:Y:S01]  /*1420*/  LEA R240, P1, R36, UR18, 0x1 ;  /* 0x0000001224f07c11 */ /* 0x000fe2000f8208ff */
[----:B------:R-:W-:-:S02]  /*1430*/  IMAD.IADD R22, R25, 0x1, R22 ;  /* 0x0000000119167824 */ /* 0x000fc400078e0216 */
[----:B------:R-:W-:Y:S02]  /*1440*/  IMAD.IADD R18, R37, 0x1, R18 ;  /* 0x0000000125127824 */ /* 0x000fe400078e0212 */
[----:B------:R-:W-:Y:S01]  /*1450*/  IMAD.IADD R27, R27, 0x1, R12 ;  /* 0x000000011b1b7824 */ /* 0x000fe200078e020c */
[----:B------:R-:W-:Y:S01]  /*1460*/  LEA.HI.X R243, R24, UR21, R22, 0x1, P2 ;  /* 0x0000001518f37c11 */ /* 0x000fe200090f0c16 */
[-C--:B------:R-:W-:Y:S01]  /*1470*/  IMAD R12, R19, R4.reuse, RZ ;  /* 0x00000004130c7224 */ /* 0x080fe200078e02ff */
[----:B------:R-:W-:Y:S01]  /*1480*/  LEA.HI.X R241, R36, UR19, R18, 0x1, P1 ;  /* 0x0000001324f17c11 */ /* 0x000fe200088f0c12 */
[C---:B------:R-:W-:Y:S01]  /*1490*/  IMAD.WIDE.U32 R26, R217.reuse, R4, R26 ;  /* 0x00000004d91a7225 */ /* 0x040fe200078e001a */
[----:B------:R-:W-:Y:S01]  /*14a0*/  LEA R22, P3, R6, R240, 0x6 ;  /* 0x000000f006167211 */ /* 0x000fe200078630ff */
[----:B------:R-:W-:Y:S01]  /*14b0*/  ULDC.64 UR18, c[0x0][0x218] ;  /* 0x0000860000127ab9 */ /* 0x000fe20000000a00 */
[----:B------:R-:W-:Y:S01]  /*14c0*/  LEA R18, P2, R10, R242, 0x6 ;  /* 0x000000f20a127211 */ /* 0x000fe200078430ff */
[----:B------:R-:W-:Y:S01]  /*14d0*/  IMAD R12, R217, R5, R12 ;  /* 0x00000005d90c7224 */ /* 0x000fe200078e020c */
[----:B------:R-:W-:Y:S01]  /*14e0*/  LEA.HI.X R23, R6, R241, R7, 0x6, P3 ;  /* 0x000000f106177211 */ /* 0x000fe200018f3407 */
[----:B------:R-:W-:Y:S01]  /*14f0*/  VIADD R13, R216, 0x2000 ;  /* 0x00002000d80d7836 */ /* 0x000fe20000000000 */
[----:B------:R-:W2:Y:S01]  /*1500*/  S2R R7, SR_TID.X ;  /* 0x0000000000077919 */ /* 0x000ea20000002100 */
[----:B------:R-:W-:Y:S01]  /*1510*/  IMAD.IADD R12, R27, 0x1, R12 ;  /* 0x000000011b0c7824 */ /* 0x000fe200078e020c */
[----:B------:R-:W-:-:S02]  /*1520*/  LEA R24, P1, R26, UR18, 0x1 ;  /* 0x000000121a187c11 */ /* 0x000fc4000f8208ff */
[----:B------:R-:W-:Y:S01]  /*1530*/  SEL R13, R13, R216, !P0 ;  /* 0x000000d80d0d7207 */ /* 0x000fe20004000000 */
[----:B------:R-:W-:Y:S01]  /*1540*/  LDGSTS.E.BYPASS.LTC128B.128 [R228+0x8000], desc[UR14][R240.64] ;  /* 0x08000000f0e47fae */ /* 0x000fe2000b901d4e */
[----:B------:R-:W-:Y:S01]  /*1550*/  LEA.HI.X R25, R26, UR19, R12, 0x1, P1 ;  /* 0x000000131a197c11 */ /* 0x000fe200088f0c0c */
[----:B------:R-:W-:Y:S01]  /*1560*/  ULDC UR19, c[0x0][0x2dc] ;  /* 0x0000b70000137ab9 */ /* 0x000fe20000000800 */
[----:B------:R-:W-:Y:S01]  /*1570*/  LEA R20, P1, R4, R24, 0x6 ;  /* 0x0000001804147211 */ /* 0x000fe200078230ff */
[----:B------:R-:W3:Y:S01]  /*1580*/  S2R R12, SR_CTAID.X ;  /* 0x00000000000c7919 */ /* 0x000ee20000002500 */
[----:B------:R-:W-:Y:S01]  /*1590*/  LEA.HI.X R19, R10, R243, R11, 0x6, P2 ;  /* 0x000000f30a137211 */ /* 0x000fe200010f340b */
[----:B------:R-:W-:Y:S01]  /*15a0*/  IMAD.WIDE R26, R220, 0x4, R244 ;  /* 0x00000004dc1a7825 */ /* 0x000fe200078e02f4 */
[----:B------:R-:W-:Y:S01]  /*15b0*/  LEA.HI.X R21, R4, R25, R5, 0x6, P1 ;  /* 0x0000001904157211 */ /* 0x000fe200008f3405 */
[----:B------:R-:W4:Y:S01]  /*15c0*/  LDC.64 R10, c[0x0][0x2f0] ;  /* 0x0000bc00ff0a7b82 */ /* 0x000f220000000a00 */
[----:B------:R-:W-:Y:S01]  /*15d0*/  LEA R239, R13, UR5, 0x1 ;  /* 0x000000050def7c11 */ /* 0x000fe2000f8e08ff */
[----:B------:R-:W-:Y:S04]  /*15e0*/  LDGSTS.E.BYPASS.LTC128B.128 [R228+0xa000], desc[UR14][R240.64+0x80] ;  /* 0x0a000080f0e47fae */ /* 0x000fe8000b901d4e */
[----:B------:R-:W-:Y:S02]  /*15f0*/  LDGSTS.E.BYPASS.LTC128B.128 [R228+0x9000], desc[UR14][R22.64] ;  /* 0x0900000016e47fae */ /* 0x000fe4000b901d4e */
[----:B------:R-:W3:Y:S02]  /*1600*/  LDC.64 R4, c[0x0][0x488] ;  /* 0x00012200ff047b82 */ /* 0x000ee40000000a00 */
[----:B------:R3:W-:Y:S04]  /*1610*/  LDGSTS.E.BYPASS.LTC128B.128 [R228+0xb000], desc[UR14][R22.64+0x80] ;  /* 0x0b00008016e47fae */ /* 0x0007e8000b901d4e */
[----:B------:R-:W-:Y:S04]  /*1620*/  LDGSTS.E.BYPASS.LTC128B.128 [R239], desc[UR14][R242.64] ;  /* 0x00000000f2ef7fae */ /* 0x000fe8000b901d4e */
[----:B------:R-:W-:Y:S04]  /*1630*/  LDGSTS.E.BYPASS.LTC128B.128 [R239+0x2000], desc[UR14][R242.64+0x80] ;  /* 0x02000080f2ef7fae */ /* 0x000fe8000b901d4e */
[----:B------:R-:W-:Y:S04]  /*1640*/  LDGSTS.E.BYPASS.LTC128B.128 [R239+0x1000], desc[UR14][R18.64] ;  /* 0x0100000012ef7fae */ /* 0x000fe8000b901d4e */
[----:B------:R1:W-:Y:S04]  /*1650*/  LDGSTS.E.BYPASS.LTC128B.128 [R239+0x3000], desc[UR14][R18.64+0x80] ;  /* 0x0300008012ef7fae */ /* 0x0003e8000b901d4e */
[----:B------:R-:W-:Y:S04]  /*1660*/  LDGSTS.E.BYPASS.LTC128B.128 [R228+0xc000], desc[UR14][R24.64] ;  /* 0x0c00000018e47fae */ /* 0x000fe8000b901d4e */
[----:B------:R-:W-:Y:S04]  /*1670*/  LDGSTS.E.BYPASS.LTC128B.128 [R228+0xe000], desc[UR14][R24.64+0x80] ;  /* 0x0e00008018e47fae */ /* 0x000fe8000b901d4e */
[----:B------:R-:W-:Y:S04]  /*1680*/  LDGSTS.E.BYPASS.LTC128B.128 [R228+0xd000], desc[UR14][R20.64] ;  /* 0x0d00000014e47fae */ /* 0x000fe8000b901d4e */
[----:B------:R4:W-:Y:S01]  /*1690*/  LDGSTS.E.BYPASS.LTC128B.128 [R228+0xf000], desc[UR14][R20.64+0x80] ;  /* 0x0f00008014e47fae */ /* 0x0009e2000b901d4e */
[----:B---3--:R-:W-:-:S03]  /*16a0*/  IMAD.WIDE.U32 R22, R12, R4, RZ ;  /* 0x000000040c167225 */ /* 0x008fc600078e00ff */
[----:B------:R-:W0:Y:S01]  /*16b0*/  LDGDEPBAR ;  /* 0x00000000000079af */ /* 0x000e220000000000 */
[----:B--2---:R-:W-:Y:S01]  /*16c0*/  SHF.R.S32.HI R6, RZ, 0x1f, R7 ;  /* 0x0000001fff067819 */ /* 0x004fe20000011407 */
[----:B------:R-:W-:Y:S02]  /*16d0*/  UIMAD UR39, UR24, UR19, URZ ;  /* 0x00000013182772a4 */ /* 0x000fe4000f8e023f */
[----:B------:R-:W-:Y:S01]  /*16e0*/  UIMAD.WIDE.U32 UR22, UR19, UR24, URZ ;  /* 0x00000018131672a5 */ /* 0x000fe2000f8e003f */
[----:B------:R-:W-:Y:S01]  /*16f0*/  LEA.HI R13, R6, R7, RZ, 0x5 ;  /* 0x00000007060d7211 */ /* 0x000fe200078f28ff */
[----:B------:R-:W5:Y:S03]  /*1700*/  LDG.E R238, desc[UR14][R26.64] ;  /* 0x0000000e1aee7981 */ /* 0x000f66000c1e1900 */
[----:B------:R-:W-:Y:S01]  /*1710*/  LOP3.LUT R246, R13, 0xffffffe0, RZ, 0xc0, !PT ;  /* 0xffffffe00df67812 */ /* 0x000fe200078ec0ff */
[----:B------:R2:W5:Y:S01]  /*1720*/  LDG.E R237, desc[UR14][R26.64+0x20] ;  /* 0x0000200e1aed7981 */ /* 0x000562000c1e1900 */
[----:B------:R-:W-:Y:S01]  /*1730*/  SHF.R.S32.HI R13, RZ, 0x5, R13 ;  /* 0x00000005ff0d7819 */ /* 0x000fe2000001140d */
[----:B------:R-:W-:Y:S01]  /*1740*/  USHF.L.U32 UR20, UR39, 0x6, URZ ;  /* 0x0000000627147899 */ /* 0x000fe2000800063f */
[----:B-1----:R-:W-:Y:S01]  /*1750*/  IMAD R19, R9, UR19, RZ ;  /* 0x0000001309137c24 */ /* 0x002fe2000f8e02ff */
[----:B------:R-:W-:Y:S01]  /*1760*/  CS2R R94, SRZ ;  /* 0x00000000005e7805 */ /* 0x000fe2000001ff00 */
[----:B------:R-:W-:Y:S01]  /*1770*/  IMAD.IADD R246, R7, 0x1, -R246 ;  /* 0x0000000107f67824 */ /* 0x000fe200078e0af6 */
[----:B------:R-:W-:Y:S01]  /*1780*/  USHF.R.S32.HI UR18, URZ, 0x1f, UR20 ;  /* 0x0000001f3f127899 */ /* 0x000fe20008011414 */
[----:B------:R-:W-:Y:S01]  /*1790*/  IMAD R5, R12, R5, R23 ;  /* 0x000000050c057224 */ /* 0x000fe200078e0217 */
[----:B------:R-:W-:-:S02]  /*17a0*/  CS2R R92, SRZ ;  /* 0x00000000005c7805 */ /* 0x000fc4000001ff00 */
[----:B------:R-:W-:Y:S02]  /*17b0*/  CS2R R98, SRZ ;  /* 0x0000000000627805 */ /* 0x000fe4000001ff00 */
[----:B------:R-:W-:Y:S02]  /*17c0*/  CS2R R96, SRZ ;  /* 0x0000000000607805 */ /* 0x000fe4000001ff00 */
[----:B------:R-:W-:Y:S02]  /*17d0*/  CS2R R90, SRZ ;  /* 0x00000000005a7805 */ /* 0x000fe4000001ff00 */
[----:B------:R-:W-:Y:S01]  /*17e0*/  SEL R5, R5, RZ, P4 ;  /* 0x000000ff05057207 */ /* 0x000fe20002000000 */
[----:B----4-:R-:W-:Y:S01]  /*17f0*/  IMAD R20, R13, UR39, R246 ;  /* 0x000000270d147c24 */ /* 0x010fe2000f8e02f6 */
[----:B------:R-:W-:Y:S01]  /*1800*/  SHF.R.S32.HI R13, RZ, 0x1f, R19 ;  /* 0x0000001fff0d7819 */ /* 0x000fe20000011413 */
[----:B------:R-:W-:-:S04]  /*1810*/  DEPBAR.LE SB0, 0x1 ;  /* 0x000080400000791a */ /* 0x000fc80000000000 */
[----:B------:R-:W-:Y:S01]  /*1820*/  IADD3 R18, P2, P1, R20, UR20, R19 ;  /* 0x0000001414127c10 */ /* 0x000fe2000f95e013 */
[----:B------:R-:W-:Y:S01]  /*1830*/  USHF.R.S32.HI UR20, URZ, 0x1f, UR19 ;  /* 0x0000001f3f147899 */ /* 0x000fe20008011413 */
[----:B------:R-:W-:Y:S01]  /*1840*/  SHF.R.S32.HI R20, RZ, 0x1f, R20 ;  /* 0x0000001fff147819 */ /* 0x000fe20000011414 */
[----:B------:R-:W-:Y:S01]  /*1850*/  BAR.SYNC.DEFER_BLOCKING 0x0 ;  /* 0x0000000000007b1d */ /* 0x000fe20000010000 */
[----:B------:R-:W-:Y:S01]  /*1860*/  SEL R19, R22, RZ, P4 ;  /* 0x000000ff16137207 */ /* 0x000fe20002000000 */
[----:B------:R-:W-:Y:S01]  /*1870*/  UIMAD UR20, UR20, UR24, URZ ;  /* 0x00000018141472a4 */ /* 0x000fe2000f8e023f */
[----:B------:R-:W-:Y:S01]  /*1880*/  IADD3.X R4, R20, UR18, R13, P2, P1 ;  /* 0x0000001214047c10 */ /* 0x000fe200097e240d */
[----:B------:R-:W-:Y:S01]  /*1890*/  IMAD.WIDE R12, R8, 0x80, RZ ;  /* 0x00000080080c7825 */ /* 0x000fe200078e02ff */
[----:B------:R-:W-:Y:S01]  /*18a0*/  ISETP.NE.U32.AND P2, PT, R10, RZ, PT ;  /* 0x000000ff0a00720c */ /* 0x000fe20003f45070 */
[----:B------:R-:W-:Y:S01]  /*18b0*/  ULDC UR18, c[0x0][0x398] ;  /* 0x0000e60000127ab9 */ /* 0x000fe20000000800 */
[----:B------:R-:W-:Y:S01]  /*18c0*/  IADD3 R18, P1, R19, R18, RZ ;  /* 0x0000001213127210 */ /* 0x000fe20007f3e0ff */
[----:B------:R-:W-:Y:S01]  /*18d0*/  IMAD.WIDE R20, R8, UR17, R16 ;  /* 0x0000001108147c25 */ /* 0x000fe2000f8e0210 */
[----:B------:R-:W-:Y:S01]  /*18e0*/  ISETP.NE.AND.EX P2, PT, R11, RZ, PT, P2 ;  /* 0x000000ff0b00720c */ /* 0x000fe20003f45320 */
[----:B------:R-:W-:Y:S01]  /*18f0*/  UIMAD UR20, UR25, UR19, UR20 ;  /* 0x00000013191472a4 */ /* 0x000fe2000f8e0214 */
[----:B------:R-:W-:Y:S01]  /*1900*/  CS2R R88, SRZ ;  /* 0x0000000000587805 */ /* 0x000fe2000001ff00 */
[----:B------:R-:W-:Y:S01]  /*1910*/  IMAD.X R19, R5, 0x1, R4, P1 ;  /* 0x0000000105137824 */ /* 0x000fe200008e0604 */
[----:B------:R-:W-:Y:S01]  /*1920*/  SEL R11, R12, RZ, P2 ;  /* 0x000000ff0c0b7207 */ /* 0x000fe20001000000 */
[----:B------:R-:W-:Y:S01]  /*1930*/  UIADD3 UR20, UR23, UR20, URZ ;  /* 0x0000001417147290 */ /* 0x000fe2000fffe03f */
[----:B------:R-:W-:Y:S01]  /*1940*/  IADD3 R12, -R230, UR4, R233 ;  /* 0x00000004e60c7c10 */ /* 0x000fe2000fffe1e9 */
[----:B------:R-:W-:Y:S01]  /*1950*/  IMAD.IADD R17, R16, 0x1, R14 ;  /* 0x0000000110117824 */ /* 0x000fe200078e020e */
[----:B------:R-:W-:-:S02]  /*1960*/  SEL R10, R13, RZ, P2 ;  /* 0x000000ff0d0a7207 */ /* 0x000fc40001000000 */
[----:B------:R-:W-:Y:S02]  /*1970*/  CS2R R86, SRZ ;  /* 0x0000000000567805 */ /* 0x000fe4000001ff00 */
[----:B------:R-:W-:Y:S01]  /*1980*/  IADD3 R11, P2, R20, R11, RZ ;  /* 0x0000000b140b7210 */ /* 0x000fe20007f5e0ff */
[----:B------:R-:W-:Y:S01]  /*1990*/  VIADD R12, R12, -UR18 ;  /* 0x800000120c0c7c36 */ /* 0x000fe20008000000 */
[----:B------:R-:W-:Y:S01]  /*19a0*/  ULDC.64 UR18, c[0x0][0x400] ;  /* 0x0001000000127ab9 */ /* 0x000fe20000000a00 */
[----:B------:R-:W-:Y:S01]  /*19b0*/  IMAD.WIDE R234, R17, 0x4, R234 ;  /* 0x0000000411ea7825 */ /* 0x000fe200078e02ea */
[----:B------:R-:W-:Y:S01]  /*19c0*/  CS2R R84, SRZ ;  /* 0x0000000000547805 */ /* 0x000fe2000001ff00 */
[----:B------:R1:W3:Y:S01]  /*19d0*/  LDSM.16.M88.4 R116, [R201+0x10000] ;  /* 0x01000000c974783b */ /* 0x0002e20000000200 */
[----:B------:R-:W-:Y:S01]  /*19e0*/  SHF.R.S32.HI R5, RZ, 0x1f, R12 ;  /* 0x0000001fff057819 */ /* 0x000fe2000001140c */
[----:B------:R-:W-:Y:S01]  /*19f0*/  IMAD.X R13, R21, 0x1, R10, P2 ;  /* 0x00000001150d7824 */ /* 0x000fe200010e060a */
[----:B------:R-:W-:Y:S01]  /*1a00*/  CS2R R78, SRZ ;  /* 0x00000000004e7805 */ /* 0x000fe2000001ff00 */
[----:B------:R-:W-:Y:S01]  /*1a10*/  IMAD R4, R11, UR20, RZ ;  /* 0x000000140b047c24 */ /* 0x000fe2000f8e02ff */
[----:B------:R-:W-:Y:S01]  /*1a20*/  LEA.HI R12, R5, R12, RZ, 0x6 ;  /* 0x0000000c050c7211 */ /* 0x000fe200078f30ff */
[----:B------:R-:W-:Y:S01]  /*1a30*/  IMAD.WIDE.U32 R18, R11, UR22, R18 ;  /* 0x000000160b127c25 */ /* 0x000fe2000f8e0012 */
[----:B------:R-:W-:Y:S01]  /*1a40*/  LEA.HI R5, R6, R7, RZ, 0x3 ;  /* 0x0000000706057211 */ /* 0x000fe200078f18ff */
[----:B------:R1:W4:Y:S01]  /*1a50*/  LDSM.16.M88.4 R120, [R201+0x10800] ;  /* 0x01080000c978783b */ /* 0x0003220000000200 */
[----:B------:R-:W-:Y:S01]  /*1a60*/  SHF.R.S32.HI R12, RZ, 0x6, R12 ;  /* 0x00000006ff0c7819 */ /* 0x000fe2000001140c */
[----:B------:R-:W-:Y:S01]  /*1a70*/  IMAD R4, R13, UR22, R4 ;  /* 0x000000160d047c24 */ /* 0x000fe2000f8e0204 */
[----:B------:R-:W-:Y:S01]  /*1a80*/  LOP3.LUT R10, R5, 0xfffffff8, RZ, 0xc0, !PT ;  /* 0xfffffff8050a7812 */ /* 0x000fe200078ec0ff */
[----:B------:R1:W1:Y:S01]  /*1a90*/  LDSM.16.M88.4 R124, [R200+0x10000] ;  /* 0x01000000c87c783b */ /* 0x0002620000000200 */
[----:B------:R-:W-:Y:S01]  /*1aa0*/  VIMNMX R226, RZ, R12, !PT ;  /* 0x0000000cffe27248 */ /* 0x000fe20007fe0100 */
[----:B------:R-:W-:Y:S01]  /*1ab0*/  IMAD.IADD R5, R19, 0x1, R4 ;  /* 0x0000000113057824 */ /* 0x000fe200078e0204 */
[C---:B------:R-:W-:Y:S01]  /*1ac0*/  LEA R248, P2, R18.reuse, UR18, 0x2 ;  /* 0x0000001212f87c11 */ /* 0x040fe2000f8410ff */
[----:B------:R-:W-:Y:S01]  /*1ad0*/  IMAD.IADD R10, R7, 0x1, -R10 ;  /* 0x00000001070a7824 */ /* 0x000fe200078e0a0a */
[----:B------:R-:W-:Y:S01]  /*1ae0*/  ISETP.GT.AND P3, PT, R15, R226, PT ;  /* 0x000000e20f00720c */ /* 0x000fe20003f64270 */
[----:B------:R-:W-:Y:S01]  /*1af0*/  IMAD.MOV.U32 R4, RZ, RZ, 0x20 ;  /* 0x00000020ff047424 */ /* 0x000fe200078e00ff */
[----:B------:R-:W-:Y:S01]  /*1b00*/  LEA.HI.X R249, R18, UR19, R5, 0x2, P2 ;  /* 0x0000001312f97c11 */ /* 0x000fe200090f1405 */
[----:B------:R1:W1:Y:S01]  /*1b10*/  LDSM.16.M88.4 R128, [R200+0x10800] ;  /* 0x01080000c880783b */ /* 0x0002620000000200 */
[----:B------:R-:W-:-:S02]  /*1b20*/  LOP3.LUT P1, RZ, R10, 0x2, RZ, 0xc0, !PT ;  /* 0x000000020aff7812 */ /* 0x000fc4000782c0ff */
[----:B------:R-:W-:Y:S02]  /*1b30*/  CS2R R76, SRZ ;  /* 0x00000000004c7805 */ /* 0x000fe4000001ff00 */
[----:B------:R-:W-:Y:S01]  /*1b40*/  CS2R R82, SRZ ;  /* 0x0000000000527805 */ /* 0x000fe2000001ff00 */
[----:B------:R1:W1:Y:S01]  /*1b50*/  LDSM.16.M88.4 R132, [R3+0x10000] ;  /* 0x010000000384783b */ /* 0x0002620000000200 */
[----:B------:R-:W-:Y:S02]  /*1b60*/  SEL R4, R4, 0xffffffe0, !P1 ;  /* 0xffffffe004047807 */ /* 0x000fe40004800000 */
[----:B------:R-:W-:Y:S02]  /*1b70*/  CS2R R80, SRZ ;  /* 0x0000000000507805 */ /* 0x000fe4000001ff00 */
[----:B------:R-:W-:Y:S01]  /*1b80*/  CS2R R74, SRZ ;  /* 0x00000000004a7805 */ /* 0x000fe2000001ff00 */
[----:B------:R1:W1:Y:S01]  /*1b90*/  LDSM.16.M88.4 R136, [R3+0x10800] ;  /* 0x010800000388783b */ /* 0x0002620000000200 */
[----:B------:R-:W-:Y:S01]  /*1ba0*/  CS2R R72, SRZ ;  /* 0x0000000000487805 */ /* 0x000fe2000001ff00 */
[----:B------:R-:W-:Y:S01]  /*1bb0*/  IMAD.IADD R4, R4, 0x1, R3 ;  /* 0x0000000104047824 */ /* 0x000fe200078e0203 */
[----:B------:R-:W-:Y:S01]  /*1bc0*/  CS2R R70, SRZ ;  /* 0x0000000000467805 */ /* 0x000fe2000001ff00 */
[----:B------:R1:W1:Y:S01]  /*1bd0*/  LDSM.16.M88.4 R148, [R201+0x12000] ;  /* 0x01200000c994783b */ /* 0x0002620000000200 */
[----:B------:R-:W-:-:S02]  /*1be0*/  CS2R R68, SRZ ;  /* 0x0000000000447805 */ /* 0x000fc4000001ff00 */
[----:B------:R-:W-:Y:S02]  /*1bf0*/  CS2R R46, SRZ ;  /* 0x00000000002e7805 */ /* 0x000fe4000001ff00 */
[----:B------:R-:W-:Y:S01]  /*1c00*/  CS2R R44, SRZ ;  /* 0x00000000002c7805 */ /* 0x000fe2000001ff00 */
[----:B------:R1:W1:Y:S01]  /*1c10*/  LDSM.16.M88.4 R140, [R4+0x10000] ;  /* 0x01000000048c783b */ /* 0x0002620000000200 */
[----:B------:R-:W-:Y:S02]  /*1c20*/  CS2R R50, SRZ ;  /* 0x0000000000327805 */ /* 0x000fe4000001ff00 */
[----:B------:R-:W-:Y:S02]  /*1c30*/  CS2R R48, SRZ ;  /* 0x0000000000307805 */ /* 0x000fe4000001ff00 */
        /* <DEDUP_REMOVED lines=11> */
[----:B--2---:R-:W-:Y:S02]  /*1cf0*/  CS2R R26, SRZ ;  /* 0x00000000001a7805 */ /* 0x004fe4000001ff00 */
[----:B------:R-:W-:Y:S01]  /*1d00*/  CS2R R24, SRZ ;  /* 0x0000000000187805 */ /* 0x000fe2000001ff00 */
[----:B------:R2:W1:Y:S01]  /*1d10*/  LDSM.16.M88.4 R152, [R201+0x12800] ;  /* 0x01280000c998783b */ /* 0x0004620000000200 */
[----:B------:R-:W-:Y:S02]  /*1d20*/  CS2R R22, SRZ ;  /* 0x0000000000167805 */ /* 0x000fe4000001ff00 */
[----:B------:R-:W-:Y:S01]  /*1d30*/  CS2R R20, SRZ ;  /* 0x0000000000147805 */ /* 0x000fe2000001ff00 */
[----:B------:R2:W1:Y:S04]  /*1d40*/  LDSM.16.M88.4 R156, [R200+0x12000] ;  /* 0x01200000c89c783b */ /* 0x0004680000000200 */
[----:B------:R2:W1:Y:S04]  /*1d50*/  LDSM.16.M88.4 R160, [R200+0x12800] ;  /* 0x01280000c8a0783b */ /* 0x0004680000000200 */
[----:B------:R2:W1:Y:S04]  /*1d60*/  LDSM.16.M88.4 R164, [R3+0x12000] ;  /* 0x0120000003a4783b */ /* 0x0004680000000200 */
[----:B------:R2:W1:Y:S01]  /*1d70*/  LDSM.16.M88.4 R168, [R3+0x12800] ;  /* 0x0128000003a8783b */ /* 0x0004620000000200 */
[----:B---34-:R-:W-:Y:S05]  /*1d80*/  @!P3 BRA `(.L_x_441) ;  /* 0x000000300094b947 */ /* 0x018fea0003800000 */
[----:B------:R-:W1:Y:S01]  /*1d90*/  LDC.64 R12, c[0x0][0x3b8] ;  /* 0x0000ee00ff0c7b82 */ /* 0x000e620000000a00 */
[----:B------:R-:W-:Y:S01]  /*1da0*/  LEA.HI R6, R6, R7, RZ, 0x4 ;  /* 0x0000000706067211 */ /* 0x000fe200078f20ff */
[----:B------:R-:W-:Y:S01]  /*1db0*/  IMAD R8, R8, UR24, R9 ;  /* 0x0000001808087c24 */ /* 0x000fe2000f8e0209 */
[----:B------:R-:W-:Y:S02]  /*1dc0*/  USHF.L.U32 UR44, UR39, 0x4, URZ ;  /* 0x00000004272c7899 */ /* 0x000fe4000800063f */
[----:B------:R-:W-:Y:S02]  /*1dd0*/  USHF.L.U32 UR45, UR39, 0x3, URZ ;  /* 0x00000003272d7899 */ /* 0x000fe4000800063f */
[----:B------:R-:W-:Y:S01]  /*1de0*/  UIMAD UR43, UR39, 0x18, URZ ;  /* 0x00000018272b78a4 */ /* 0x000fe2000f8e023f */
[----:B------:R-:W3:Y:S01]  /*1df0*/  LDC R232, c[0x0][0x2dc] ;  /* 0x0000b700ffe87b82 */ /* 0x000ee20000000800 */
[----:B------:R-:W-:Y:S02]  /*1e00*/  USHF.L.U32 UR42, UR39, 0x5, URZ ;  /* 0x00000005272a7899 */ /* 0x000fe4000800063f */
[----:B------:R-:W-:-:S02]  /*1e10*/  UIMAD UR41, UR39, 0x28, URZ ;  /* 0x00000028272978a4 */ /* 0x000fc4000f8e023f */
[----:B------:R-:W-:Y:S01]  /*1e20*/  UIMAD UR40, UR39, 0x30, URZ ;  /* 0x00000030272878a4 */ /* 0x000fe2000f8e023f */
[----:B------:R-:W-:Y:S01]  /*1e30*/  ULDC UR26, c[0x0][0x270] ;  /* 0x00009c00001a7ab9 */ /* 0x000fe20000000800 */
[----:B-1----:R-:W4:Y:S04]  /*1e40*/  LDG.E.64 R4, desc[UR14][R12.64] ;  /* 0x0000000e0c047981 */ /* 0x002f28000c1e1b00 */
[----:B------:R-:W2:Y:S01]  /*1e50*/  LDG.E.64 R10, desc[UR14][R12.64+0x8] ;  /* 0x0000080e0c0a7981 */ /* 0x000ea2000c1e1b00 */
        /* <DEDUP_REMOVED lines=10> */
[----:B------:R-:W-:Y:S01]  /*1f00*/  VIADD R233, R233, UR4 ;  /* 0x00000004e9e97c36 */ /* 0x000fe20008000000 */
[----:B------:R-:W-:Y:S01]  /*1f10*/  SHF.R.S32.HI R6, RZ, 0x1f, R7 ;  /* 0x0000001fff067819 */ /* 0x000fe20000011407 */
[----:B------:R-:W-:Y:S01]  /*1f20*/  UIADD3 UR23, UR45, UR24, URZ ;  /* 0x000000182d177290 */ /* 0x000fe2000fffe03f */
[----:B------:R-:W-:Y:S01]  /*1f30*/  IMAD.MOV.U32 R205, RZ, RZ, 0x40 ;  /* 0x00000040ffcd7424 */ /* 0x000fe200078e00ff */
[----:B------:R-:W-:Y:S01]  /*1f40*/  UIADD3 UR34, UR45, UR35, URZ ;  /* 0x000000232d227290 */ /* 0x000fe2000fffe03f */
[----:B------:R-:W-:Y:S01]  /*1f50*/  LEA.HI R6, R6, R7, RZ, 0x3 ;  /* 0x0000000706067211 */ /* 0x000fe200078f18ff */
[----:B------:R-:W-:Y:S01]  /*1f60*/  UIADD3 UR25, UR45, UR37, URZ ;  /* 0x000000252d197290 */ /* 0x000fe2000fffe03f */
[----:B------:R-:W-:Y:S01]  /*1f70*/  SEL R208, R208, R211, !P0 ;  /* 0x000000d3d0d07207 */ /* 0x000fe20004000000 */
[----:B------:R-:W-:Y:S01]  /*1f80*/  UIADD3 UR22, UR45, UR23, URZ ;  /* 0x000000172d167290 */ /* 0x000fe2000fffe03f */
[----:B------:R-:W-:Y:S01]  /*1f90*/  LOP3.LUT R6, R6, 0xfffffff8, RZ, 0xc0, !PT ;  /* 0xfffffff806067812 */ /* 0x000fe200078ec0ff */
[----:B------:R-:W-:Y:S01]  /*1fa0*/  UIADD3 UR33, UR45, UR34, URZ ;  /* 0x000000222d217290 */ /* 0x000fe2000fffe03f */
[----:B------:R-:W-:Y:S01]  /*1fb0*/  SEL R207, R207, R212, !P0 ;  /* 0x000000d4cfcf7207 */ /* 0x000fe20004000000 */
[----:B------:R-:W-:Y:S01]  /*1fc0*/  UIADD3 UR21, UR45, UR22, URZ ;  /* 0x000000162d157290 */ /* 0x000fe2000fffe03f */
[----:B------:R-:W-:Y:S01]  /*1fd0*/  IMAD.SHL.U32 R231, R214, 0x20, RZ ;  /* 0x00000020d6e77824 */ /* 0x000fe200078e00ff */
[----:B------:R-:W-:Y:S01]  /*1fe0*/  UIADD3 UR18, UR45, UR25, URZ ;  /* 0x000000192d127290 */ /* 0x000fe2000fffe03f */
[----:B------:R-:W-:Y:S01]  /*1ff0*/  IMAD.IADD R6, R7, 0x1, -R6 ;  /* 0x0000000107067824 */ /* 0x000fe200078e0a06 */
[----:B------:R-:W-:Y:S01]  /*2000*/  UIADD3 UR32, UR45, UR33, URZ ;  /* 0x000000212d207290 */ /* 0x000fe2000fffe03f */
[----:B------:R-:W-:Y:S01]  /*2010*/  IMAD.SHL.U32 R7, R8, 0x20, RZ ;  /* 0x0000002008077824 */ /* 0x000fe200078e00ff */
[----:B------:R-:W-:Y:S01]  /*2020*/  UIADD3 UR20, UR45, UR21, URZ ;  /* 0x000000152d147290 */ /* 0x000fe2000fffe03f */
[----:B------:R-:W-:Y:S01]  /*2030*/  IMAD.MOV.U32 R95, RZ, RZ, RZ ;  /* 0x000000ffff5f7224 */ /* 0x000fe200078e00ff */
[----:B------:R-:W-:Y:S01]  /*2040*/  R2P PR, R6, 0x6 ;  /* 0x0000000606007804 */ /* 0x000fe20000000000 */
[----:B------:R-:W-:Y:S01]  /*2050*/  UIADD3 UR17, UR45, UR18, URZ ;  /* 0x000000122d117290 */ /* 0x000fe2000fffe03f */
[----:B------:R-:W-:Y:S01]  /*2060*/  IADD3 R233, -R230, 0x40, R233 ;  /* 0x00000040e6e97810 */ /* 0x000fe20007ffe1e9 */
[----:B------:R-:W-:Y:S01]  /*2070*/  UIMAD UR39, UR39, 0x38, URZ ;  /* 0x00000038272778a4 */ /* 0x000fe2000f8e023f */
[----:B------:R-:W-:Y:S01]  /*2080*/  LEA R208, R208, UR5, 0x1 ;  /* 0x00000005d0d07c11 */ /* 0x000fe2000f8e08ff */
[----:B------:R-:W-:Y:S01]  /*2090*/  UIADD3 UR31, UR45, UR32, URZ ;  /* 0x000000202d1f7290 */ /* 0x000fe2000fffe03f */
[----:B------:R-:W-:Y:S01]  /*20a0*/  SEL R206, R206, 0xffffffe0, !P1 ;  /* 0xffffffe0cece7807 */ /* 0x000fe20004800000 */
[----:B------:R-:W-:Y:S01]  /*20b0*/  UIADD3 UR19, UR45, UR20, URZ ;  /* 0x000000142d137290 */ /* 0x000fe2000fffe03f */
[----:B------:R-:W-:Y:S01]  /*20c0*/  LEA R207, R207, UR5, 0x1 ;  /* 0x00000005cfcf7c11 */ /* 0x000fe2000f8e08ff */
[----:B------:R-:W-:Y:S01]  /*20d0*/  UIADD3 UR4, UR45, UR17, URZ ;  /* 0x000000112d047290 */ /* 0x000fe2000fffe03f */
[----:B------:R-:W-:Y:S01]  /*20e0*/  SEL R205, R205, 0xffffffc0, !P2 ;  /* 0xffffffc0cdcd7807 */ /* 0x000fe20005000000 */
[----:B------:R-:W-:Y:S01]  /*20f0*/  IMAD.IADD R204, R209, 0x1, R206 ;  /* 0x00000001d1cc7824 */ /* 0x000fe200078e02ce */
[----:B----4-:R-:W-:-:S02]  /*2100*/  R2UR UR48, R5 ;  /* 0x00000000053072ca */ /* 0x010fc400000e0000 */
[--C-:B------:R-:W-:Y:S02]  /*2110*/  SHF.R.S32.HI R5, RZ, 0x1f, R246.reuse ;  /* 0x0000001fff057819 */ /* 0x100fe400000114f6 */
[----:B--2---:R-:W-:Y:S02]  /*2120*/  IADD3 R246, P4, P3, R7, R10, R246 ;  /* 0x0000000a07f67210 */ /* 0x004fe40007b9e0f6 */
[----:B------:R-:W-:Y:S02]  /*2130*/  SHF.R.S32.HI R10, RZ, 0x1f, R7 ;  /* 0x0000001fff0a7819 */ /* 0x000fe40000011407 */
[----:B------:R-:W-:Y:S01]  /*2140*/  R2UR UR49, R4 ;  /* 0x00000000043172ca */ /* 0x000fe200000e0000 */
[----:B------:R-:W-:Y:S01]  /*2150*/  IMAD.WIDE.U32 R246, R246, -0x2daee0ad, RZ ;  /* 0xd2511f53f6f67825 */ /* 0x000fe200078e00ff */
[----:B------:R-:W-:-:S03]  /*2160*/  IADD3.X R236, R10, R11, R5, P4, P3 ;  /* 0x0000000b0aec7210 */ /* 0x000fc600027e6405 */
[----:B------:R-:W-:-:S04]  /*2170*/  IMAD.U32 R5, RZ, RZ, UR12 ;  /* 0x0000000cff057e24 */ /* 0x000fc8000f8e00ff */
[----:B------:R-:W-:-:S05]  /*2180*/  IMAD R5, R5, 0x2, R214 ;  /* 0x0000000205057824 */ /* 0x000fca00078e02d6 */
[----:B------:R-:W-:-:S04]  /*2190*/  LOP3.LUT R5, R5, UR48, RZ, 0x3c, !PT ;  /* 0x0000003005057c12 */ /* 0x000fc8000f8e3cff */
[----:B------:R-:W-:-:S05]  /*21a0*/  LOP3.LUT R250, R5, R247, RZ, 0x3c, !PT ;  /* 0x000000f705fa7212 */ /* 0x000fca00078e3cff */
[----:B------:R-:W-:Y:S01]  /*21b0*/  IMAD.WIDE.U32 R250, R250, -0x326172a9, RZ ;  /* 0xcd9e8d57fafa7825 */ /* 0x000fe200078e00ff */
[----:B------:R-:W-:Y:S01]  /*21c0*/  IADD3 R202, R209, R205, RZ ;  /* 0x000000cdd1ca7210 */ /* 0x000fe20007ffe0ff */
[----:B------:R-:W-:Y:S01]  /*21d0*/  ULDC.U8 UR30, c[0x0][0x388] ;  /* 0x0000e200001e7ab9 */ /* 0x000fe20000000000 */
[----:B------:R-:W-:Y:S01]  /*21e0*/  IADD3 R203, R205, R204, RZ ;  /* 0x000000cccdcb7210 */ /* 0x000fe20007ffe0ff */
[----:B---3--:R-:W-:-:S06]  /*21f0*/  ULDC UR29, c[0x0][0x2ec] ;  /* 0x0000bb00001d7ab9 */ /* 0x008fcc0000000800 */
.L_x_444:
[----:B------:R-:W0:Y:S01]  /*2200*/  LDGDEPBAR ;  /* 0x00000000000079af */ /* 0x000e220000000000 */
[C---:B------:R-:W-:Y:S01]  /*2210*/  IMAD.IADD R182, R207.reuse, 0x1, R206 ;  /* 0x00000001cfb67824 */ /* 0x040fe200078e02ce */
[----:B------:R-:W-:Y:S01]  /*2220*/  UIADD3 UR46, UR49, -0x61c88647, URZ ;  /* 0x9e3779b9312e7890 */ /* 0x000fe2000fffe03f */
[--C-:B------:R-:W-:Y:S01]  /*2230*/  IMAD.IADD R181, R207, 0x1, R205.reuse ;  /* 0x00000001cfb57824 */ /* 0x100fe200078e02cd */
[----:B------:R-:W-:Y:S01]  /*2240*/  UIADD3 UR47, UR48, 0x76cf5d0a, URZ ;  /* 0x76cf5d0a302f7890 */ /* 0x000fe2000fffe03f */
[----:B------:R-:W-:Y:S01]  /*2250*/  IMAD.IADD R180, R182, 0x1, R205 ;  /* 0x00000001b6b47824 */ /* 0x000fe200078e02cd */
[----:B------:R-:W-:Y:S01]  /*2260*/  LEA R196, P0, R220, R234, 0x2 ;  /* 0x000000eadcc47211 */ /* 0x000fe200078010ff */
[C---:B------:R-:W-:Y:S02]  /*2270*/  IMAD.SHL.U32 R185, R229.reuse, 0x40, RZ ;  /* 0x00000040e5b97824 */ /* 0x040fe400078e00ff */
[----:B-----5:R-:W-:Y:S01]  /*2280*/  FMUL.FTZ R198, R238, 1.4426950216293334961 ;  /* 0x3fb8aa3beec67820 */ /* 0x020fe20000410000 */
[----:B------:R-:W-:Y:S01]  /*2290*/  IMAD R183, R229, 0x4, R215 ;  /* 0x00000004e5b77824 */ /* 0x000fe200078e02d7 */
[----:B------:R-:W-:Y:S01]  /*22a0*/  LEA.HI.X.SX32 R197, R220, R235, 0x2, P0 ;  /* 0x000000ebdcc57211 */ /* 0x000fe200000f16ff */
[----:B------:R-:W-:Y:S01]  /*22b0*/  FMUL.FTZ R213, R237, 1.4426950216293334961 ;  /* 0x3fb8aa3bedd57820 */ /* 0x000fe20000410000 */
[----:B------:R-:W-:Y:S01]  /*22c0*/  ISETP.GE.AND P6, PT, R185, R233, PT ;  /* 0x000000e9b900720c */ /* 0x000fe20003fc6270 */
[----:B------:R-:W-:Y:S01]  /*22d0*/  IMAD.WIDE.U32 R186, R183, -0x326172a9, RZ ;  /* 0xcd9e8d57b7ba7825 */ /* 0x000fe200078e00ff */
[----:B------:R-:W-:Y:S04]  /*22e0*/  FSETP.NEU.FTZ.AND P0, PT, R238, -INF , PT ;  /* 0xff800000ee00780b */ /* 0x000fe80003f1d000 */
[----:B------:R-:W-:Y:S02]  /*22f0*/  LOP3.LUT R184, R187, UR49, R236, 0x96, !PT ;  /* 0x00000031bbb87c12 */ /* 0x000fe4000f8e96ec */
[----:B------:R-:W-:Y:S01]  /*2300*/  LOP3.LUT R186, R251, UR46, R186, 0x96, !PT ;  /* 0x0000002efbba7c12 */ /* 0x000fe2000f8e96ba */
[----:B------:R-:W-:Y:S01]  /*2310*/  UIADD3 UR46, UR48, -0x4498517b, URZ ;  /* 0xbb67ae85302e7890 */ /* 0x000fe2000fffe03f */
[----:B------:R-:W-:Y:S01]  /*2320*/  FSEL R198, R198, RZ, P0 ;  /* 0x000000ffc6c67208 */ /* 0x000fe20000000000 */
[----:B------:R-:W-:Y:S01]  /*2330*/  IMAD.WIDE.U32 R188, R184, -0x2daee0ad, RZ ;  /* 0xd2511f53b8bc7825 */ /* 0x000fe200078e00ff */
[----:B------:R-:W-:Y:S04]  /*2340*/  DEPBAR.LE SB0, 0x0 ;  /* 0x000080000000791a */ /* 0x000fe80000000000 */
[----:B------:R-:W-:Y:S01]  /*2350*/  BAR.SYNC.DEFER_BLOCKING 0x0 ;  /* 0x0000000000007b1d */ /* 0x000fe20000010000 */
[----:B------:R-:W-:Y:S01]  /*2360*/  IMAD.WIDE.U32 R186, R186, -0x2daee0ad, RZ ;  /* 0xd2511f53baba7825 */ /* 0x000fe200078e00ff */
[----:B------:R-:W-:Y:S01]  /*2370*/  LOP3.LUT R184, R189, UR46, R246, 0x96, !PT ;  /* 0x0000002ebdb87c12 */ /* 0x000fe2000f8e96f6 */
[----:B------:R-:W-:Y:S01]  /*2380*/  UIADD3 UR46, UR49, 0x3c6ef372, URZ ;  /* 0x3c6ef372312e7890 */ /* 0x000fe2000fffe03f */
[----:B------:R-:W-:Y:S02]  /*2390*/  FSETP.NEU.FTZ.AND P0, PT, R237, -INF , PT ;  /* 0xff800000ed00780b */ /* 0x000fe40003f1d000 */
[----:B------:R-:W-:Y:S01]  /*23a0*/  LOP3.LUT R188, R187, UR47, R188, 0x96, !PT ;  /* 0x0000002fbbbc7c12 */ /* 0x000fe2000f8e96bc */
[----:B------:R-:W-:Y:S01]  /*23b0*/  UIADD3 UR47, UR49, -0x255992d5, URZ ;  /* 0xdaa66d2b312f7890 */ /* 0x000fe2000fffe03f */
[----:B------:R-:W-:Y:S01]  /*23c0*/  IMAD.WIDE.U32 R192, R184, -0x326172a9, RZ ;  /* 0xcd9e8d57b8c07825 */ /* 0x000fe200078e00ff */
[----:B------:R-:W-:Y:S03]  /*23d0*/  FSEL R213, R213, RZ, P0 ;  /* 0x000000ffd5d57208 */ /* 0x000fe60000000000 */
[----:B------:R-:W-:Y:S01]  /*23e0*/  IMAD.WIDE.U32 R188, R188, -0x326172a9, RZ ;  /* 0xcd9e8d57bcbc7825 */ /* 0x000fe200078e00ff */
[----:B------:R-:W-:Y:S01]  /*23f0*/  LOP3.LUT R190, R193, UR46, R250, 0x96, !PT ;  /* 0x0000002ec1be7c12 */ /* 0x000fe2000f8e96fa */
[----:B------:R-:W-:Y:S03]  /*2400*/  UIADD3 UR46, UR48, 0x32370b8f, URZ ;  /* 0x32370b8f302e7890 */ /* 0x000fe6000fffe03f */
[----:B------:R-:W-:Y:S01]  /*2410*/  LOP3.LUT R184, R189, UR47, R192, 0x96, !PT ;  /* 0x0000002fbdb87c12 */ /* 0x000fe2000f8e96c0 */
[----:B------:R-:W-:Y:S01]  /*2420*/  IMAD.WIDE.U32 R192, R190, -0x2daee0ad, RZ ;  /* 0xd2511f53bec07825 */ /* 0x000fe200078e00ff */
[----:B------:R-:W-:Y:S03]  /*2430*/  UIADD3 UR47, UR48, -0x126145ec, URZ ;  /* 0xed9eba14302f7890 */ /* 0x000fe6000fffe03f */
[----:B------:R-:W-:Y:S01]  /*2440*/  IMAD.WIDE.U32 R190, R184, -0x2daee0ad, RZ ;  /* 0xd2511f53b8be7825 */ /* 0x000fe200078e00ff */
[----:B------:R-:W-:Y:S01]  /*2450*/  LOP3.LUT R189, R193, UR46, R186, 0x96, !PT ;  /* 0x0000002ec1bd7c12 */ /* 0x000fe2000f8e96ba */
[----:B------:R-:W-:Y:S01]  /*2460*/  LDSM.16.M88.4 R52, [R207] ;  /* 0x00000000cf34783b */ /* 0x000fe20000000200 */
[----:B------:R-:W1:Y:S01]  /*2470*/  @!P6 LDC R187, c[0x0][0x2c4] ;  /* 0x0000b100ffbbeb82 */ /* 0x000e620000000800 */
[----:B------:R-:W-:Y:S01]  /*2480*/  UIADD3 UR46, UR49, 0x78dde6e4, URZ ;  /* 0x78dde6e4312e7890 */ /* 0x000fe2000fffe03f */
[----:B------:R-:W-:Y:S01]  /*2490*/  LOP3.LUT R186, R191, UR47, R192, 0x96, !PT ;  /* 0x0000002fbfba7c12 */ /* 0x000fe2000f8e96c0 */
[----:B------:R-:W-:Y:S01]  /*24a0*/  IMAD.WIDE.U32 R194, R189, -0x326172a9, RZ ;  /* 0xcd9e8d57bdc27825 */ /* 0x000fe200078e00ff */
[----:B------:R-:W-:Y:S03]  /*24b0*/  UIADD3 UR47, UR49, 0x1715609d, URZ ;  /* 0x1715609d312f7890 */ /* 0x000fe6000fffe03f */
[----:B------:R-:W2:Y:S01]  /*24c0*/  LDSM.16.M88.4 R56, [R201+0xc000] ;  /* 0x00c00000c938783b */ /* 0x000ea20000000200 */
[----:B------:R-:W-:Y:S01]  /*24d0*/  LOP3.LUT R188, R195, UR46, R188, 0x96, !PT ;  /* 0x0000002ec3bc7c12 */ /* 0x000fe2000f8e96bc */
[----:B------:R-:W-:Y:S01]  /*24e0*/  IMAD.U32 R193, RZ, RZ, UR12 ;  /* 0x0000000cffc17e24 */ /* 0x000fe2000f8e00ff */
[----:B------:R-:W-:Y:S03]  /*24f0*/  UIADD3 UR46, UR48, -0x56f99767, URZ ;  /* 0xa9066899302e7890 */ /* 0x000fe6000fffe03f */
[----:B------:R-:W-:Y:S02]  /*2500*/  IMAD.WIDE.U32 R188, R188, -0x2daee0ad, RZ ;  /* 0xd2511f53bcbc7825 */ /* 0x000fe400078e00ff */
[----:B------:R-:W3:Y:S08]  /*2510*/  LDSM.16.M88.4 R60, [R201+0xc800] ;  /* 0x00c80000c93c783b */ /* 0x000ef00000000200 */
[----:B------:R-:W-:Y:S01]  /*2520*/  LDSM.16.M88.4 R64, [R182] ;  /* 0x00000000b640783b */ /* 0x000fe20000000200 */
[----:B-1----:R-:W-:Y:S04]  /*2530*/  @!P6 IADD3 R187, R220, 0x1, -R187 ;  /* 0x00000001dcbbe810 */ /* 0x002fe80007ffe8bb */
[----:B------:R-:W-:Y:S02]  /*2540*/  @!P6 IADD3 R185, R185, R187, R230 ;  /* 0x000000bbb9b9e210 */ /* 0x000fe40007ffe0e6 */
[----:B------:R-:W-:Y:S01]  /*2550*/  LOP3.LUT R187, R189, UR46, R190, 0x96, !PT ;  /* 0x0000002ebdbb7c12 */ /* 0x000fe2000f8e96be */
[----:B------:R-:W1:Y:S01]  /*2560*/  LDSM.16.M88.4 R100, [R200+0xc000] ;  /* 0x00c00000c864783b */ /* 0x000e620000000200 */
[----:B------:R-:W-:Y:S07]  /*2570*/  UIADD3 UR46, UR49, -0x4ab325aa, URZ ;  /* 0xb54cda56312e7890 */ /* 0x000fee000fffe03f */
[----:B------:R-:W4:Y:S01]  /*2580*/  LDSM.16.M88.4 R104, [R200+0xc800] ;  /* 0x00c80000c868783b */ /* 0x000f220000000200 */
[C---:B--2---:R-:W-:Y:S07]  /*2590*/  HMMA.16816.F32.BF16 R4, R52.reuse, R56, RZ ;  /* 0x000000383404723c */ /* 0x044fee00000418ff */
[----:B------:R-:W2:Y:S04]  /*25a0*/  LDG.E R184, desc[UR14][R196.64] ;  /* 0x0000000ec4b87981 */ /* 0x000ea8000c1e1900 */
[----:B------:R-:W-:Y:S01]  /*25b0*/  LDSM.16.M88.4 R108, [R3+0xc000] ;  /* 0x00c00000036c783b */ /* 0x000fe20000000200 */
[C---:B------:R-:W-:Y:S06]  /*25c0*/  HMMA.16816.F32.BF16 R8, R52.reuse, R58, RZ ;  /* 0x0000003a3408723c */ /* 0x040fec00000418ff */
[C---:B---3--:R-:W-:Y:S01]  /*25d0*/  HMMA.16816.F32.BF16 R12, R52.reuse, R60, RZ ;  /* 0x0000003c340c723c */ /* 0x048fe200000418ff */
[----:B------:R-:W3:Y:S05]  /*25e0*/  LDSM.16.M88.4 R56, [R181] ;  /* 0x00000000b538783b */ /* 0x000eea0000000200 */
[----:B------:R-:W-:Y:S03]  /*25f0*/  HMMA.16816.F32.BF16 R16, R52, R62, RZ ;  /* 0x0000003e3410723c */ /* 0x000fe600000418ff */
[----:B------:R-:W3:Y:S03]  /*2600*/  LDSM.16.M88.4 R112, [R3+0xc800] ;  /* 0x00c800000370783b */ /* 0x000ee60000000200 */
[C---:B-1----:R-:W-:Y:S05]  /*2610*/  HMMA.16816.F32.BF16 R4, R64.reuse, R100, R4 ;  /* 0x000000644004723c */ /* 0x042fea0000041804 */
[----:B------:R-:W-:Y:S01]  /*2620*/  LDSM.16.M88.4 R52, [R180] ;  /* 0x00000000b434783b */ /* 0x000fe20000000200 */
[C---:B------:R-:W-:Y:S06]  /*2630*/  HMMA.16816.F32.BF16 R8, R64.reuse, R102, R8 ;  /* 0x000000664008723c */ /* 0x040fec0000041808 */
[C---:B----4-:R-:W-:Y:S01]  /*2640*/  HMMA.16816.F32.BF16 R12, R64.reuse, R104, R12 ;  /* 0x00000068400c723c */ /* 0x050fe2000004180c */
[----:B------:R-:W1:Y:S05]  /*2650*/  LDSM.16.M88.4 R60, [R2+0xc000] ;  /* 0x00c00000023c783b */ /* 0x000e6a0000000200 */
[----:B------:R-:W-:Y:S03]  /*2660*/  HMMA.16816.F32.BF16 R16, R64, R106, R16 ;  /* 0x0000006a4010723c */ /* 0x000fe60000041810 */
[----:B------:R-:W4:Y:S03]  /*2670*/  LDSM.16.M88.4 R100, [R2+0xc800] ;  /* 0x00c800000264783b */ /* 0x000f260000000200 */
[C---:B---3--:R-:W-:Y:S05]  /*2680*/  HMMA.16816.F32.BF16 R4, R56.reuse, R108, R4 ;  /* 0x0000006c3804723c */ /* 0x048fea0000041804 */
[----:B------:R-:W-:Y:S01]  /*2690*/  LDSM.16.M88.4 R64, [R207+0x2000] ;  /* 0x00200000cf40783b */ /* 0x000fe20000000200 */
[C---:B------:R-:W-:Y:S07]  /*26a0*/  HMMA.16816.F32.BF16 R8, R56.reuse, R110, R8 ;  /* 0x0000006e3808723c */ /* 0x040fee0000041808 */
[----:B------:R-:W3:Y:S01]  /*26b0*/  LDSM.16.M88.4 R104, [R201+0xe000] ;  /* 0x00e00000c968783b */ /* 0x000ee20000000200 */
[C---:B------:R-:W-:Y:S07]  /*26c0*/  HMMA.16816.F32.BF16 R12, R56.reuse, R112, R12 ;  /* 0x00000070380c723c */ /* 0x040fee000004180c */
[----:B------:R-:W3:Y:S01]  /*26d0*/  LDSM.16.M88.4 R108, [R201+0xe800] ;  /* 0x00e80000c96c783b */ /* 0x000ee20000000200 */
[----:B------:R-:W-:Y:S06]  /*26e0*/  HMMA.16816.F32.BF16 R16, R56, R114, R16 ;  /* 0x000000723810723c */ /* 0x000fec0000041810 */
[C---:B-1----:R-:W-:Y:S01]  /*26f0*/  HMMA.16816.F32.BF16 R4, R52.reuse, R60, R4 ;  /* 0x0000003c3404723c */ /* 0x042fe20000041804 */
[----:B------:R-:W-:Y:S05]  /*2700*/  LDSM.16.M88.4 R56, [R182+0x2000] ;  /* 0x00200000b638783b */ /* 0x000fea0000000200 */
[C---:B------:R-:W-:Y:S03]  /*2710*/  HMMA.16816.F32.BF16 R8, R52.reuse, R62, R8 ;  /* 0x0000003e3408723c */ /* 0x040fe60000041808 */
[----:B------:R-:W1:Y:S03]  /*2720*/  LDSM.16.M88.4 R60, [R200+0xe000] ;  /* 0x00e00000c83c783b */ /* 0x000e660000000200 */
[C---:B----4-:R-:W-:Y:S05]  /*2730*/  HMMA.16816.F32.BF16 R12, R52.reuse, R100, R12 ;  /* 0x00000064340c723c */ /* 0x050fea000004180c */
[----:B------:R-:W4:Y:S01]  /*2740*/  LDSM.16.M88.4 R112, [R200+0xe800] ;  /* 0x00e80000c870783b */ /* 0x000f220000000200 */
[----:B------:R-:W-:Y:S06]  /*2750*/  HMMA.16816.F32.BF16 R16, R52, R102, R16 ;  /* 0x000000663410723c */ /* 0x000fec0000041810 */
[C---:B---3--:R-:W-:Y:S01]  /*2760*/  HMMA.16816.F32.BF16 R4, R64.reuse, R104, R4 ;  /* 0x000000684004723c */ /* 0x048fe20000041804 */
[----:B------:R-:W-:Y:S05]  /*2770*/  LDSM.16.M88.4 R52, [R181+0x2000] ;  /* 0x00200000b534783b */ /* 0x000fea0000000200 */
[C---:B------:R-:W-:Y:S03]  /*2780*/  HMMA.16816.F32.BF16 R8, R64.reuse, R106, R8 ;  /* 0x0000006a4008723c */ /* 0x040fe60000041808 */
[----:B------:R-:W3:Y:S03]  /*2790*/  LDSM.16.M88.4 R100, [R3+0xe000] ;  /* 0x00e000000364783b */ /* 0x000ee60000000200 */
[C---:B------:R-:W-:Y:S05]  /*27a0*/  HMMA.16816.F32.BF16 R12, R64.reuse, R108, R12 ;  /* 0x0000006c400c723c */ /* 0x040fea000004180c */
[----:B------:R-:W-:Y:S01]  /*27b0*/  LDSM.16.M88.4 R104, [R2+0xe000] ;  /* 0x00e000000268783b */ /* 0x000fe20000000200 */
[----:B------:R-:W-:Y:S06]  /*27c0*/  HMMA.16816.F32.BF16 R16, R64, R110, R16 ;  /* 0x0000006e4010723c */ /* 0x000fec0000041810 */
[C---:B-1----:R-:W-:Y:S01]  /*27d0*/  HMMA.16816.F32.BF16 R4, R56.reuse, R60, R4 ;  /* 0x0000003c3804723c */ /* 0x042fe20000041804 */
[----:B------:R-:W1:Y:S05]  /*27e0*/  LDSM.16.M88.4 R64, [R3+0xe800] ;  /* 0x00e800000340783b */ /* 0x000e6a0000000200 */
[C---:B------:R-:W-:Y:S03]  /*27f0*/  HMMA.16816.F32.BF16 R8, R56.reuse, R62, R8 ;  /* 0x0000003e3808723c */ /* 0x040fe60000041808 */
[----:B------:R1:W1:Y:S03]  /*2800*/  LDSM.16.M88.4 R60, [R180+0x2000] ;  /* 0x00200000b43c783b */ /* 0x0002660000000200 */
[C---:B----4-:R-:W-:Y:S01]  /*2810*/  HMMA.16816.F32.BF16 R12, R56.reuse, R112, R12 ;  /* 0x00000070380c723c */ /* 0x050fe2000004180c */
[----:B------:R-:W4:Y:S05]  /*2820*/  @!P6 S2R R183, SR_TID.X ;  /* 0x0000000000b7e919 */ /* 0x000f2a0000002100 */
[----:B------:R-:W-:Y:S06]  /*2830*/  HMMA.16816.F32.BF16 R16, R56, R114, R16 ;  /* 0x000000723810723c */ /* 0x000fec0000041810 */
[C---:B---3--:R-:W-:Y:S05]  /*2840*/  HMMA.16816.F32.BF16 R4, R52.reuse, R100, R4 ;  /* 0x000000643404723c */ /* 0x048fea0000041804 */
[----:B------:R-:W-:Y:S01]  /*2850*/  IMAD.WIDE.U32 R114, R186, -0x326172a9, RZ ;  /* 0xcd9e8d57ba727825 */ /* 0x000fe200078e00ff */
[C---:B------:R-:W-:Y:S05]  /*2860*/  HMMA.16816.F32.BF16 R8, R52.reuse, R102, R8 ;  /* 0x000000663408723c */ /* 0x040fea0000041808 */
[----:B------:R-:W-:Y:S01]  /*2870*/  LOP3.LUT R186, R115, UR47, R194, 0x96, !PT ;  /* 0x0000002f73ba7c12 */ /* 0x000fe2000f8e96c2 */
[----:B------:R-:W-:Y:S01]  /*2880*/  UIADD3 UR47, UR48, 0x646e171e, URZ ;  /* 0x646e171e302f7890 */ /* 0x000fe2000fffe03f */
[----:B------:R-:W-:Y:S01]  /*2890*/  @!P6 VIMNMX R194, R185, R230, PT ;  /* 0x000000e6b9c2e248 */ /* 0x000fe20003fe0100 */
[C---:B-1----:R-:W-:Y:S03]  /*28a0*/  HMMA.16816.F32.BF16 R12, R52.reuse, R64, R12 ;  /* 0x00000040340c723c */ /* 0x042fe6000004180c */
[----:B------:R-:W-:Y:S03]  /*28b0*/  IMAD.WIDE.U32 R180, R186, -0x2daee0ad, RZ ;  /* 0xd2511f53bab47825 */ /* 0x000fe600078e00ff */
[----:B------:R-:W-:Y:S01]  /*28c0*/  HMMA.16816.F32.BF16 R16, R52, R66, R16 ;  /* 0x000000423410723c */ /* 0x000fe20000041810 */
[----:B------:R-:W1:Y:S04]  /*28d0*/  LDSM.16.M88.4 R52, [R2+0xe800] ;  /* 0x00e800000234783b */ /* 0x000e680000000200 */
[----:B------:R-:W-:Y:S01]  /*28e0*/  LOP3.LUT R190, R180, 0xff, RZ, 0xc0, !PT ;  /* 0x000000ffb4be7812 */ /* 0x000fe200078ec0ff */
[----:B----4-:R-:W-:Y:S01]  /*28f0*/  @!P6 IMAD.SHL.U32 R192, R183, 0x2, RZ ;  /* 0x00000002b7c0e824 */ /* 0x010fe200078e00ff */
[----:B------:R-:W-:Y:S01]  /*2900*/  LOP3.LUT R199, R181, UR47, R188, 0x96, !PT ;  /* 0x0000002fb5c77c12 */ /* 0x000fe2000f8e96bc */
[C---:B------:R-:W-:Y:S01]  /*2910*/  HMMA.16816.F32.BF16 R4, R60.reuse, R104, R4 ;  /* 0x000000683c04723c */ /* 0x040fe20000041804 */
[----:B------:R3:W4:Y:S04]  /*2920*/  LDG.E R183, desc[UR14][R196.64+0x20] ;  /* 0x0000200ec4b77981 */ /* 0x000728000c1e1900 */
[----:B------:R-:W-:Y:S01]  /*2930*/  @!P6 LOP3.LUT R192, R231, 0x6, R192, 0xf8, !PT ;  /* 0x00000006e7c0e812 */ /* 0x000fe200078ef8c0 */
[C---:B------:R-:W-:Y:S03]  /*2940*/  HMMA.16816.F32.BF16 R8, R60.reuse, R106, R8 ;  /* 0x0000006a3c08723c */ /* 0x040fe60000041808 */
[----:B------:R-:W-:Y:S02]  /*2950*/  ISETP.LE.U32.AND P3, PT, R190, UR30, PT ;  /* 0x0000001ebe007c0c */ /* 0x000fe4000bf63070 */
[----:B------:R-:W-:Y:S01]  /*2960*/  LOP3.LUT R252, R180, 0xffff, RZ, 0xc0, !PT ;  /* 0x0000ffffb4fc7812 */ /* 0x000fe200078ec0ff */
[----:B------:R-:W-:Y:S01]  /*2970*/  @!P6 IMAD R193, R193, 0x40, R192 ;  /* 0x00000040c1c1e824 */ /* 0x000fe200078e02c0 */
[--C-:B------:R-:W-:Y:S04]  /*2980*/  SHF.R.U32.HI R188, RZ, 0x18, R180.reuse ;  /* 0x00000018ffbc7819 */ /* 0x100fe800000116b4 */
[CC--:B------:R-:W-:Y:S01]  /*2990*/  @!P6 ISETP.GE.AND P1, PT, R193.reuse, R194.reuse, PT ;  /* 0x000000c2c100e20c */ /* 0x0c0fe20003f26270 */
[C---:B------:R-:W-:Y:S01]  /*29a0*/  @!P6 VIADD R189, R193.reuse, 0x1 ;  /* 0x00000001c1bde836 */ /* 0x040fe20000000000 */
[----:B------:R-:W-:Y:S01]  /*29b0*/  SHF.R.U32.HI R113, RZ, 0x10, R180 ;  /* 0x00000010ff717819 */ /* 0x000fe200000116b4 */
[----:B------:R-:W-:Y:S01]  /*29c0*/  @!P6 VIADD R190, R193, 0x8 ;  /* 0x00000008c1bee836 */ /* 0x000fe20000000000 */
[----:B------:R-:W-:Y:S01]  /*29d0*/  LEA R67, R212, UR5, 0x1 ;  /* 0x00000005d4437c11 */ /* 0x000fe2000f8e08ff */
[----:B------:R-:W-:Y:S01]  /*29e0*/  IMAD.WIDE.U32 R102, R187, -0x326172a9, RZ ;  /* 0xcd9e8d57bb667825 */ /* 0x000fe200078e00ff */
[----:B------:R-:W-:Y:S02]  /*29f0*/  @!P6 ISETP.GE.AND P2, PT, R189, R194, PT ;  /* 0x000000c2bd00e20c */ /* 0x000fe40003f46270 */
[----:B------:R-:W-:Y:S01]  /*2a00*/  @!P6 FSEL R4, R4, -INF , !P1 ;  /* 0xff8000000404e808 */ /* 0x000fe20004800000 */
[--C-:B------:R-:W-:Y:S01]  /*2a10*/  IMAD.IADD R66, R206, 0x1, R67.reuse ;  /* 0x00000001ce427824 */ /* 0x100fe200078e0243 */
[----:B------:R-:W-:Y:S01]  /*2a20*/  @!P6 FSEL R5, R5, -INF , !P2 ;  /* 0xff8000000505e808 */ /* 0x000fe20005000000 */
[----:B------:R-:W-:Y:S01]  /*2a30*/  IMAD.IADD R65, R205, 0x1, R67 ;  /* 0x00000001cd417824 */ /* 0x000fe200078e0243 */
[----:B---3--:R-:W-:Y:S01]  /*2a40*/  @!P6 VIADDMNMX R196, R185, 0x8, R230, PT ;  /* 0x00000008b9c4e846 */ /* 0x008fe200038001e6 */
[----:B------:R-:W-:Y:S02]  /*2a50*/  IMAD.IADD R64, R205, 0x1, R66 ;  /* 0x00000001cd407824 */ /* 0x000fe400078e0242 */
[--C-:B------:R-:W-:Y:S01]  /*2a60*/  FFMA.FTZ R185, R4, UR29, -R198.reuse ;  /* 0x0000001d04b97c23 */ /* 0x100fe200080108c6 */
[----:B------:R-:W-:Y:S01]  /*2a70*/  FFMA.FTZ R186, R5, UR29, -R198 ;  /* 0x0000001d05ba7c23 */ /* 0x000fe200080108c6 */
[C---:B-1----:R-:W-:Y:S03]  /*2a80*/  HMMA.16816.F32.BF16 R12, R60.reuse, R52, R12 ;  /* 0x000000343c0c723c */ /* 0x042fe6000004180c */
[-C--:B------:R-:W-:Y:S01]  /*2a90*/  @!P6 ISETP.GE.AND P1, PT, R193, R196.reuse, PT ;  /* 0x000000c4c100e20c */ /* 0x080fe20003f26270 */
[----:B------:R-:W1:Y:S01]  /*2aa0*/  MUFU.EX2 R185, R185 ;  /* 0x000000b900b97308 */ /* 0x000e620000000800 */
[----:B------:R-:W-:Y:S01]  /*2ab0*/  LOP3.LUT R195, R103, UR46, R114, 0x96, !PT ;  /* 0x0000002e67c37c12 */ /* 0x000fe2000f8e9672 */
[----:B------:R-:W-:Y:S03]  /*2ac0*/  HMMA.16816.F32.BF16 R16, R60, R54, R16 ;  /* 0x000000363c10723c */ /* 0x000fe60000041810 */
[----:B------:R-:W-:Y:S02]  /*2ad0*/  @!P6 ISETP.GE.AND P2, PT, R190, R196, PT ;  /* 0x000000c4be00e20c */ /* 0x000fe40003f46270 */
[----:B------:R-:W-:Y:S01]  /*2ae0*/  @!P6 FSEL R6, R6, -INF , !P1 ;  /* 0xff8000000606e808 */ /* 0x000fe20004800000 */
[C---:B------:R-:W-:Y:S01]  /*2af0*/  @!P6 VIADD R191, R193.reuse, 0x9 ;  /* 0x00000009c1bfe836 */ /* 0x040fe20000000000 */
[----:B------:R-:W-:Y:S01]  /*2b00*/  @!P6 ISETP.GE.AND P1, PT, R190, R194, PT ;  /* 0x000000c2be00e20c */ /* 0x000fe20003f26270 */
[----:B------:R-:W-:Y:S01]  /*2b10*/  @!P6 VIADD R181, R193, 0x10 ;  /* 0x00000010c1b5e836 */ /* 0x000fe20000000000 */
[----:B------:R-:W-:Y:S01]  /*2b20*/  @!P6 ISETP.GE.AND P0, PT, R189, R196, PT ;  /* 0x000000c4bd00e20c */ /* 0x000fe20003f06270 */
[----:B------:R-:W-:Y:S01]  /*2b30*/  MUFU.EX2 R186, R186 ;  /* 0x000000ba00ba7308 */ /* 0x000fe20000000800 */
[----:B------:R-:W-:Y:S01]  /*2b40*/  @!P6 FSEL R8, R8, -INF , !P1 ;  /* 0xff8000000808e808 */ /* 0x000fe20004800000 */
[----:B------:R-:W-:Y:S01]  /*2b50*/  FFMA.FTZ R189, R6, UR29, -R213 ;  /* 0x0000001d06bd7c23 */ /* 0x000fe200080108d5 */
[----:B------:R-:W-:Y:S01]  /*2b60*/  @!P6 ISETP.GE.AND P1, PT, R191, R194, PT ;  /* 0x000000c2bf00e20c */ /* 0x000fe20003f26270 */
[----:B------:R-:W-:Y:S01]  /*2b70*/  @!P6 VIADD R105, R193, 0x18 ;  /* 0x00000018c169e836 */ /* 0x000fe20000000000 */
[----:B------:R-:W-:Y:S02]  /*2b80*/  LOP3.LUT R192, R195, 0xff, RZ, 0xc0, !PT ;  /* 0x000000ffc3c07812 */ /* 0x000fe400078ec0ff */
[----:B------:R-:W-:Y:S03]  /*2b90*/  @!P6 FSEL R9, R9, -INF , !P1 ;  /* 0xff8000000909e808 */ /* 0x000fe60004800000 */
[----:B------:R3:W3:Y:S01]  /*2ba0*/  MUFU.EX2 R187, R189 ;  /* 0x000000bd00bb7308 */ /* 0x0006e20000000800 */
[----:B------:R-:W-:Y:S02]  /*2bb0*/  @!P6 FSEL R10, R10, -INF , !P2 ;  /* 0xff8000000a0ae808 */ /* 0x000fe40005000000 */
[----:B------:R-:W-:Y:S01]  /*2bc0*/  ISETP.LE.U32.AND P5, PT, R192, UR30, PT ;  /* 0x0000001ec0007c0c */ /* 0x000fe2000bfa3070 */
[----:B------:R-:W-:Y:S01]  /*2bd0*/  @!P6 VIADD R192, R193, 0x11 ;  /* 0x00000011c1c0e836 */ /* 0x000fe20000000000 */
[----:B------:R-:W-:Y:S01]  /*2be0*/  @!P6 ISETP.GE.AND P1, PT, R191, R196, PT ;  /* 0x000000c4bf00e20c */ /* 0x000fe20003f26270 */
[--C-:B------:R-:W-:Y:S01]  /*2bf0*/  FFMA.FTZ R190, R9, UR29, -R198.reuse ;  /* 0x0000001d09be7c23 */ /* 0x100fe200080108c6 */
[-C--:B------:R-:W-:Y:S02]  /*2c00*/  @!P6 ISETP.GE.AND P2, PT, R181, R194.reuse, PT ;  /* 0x000000c2b500e20c */ /* 0x080fe40003f46270 */
[----:B------:R-:W-:Y:S02]  /*2c10*/  SHF.R.U32.HI R191, RZ, 0x10, R195 ;  /* 0x00000010ffbf7819 */ /* 0x000fe400000116c3 */
[----:B------:R-:W-:Y:S01]  /*2c20*/  @!P6 FSEL R11, R11, -INF , !P1 ;  /* 0xff8000000b0be808 */ /* 0x000fe20004800000 */
[----:B------:R-:W-:Y:S01]  /*2c30*/  MUFU.EX2 R190, R190 ;  /* 0x000000be00be7308 */ /* 0x000fe20000000800 */
[----:B------:R-:W-:Y:S02]  /*2c40*/  @!P6 FSEL R12, R12, -INF , !P2 ;  /* 0xff8000000c0ce808 */ /* 0x000fe40005000000 */
[----:B------:R-:W-:Y:S01]  /*2c50*/  @!P6 ISETP.GE.AND P1, PT, R192, R194, PT ;  /* 0x000000c2c000e20c */ /* 0x000fe20003f26270 */
[----:B-1----:R-:W-:Y:S01]  /*2c60*/  @!P5 FADD.FTZ R185, -R185, -RZ ;  /* 0x800000ffb9b9d221 */ /* 0x002fe20000010100 */
[-C--:B------:R-:W-:Y:S01]  /*2c70*/  @!P6 ISETP.GE.AND P2, PT, R181, R196.reuse, PT ;  /* 0x000000c4b500e20c */ /* 0x080fe20003f46270 */
[----:B------:R-:W-:Y:S01]  /*2c80*/  @!P6 VIADD R181, R193, 0x19 ;  /* 0x00000019c1b5e836 */ /* 0x000fe20000000000 */
[----:B------:R-:W-:Y:S01]  /*2c90*/  LOP3.LUT R180, R102, 0xffff, RZ, 0xc0, !PT ;  /* 0x0000ffff66b47812 */ /* 0x000fe200078ec0ff */
[----:B---3--:R-:W-:Y:S01]  /*2ca0*/  FFMA.FTZ R189, R8, UR29, -R198 ;  /* 0x0000001d08bd7c23 */ /* 0x008fe200080108c6 */
[--C-:B------:R-:W-:Y:S01]  /*2cb0*/  SHF.R.U32.HI R197, RZ, 0x10, R102.reuse ;  /* 0x00000010ffc57819 */ /* 0x100fe20000011666 */
[--C-:B------:R-:W-:Y:S01]  /*2cc0*/  FFMA.FTZ R103, R10, UR29, -R213.reuse ;  /* 0x0000001d0a677c23 */ /* 0x100fe200080108d5 */
[----:B------:R-:W-:Y:S01]  /*2cd0*/  SHF.R.U32.HI R114, RZ, 0x18, R102 ;  /* 0x00000018ff727819 */ /* 0x000fe20000011666 */
[----:B------:R-:W-:Y:S01]  /*2ce0*/  FFMA.FTZ R106, R11, UR29, -R213 ;  /* 0x0000001d0b6a7c23 */ /* 0x000fe200080108d5 */
[----:B------:R-:W-:Y:S01]  /*2cf0*/  LOP3.LUT R115, R102, 0xff, RZ, 0xc0, !PT ;  /* 0x000000ff66737812 */ /* 0x000fe200078ec0ff */
[----:B------:R-:W-:Y:S01]  /*2d00*/  MUFU.EX2 R189, R189 ;  /* 0x000000bd00bd7308 */ /* 0x000fe20000000800 */
[----:B------:R-:W-:Y:S02]  /*2d10*/  LOP3.LUT R102, R191, 0xff, RZ, 0xc0, !PT ;  /* 0x000000ffbf667812 */ /* 0x000fe400078ec0ff */
[----:B------:R-:W-:Y:S02]  /*2d20*/  LOP3.LUT R193, R195, 0xffff, RZ, 0xc0, !PT ;  /* 0x0000ffffc3c17812 */ /* 0x000fe400078ec0ff */
[----:B------:R-:W-:Y:S02]  /*2d30*/  @!P6 FSEL R13, R13, -INF , !P1 ;  /* 0xff8000000d0de808 */ /* 0x000fe40004800000 */
[----:B------:R-:W-:Y:S03]  /*2d40*/  @!P6 FSEL R14, R14, -INF , !P2 ;  /* 0xff8000000e0ee808 */ /* 0x000fe60005000000 */
[----:B------:R1:W-:Y:S01]  /*2d50*/  MUFU.EX2 R191, R103 ;  /* 0x0000006700bf7308 */ /* 0x0003e20000000800 */
[----:B------:R-:W-:Y:S02]  /*2d60*/  @!P6 FSEL R7, R7, -INF , !P0 ;  /* 0xff8000000707e808 */ /* 0x000fe40004000000 */
[----:B------:R-:W-:Y:S02]  /*2d70*/  @!P6 ISETP.GE.AND P1, PT, R192, R196, PT ;  /* 0x000000c4c000e20c */ /* 0x000fe40003f26270 */
[-C--:B------:R-:W-:Y:S02]  /*2d80*/  @!P6 ISETP.GE.AND P2, PT, R105, R194.reuse, PT ;  /* 0x000000c26900e20c */ /* 0x080fe40003f46270 */
[----:B------:R-:W-:Y:S03]  /*2d90*/  ISETP.LE.U32.AND P4, PT, R102, UR30, PT ;  /* 0x0000001e66007c0c */ /* 0x000fe6000bf83070 */
[----:B------:R-:W-:Y:S01]  /*2da0*/  MUFU.EX2 R192, R106 ;  /* 0x0000006a00c07308 */ /* 0x000fe20000000800 */
[----:B------:R-:W-:Y:S02]  /*2db0*/  SHF.R.U32.HI R102, RZ, 0x8, R193 ;  /* 0x00000008ff667819 */ /* 0x000fe400000116c1 */
[----:B------:R-:W-:Y:S02]  /*2dc0*/  @!P6 FSEL R15, R15, -INF , !P1 ;  /* 0xff8000000f0fe808 */ /* 0x000fe40004800000 */
[----:B------:R-:W-:Y:S02]  /*2dd0*/  @!P6 FSEL R16, R16, -INF , !P2 ;  /* 0xff8000001010e808 */ /* 0x000fe40005000000 */
[----:B------:R-:W-:Y:S01]  /*2de0*/  ISETP.LE.U32.AND P0, PT, R188, UR30, PT ;  /* 0x0000001ebc007c0c */ /* 0x000fe2000bf03070 */
[--C-:B------:R-:W-:Y:S01]  /*2df0*/  FFMA.FTZ R188, R7, UR29, -R213.reuse ;  /* 0x0000001d07bc7c23 */ /* 0x100fe200080108d5 */
[----:B------:R-:W-:Y:S01]  /*2e00*/  @!P6 ISETP.GE.AND P1, PT, R181, R194, PT ;  /* 0x000000c2b500e20c */ /* 0x000fe20003f26270 */
[--C-:B-1----:R-:W-:Y:S01]  /*2e10*/  FFMA.FTZ R103, R12, UR29, -R198.reuse ;  /* 0x0000001d0c677c23 */ /* 0x102fe200080108c6 */
[-C--:B------:R-:W-:Y:S01]  /*2e20*/  @!P6 ISETP.GE.AND P2, PT, R105, R196.reuse, PT ;  /* 0x000000c46900e20c */ /* 0x080fe20003f46270 */
[----:B------:R-:W-:Y:S01]  /*2e30*/  @!P4 FADD.FTZ R187, -R187, -RZ ;  /* 0x800000ffbbbbc221 */ /* 0x000fe20000010100 */
[----:B------:R-:W-:Y:S01]  /*2e40*/  LOP3.LUT R102, R102, 0xffff, RZ, 0xc0, !PT ;  /* 0x0000ffff66667812 */ /* 0x000fe200078ec0ff */
[----:B------:R-:W1:Y:S01]  /*2e50*/  MUFU.EX2 R188, R188 ;  /* 0x000000bc00bc7308 */ /* 0x000e620000000800 */
[----:B------:R-:W-:Y:S01]  /*2e60*/  @!P6 FSEL R17, R17, -INF , !P1 ;  /* 0xff8000001111e808 */ /* 0x000fe20004800000 */
[--C-:B------:R-:W-:Y:S01]  /*2e70*/  FFMA.FTZ R194, R13, UR29, -R198.reuse ;  /* 0x0000001d0dc27c23 */ /* 0x100fe200080108c6 */
[----:B------:R-:W-:Y:S02]  /*2e80*/  @!P6 FSEL R18, R18, -INF , !P2 ;  /* 0xff8000001212e808 */ /* 0x000fe40005000000 */
[----:B------:R-:W-:Y:S01]  /*2e90*/  ISETP.LE.U32.AND P1, PT, R102, UR30, PT ;  /* 0x0000001e66007c0c */ /* 0x000fe2000bf23070 */
[----:B------:R-:W-:Y:S01]  /*2ea0*/  FFMA.FTZ R102, R14, UR29, -R213 ;  /* 0x0000001d0e667c23 */ /* 0x000fe200080108d5 */
[----:B------:R-:W-:Y:S03]  /*2eb0*/  @!P6 ISETP.GE.AND P2, PT, R181, R196, PT ;  /* 0x000000c4b500e20c */ /* 0x000fe60003f46270 */
[----:B------:R-:W-:Y:S01]  /*2ec0*/  MUFU.EX2 R193, R103 ;  /* 0x0000006700c17308 */ /* 0x000fe20000000800 */
[----:B------:R-:W-:Y:S02]  /*2ed0*/  SHF.R.U32.HI R181, RZ, 0x18, R195 ;  /* 0x00000018ffb57819 */ /* 0x000fe400000116c3 */
[----:B------:R-:W-:Y:S02]  /*2ee0*/  @!P6 FSEL R19, R19, -INF , !P2 ;  /* 0xff8000001313e808 */ /* 0x000fe40005000000 */
[----:B------:R-:W-:Y:S01]  /*2ef0*/  ISETP.LE.U32.AND P6, PT, R181, UR30, PT ;  /* 0x0000001eb5007c0c */ /* 0x000fe2000bfc3070 */
[----:B------:R-:W-:Y:S01]  /*2f00*/  FFMA.FTZ R181, R16, UR29, -R198 ;  /* 0x0000001d10b57c23 */ /* 0x000fe200080108c6 */
[----:B------:R-:W-:Y:S01]  /*2f10*/  SHF.R.U32.HI R180, RZ, 0x8, R180 ;  /* 0x00000008ffb47819 */ /* 0x000fe200000116b4 */
[----:B------:R-:W-:Y:S01]  /*2f20*/  FFMA.FTZ R198, R17, UR29, -R198 ;  /* 0x0000001d11c67c23 */ /* 0x000fe200080108c6 */
[----:B------:R-:W-:Y:S01]  /*2f30*/  ISETP.LE.U32.AND P5, PT, R115, UR30, PT ;  /* 0x0000001e73007c0c */ /* 0x000fe2000bfa3070 */
[----:B------:R-:W-:Y:S01]  /*2f40*/  @!P1 FADD.FTZ R186, -R186, -RZ ;  /* 0x800000ffbaba9221 */ /* 0x000fe20000010100 */
[----:B------:R-:W-:Y:S01]  /*2f50*/  LOP3.LUT R180, R180, 0xffff, RZ, 0xc0, !PT ;  /* 0x0000ffffb4b47812 */ /* 0x000fe200078ec0ff */
[----:B------:R-:W-:Y:S01]  /*2f60*/  MUFU.EX2 R194, R194 ;  /* 0x000000c200c27308 */ /* 0x000fe20000000800 */
[----:B------:R-:W-:Y:S02]  /*2f70*/  SHF.R.U32.HI R115, RZ, 0x18, R199 ;  /* 0x00000018ff737819 */ /* 0x000fe400000116c7 */
[----:B------:R-:W-:Y:S02]  /*2f80*/  ISETP.LE.U32.AND P1, PT, R180, UR30, PT ;  /* 0x0000001eb4007c0c */ /* 0x000fe4000bf23070 */
[----:B------:R-:W-:Y:S01]  /*2f90*/  LOP3.LUT R180, R197, 0xff, RZ, 0xc0, !PT ;  /* 0x000000ffc5b47812 */ /* 0x000fe200078ec0ff */
[----:B-1----:R-:W-:Y:S01]  /*2fa0*/  @!P6 FADD.FTZ R188, -R188, -RZ ;  /* 0x800000ffbcbce221 */ /* 0x002fe20000010100 */
[----:B------:R-:W-:Y:S03]  /*2fb0*/  ISETP.LE.U32.AND P4, PT, R115, UR30, PT ;  /* 0x0000001e73007c0c */ /* 0x000fe6000bf83070 */
[----:B------:R-:W-:Y:S01]  /*2fc0*/  MUFU.EX2 R195, R102 ;  /* 0x0000006600c37308 */ /* 0x000fe20000000800 */
[----:B------:R-:W-:Y:S01]  /*2fd0*/  ISETP.LE.U32.AND P6, PT, R180, UR30, PT ;  /* 0x0000001eb4007c0c */ /* 0x000fe2000bfc3070 */
[----:B------:R-:W-:Y:S01]  /*2fe0*/  @!P5 FADD.FTZ R189, -R189, -RZ ;  /* 0x800000ffbdbdd221 */ /* 0x000fe20000010100 */
[----:B------:R-:W-:Y:S02]  /*2ff0*/  LOP3.LUT R115, R199, 0xffff, RZ, 0xc0, !PT ;  /* 0x0000ffffc7737812 */ /* 0x000fe400078ec0ff */
[----:B------:R-:W-:Y:S02]  /*3000*/  LOP3.LUT R113, R113, 0xff, RZ, 0xc0, !PT ;  /* 0x000000ff71717812 */ /* 0x000fe400078ec0ff */
[----:B------:R-:W-:Y:S01]  /*3010*/  SHF.R.U32.HI R115, RZ, 0x8, R115 ;  /* 0x00000008ff737819 */ /* 0x000fe20000011673 */
[----:B------:R-:W-:Y:S01]  /*3020*/  @!P1 FADD.FTZ R190, -R190, -RZ ;  /* 0x800000ffbebe9221 */ /* 0x000fe20000010100 */
[----:B------:R-:W-:Y:S01]  /*3030*/  LOP3.LUT R196, R199, 0xff, RZ, 0xc0, !PT ;  /* 0x000000ffc7c47812 */ /* 0x000fe200078ec0ff */
[----:B------:R-:W1:Y:S01]  /*3040*/  MUFU.EX2 R197, R181 ;  /* 0x000000b500c57308 */ /* 0x000e620000000800 */
[----:B------:R-:W-:Y:S01]  /*3050*/  ISETP.LE.U32.AND P5, PT, R114, UR30, PT ;  /* 0x0000001e72007c0c */ /* 0x000fe2000bfa3070 */
[--C-:B------:R-:W-:Y:S01]  /*3060*/  FFMA.FTZ R114, R18, UR29, -R213.reuse ;  /* 0x0000001d12727c23 */ /* 0x100fe200080108d5 */
[----:B------:R-:W-:Y:S01]  /*3070*/  ISETP.LE.U32.AND P1, PT, R113, UR30, PT ;  /* 0x0000001e71007c0c */ /* 0x000fe2000bf23070 */
[----:B------:R-:W-:Y:S01]  /*3080*/  @!P6 FADD.FTZ R191, -R191, -RZ ;  /* 0x800000ffbfbfe221 */ /* 0x000fe20000010100 */
[----:B------:R-:W-:Y:S02]  /*3090*/  LOP3.LUT R115, R115, 0xffff, RZ, 0xc0, !PT ;  /* 0x0000ffff73737812 */ /* 0x000fe400078ec0ff */
[----:B------:R-:W-:Y:S01]  /*30a0*/  ISETP.LE.U32.AND P2, PT, R196, UR30, PT ;  /* 0x0000001ec4007c0c */ /* 0x000fe2000bf43070 */
[----:B------:R-:W-:Y:S01]  /*30b0*/  FFMA.FTZ R196, R15, UR29, -R213 ;  /* 0x0000001d0fc47c23 */ /* 0x000fe200080108d5 */
[----:B------:R-:W-:Y:S01]  /*30c0*/  SHF.R.U32.HI R113, RZ, 0x10, R199 ;  /* 0x00000010ff717819 */ /* 0x000fe200000116c7 */
[----:B------:R-:W-:Y:S01]  /*30d0*/  FFMA.FTZ R213, R19, UR29, -R213 ;  /* 0x0000001d13d57c23 */ /* 0x000fe200080108d5 */
[----:B------:R-:W-:Y:S01]  /*30e0*/  SHF.R.U32.HI R252, RZ, 0x8, R252 ;  /* 0x00000008fffc7819 */ /* 0x000fe200000116fc */
[----:B------:R3:W2:Y:S01]  /*30f0*/  MUFU.EX2 R199, R114 ;  /* 0x0000007200c77308 */ /* 0x0006a20000000800 */
[----:B------:R-:W-:Y:S01]  /*3100*/  ISETP.LE.U32.AND P6, PT, R115, UR30, PT ;  /* 0x0000001e73007c0c */ /* 0x000fe2000bfc3070 */
[----:B------:R-:W-:Y:S01]  /*3110*/  @!P5 FADD.FTZ R192, -R192, -RZ ;  /* 0x800000ffc0c0d221 */ /* 0x000fe20000010100 */
[----:B------:R-:W-:Y:S02]  /*3120*/  LOP3.LUT R115, R252, 0xffff, RZ, 0xc0, !PT ;  /* 0x0000fffffc737812 */ /* 0x000fe400078ec0ff */
[----:B------:R-:W-:Y:S01]  /*3130*/  F2FP.RELU.BF16.F32.PACK_AB R180, R186, R185 ;  /* 0x000000b9bab4723e */ /* 0x000fe200000018ff */
[----:B-1----:R-:W-:Y:S01]  /*3140*/  @!P3 FADD.FTZ R197, -R197, -RZ ;  /* 0x800000ffc5c5b221 */ /* 0x002fe20000010100 */
[----:B------:R-:W-:Y:S03]  /*3150*/  LOP3.LUT R113, R113, 0xff, RZ, 0xc0, !PT ;  /* 0x000000ff71717812 */ /* 0x000fe600078ec0ff */
[----:B------:R1:W1:Y:S01]  /*3160*/  MUFU.EX2 R252, R213 ;  /* 0x000000d500fc7308 */ /* 0x0002620000000800 */
[----:B------:R-:W-:Y:S01]  /*3170*/  @!P2 FADD.FTZ R193, -R193, -RZ ;  /* 0x800000ffc1c1a221 */ /* 0x000fe20000010100 */
[----:B------:R1:W-:Y:S01]  /*3180*/  STS [R221+0x12000], R180 ;  /* 0x012000b4dd007388 */ /* 0x0003e20000000800 */
[----:B------:R-:W-:Y:S02]  /*3190*/  ISETP.LE.U32.AND P5, PT, R113, UR30, PT ;  /* 0x0000001e71007c0c */ /* 0x000fe4000bfa3070 */
[----:B------:R-:W-:Y:S01]  /*31a0*/  ISETP.LE.U32.AND P2, PT, R115, UR30, PT ;  /* 0x0000001e73007c0c */ /* 0x000fe2000bf43070 */
[----:B------:R-:W-:Y:S01]  /*31b0*/  @!P6 FADD.FTZ R194, -R194, -RZ ;  /* 0x800000ffc2c2e221 */ /* 0x000fe20000010100 */
[----:B------:R-:W-:Y:S03]  /*31c0*/  F2FP.RELU.BF16.F32.PACK_AB R115, R192, R191 ;  /* 0x000000bfc073723e */ /* 0x000fe600000018ff */
[----:B------:R-:W1:Y:S01]  /*31d0*/  MUFU.EX2 R196, R196 ;  /* 0x000000c400c47308 */ /* 0x000e620000000800 */
[----:B---3--:R-:W-:Y:S01]  /*31e0*/  F2FP.RELU.BF16.F32.PACK_AB R114, R188, R187 ;  /* 0x000000bbbc72723e */ /* 0x008fe200000018ff */
[----:B--2---:R-:W-:Y:S01]  /*31f0*/  @!P1 FADD.FTZ R199, -R199, -RZ ;  /* 0x800000ffc7c79221 */ /* 0x004fe20000010100 */
[----:B------:R-:W-:Y:S02]  /*3200*/  F2FP.RELU.BF16.F32.PACK_AB R113, R194, R193 ;  /* 0x000000c1c271723e */ /* 0x000fe400000018ff */
[----:B------:R-:W-:Y:S01]  /*3210*/  FSETP.GE.FTZ.AND P1, PT, R185, RZ, PT ;  /* 0x000000ffb900720b */ /* 0x000fe20003f36000 */
[----:B------:R2:W-:Y:S01]  /*3220*/  STS [R221+0x12400], R114 ;  /* 0x01240072dd007388 */ /* 0x0005e20000000800 */
[----:B------:R-:W-:Y:S03]  /*3230*/  FSETP.GE.FTZ.AND P3, PT, R189, RZ, PT ;  /* 0x000000ffbd00720b */ /* 0x000fe60003f76000 */
[----:B------:R-:W3:Y:S01]  /*3240*/  MUFU.EX2 R198, R198 ;  /* 0x000000c600c67308 */ /* 0x000ee20000000800 */
[----:B-1----:R-:W-:Y:S01]  /*3250*/  F2FP.RELU.BF16.F32.PACK_AB R213, R190, R189 ;  /* 0x000000bdbed5723e */ /* 0x002fe200000018ff */
[----:B------:R-:W-:Y:S01]  /*3260*/  @!P5 FADD.FTZ R195, -R195, -RZ ;  /* 0x800000ffc3c3d221 */ /* 0x000fe20000010100 */
[----:B------:R-:W-:Y:S01]  /*3270*/  @!P0 FADD.FTZ R252, -R252, -RZ ;  /* 0x800000fffcfc8221 */ /* 0x000fe20000010100 */
[----:B------:R-:W-:Y:S01]  /*3280*/  STS [R225+0x12400], R115 ;  /* 0x01240073e1007388 */ /* 0x000fe20000000800 */
[----:B------:R-:W-:Y:S03]  /*3290*/  FSETP.GE.FTZ.AND P0, PT, R186, RZ, PT ;  /* 0x000000ffba00720b */ /* 0x000fe60003f16000 */
[----:B------:R1:W-:Y:S01]  /*32a0*/  STS [R225+0x12000], R213 ;  /* 0x012000d5e1007388 */ /* 0x0003e20000000800 */
[----:B------:R-:W-:Y:S01]  /*32b0*/  @!P4 FADD.FTZ R196, -R196, -RZ ;  /* 0x800000ffc4c4c221 */ /* 0x000fe20000010100 */
[----:B------:R-:W-:Y:S02]  /*32c0*/  ISETP.GT.AND P4, PT, R229, R226, PT ;  /* 0x000000e2e500720c */ /* 0x000fe40003f84270 */
[----:B------:R-:W-:Y:S02]  /*32d0*/  STS [R223+0x12000], R113 ;  /* 0x01200071df007388 */ /* 0x000fe40000000800 */
[----:B------:R-:W-:Y:S01]  /*32e0*/  F2FP.RELU.BF16.F32.PACK_AB R180, R196, R195 ;  /* 0x000000c3c4b4723e */ /* 0x000fe200000018ff */
[----:B---3--:R-:W-:Y:S01]  /*32f0*/  @!P2 FADD.FTZ R198, -R198, -RZ ;  /* 0x800000ffc6c6a221 */ /* 0x008fe20000010100 */
[----:B------:R-:W-:Y:S03]  /*3300*/  FSETP.GE.FTZ.AND P2, PT, R190, RZ, PT ;  /* 0x000000ffbe00720b */ /* 0x000fe60003f56000 */
[----:B------:R-:W-:Y:S01]  /*3310*/  STS [R223+0x12400], R180 ;  /* 0x012400b4df007388 */ /* 0x000fe20000000800 */
[----:B--2---:R-:W-:Y:S05]  /*3320*/  F2FP.RELU.BF16.F32.PACK_AB R114, R198, R197 ;  /* 0x000000c5c672723e */ /* 0x004fea00000018ff */
[----:B------:R-:W-:Y:S01]  /*3330*/  STS [R227+0x12000], R114 ;  /* 0x01200072e3007388 */ /* 0x000fe20000000800 */
[----:B-1----:R-:W-:Y:S05]  /*3340*/  F2FP.RELU.BF16.F32.PACK_AB R213, R252, R199 ;  /* 0x000000c7fcd5723e */ /* 0x002fea00000018ff */
[----:B------:R-:W-:Y:S04]  /*3350*/  STS [R227+0x12400], R213 ;  /* 0x012400d5e3007388 */ /* 0x000fe80000000800 */
[----:B------:R-:W1:Y:S08]  /*3360*/  LDSM.16.M88.4 R52, [R67+0x8000] ;  /* 0x008000004334783b */ /* 0x000e700000000200 */
[----:B------:R-:W2:Y:S08]  /*3370*/  LDSM.16.M88.4 R56, [R66+0x8000] ;  /* 0x008000004238783b */ /* 0x000eb00000000200 */
[----:B------:R-:W3:Y:S01]  /*3380*/  LDSM.16.M88.4 R60, [R65+0x8000] ;  /* 0x00800000413c783b */ /* 0x000ee20000000200 */
[C---:B-1----:R-:W-:Y:S06]  /*3390*/  HMMA.16816.F32.BF16 R4, R52.reuse, R116, RZ ;  /* 0x000000743404723c */ /* 0x042fec00000418ff */
[C---:B------:R-:W-:Y:S06]  /*33a0*/  HMMA.16816.F32.BF16 R8, R52.reuse, R118, RZ ;  /* 0x000000763408723c */ /* 0x040fec00000418ff */
[C---:B------:R-:W-:Y:S06]  /*33b0*/  HMMA.16816.F32.BF16 R12, R52.reuse, R120, RZ ;  /* 0x00000078340c723c */ /* 0x040fec00000418ff */
[----:B------:R-:W-:Y:S01]  /*33c0*/  HMMA.16816.F32.BF16 R16, R52, R122, RZ ;  /* 0x0000007a3410723c */ /* 0x000fe200000418ff */
[----:B------:R-:W1:Y:S05]  /*33d0*/  LDSM.16.M88.4 R52, [R64+0x8000] ;  /* 0x008000004034783b */ /* 0x000e6a0000000200 */
[C---:B--2---:R-:W-:Y:S06]  /*33e0*/  HMMA.16816.F32.BF16 R4, R56.reuse, R124, R4 ;  /* 0x0000007c3804723c */ /* 0x044fec0000041804 */
[C---:B------:R-:W-:Y:S06]  /*33f0*/  HMMA.16816.F32.BF16 R8, R56.reuse, R126, R8 ;  /* 0x0000007e3808723c */ /* 0x040fec0000041808 */
[C---:B------:R-:W-:Y:S06]  /*3400*/  HMMA.16816.F32.BF16 R12, R56.reuse, R128, R12 ;  /* 0x00000080380c723c */ /* 0x040fec000004180c */
[----:B------:R-:W-:Y:S01]  /*3410*/  HMMA.16816.F32.BF16 R16, R56, R130, R16 ;  /* 0x000000823810723c */ /* 0x000fe20000041810 */
[----:B------:R-:W2:Y:S05]  /*3420*/  LDSM.16.M88.4 R56, [R67+0xa000] ;  /* 0x00a000004338783b */ /* 0x000eaa0000000200 */
[C---:B---3--:R-:W-:Y:S06]  /*3430*/  HMMA.16816.F32.BF16 R4, R60.reuse, R132, R4 ;  /* 0x000000843c04723c */ /* 0x048fec0000041804 */
[C---:B------:R-:W-:Y:S06]  /*3440*/  HMMA.16816.F32.BF16 R8, R60.reuse, R134, R8 ;  /* 0x000000863c08723c */ /* 0x040fec0000041808 */
[C---:B------:R-:W-:Y:S06]  /*3450*/  HMMA.16816.F32.BF16 R12, R60.reuse, R136, R12 ;  /* 0x000000883c0c723c */ /* 0x040fec000004180c */
[----:B------:R-:W-:Y:S01]  /*3460*/  HMMA.16816.F32.BF16 R16, R60, R138, R16 ;  /* 0x0000008a3c10723c */ /* 0x000fe20000041810 */
[----:B------:R-:W3:Y:S05]  /*3470*/  LDSM.16.M88.4 R60, [R66+0xa000] ;  /* 0x00a00000423c783b */ /* 0x000eea0000000200 */
[C---:B-1----:R-:W-:Y:S06]  /*3480*/  HMMA.16816.F32.BF16 R4, R52.reuse, R140, R4 ;  /* 0x0000008c3404723c */ /* 0x042fec0000041804 */
[C---:B------:R-:W-:Y:S06]  /*3490*/  HMMA.16816.F32.BF16 R8, R52.reuse, R142, R8 ;  /* 0x0000008e3408723c */ /* 0x040fec0000041808 */
[C---:B------:R-:W-:Y:S06]  /*34a0*/  HMMA.16816.F32.BF16 R12, R52.reuse, R144, R12 ;  /* 0x00000090340c723c */ /* 0x040fec000004180c */
[----:B------:R-:W-:Y:S01]  /*34b0*/  HMMA.16816.F32.BF16 R16, R52, R146, R16 ;  /* 0x000000923410723c */ /* 0x000fe20000041810 */
        /* <DEDUP_REMOVED lines=9> */
[----:B------:R-:W-:Y:S06]  /*3550*/  HMMA.16816.F32.BF16 R16, R60, R162, R16 ;  /* 0x000000a23c10723c */ /* 0x000fec0000041810 */
[C---:B-1----:R-:W-:Y:S06]  /*3560*/  HMMA.16816.F32.BF16 R4, R52.reuse, R164, R4 ;  /* 0x000000a43404723c */ /* 0x042fec0000041804 */
[C---:B------:R-:W-:Y:S06]  /*3570*/  HMMA.16816.F32.BF16 R8, R52.reuse, R166, R8 ;  /* 0x000000a63408723c */ /* 0x040fec0000041808 */
[C---:B------:R-:W-:Y:S06]  /*3580*/  HMMA.16816.F32.BF16 R12, R52.reuse, R168, R12 ;  /* 0x000000a8340c723c */ /* 0x040fec000004180c */
[----:B------:R-:W-:Y:S06]  /*3590*/  HMMA.16816.F32.BF16 R16, R52, R170, R16 ;  /* 0x000000aa3410723c */ /* 0x000fec0000041810 */
[C---:B--2---:R-:W-:Y:S06]  /*35a0*/  HMMA.16816.F32.BF16 R4, R56.reuse, R172, R4 ;  /* 0x000000ac3804723c */ /* 0x044fec0000041804 */
[C---:B------:R-:W-:Y:S06]  /*35b0*/  HMMA.16816.F32.BF16 R8, R56.reuse, R174, R8 ;  /* 0x000000ae3808723c */ /* 0x040fec0000041808 */
[C---:B------:R-:W-:Y:S06]  /*35c0*/  HMMA.16816.F32.BF16 R12, R56.reuse, R176, R12 ;  /* 0x000000b0380c723c */ /* 0x040fec000004180c */
[----:B------:R-:W-:Y:S06]  /*35d0*/  HMMA.16816.F32.BF16 R16, R56, R178, R16 ;  /* 0x000000b23810723c */ /* 0x000fec0000041810 */
[C---:B------:R-:W-:Y:S01]  /*35e0*/  FADD.FTZ R213, -R184.reuse, R4 ;  /* 0x00000004b8d57221 */ /* 0x040fe20000010100 */
[----:B------:R-:W-:Y:S04]  /*35f0*/  FADD.FTZ R113, -R184, R5 ;  /* 0x00000005b8717221 */ /* 0x000fe80000010100 */
[-C--:B------:R-:W-:Y:S02]  /*3600*/  FSEL R213, R213, R184.reuse, P1 ;  /* 0x000000b8d5d57208 */ /* 0x080fe40000800000 */
[-C--:B------:R-:W-:Y:S02]  /*3610*/  FSEL R113, R113, R184.reuse, P0 ;  /* 0x000000b871717208 */ /* 0x080fe40000000000 */
[----:B------:R-:W-:Y:S01]  /*3620*/  FSETP.GE.FTZ.AND P0, PT, R198, RZ, PT ;  /* 0x000000ffc600720b */ /* 0x000fe20003f16000 */
[----:B------:R-:W-:Y:S01]  /*3630*/  FMUL.FTZ R213, R185, R213 ;  /* 0x000000d5b9d57220 */ /* 0x000fe20000410000 */
[----:B------:R-:W-:Y:S01]  /*3640*/  FSETP.GE.FTZ.AND P1, PT, R193, RZ, PT ;  /* 0x000000ffc100720b */ /* 0x000fe20003f36000 */
[----:B------:R-:W-:Y:S01]  /*3650*/  FMUL.FTZ R186, R186, R113 ;  /* 0x00000071baba7220 */ /* 0x000fe20000410000 */
[C---:B------:R-:W-:Y:S01]  /*3660*/  FADD.FTZ R185, -R184.reuse, R8 ;  /* 0x00000008b8b97221 */ /* 0x040fe20000010100 */
[C---:B------:R-:W-:Y:S01]  /*3670*/  FADD.FTZ R113, -R184.reuse, R9 ;  /* 0x00000009b8717221 */ /* 0x040fe20000010100 */
[C---:B------:R-:W-:Y:S01]  /*3680*/  FADD.FTZ R115, -R184.reuse, R12 ;  /* 0x0000000cb8737221 */ /* 0x040fe20000010100 */
[----:B------:R-:W-:Y:S01]  /*3690*/  FADD.FTZ R181, -R184, R13 ;  /* 0x0000000db8b57221 */ /* 0x000fe20000010100 */
[----:B------:R-:W-:Y:S02]  /*36a0*/  F2FP.BF16.F32.PACK_AB R186, R186, R213 ;  /* 0x000000d5baba723e */ /* 0x000fe400000010ff */
[-C--:B------:R-:W-:Y:S02]  /*36b0*/  FSEL R185, R185, R184.reuse, P3 ;  /* 0x000000b8b9b97208 */ /* 0x080fe40001800000 */
[-C--:B------:R-:W-:Y:S02]  /*36c0*/  FSEL R113, R113, R184.reuse, P2 ;  /* 0x000000b871717208 */ /* 0x080fe40001000000 */
[----:B------:R-:W-:Y:S01]  /*36d0*/  FSETP.GE.FTZ.AND P2, PT, R194, RZ, PT ;  /* 0x000000ffc200720b */ /* 0x000fe20003f56000 */
[----:B------:R-:W-:Y:S01]  /*36e0*/  FMUL.FTZ R185, R189, R185 ;  /* 0x000000b9bdb97220 */ /* 0x000fe20000410000 */
[-C--:B------:R-:W-:Y:S01]  /*36f0*/  FSEL R189, R115, R184.reuse, P1 ;  /* 0x000000b873bd7208 */ /* 0x080fe20000800000 */
[----:B------:R-:W-:Y:S01]  /*3700*/  FMUL.FTZ R190, R190, R113 ;  /* 0x00000071bebe7220 */ /* 0x000fe20000410000 */
[-C--:B------:R-:W-:Y:S01]  /*3710*/  FSEL R181, R181, R184.reuse, P2 ;  /* 0x000000b8b5b57208 */ /* 0x080fe20001000000 */
[----:B------:R-:W-:Y:S01]  /*3720*/  FADD.FTZ R113, -R184, R16 ;  /* 0x00000010b8717221 */ /* 0x000fe20000010100 */
[----:B------:R-:W-:Y:S01]  /*3730*/  FSETP.GE.FTZ.AND P1, PT, R197, RZ, PT ;  /* 0x000000ffc500720b */ /* 0x000fe20003f36000 */
[----:B------:R-:W-:Y:S01]  /*3740*/  FMUL.FTZ R189, R193, R189 ;  /* 0x000000bdc1bd7220 */ /* 0x000fe20000410000 */
[----:B------:R-:W-:Y:S01]  /*3750*/  F2FP.BF16.F32.PACK_AB R190, R190, R185 ;  /* 0x000000b9bebe723e */ /* 0x000fe200000010ff */
[----:B------:R-:W-:Y:S01]  /*3760*/  FMUL.FTZ R194, R194, R181 ;  /* 0x000000b5c2c27220 */ /* 0x000fe20000410000 */
[----:B------:R-:W-:Y:S01]  /*3770*/  FSEL R193, R113, R184, P1 ;  /* 0x000000b871c17208 */ /* 0x000fe20000800000 */
[----:B------:R-:W-:Y:S01]  /*3780*/  @P0 FADD.FTZ R184, -R184, R17 ;  /* 0x00000011b8b80221 */ /* 0x000fe20000010100 */
[----:B------:R-:W-:Y:S01]  /*3790*/  FSETP.GE.FTZ.AND P3, PT, R187, RZ, PT ;  /* 0x000000ffbb00720b */ /* 0x000fe20003f76000 */
[----:B----4-:R-:W-:Y:S01]  /*37a0*/  FADD.FTZ R185, -R183, R7 ;  /* 0x00000007b7b97221 */ /* 0x010fe20000010100 */
[----:B------:R-:W-:Y:S01]  /*37b0*/  FSETP.GE.FTZ.AND P2, PT, R188, RZ, PT ;  /* 0x000000ffbc00720b */ /* 0x000fe20003f56000 */
[----:B------:R-:W-:Y:S01]  /*37c0*/  FMUL.FTZ R184, R198, R184 ;  /* 0x000000b8c6b87220 */ /* 0x000fe20000410000 */
[----:B------:R-:W-:Y:S01]  /*37d0*/  FMUL.FTZ R193, R197, R193 ;  /* 0x000000c1c5c17220 */ /* 0x000fe20000410000 */
[----:B------:R-:W-:Y:S01]  /*37e0*/  F2FP.BF16.F32.PACK_AB R194, R194, R189 ;  /* 0x000000bdc2c2723e */ /* 0x000fe200000010ff */
[----:B------:R-:W-:Y:S01]  /*37f0*/  FADD.FTZ R198, -R183, R6 ;  /* 0x00000006b7c67221 */ /* 0x000fe20000010100 */
[----:B------:R-:W-:Y:S08]  /*3800*/  @!P4 BRA `(.L_x_442) ;  /* 0x000000000054c947 */ /* 0x000ff00003800000 */
[----:B------:R-:W1:Y:S01]  /*3810*/  LDC R7, c[0x0][0x240] ;  /* 0x00009000ff077b82 */ /* 0x000e620000000800 */
[----:B------:R-:W-:Y:S04]  /*3820*/  LOP3.LUT R4, R229, 0x1, RZ, 0xc0, !PT ;  /* 0x00000001e5047812 */ /* 0x000fe800078ec0ff */
[----:B------:R-:W-:Y:S01]  /*3830*/  ISETP.NE.U32.AND P1, PT, R4, 0x1, PT ;  /* 0x000000010400780c */ /* 0x000fe20003f25070 */
[----:B------:R-:W-:Y:S02]  /*3840*/  IMAD.MOV.U32 R4, RZ, RZ, -0x4000 ;  /* 0xffffc000ff047424 */ /* 0x000fe400078e00ff */
[----:B------:R-:W2:Y:S03]  /*3850*/  LDC R5, c[0x0][0x244] ;  /* 0x00009100ff057b82 */ /* 0x000ea60000000800 */
[----:B------:R-:W-:Y:S05]  /*3860*/  SEL R4, R4, 0x4000, !P1 ;  /* 0x0000400004047807 */ /* 0x000fea0004800000 */
[--C-:B------:R-:W-:Y:S02]  /*3870*/  IMAD.IADD R239, R239, 0x1, R4.reuse ;  /* 0x00000001efef7824 */ /* 0x100fe400078e0204 */
[----:B------:R-:W-:Y:S02]  /*3880*/  IMAD.IADD R207, R207, 0x1, R4 ;  /* 0x00000001cfcf7824 */ /* 0x000fe400078e0204 */
        /* <DEDUP_REMOVED lines=13> */
.L_x_442:
[----:B------:R-:W-:Y:S01]  /*3960*/  FADD.FTZ R10, -R183, R10 ;  /* 0x0000000ab70a7221 */ /* 0x000fe20000010100 */
[----:B------:R-:W-:Y:S01]  /*3970*/  FSETP.GE.FTZ.AND P0, PT, R191, RZ, PT ;  /* 0x000000ffbf00720b */ /* 0x000fe20003f16000 */
[C---:B------:R-:W-:Y:S01]  /*3980*/  FADD.FTZ R4, -R183.reuse, R11 ;  /* 0x0000000bb7047221 */ /* 0x040fe20000010100 */
[-C--:B------:R-:W-:Y:S01]  /*3990*/  FSEL R198, R198, R183.reuse, P3 ;  /* 0x000000b7c6c67208 */ /* 0x080fe20001800000 */
[C---:B-1----:R-:W-:Y:S01]  /*39a0*/  FADD.FTZ R6, -R183.reuse, R15 ;  /* 0x0000000fb7067221 */ /* 0x042fe20000010100 */
[-C--:B------:R-:W-:Y:S01]  /*39b0*/  FSEL R10, R10, R183.reuse, P0 ;  /* 0x000000b70a0a7208 */ /* 0x080fe20000000000 */
[----:B------:R-:W-:Y:S01]  /*39c0*/  FADD.FTZ R14, -R183, R14 ;  /* 0x0000000eb70e7221 */ /* 0x000fe20000010100 */
[----:B------:R-:W-:Y:S01]  /*39d0*/  FSEL R185, R185, R183, P2 ;  /* 0x000000b7b9b97208 */ /* 0x000fe20001000000 */
[----:B------:R-:W-:Y:S01]  /*39e0*/  FMUL.FTZ R198, R187, R198 ;  /* 0x000000c6bbc67220 */ /* 0x000fe20000410000 */
[----:B------:R-:W-:Y:S01]  /*39f0*/  FSETP.GE.FTZ.AND P1, PT, R192, RZ, PT ;  /* 0x000000ffc000720b */ /* 0x000fe20003f36000 */
[----:B------:R-:W-:Y:S01]  /*3a00*/  FADD.FTZ R18, -R183, R18 ;  /* 0x00000012b7127221 */ /* 0x000fe20000010100 */
[----:B------:R-:W-:Y:S01]  /*3a10*/  FSETP.GE.FTZ.AND P0, PT, R252, RZ, PT ;  /* 0x000000fffc00720b */ /* 0x000fe20003f16000 */
[----:B------:R-:W-:Y:S01]  /*3a20*/  FMUL.FTZ R185, R188, R185 ;  /* 0x000000b9bcb97220 */ /* 0x000fe20000410000 */
[----:B------:R-:W-:Y:S01]  /*3a30*/  FSEL R5, R4, R183, P1 ;  /* 0x000000b704057208 */ /* 0x000fe20000800000 */
[----:B------:R-:W-:Y:S01]  /*3a40*/  FMUL.FTZ R10, R191, R10 ;  /* 0x0000000abf0a7220 */ /* 0x000fe20000410000 */
[----:B------:R-:W-:Y:S01]  /*3a50*/  FSETP.GE.FTZ.AND P2, PT, R196, RZ, PT ;  /* 0x000000ffc400720b */ /* 0x000fe20003f56000 */
[----:B------:R-:W-:Y:S01]  /*3a60*/  STS [R221+0x10000], R186 ;  /* 0x010000badd007388 */ /* 0x000fe20000000800 */
[----:B------:R-:W-:Y:S01]  /*3a70*/  FSETP.GE.FTZ.AND P3, PT, R195, RZ, PT ;  /* 0x000000ffc300720b */ /* 0x000fe20003f76000 */
[----:B------:R-:W-:Y:S01]  /*3a80*/  FMUL.FTZ R5, R192, R5 ;  /* 0x00000005c0057220 */ /* 0x000fe20000410000 */
[-C--:B------:R-:W-:Y:S02]  /*3a90*/  FSEL R7, R6, R183.reuse, P2 ;  /* 0x000000b706077208 */ /* 0x080fe40001000000 */
[----:B------:R-:W-:Y:S02]  /*3aa0*/  FSEL R14, R14, R183, P3 ;  /* 0x000000b70e0e7208 */ /* 0x000fe40001800000 */
[----:B------:R-:W-:Y:S01]  /*3ab0*/  FSETP.GE.FTZ.AND P1, PT, R199, RZ, PT ;  /* 0x000000ffc700720b */ /* 0x000fe20003f36000 */
[----:B------:R-:W-:Y:S01]  /*3ac0*/  FMUL.FTZ R7, R196, R7 ;  /* 0x00000007c4077220 */ /* 0x000fe20000410000 */
[----:B------:R-:W-:Y:S01]  /*3ad0*/  F2FP.BF16.F32.PACK_AB R198, R185, R198 ;  /* 0x000000c6b9c6723e */ /* 0x000fe200000010ff */
[----:B------:R-:W-:Y:S01]  /*3ae0*/  FMUL.FTZ R14, R195, R14 ;  /* 0x0000000ec30e7220 */ /* 0x000fe20000410000 */
[----:B------:R-:W-:Y:S01]  /*3af0*/  FSEL R18, R18, R183, P1 ;  /* 0x000000b712127208 */ /* 0x000fe20000800000 */
[----:B------:R-:W-:Y:S01]  /*3b00*/  @P0 FADD.FTZ R183, -R183, R19 ;  /* 0x00000013b7b70221 */ /* 0x000fe20000010100 */
[----:B------:R-:W-:Y:S01]  /*3b10*/  F2FP.BF16.F32.PACK_AB R52, R5, R10 ;  /* 0x0000000a0534723e */ /* 0x000fe200000010ff */
[----:B------:R-:W-:Y:S01]  /*3b20*/  STS [R221+0x10400], R198 ;  /* 0x010400c6dd007388 */ /* 0x000fe20000000800 */
[----:B------:R-:W-:Y:S01]  /*3b30*/  F2FP.BF16.F32.PACK_AB R60, R7, R14 ;  /* 0x0000000e073c723e */ /* 0x000fe200000010ff */
[----:B------:R-:W-:Y:S01]  /*3b40*/  FMUL.FTZ R18, R199, R18 ;  /* 0x00000012c7127220 */ /* 0x000fe20000410000 */
[----:B------:R-:W-:Y:S01]  /*3b50*/  FMUL.FTZ R183, R252, R183 ;  /* 0x000000b7fcb77220 */ /* 0x000fe20000410000 */
[----:B------:R-:W-:Y:S01]  /*3b60*/  STS [R225+0x10000], R190 ;  /* 0x010000bee1007388 */ /* 0x000fe20000000800 */
[----:B------:R-:W-:Y:S02]  /*3b70*/  F2FP.BF16.F32.PACK_AB R184, R184, R193 ;  /* 0x000000c1b8b8723e */ /* 0x000fe400000010ff */
[----:B------:R-:W-:Y:S01]  /*3b80*/  LEA R213, R211, UR5, 0x1 ;  /* 0x00000005d3d57c11 */ /* 0x000fe2000f8e08ff */
[----:B------:R-:W-:Y:S01]  /*3b90*/  STS [R225+0x10400], R52 ;  /* 0x01040034e1007388 */ /* 0x000fe20000000800 */
[----:B------:R-:W-:Y:S03]  /*3ba0*/  F2FP.BF16.F32.PACK_AB R100, R183, R18 ;  /* 0x00000012b764723e */ /* 0x000fe600000010ff */
        /* <DEDUP_REMOVED lines=76> */
.L_x_443:
[----:B------:R-:W-:Y:S04]  /*4070*/  LDSM.16.M88.4 R100, [R209] ;  /* 0x00000000d164783b */ /* 0x000fe80000000200 */
[----:B------:R-:W2:Y:S04]  /*4080*/  LDSM.16.MT88.4 R16, [R213+0xc000] ;  /* 0x00c00000d510783b */ /* 0x000ea80000004200 */
[----:B------:R-:W1:Y:S04]  /*4090*/  LDSM.16.M88.4 R60, [R209+0x1000] ;  /* 0x00100000d13c783b */ /* 0x000e680000000200 */
        /* <DEDUP_REMOVED lines=9> */
[----:B------:R-:W-:Y:S03]  /*4130*/  LDSM.16.MT88.4 R196, [R213+0xd800] ;  /* 0x00d80000d5c4783b */ /* 0x000fe60000004200 */
        /* <DEDUP_REMOVED lines=12> */
[----:B------:R-:W2:Y:S05]  /*4200*/  LDSM.16.M88.4 R108, [R203] ;  /* 0x00000000cb6c783b */ /* 0x000eaa0000000200 */
[-C--:B------:R-:W-:Y:S06]  /*4210*/  HMMA.16816.F32.BF16 R52, R104, R180.reuse, R52 ;  /* 0x000000b46834723c */ /* 0x080fec0000041834 */
[C---:B------:R-:W-:Y:S06]  /*4220*/  HMMA.16816.F32.BF16 R56, R112.reuse, R180, R56 ;  /* 0x000000b47038723c */ /* 0x040fec0000041838 */
[-C--:B------:R-:W-:Y:S01]  /*4230*/  HMMA.16816.F32.BF16 R60, R112, R182.reuse, R60 ;  /* 0x000000b6703c723c */ /* 0x080fe2000004183c */
[----:B------:R-:W3:Y:S01]  /*4240*/  LDSM.16.M88.4 R112, [R203+0x1000] ;  /* 0x00100000cb70783b */ /* 0x000ee20000000200 */
[----:B------:R-:W-:Y:S03]  /*4250*/  IMAD.U32 R181, RZ, RZ, UR45 ;  /* 0x0000002dffb57e24 */ /* 0x000fe6000f8e00ff */
[----:B------:R-:W-:Y:S01]  /*4260*/  @P4 IADD3 R180, P0, R244, -0x100, RZ ;  /* 0xffffff00f4b44810 */ /* 0x000fe20007f1e0ff */
[----:B------:R-:W-:Y:S01]  /*4270*/  HMMA.16816.F32.BF16 R64, R104, R182, R64 ;  /* 0x000000b66840723c */ /* 0x000fe20000041840 */
[----:B------:R-:W4:Y:S04]  /*4280*/  LDSM.16.MT88.4 R104, [R213+0xf800] ;  /* 0x00f80000d568783b */ /* 0x000f280000004200 */
[----:B------:R-:W-:Y:S01]  /*4290*/  @P4 IMAD.MOV.U32 R244, RZ, RZ, R180 ;  /* 0x000000fffff44224 */ /* 0x000fe200078e00b4 */
[-C--:B------:R-:W-:Y:S05]  /*42a0*/  HMMA.16816.F32.BF16 R4, R184, R188.reuse, R4 ;  /* 0x000000bcb804723c */ /* 0x080fea0000041804 */
[----:B------:R-:W-:Y:S01]  /*42b0*/  @P4 IADD3.X R183, R245, -0x1, RZ, P0, !PT ;  /* 0xfffffffff5b74810 */ /* 0x000fe200007fe4ff */
[C---:B------:R-:W-:Y:S05]  /*42c0*/  HMMA.16816.F32.BF16 R8, R192.reuse, R188, R8 ;  /* 0x000000bcc008723c */ /* 0x040fea0000041808 */
[-C--:B------:R-:W-:Y:S01]  /*42d0*/  LEA R180, P0, R181, R248.reuse, 0x2 ;  /* 0x000000f8b5b47211 */ /* 0x080fe200078010ff */
[-C--:B------:R-:W-:Y:S01]  /*42e0*/  HMMA.16816.F32.BF16 R12, R192, R190.reuse, R12 ;  /* 0x000000bec00c723c */ /* 0x080fe2000004180c */
[----:B------:R-:W-:Y:S04]  /*42f0*/  IMAD.U32 R189, RZ, RZ, UR44 ;  /* 0x0000002cffbd7e24 */ /* 0x000fe8000f8e00ff */
[----:B------:R-:W-:Y:S01]  /*4300*/  @P4 IMAD.MOV.U32 R245, RZ, RZ, R183 ;  /* 0x000000fffff54224 */ /* 0x000fe200078e00b7 */
[C---:B------:R-:W-:Y:S01]  /*4310*/  HMMA.16816.F32.BF16 R16, R184.reuse, R190, R16 ;  /* 0x000000beb810723c */ /* 0x040fe20000041810 */
[----:B------:R-:W-:Y:S05]  /*4320*/  IMAD.U32 R183, RZ, RZ, UR45 ;  /* 0x0000002dffb77e24 */ /* 0x000fea000f8e00ff */
[-C--:B-1----:R-:W-:Y:S05]  /*4330*/  HMMA.16816.F32.BF16 R52, R184, R100.reuse, R52 ;  /* 0x00000064b834723c */ /* 0x082fea0000041834 */
[-C--:B------:R-:W-:Y:S01]  /*4340*/  LEA.HI.X.SX32 R181, R183, R249.reuse, 0x2, P0 ;  /* 0x000000f9b7b57211 */ /* 0x080fe200000f16ff */
[C---:B------:R-:W-:Y:S01]  /*4350*/  HMMA.16816.F32.BF16 R56, R192.reuse, R100, R56 ;  /* 0x00000064c038723c */ /* 0x040fe20000041838 */
[----:B------:R-:W-:Y:S05]  /*4360*/  IMAD.U32 R183, RZ, RZ, UR43 ;  /* 0x0000002bffb77e24 */ /* 0x000fea000f8e00ff */
[-C--:B------:R-:W-:Y:S06]  /*4370*/  HMMA.16816.F32.BF16 R60, R192, R102.reuse, R60 ;  /* 0x00000066c03c723c */ /* 0x080fec000004183c */
[----:B------:R-:W-:Y:S01]  /*4380*/  HMMA.16816.F32.BF16 R64, R184, R102, R64 ;  /* 0x00000066b840723c */ /* 0x000fe20000041840 */
[----:B------:R-:W-:Y:S05]  /*4390*/  LDSM.16.MT88.4 R100, [R208+0x2800] ;  /* 0x00280000d064783b */ /* 0x000fea0000004200 */
[-C--:B--2---:R-:W-:Y:S01]  /*43a0*/  HMMA.16816.F32.BF16 R4, R108, R196.reuse, R4 ;  /* 0x000000c46c04723c */ /* 0x084fe20000041804 */
[----:B------:R-:W-:Y:S04]  /*43b0*/  IMAD.U32 R187, RZ, RZ, UR43 ;  /* 0x0000002bffbb7e24 */ /* 0x000fe8000f8e00ff */
[----:B------:R-:W-:Y:S01]  /*43c0*/  @P4 IMAD.WIDE R184, R220, 0x4, R244 ;  /* 0x00000004dcb84825 */ /* 0x000fe200078e02f4 */
[C---:B---3--:R-:W-:Y:S04]  /*43d0*/  HMMA.16816.F32.BF16 R8, R112.reuse, R196, R8 ;  /* 0x000000c47008723c */ /* 0x048fe80000041808 */
[----:B------:R3:W5:Y:S02]  /*43e0*/  @P4 LDG.E R238, desc[UR14][R184.64] ;  /* 0x0000000eb8ee4981 */ /* 0x000764000c1e1900 */
[-C--:B------:R-:W-:Y:S02]  /*43f0*/  HMMA.16816.F32.BF16 R12, R112, R198.reuse, R12 ;  /* 0x000000c6700c723c */ /* 0x080fe4000004180c */
[----:B------:R3:W5:Y:S04]  /*4400*/  @P4 LDG.E R237, desc[UR14][R184.64+0x20] ;  /* 0x0000200eb8ed4981 */ /* 0x000768000c1e1900 */
[C---:B------:R-:W-:Y:S05]  /*4410*/  HMMA.16816.F32.BF16 R16, R108.reuse, R198, R16 ;  /* 0x000000c66c10723c */ /* 0x040fea0000041810 */
[----:B------:R-:W-:Y:S01]  /*4420*/  REDG.E.ADD.F32.FTZ.RN.STRONG.GPU desc[UR14][R248.64], R4 ;  /* 0x00000004f80079a6 */ /* 0x000fe2000c10f38e */
[-C--:B----4-:R-:W-:Y:S03]  /*4430*/  HMMA.16816.F32.BF16 R52, R108, R104.reuse, R52 ;  /* 0x000000686c34723c */ /* 0x090fe60000041834 */
        /* <DEDUP_REMOVED lines=10> */
[-C--:B------:R-:W-:Y:S01]  /*44e0*/  LEA R112, P2, R187, R248.reuse, 0x2 ;  /* 0x000000f8bb707211 */ /* 0x080fe200078410ff */
[----:B-1----:R-:W-:Y:S01]  /*44f0*/  IMAD.U32 R5, RZ, RZ, UR41 ;  /* 0x00000029ff057e24 */ /* 0x002fe2000f8e00ff */
[-C--:B------:R-:W-:Y:S01]  /*4500*/  LEA.HI.X.SX32 R115, R189, R249.reuse, 0x2, P0 ;  /* 0x000000f9bd737211 */ /* 0x080fe200000f16ff */
[----:B------:R-:W-:Y:S01]  /*4510*/  IMAD.U32 R107, RZ, RZ, UR39 ;  /* 0x00000027ff6b7e24 */ /* 0x000fe2000f8e00ff */
[-C--:B------:R-:W-:Y:S01]  /*4520*/  LEA R182, P0, R113, R248.reuse, 0x2 ;  /* 0x000000f871b67211 */ /* 0x080fe200078010ff */
[----:B------:R-:W-:Y:S01]  /*4530*/  IMAD.U32 R109, RZ, RZ, UR40 ;  /* 0x00000028ff6d7e24 */ /* 0x000fe2000f8e00ff */
[-C--:B------:R-:W-:Y:S01]  /*4540*/  LEA.HI.X.SX32 R113, R183, R249.reuse, 0x2, P2 ;  /* 0x000000f9b7717211 */ /* 0x080fe200010f16ff */
[----:B------:R-:W-:Y:S01]  /*4550*/  REDG.E.ADD.F32.FTZ.RN.STRONG.GPU desc[UR14][R114.64], R6 ;  /* 0x00000006720079a6 */ /* 0x000fe2000c10f38e */
[-C--:B------:R-:W-:Y:S01]  /*4560*/  LEA.HI.X.SX32 R105, R105, R249.reuse, 0x2, P1 ;  /* 0x000000f969697211 */ /* 0x080fe200008f16ff */
[----:B------:R-:W-:Y:S01]  /*4570*/  IMAD.U32 R111, RZ, RZ, UR39 ;  /* 0x00000027ff6f7e24 */ /* 0x000fe2000f8e00ff */
        /* <DEDUP_REMOVED lines=8> */
[-C--:B------:R-:W-:Y:S02]  /*4600*/  LEA.HI.X.SX32 R107, R109, R249.reuse, 0x2, P1 ;  /* 0x000000f96d6b7211 */ /* 0x080fe400008f16ff */
[-C--:B------:R-:W-:Y:S02]  /*4610*/  LEA.HI.X.SX32 R109, R111, R249.reuse, 0x2, P0 ;  /* 0x000000f96f6d7211 */ /* 0x080fe400000f16ff */
[-C--:B------:R-:W-:Y:S01]  /*4620*/  LEA R110, P1, R5, R248.reuse, 0x2 ;  /* 0x000000f8056e7211 */ /* 0x080fe200078210ff */
[----:B------:R3:W-:Y:S01]  /*4630*/  REDG.E.ADD.F32.FTZ.RN.STRONG.GPU desc[UR14][R106.64], R10 ;  /* 0x0000000a6a0079a6 */ /* 0x0007e2000c10f38e */
[----:B------:R-:W-:Y:S03]  /*4640*/  IMAD.U32 R5, RZ, RZ, UR23 ;  /* 0x00000017ff057e24 */ /* 0x000fe6000f8e00ff */
[----:B------:R3:W-:Y:S04]  /*4650*/  REDG.E.ADD.F32.FTZ.RN.STRONG.GPU desc[UR14][R108.64], R11 ;  /* 0x0000000b6c0079a6 */ /* 0x0007e8000c10f38e */
[----:B------:R-:W-:Y:S01]  /*4660*/  REDG.E.ADD.F32.FTZ.RN.STRONG.GPU desc[UR14][R248.64+0x80], R16 ;  /* 0x00008010f80079a6 */ /* 0x000fe2000c10f38e */
[----:B-1----:R-:W-:Y:S03]  /*4670*/  IMAD.U32 R7, RZ, RZ, UR23 ;  /* 0x00000017ff077e24 */ /* 0x002fe6000f8e00ff */
[----:B------:R1:W-:Y:S01]  /*4680*/  REDG.E.ADD.F32.FTZ.RN.STRONG.GPU desc[UR14][R180.64+0x80], R17 ;  /* 0x00008011b40079a6 */ /* 0x0003e2000c10f38e */
[----:B--2---:R-:W-:Y:S01]  /*4690*/  IMAD.U32 R105, RZ, RZ, UR24 ;  /* 0x00000018ff697e24 */ /* 0x004fe2000f8e00ff */
[-C--:B------:R-:W-:Y:S01]  /*46a0*/  LEA R112, P0, R7, R248.reuse, 0x2 ;  /* 0x000000f807707211 */ /* 0x080fe200078010ff */
[----:B------:R-:W-:Y:S02]  /*46b0*/  IMAD.U32 R7, RZ, RZ, UR19 ;  /* 0x00000013ff077e24 */ /* 0x000fe4000f8e00ff */
[----:B----4-:R-:W-:Y:S01]  /*46c0*/  IMAD.U32 R9, RZ, RZ, UR20 ;  /* 0x00000014ff097e24 */ /* 0x010fe2000f8e00ff */
[-C--:B------:R-:W-:Y:S01]  /*46d0*/  LEA.HI.X.SX32 R111, R105, R249.reuse, 0x2, P1 ;  /* 0x000000f9696f7211 */ /* 0x080fe200008f16ff */
[----:B------:R-:W-:Y:S01]  /*46e0*/  IMAD.U32 R105, RZ, RZ, UR21 ;  /* 0x00000015ff697e24 */ /* 0x000fe2000f8e00ff */
[-C--:B------:R-:W-:Y:S01]  /*46f0*/  LEA.HI.X.SX32 R113, R5, R249.reuse, 0x2, P0 ;  /* 0x000000f905717211 */ /* 0x080fe200000f16ff */
[----:B------:R-:W-:Y:S02]  /*4700*/  IMAD.U32 R5, RZ, RZ, UR22 ;  /* 0x00000016ff057e24 */ /* 0x000fe4000f8e00ff */
[----:B------:R2:W-:Y:S01]  /*4710*/  REDG.E.ADD.F32.FTZ.RN.STRONG.GPU desc[UR14][R110.64], R18 ;  /* 0x000000126e0079a6 */ /* 0x0005e2000c10f38e */
[----:B---3--:R-:W-:Y:S01]  /*4720*/  IMAD.U32 R107, RZ, RZ, UR22 ;  /* 0x00000016ff6b7e24 */ /* 0x008fe2000f8e00ff */
[-C--:B------:R-:W-:Y:S02]  /*4730*/  LEA R106, P2, R105, R248.reuse, 0x2 ;  /* 0x000000f8696a7211 */ /* 0x080fe400078410ff */
[----:B------:R3:W-:Y:S01]  /*4740*/  REDG.E.ADD.F32.FTZ.RN.STRONG.GPU desc[UR14][R112.64], R19 ;  /* 0x00000013700079a6 */ /* 0x0007e2000c10f38e */
[-C--:B------:R-:W-:Y:S01]  /*4750*/  LEA R104, P0, R5, R248.reuse, 0x2 ;  /* 0x000000f805687211 */ /* 0x080fe200078010ff */
[----:B------:R-:W-:Y:S01]  /*4760*/  IMAD.U32 R11, RZ, RZ, UR21 ;  /* 0x00000015ff0b7e24 */ /* 0x000fe2000f8e00ff */
[-C--:B------:R-:W-:Y:S01]  /*4770*/  LEA R108, P1, R9, R248.reuse, 0x2 ;  /* 0x000000f8096c7211 */ /* 0x080fe200078210ff */
[----:B------:R-:W-:Y:S01]  /*4780*/  IMAD.U32 R5, RZ, RZ, UR20 ;  /* 0x00000014ff057e24 */ /* 0x000fe2000f8e00ff */
[-C--:B------:R-:W-:Y:S01]  /*4790*/  LEA.HI.X.SX32 R105, R107, R249.reuse, 0x2, P0 ;  /* 0x000000f96b697211 */ /* 0x080fe200000f16ff */
[----:B------:R-:W-:Y:S01]  /*47a0*/  IMAD.U32 R9, RZ, RZ, UR19 ;  /* 0x00000013ff097e24 */ /* 0x000fe2000f8e00ff */
[-C--:B------:R-:W-:Y:S01]  /*47b0*/  LEA.HI.X.SX32 R107, R11, R249.reuse, 0x2, P2 ;  /* 0x000000f90b6b7211 */ /* 0x080fe200010f16ff */
[----:B------:R-:W-:Y:S01]  /*47c0*/  IMAD.U32 R11, RZ, RZ, UR37 ;  /* 0x00000025ff0b7e24 */ /* 0x000fe2000f8e00ff */
[-C--:B------:R-:W-:Y:S01]  /*47d0*/  LEA.HI.X.SX32 R109, R5, R249.reuse, 0x2, P1 ;  /* 0x000000f9056d7211 */ /* 0x080fe200008f16ff */
[----:B------:R4:W-:Y:S01]  /*47e0*/  REDG.E.ADD.F32.FTZ.RN.STRONG.GPU desc[UR14][R104.64], R12 ;  /* 0x0000000c680079a6 */ /* 0x0009e2000c10f38e */
[----:B------:R-:W-:Y:S02]  /*47f0*/  IMAD.U32 R5, RZ, RZ, UR38 ;  /* 0x00000026ff057e24 */ /* 0x000fe4000f8e00ff */
[----:B-1----:R-:W-:Y:S01]  /*4800*/  IMAD.U32 R17, RZ, RZ, UR38 ;  /* 0x00000026ff117e24 */ /* 0x002fe2000f8e00ff */
[----:B------:R1:W-:Y:S02]  /*4810*/  REDG.E.ADD.F32.FTZ.RN.STRONG.GPU desc[UR14][R106.64], R13 ;  /* 0x0000000d6a0079a6 */ /* 0x0003e4000c10f38e */
[-C--:B------:R-:W-:Y:S01]  /*4820*/  LEA R16, P2, R5, R248.reuse, 0x2 ;  /* 0x000000f805107211 */ /* 0x080fe200078410ff */
[----:B------:R-:W-:Y:S01]  /*4830*/  IMAD.U32 R5, RZ, RZ, UR25 ;  /* 0x00000019ff057e24 */ /* 0x000fe2000f8e00ff */
[----:B------:R-:W-:Y:S02]  /*4840*/  REDG.E.ADD.F32.FTZ.RN.STRONG.GPU desc[UR14][R108.64], R14 ;  /* 0x0000000e6c0079a6 */ /* 0x000fe4000c10f38e */
[-C--:B------:R-:W-:Y:S02]  /*4850*/  LEA.HI.X.SX32 R17, R17, R249.reuse, 0x2, P2 ;  /* 0x000000f911117211 */ /* 0x080fe400010f16ff */
[-C--:B--2---:R-:W-:Y:S01]  /*4860*/  LEA R18, P0, R7, R248.reuse, 0x2 ;  /* 0x000000f807127211 */ /* 0x084fe200078010ff */
[----:B------:R-:W-:Y:S01]  /*4870*/  IMAD.U32 R7, RZ, RZ, UR25 ;  /* 0x00000019ff077e24 */ /* 0x000fe2000f8e00ff */
[-C--:B------:R-:W-:Y:S01]  /*4880*/  LEA R110, P1, R11, R248.reuse, 0x2 ;  /* 0x000000f80b6e7211 */ /* 0x080fe200078210ff */
[----:B------:R-:W-:Y:S01]  /*4890*/  IMAD.U32 R11, RZ, RZ, UR17 ;  /* 0x00000011ff0b7e24 */ /* 0x000fe2000f8e00ff */
[-C--:B---3--:R-:W-:Y:S01]  /*48a0*/  LEA.HI.X.SX32 R19, R9, R249.reuse, 0x2, P0 ;  /* 0x000000f909137211 */ /* 0x088fe200000f16ff */
[----:B------:R-:W-:Y:S04]  /*48b0*/  IMAD.U32 R9, RZ, RZ, UR37 ;  /* 0x00000025ff097e24 */ /* 0x000fe8000f8e00ff */
[----:B------:R2:W-:Y:S01]  /*48c0*/  REDG.E.ADD.F32.FTZ.RN.STRONG.GPU desc[UR14][R18.64], R15 ;  /* 0x0000000f120079a6 */ /* 0x0005e2000c10f38e */
[-C--:B------:R-:W-:Y:S01]  /*48d0*/  LEA.HI.X.SX32 R111, R9, R249.reuse, 0x2, P1 ;  /* 0x000000f9096f7211 */ /* 0x080fe200008f16ff */
[----:B------:R-:W-:Y:S02]  /*48e0*/  IMAD.U32 R9, RZ, RZ, UR4 ;  /* 0x00000004ff097e24 */ /* 0x000fe4000f8e00ff */
[----:B------:R3:W-:Y:S01]  /*48f0*/  REDG.E.ADD.F32.FTZ.RN.STRONG.GPU desc[UR14][R248.64+0x100], R52 ;  /* 0x00010034f80079a6 */ /* 0x0007e2000c10f38e */
[-C--:B----4-:R-:W-:Y:S01]  /*4900*/  LEA R104, P0, R7, R248.reuse, 0x2 ;  /* 0x000000f807687211 */ /* 0x090fe200078010ff */
[----:B------:R-:W-:Y:S02]  /*4910*/  IMAD.U32 R7, RZ, RZ, UR36 ;  /* 0x00000024ff077e24 */ /* 0x000fe4000f8e00ff */
[----:B------:R4:W-:Y:S01]  /*4920*/  REDG.E.ADD.F32.FTZ.RN.STRONG.GPU desc[UR14][R180.64+0x100], R53 ;  /* 0x00010035b40079a6 */ /* 0x0009e2000c10f38e */
[-C--:B------:R-:W-:Y:S01]  /*4930*/  LEA.HI.X.SX32 R105, R5, R249.reuse, 0x2, P0 ;  /* 0x000000f905697211 */ /* 0x080fe200000f16ff */
[----:B------:R-:W-:Y:S02]  /*4940*/  IMAD.U32 R5, RZ, RZ, UR18 ;  /* 0x00000012ff057e24 */ /* 0x000fe4000f8e00ff */
[----:B------:R4:W-:Y:S01]  /*4950*/  REDG.E.ADD.F32.FTZ.RN.STRONG.GPU desc[UR14][R16.64], R54 ;  /* 0x00000036100079a6 */ /* 0x0009e2000c10f38e */
[----:B-1----:R-:W-:Y:S02]  /*4960*/  IMAD.U32 R13, RZ, RZ, UR17 ;  /* 0x00000011ff0d7e24 */ /* 0x002fe4000f8e00ff */
[-C--:B------:R-:W-:Y:S01]  /*4970*/  LEA R12, P2, R5, R248.reuse, 0x2 ;  /* 0x000000f8050c7211 */ /* 0x080fe200078410ff */
[----:B------:R1:W-:Y:S01]  /*4980*/  REDG.E.ADD.F32.FTZ.RN.STRONG.GPU desc[UR14][R110.64], R55 ;  /* 0x000000376e0079a6 */ /* 0x0003e2000c10f38e */
[----:B------:R-:W-:Y:S03]  /*4990*/  IMAD.U32 R5, RZ, RZ, UR4 ;  /* 0x00000004ff057e24 */ /* 0x000fe6000f8e00ff */
[----:B------:R1:W-:Y:S01]  /*49a0*/  REDG.E.ADD.F32.FTZ.RN.STRONG.GPU desc[UR14][R104.64], R56 ;  /* 0x00000038680079a6 */ /* 0x0003e2000c10f38e */
[----:B--2---:R-:W-:Y:S02]  /*49b0*/  IMAD.U32 R15, RZ, RZ, UR18 ;  /* 0x00000012ff0f7e24 */ /* 0x004fe4000f8e00ff */
[----:B------:R-:W-:Y:S01]  /*49c0*/  IMAD.U32 R19, RZ, RZ, UR35 ;  /* 0x00000023ff137e24 */ /* 0x000fe2000f8e00ff */
[-C--:B---3--:R-:W-:Y:S01]  /*49d0*/  LEA R52, P0, R9, R248.reuse, 0x2 ;  /* 0x000000f809347211 */ /* 0x088fe200078010ff */
[----:B------:R-:W-:Y:S03]  /*49e0*/  IMAD.U32 R9, RZ, RZ, UR36 ;  /* 0x00000024ff097e24 */ /* 0x000fe6000f8e00ff */
[-C--:B----4-:R-:W-:Y:S01]  /*49f0*/  LEA.HI.X.SX32 R53, R5, R249.reuse, 0x2, P0 ;  /* 0x000000f905357211 */ /* 0x090fe200000f16ff */
[----:B------:R-:W-:Y:S01]  /*4a00*/  IMAD.U32 R5, RZ, RZ, UR35 ;  /* 0x00000023ff057e24 */ /* 0x000fe2000f8e00ff */
[-C--:B------:R-:W-:Y:S02]  /*4a10*/  LEA R16, P1, R13, R248.reuse, 0x2 ;  /* 0x000000f80d107211 */ /* 0x080fe400078210ff */
[-C--:B------:R-:W-:Y:S01]  /*4a20*/  LEA.HI.X.SX32 R13, R15, R249.reuse, 0x2, P2 ;  /* 0x000000f90f0d7211 */ /* 0x080fe200010f16ff */
[----:B------:R-:W-:Y:S01]  /*4a30*/  IMAD.U32 R15, RZ, RZ, UR33 ;  /* 0x00000021ff0f7e24 */ /* 0x000fe2000f8e00ff */
[-C--:B------:R-:W-:Y:S01]  /*4a40*/  LEA.HI.X.SX32 R17, R11, R249.reuse, 0x2, P1 ;  /* 0x000000f90b117211 */ /* 0x080fe200008f16ff */
[----:B------:R-:W-:Y:S01]  /*4a50*/  IMAD.U32 R11, RZ, RZ, UR32 ;  /* 0x00000020ff0b7e24 */ /* 0x000fe2000f8e00ff */
[-C--:B------:R-:W-:Y:S01]  /*4a60*/  LEA R54, P1, R7, R248.reuse, 0x2 ;  /* 0x000000f807367211 */ /* 0x080fe200078210ff */
[----:B------:R2:W-:Y:S01]  /*4a70*/  REDG.E.ADD.F32.FTZ.RN.STRONG.GPU desc[UR14][R12.64], R57 ;  /* 0x000000390c0079a6 */ /* 0x0005e2000c10f38e */
[----:B------:R-:W-:Y:S01]  /*4a80*/  IMAD.U32 R7, RZ, RZ, UR34 ;  /* 0x00000022ff077e24 */ /* 0x000fe2000f8e00ff */
[-C--:B------:R-:W-:Y:S01]  /*4a90*/  LEA R18, P0, R5, R248.reuse, 0x2 ;  /* 0x000000f805127211 */ /* 0x080fe200078010ff */
[----:B------:R-:W-:Y:S01]  /*4aa0*/  IMAD.U32 R5, RZ, RZ, UR31 ;  /* 0x0000001fff057e24 */ /* 0x000fe2000f8e00ff */
[----:B------:R3:W-:Y:S01]  /*4ab0*/  REDG.E.ADD.F32.FTZ.RN.STRONG.GPU desc[UR14][R16.64], R58 ;  /* 0x0000003a100079a6 */ /* 0x0007e2000c10f38e */
[-C--:B-1----:R-:W-:Y:S01]  /*4ac0*/  LEA.HI.X.SX32 R55, R9, R249.reuse, 0x2, P1 ;  /* 0x000000f909377211 */ /* 0x082fe200008f16ff */
[----:B------:R-:W-:Y:S01]  /*4ad0*/  IMAD.U32 R9, RZ, RZ, UR31 ;  /* 0x0000001fff097e24 */ /* 0x000fe2000f8e00ff */
[-C--:B------:R-:W-:Y:S01]  /*4ae0*/  LEA R104, P3, R7, R248.reuse, 0x2 ;  /* 0x000000f807687211 */ /* 0x080fe200078610ff */
[----:B------:R1:W-:Y:S01]  /*4af0*/  REDG.E.ADD.F32.FTZ.RN.STRONG.GPU desc[UR14][R52.64], R59 ;  /* 0x0000003b340079a6 */ /* 0x0003e2000c10f38e */
[-C--:B------:R-:W-:Y:S02]  /*4b00*/  LEA.HI.X.SX32 R19, R19, R249.reuse, 0x2, P0 ;  /* 0x000000f913137211 */ /* 0x080fe400000f16ff */
[-C--:B------:R-:W-:Y:S01]  /*4b10*/  LEA R106, P2, R15, R248.reuse, 0x2 ;  /* 0x000000f80f6a7211 */ /* 0x080fe200078410ff */
[----:B------:R-:W-:Y:S01]  /*4b20*/  REDG.E.ADD.F32.FTZ.RN.STRONG.GPU desc[UR14][R248.64+0x180], R64 ;  /* 0x00018040f80079a6 */ /* 0x000fe2000c10f38e */
[-C--:B------:R-:W-:Y:S02]  /*4b30*/  LEA R108, P1, R11, R248.reuse, 0x2 ;  /* 0x000000f80b6c7211 */ /* 0x080fe400078210ff */
[----:B------:R-:W-:Y:S01]  /*4b40*/  LEA R110, P0, R9, R248, 0x2 ;  /* 0x000000f8096e7211 */ /* 0x000fe200078010ff */
[----:B------:R-:W-:Y:S03]  /*4b50*/  REDG.E.ADD.F32.FTZ.RN.STRONG.GPU desc[UR14][R180.64+0x180], R65 ;  /* 0x00018041b40079a6 */ /* 0x000fe6000c10f38e */
[-C--:B------:R-:W-:Y:S01]  /*4b60*/  LEA.HI.X.SX32 R111, R5, R249.reuse, 0x2, P0 ;  /* 0x000000f9056f7211 */ /* 0x080fe200000f16ff */
[----:B------:R-:W-:Y:S04]  /*4b70*/  REDG.E.ADD.F32.FTZ.RN.STRONG.GPU desc[UR14][R54.64], R66 ;  /* 0x00000042360079a6 */ /* 0x000fe8000c10f38e */
[----:B------:R-:W-:Y:S01]  /*4b80*/  REDG.E.ADD.F32.FTZ.RN.STRONG.GPU desc[UR14][R18.64], R67 ;  /* 0x00000043120079a6 */ /* 0x000fe2000c10f38e */
[----:B--2---:R-:W-:Y:S03]  /*4b90*/  IMAD.U32 R13, RZ, RZ, UR33 ;  /* 0x00000021ff0d7e24 */ /* 0x004fe6000f8e00ff */
[----:B------:R-:W-:Y:S01]  /*4ba0*/  LDSM.16.MT88.4 R4, [R210+0x10000] ;  /* 0x01000000d204783b */ /* 0x000fe20000004200 */
[----:B---3--:R-:W-:Y:S01]  /*4bb0*/  IMAD.U32 R17, RZ, RZ, UR34 ;  /* 0x00000022ff117e24 */ /* 0x008fe2000f8e00ff */
[-C--:B------:R-:W-:Y:S02]  /*4bc0*/  LEA.HI.X.SX32 R107, R13, R249.reuse, 0x2, P2 ;  /* 0x000000f90d6b7211 */ /* 0x080fe400010f16ff */
[----:B------:R-:W2:Y:S01]  /*4bd0*/  LDSM.16.MT88.4 R8, [R208] ;  /* 0x00000000d008783b */ /* 0x000ea20000004200 */
[----:B------:R-:W-:Y:S01]  /*4be0*/  ISETP.GT.AND P2, PT, R229, R226, PT ;  /* 0x000000e2e500720c */ /* 0x000fe20003f44270 */
[----:B-1----:R-:W-:Y:S01]  /*4bf0*/  IMAD.U32 R53, RZ, RZ, UR32 ;  /* 0x00000020ff357e24 */ /* 0x002fe2000f8e00ff */
[-C--:B------:R-:W-:Y:S01]  /*4c00*/  LEA.HI.X.SX32 R105, R17, R249.reuse, 0x2, P3 ;  /* 0x000000f911697211 */ /* 0x080fe200018f16ff */
[----:B------:R-:W1:Y:S03]  /*4c10*/  LDSM.16.MT88.4 R12, [R0+0x10000] ;  /* 0x01000000000c783b */ /* 0x000e660000004200 */
[----:B------:R-:W-:Y:S01]  /*4c20*/  LEA.HI.X.SX32 R109, R53, R249, 0x2, P1 ;  /* 0x000000f9356d7211 */ /* 0x000fe200008f16ff */
[----:B------:R-:W-:Y:S01]  /*4c30*/  REDG.E.ADD.F32.FTZ.RN.STRONG.GPU desc[UR14][R104.64], R60 ;  /* 0x0000003c680079a6 */ /* 0x000fe2000c10f38e */
[----:B------:R-:W-:Y:S03]  /*4c40*/  @P4 IADD3 R234, P1, R234, -0x100, RZ ;  /* 0xffffff00eaea4810 */ /* 0x000fe60007f3e0ff */
[----:B------:R-:W-:Y:S01]  /*4c50*/  REDG.E.ADD.F32.FTZ.RN.STRONG.GPU desc[UR14][R106.64], R61 ;  /* 0x0000003d6a0079a6 */ /* 0x000fe2000c10f38e */
[----:B------:R-:W-:Y:S03]  /*4c60*/  @P4 IADD3.X R235, R235, -0x1, RZ, P1, !PT ;  /* 0xffffffffebeb4810 */ /* 0x000fe60000ffe4ff */
[----:B------:R-:W-:Y:S04]  /*4c70*/  REDG.E.ADD.F32.FTZ.RN.STRONG.GPU desc[UR14][R108.64], R62 ;  /* 0x0000003e6c0079a6 */ /* 0x000fe8000c10f38e */
[----:B------:R-:W-:Y:S04]  /*4c80*/  REDG.E.ADD.F32.FTZ.RN.STRONG.GPU desc[UR14][R110.64], R63 ;  /* 0x0000003f6e0079a6 */ /* 0x000fe8000c10f38e */
[----:B------:R-:W3:Y:S04]  /*4c90*/  LDSM.16.MT88.4 R16, [R208+0x2000] ;  /* 0x00200000d010783b */ /* 0x000ee80000004200 */
[----:B------:R-:W-:Y:S04]  /*4ca0*/  LDSM.16.MT88.4 R52, [R210+0x10800] ;  /* 0x01080000d234783b */ /* 0x000fe80000004200 */
[----:B------:R-:W4:Y:S04]  /*4cb0*/  LDSM.16.MT88.4 R56, [R208+0x800] ;  /* 0x00080000d038783b */ /* 0x000f280000004200 */
[----:B------:R-:W4:Y:S01]  /*4cc0*/  LDSM.16.MT88.4 R64, [R0+0x10800] ;  /* 0x010800000040783b */ /* 0x000f220000004200 */
[-C--:B--2---:R-:W-:Y:S03]  /*4cd0*/  HMMA.16816.F32.BF16 R68, R4, R8.reuse, R68 ;  /* 0x000000080444723c */ /* 0x084fe60000041844 */
[----:B------:R-:W-:Y:S03]  /*4ce0*/  LDSM.16.MT88.4 R60, [R0+0x11000] ;  /* 0x01100000003c783b */ /* 0x000fe60000004200 */
[C---:B-1----:R-:W-:Y:S06]  /*4cf0*/  HMMA.16816.F32.BF16 R72, R12.reuse, R8, R72 ;  /* 0x000000080c48723c */ /* 0x042fec0000041848 */
[-C--:B------:R-:W-:Y:S06]  /*4d00*/  HMMA.16816.F32.BF16 R76, R12, R10.reuse, R76 ;  /* 0x0000000a0c4c723c */ /* 0x080fec000004184c */
[C---:B------:R-:W-:Y:S01]  /*4d10*/  HMMA.16816.F32.BF16 R80, R4.reuse, R10, R80 ;  /* 0x0000000a0450723c */ /* 0x040fe20000041850 */
[----:B------:R-:W-:Y:S05]  /*4d20*/  LDSM.16.MT88.4 R8, [R210+0x11000] ;  /* 0x01100000d208783b */ /* 0x000fea0000004200 */
[-C--:B---3--:R-:W-:Y:S06]  /*4d30*/  HMMA.16816.F32.BF16 R84, R4, R16.reuse, R84 ;  /* 0x000000100454723c */ /* 0x088fec0000041854 */
[C---:B------:R-:W-:Y:S06]  /*4d40*/  HMMA.16816.F32.BF16 R88, R12.reuse, R16, R88 ;  /* 0x000000100c58723c */ /* 0x040fec0000041858 */
[-C--:B------:R-:W-:Y:S01]  /*4d50*/  HMMA.16816.F32.BF16 R92, R12, R18.reuse, R92 ;  /* 0x000000120c5c723c */ /* 0x080fe2000004185c */
[----:B------:R-:W1:Y:S05]  /*4d60*/  LDSM.16.MT88.4 R12, [R208+0x1000] ;  /* 0x00100000d00c783b */ /* 0x000e6a0000004200 */
[----:B------:R-:W-:Y:S01]  /*4d70*/  HMMA.16816.F32.BF16 R96, R4, R18, R96 ;  /* 0x000000120460723c */ /* 0x000fe20000041860 */
[----:B------:R-:W2:Y:S04]  /*4d80*/  LDSM.16.MT88.4 R4, [R208+0x3000] ;  /* 0x00300000d004783b */ /* 0x000ea80000004200 */
[----:B------:R-:W-:Y:S01]  /*4d90*/  LDSM.16.MT88.4 R16, [R210+0x11800] ;  /* 0x01180000d210783b */ /* 0x000fe20000004200 */
        /* <DEDUP_REMOVED lines=14> */
[C---:B------:R-:W-:Y:S06]  /*4e80*/  HMMA.16816.F32.BF16 R80, R8.reuse, R14, R80 ;  /* 0x0000000e0850723c */ /* 0x040fec0000041850 */
[-C--:B--2---:R-:W-:Y:S06]  /*4e90*/  HMMA.16816.F32.BF16 R84, R8, R4.reuse, R84 ;  /* 0x000000040854723c */ /* 0x084fec0000041854 */
[C---:B------:R-:W-:Y:S06]  /*4ea0*/  HMMA.16816.F32.BF16 R88, R60.reuse, R4, R88 ;  /* 0x000000043c58723c */ /* 0x040fec0000041858 */
[-C--:B------:R-:W-:Y:S05]  /*4eb0*/  HMMA.16816.F32.BF16 R92, R60, R6.reuse, R92 ;  /* 0x000000063c5c723c */ /* 0x080fea000004185c */
[C---:B------:R-:W-:Y:S01]  /*4ec0*/  LOP3.LUT R4, R229.reuse, 0x1, RZ, 0xc0, !PT ;  /* 0x00000001e5047812 */ /* 0x040fe200078ec0ff */
[----:B------:R-:W-:Y:S04]  /*4ed0*/  HMMA.16816.F32.BF16 R96, R8, R6, R96 ;  /* 0x000000060860723c */ /* 0x000fe80000041860 */
[----:B------:R-:W-:Y:S01]  /*4ee0*/  ISETP.NE.U32.AND P0, PT, R4, 0x1, PT ;  /* 0x000000010400780c */ /* 0x000fe20003f05070 */
[C---:B------:R-:W-:Y:S01]  /*4ef0*/  VIADD R4, R208.reuse, 0xffffc000 ;  /* 0xffffc000d0047836 */ /* 0x040fe20000000000 */
[-C--:B---3--:R-:W-:Y:S05]  /*4f00*/  HMMA.16816.F32.BF16 R68, R16, R56.reuse, R68 ;  /* 0x000000381044723c */ /* 0x088fea0000041844 */
[----:B------:R-:W-:Y:S01]  /*4f10*/  VIADD R229, R229, 0xffffffff ;  /* 0xffffffffe5e57836 */ /* 0x000fe20000000000 */
[C---:B----4-:R-:W-:Y:S05]  /*4f20*/  HMMA.16816.F32.BF16 R72, R64.reuse, R56, R72 ;  /* 0x000000384048723c */ /* 0x050fea0000041848 */
[----:B------:R-:W-:Y:S01]  /*4f30*/  @P0 VIADD R4, R208, 0x4000 ;  /* 0x00004000d0040836 */ /* 0x000fe20000000000 */
[-C--:B------:R-:W-:Y:S05]  /*4f40*/  HMMA.16816.F32.BF16 R76, R64, R58.reuse, R76 ;  /* 0x0000003a404c723c */ /* 0x080fea000004184c */
[----:B------:R-:W-:Y:S01]  /*4f50*/  IMAD.MOV.U32 R208, RZ, RZ, R4 ;  /* 0x000000ffffd07224 */ /* 0x000fe200078e0004 */
        /* <DEDUP_REMOVED lines=8> */
.L_x_441:
[----:B------:R-:W-:Y:S01]  /*4fe0*/  BAR.SYNC.DEFER_BLOCKING 0x0 ;  /* 0x0000000000007b1d */ /* 0x000fe20000010000 */
[----:B------:R-:W-:Y:S02]  /*4ff0*/  SHF.R.S32.HI R17, RZ, 0x1f, R218 ;  /* 0x0000001fff117819 */ /* 0x000fe400000114da */
[----:B------:R-:W-:-:S03]  /*5000*/  MOV R16, R218 ;  /* 0x000000da00107202 */ /* 0x000fc60000000f00 */
[----:B------:R-:W-:Y:S02]  /*5010*/  ULDC UR4, c[0x0][0x390] ;  /* 0x0000e40000047ab9 */ /* 0x000fe40000000800 */
[----:B------:R-:W1:Y:S01]  /*5020*/  LDC.64 R8, c[0x0][0x450] ;  /* 0x00011400ff087b82 */ /* 0x000e620000000a00 */
        /* <DEDUP_REMOVED lines=25> */
[----:B------:R-:W-:Y:S01]  /*51c0*/  ULDC UR17, c[0x0][0x38c] ;  /* 0x0000e30000117ab9 */ /* 0x000fe20000000800 */
        /* <DEDUP_REMOVED lines=12> */
[----:B------:R-:W3:Y:S01]  /*5290*/  LDC.64 R6, c[0x0][0x458] ;  /* 0x00011600ff067b82 */ /* 0x000ee20000000a00 */
        /* <DEDUP_REMOVED lines=18> */
[----:B------:R-:W-:Y:S01]  /*53c0*/  STS [R222], R69 ;  /* 0x00000045de007388 */ /* 0x000fe20000000800 */
[----:B------:R-:W-:Y:S01]  /*53d0*/  F2FP.BF16.F32.PACK_AB R99, R99, R98 ;  /* 0x000000626363723e */ /* 0x000fe200000010ff */
[----:B------:R-:W-:Y:S01]  /*53e0*/  FMUL.FTZ R28, R28, UR17 ;  /* 0x000000111c1c7c20 */ /* 0x000fe20008410000 */
[----:B------:R-:W-:Y:S01]  /*53f0*/  FMUL.FTZ R29, R29, UR17 ;  /* 0x000000111d1d7c20 */ /* 0x000fe20008410000 */
[----:B------:R-:W-:Y:S01]  /*5400*/  STS [R222+0x400], R71 ;  /* 0x00040047de007388 */ /* 0x000fe20000000800 */
        /* <DEDUP_REMOVED lines=11> */
[----:B------:R-:W-:Y:S01]  /*54c0*/  STS [R222+0x1000], R73 ;  /* 0x00100049de007388 */ /* 0x000fe20000000800 */
        /* <DEDUP_REMOVED lines=9> */
[----:B------:R-:W4:Y:S01]  /*5560*/  LDC.64 R12, c[0x0][0x438] ;  /* 0x00010e00ff0c7b82 */ /* 0x000f220000000a00 */
[----:B------:R-:W-:Y:S01]  /*5570*/  FMUL.FTZ R40, R40, UR17 ;  /* 0x0000001128287c20 */ /* 0x000fe20008410000 */
[----:B------:R-:W-:Y:S01]  /*5580*/  STS [R224+0x1400], R79 ;  /* 0x0014004fe0007388 */ /* 0x000fe20000000800 */
[----:B------:R-:W-:Y:S01]  /*5590*/  FMUL.FTZ R41, R41, UR17 ;  /* 0x0000001129297c20 */ /* 0x000fe20008410000 */
        /* <DEDUP_REMOVED lines=13> */
[----:B------:R-:W2:Y:S01]  /*5670*/  LDC.64 R14, c[0x0][0x440] ;  /* 0x00011000ff0e7b82 */ /* 0x000ea20000000a00 */
[----:B------:R-:W-:Y:S01]  /*5680*/  F2FP.BF16.F32.PACK_AB R29, R29, R28 ;  /* 0x0000001c1d1d723e */ /* 0x000fe200000010ff */
[----:B------:R-:W-:Y:S01]  /*5690*/  STS [R224+0x2400], R99 ;  /* 0x00240063e0007388 */ /* 0x000fe20000000800 */
[----:B------:R-:W-:Y:S01]  /*56a0*/  F2FP.BF16.F32.PACK_AB R31, R31, R30 ;  /* 0x0000001e1f1f723e */ /* 0x000fe200000010ff */
[----:B-1----:R-:W-:Y:S01]  /*56b0*/  IMAD R4, R8, UR27, RZ ;  /* 0x0000001b08047c24 */ /* 0x002fe2000f8e02ff */
[----:B------:R-:W-:Y:S01]  /*56c0*/  F2FP.BF16.F32.PACK_AB R37, R37, R36 ;  /* 0x000000242525723e */ /* 0x000fe200000010ff */
[----:B------:R-:W-:Y:S01]  /*56d0*/  STS [R222+0x3000], R89 ;  /* 0x00300059de007388 */ /* 0x000fe20000000800 */
[----:B------:R-:W-:Y:S01]  /*56e0*/  F2FP.BF16.F32.PACK_AB R39, R39, R38 ;  /* 0x000000262727723e */ /* 0x000fe200000010ff */
[----:B------:R-:W1:Y:S01]  /*56f0*/  LDC.64 R10, c[0x0][0x468] ;  /* 0x00011a00ff0a7b82 */ /* 0x000e620000000a00 */
        /* <DEDUP_REMOVED lines=12> */
[----:B------:R-:W-:Y:S01]  /*57c0*/  ULDC.64 UR18, c[0x0][0x3f0] ;  /* 0x0000fc0000127ab9 */ /* 0x000fe20000000a00 */
[----:B------:R3:W-:Y:S01]  /*57d0*/  STS [R222+0x4000], R21 ;  /* 0x00400015de007388 */ /* 0x0007e20000000800 */
[----:B----4-:R-:W-:-:S03]  /*57e0*/  IMAD R22, R12, UR13, RZ ;  /* 0x0000000d0c167c24 */ /* 0x010fc6000f8e02ff */
[----:B------:R-:W-:Y:S01]  /*57f0*/  STS [R222+0x4400], R23 ;  /* 0x00440017de007388 */ /* 0x000fe20000000800 */
[----:B------:R-:W-:-:S03]  /*5800*/  IMAD R13, R13, UR10, R22 ;  /* 0x0000000a0d0d7c24 */ /* 0x000fc6000f8e0216 */
[----:B------:R-:W-:Y:S04]  /*5810*/  STS [R224+0x4000], R33 ;  /* 0x00400021e0007388 */ /* 0x000fe80000000800 */
[----:B------:R-:W-:Y:S04]  /*5820*/  STS [R224+0x4400], R35 ;  /* 0x00440023e0007388 */ /* 0x000fe80000000800 */
[----:B------:R-:W-:Y:S04]  /*5830*/  STS [R222+0x5000], R25 ;  /* 0x00500019de007388 */ /* 0x000fe80000000800 */
[----:B------:R-:W-:Y:S04]  /*5840*/  STS [R222+0x5400], R27 ;  /* 0x0054001bde007388 */ /* 0x000fe80000000800 */
[----:B------:R-:W-:Y:S01]  /*5850*/  STS [R224+0x5000], R29 ;  /* 0x0050001de0007388 */ /* 0x000fe20000000800 */
[----:B---3--:R-:W-:-:S03]  /*5860*/  IMAD.WIDE.U32 R20, R8, UR28, R16 ;  /* 0x0000001c08147c25 */ /* 0x008fc6000f8e0010 */
[----:B------:R-:W-:Y:S01]  /*5870*/  STS [R224+0x5400], R31 ;  /* 0x0054001fe0007388 */ /* 0x000fe20000000800 */
[----:B------:R-:W-:Y:S01]  /*5880*/  IMAD.WIDE.U32 R16, R6, UR28, R16 ;  /* 0x0000001c06107c25 */ /* 0x000fe2000f8e0010 */
[----:B------:R-:W-:Y:S02]  /*5890*/  IADD3 R21, R21, R4, RZ ;  /* 0x0000000415157210 */ /* 0x000fe40007ffe0ff */
[----:B------:R-:W-:Y:S01]  /*58a0*/  STS [R222+0x6000], R37 ;  /* 0x00600025de007388 */ /* 0x000fe20000000800 */
[----:B------:R-:W3:Y:S01]  /*58b0*/  LDC.64 R4, c[0x0][0x470] ;  /* 0x00011c00ff047b82 */ /* 0x000ee20000000a00 */
[----:B------:R-:W-:Y:S01]  /*58c0*/  IADD3 R17, R17, R18, RZ ;  /* 0x0000001211117210 */ /* 0x000fe20007ffe0ff */
[----:B------:R-:W-:Y:S01]  /*58d0*/  IMAD.WIDE.U32 R20, R12, UR10, R20 ;  /* 0x0000000a0c147c25 */ /* 0x000fe2000f8e0014 */
[----:B------:R-:W-:Y:S03]  /*58e0*/  STS [R222+0x6400], R39 ;  /* 0x00640027de007388 */ /* 0x000fe60000000800 */
[----:B--2---:R-:W-:Y:S01]  /*58f0*/  IMAD R12, R14, UR13, RZ ;  /* 0x0000000d0e0c7c24 */ /* 0x004fe2000f8e02ff */
[----:B------:R2:W-:Y:S01]  /*5900*/  STS [R224+0x6000], R49 ;  /* 0x00600031e0007388 */ /* 0x0005e20000000800 */
[----:B------:R-:W-:-:S02]  /*5910*/  IADD3 R13, R21, R13, RZ ;  /* 0x0000000d150d7210 */ /* 0x000fc40007ffe0ff */
[----:B------:R-:W-:Y:S01]  /*5920*/  IMAD R15, R15, UR10, R12 ;  /* 0x0000000a0f0f7c24 */ /* 0x000fe2000f8e020c */
[----:B------:R-:W-:Y:S01]  /*5930*/  STS [R224+0x6400], R51 ;  /* 0x00640033e0007388 */ /* 0x000fe20000000800 */
[----:B------:R-:W-:-:S03]  /*5940*/  MOV R12, R20 ;  /* 0x00000014000c7202 */ /* 0x000fc60000000f00 */
[----:B------:R-:W-:Y:S04]  /*5950*/  STS [R222+0x7000], R41 ;  /* 0x00700029de007388 */ /* 0x000fe80000000800 */
[----:B------:R-:W-:Y:S04]  /*5960*/  STS [R222+0x7400], R43 ;  /* 0x0074002bde007388 */ /* 0x000fe80000000800 */
[----:B------:R4:W-:Y:S04]  /*5970*/  STS [R224+0x7000], R45 ;  /* 0x0070002de0007388 */ /* 0x0009e80000000800 */
[----:B------:R4:W-:Y:S01]  /*5980*/  STS [R224+0x7400], R47 ;  /* 0x0074002fe0007388 */ /* 0x0009e20000000800 */
[----:B------:R-:W-:Y:S01]  /*5990*/  BAR.SYNC.DEFER_BLOCKING 0x0 ;  /* 0x0000000000007b1d */ /* 0x000fe20000010000 */
[----:B--2---:R-:W-:-:S04]  /*59a0*/  IMAD.WIDE.U32 R48, R14, UR10, R16 ;  /* 0x0000000a0e307c25 */ /* 0x004fc8000f8e0010 */
[----:B-1----:R-:W-:Y:S01]  /*59b0*/  IMAD R14, R10, UR16, RZ ;  /* 0x000000100a0e7c24 */ /* 0x002fe2000f8e02ff */
[----:B------:R-:W-:-:S03]  /*59c0*/  IADD3 R49, R49, R15, RZ ;  /* 0x0000000f31317210 */ /* 0x000fc60007ffe0ff */
[----:B------:R-:W-:Y:S02]  /*59d0*/  IMAD R11, R11, UR11, R14 ;  /* 0x0000000b0b0b7c24 */ /* 0x000fe4000f8e020e */
[----:B---3--:R-:W-:Y:S01]  /*59e0*/  IMAD.WIDE.U32 R48, R4, UR11, R48 ;  /* 0x0000000b04307c25 */ /* 0x008fe2000f8e0030 */
[----:B----4-:R-:W-:-:S03]  /*59f0*/  SHF.R.S32.HI R45, RZ, 0x1f, R217 ;  /* 0x0000001fff2d7819 */ /* 0x010fc600000114d9 */
[----:B------:R-:W-:Y:S01]  /*5a00*/  IMAD.WIDE.U32 R46, R10, UR11, R12 ;  /* 0x0000000b0a2e7c25 */ /* 0x000fe2000f8e000c */
[----:B------:R-:W1:Y:S03]  /*5a10*/  LDS.128 R36, [R228+0xc000] ;  /* 0x00c00000e4247984 */ /* 0x000e660000000c00 */
[----:B------:R-:W-:Y:S01]  /*5a20*/  IMAD R10, R4, UR16, RZ ;  /* 0x00000010040a7c24 */ /* 0x000fe2000f8e02ff */
[----:B------:R-:W-:Y:S01]  /*5a30*/  IADD3 R51, R47, R11, RZ ;  /* 0x0000000b2f337210 */ /* 0x000fe20007ffe0ff */
[----:B------:R-:W-:Y:S01]  /*5a40*/  IMAD R4, R45, R8, RZ ;  /* 0x000000082d047224 */ /* 0x000fe200078e02ff */
[----:B------:R-:W2:Y:S01]  /*5a50*/  LDS.128 R28, [R228+0xe000] ;  /* 0x00e00000e41c7984 */ /* 0x000ea20000000c00 */
[----:B------:R-:W-:Y:S01]  /*5a60*/  MOV R50, R46 ;  /* 0x0000002e00327202 */ /* 0x000fe20000000f00 */
[----:B------:R-:W-:Y:S01]  /*5a70*/  IMAD R5, R5, UR11, R10 ;  /* 0x0000000b05057c24 */ /* 0x000fe2000f8e020a */
[----:B------:R-:W-:Y:S01]  /*5a80*/  MOV R46, R48 ;  /* 0x00000030002e7202 */ /* 0x000fe20000000f00 */
[----:B------:R-:W3:Y:S01]  /*5a90*/  LDS.128 R32, [R228+0xd000] ;  /* 0x00d00000e4207984 */ /* 0x000ee20000000c00 */
[----:B------:R-:W-:-:S02]  /*5aa0*/  IMAD R4, R217, R9, R4 ;  /* 0x00000009d9047224 */ /* 0x000fc400078e0204 */
[----:B------:R-:W-:Y:S01]  /*5ab0*/  IMAD.WIDE.U32 R50, R217, R8, R50 ;  /* 0x00000008d9327225 */ /* 0x000fe200078e0032 */
[----:B------:R-:W4:Y:S01]  /*5ac0*/  LDS.128 R24, [R228+0xf000] ;  /* 0x00f00000e4187984 */ /* 0x000f220000000c00 */
[----:B------:R-:W-:Y:S02]  /*5ad0*/  IADD3 R47, R49, R5, RZ ;  /* 0x00000005312f7210 */ /* 0x000fe40007ffe0ff */
[----:B------:R-:W-:Y:S01]  /*5ae0*/  IMAD R10, R45, R6, RZ ;  /* 0x000000062d0a7224 */ /* 0x000fe200078e02ff */
[----:B------:R-:W4:Y:S01]  /*5af0*/  LDS.128 R20, [R228+0x10000] ;  /* 0x01000000e4147984 */ /* 0x000f220000000c00 */
[----:B------:R-:W-:Y:S01]  /*5b00*/  IADD3 R4, R51, R4, RZ ;  /* 0x0000000433047210 */ /* 0x000fe20007ffe0ff */
[C---:B------:R-:W-:Y:S01]  /*5b10*/  IMAD.WIDE.U32 R46, R217.reuse, R6, R46 ;  /* 0x00000006d92e7225 */ /* 0x040fe200078e002e */
[C---:B------:R-:W-:Y:S01]  /*5b20*/  LEA R44, P0, R50.reuse, UR18, 0x1 ;  /* 0x00000012322c7c11 */ /* 0x040fe2000f8008ff */
[----:B------:R-:W4:Y:S02]  /*5b30*/  LDS.128 R12, [R228+0x12000] ;  /* 0x01200000e40c7984 */ /* 0x000f240000000c00 */
[----:B------:R-:W-:Y:S01]  /*5b40*/  IMAD R10, R217, R7, R10 ;  /* 0x00000007d90a7224 */ /* 0x000fe200078e020a */
[----:B------:R-:W-:Y:S01]  /*5b50*/  LEA.HI.X R45, R50, UR19, R4, 0x1, P0 ;  /* 0x00000013322d7c11 */ /* 0x000fe200080f0c04 */
[----:B------:R-:W4:Y:S01]  /*5b60*/  LDS.128 R16, [R228+0x11000] ;  /* 0x01100000e4107984 */ /* 0x000f220000000c00 */
[----:B------:R-:W-:Y:S01]  /*5b70*/  ULDC.64 UR18, c[0x0][0x3f8] ;  /* 0x0000fe0000127ab9 */ /* 0x000fe20000000a00 */
[----:B------:R-:W-:-:S02]  /*5b80*/  LEA R4, P1, R8, R44, 0x6 ;  /* 0x0000002c08047211 */ /* 0x000fc400078230ff */
[----:B------:R-:W4:Y:S01]  /*5b90*/  LDS.128 R40, [R228+0x13000] ;  /* 0x01300000e4287984 */ /* 0x000f220000000c00 */
        /* <DEDUP_REMOVED lines=14> */
.L_x_438:
        /* <DEDUP_REMOVED lines=11> */
.L_x_445:
[----:B------:R-:W-:Y:S05]  /*5d30*/  EXIT ;  /* 0x000000000000794d */ /* 0x000fea0003800000 */
.L_x_447:
        /* <DEDUP_REMOVED lines=12> */
.L_x_1077:


//--------------------- .text._ZN5flash44flash_bwd_dq_dk_dv_loop_seqk_parallel_kernelI23Flash_bwd_kernel_traitsILi128ELi64ELi64ELi8ELi4ELi2ELi2ELb1ELb0EN7cutlass10bfloat16_tE19Flash_kernel_traitsILi128ELi64ELi64ELi8ES3_EELb0ELb1ELb0ELb0ELb1ELb1ELb1EEEvNS_16Flash_bwd_paramsE --------------------------
	.section	.text._ZN5flash44flash_bwd_dq_dk_dv_loop_seqk_parallel_kernelI23Flash_bwd_kernel_traitsILi128ELi64ELi64ELi8ELi4ELi2ELi2ELb1ELb0EN7cutlass10bfloat16_tE19Flash_kernel_traitsILi128ELi64ELi64ELi8ES3_EELb0ELb1ELb0ELb0ELb1ELb1ELb1EEEvNS_16Flash_bwd_paramsE,"ax",@progbits
	.align	128
        .global         _ZN5flash44flash_bwd_dq_dk_dv_loop_seqk_parallel_kernelI23Flash_bwd_kernel_traitsILi128ELi64ELi64ELi8ELi4ELi2ELi2ELb1ELb0EN7cutlass10bfloat16_tE19Flash_kernel_traitsILi128ELi64ELi64ELi8ES3_EELb0ELb1ELb0ELb0ELb1ELb1ELb1EEEvNS_16Flash_bwd_paramsE
        .type           _ZN5flash44flash_bwd_dq_dk_dv_loop_seqk_parallel_kernelI23Flash_bwd_kernel_traitsILi128ELi64ELi64ELi8ELi4ELi2ELi2ELb1ELb0EN7cutlass10bfloat16_tE19Flash_kernel_traitsILi128ELi64ELi64ELi8ES3_EELb0ELb1ELb0ELb0ELb1ELb1ELb1EEEvNS_16Flash_bwd_paramsE,@function
        .size           _ZN5flash44flash_bwd_dq_dk_dv_loop_seqk_parallel_kernelI23Flash_bwd_kernel_traitsILi128ELi64ELi64ELi8ELi4ELi2ELi2ELb1ELb0EN7cutlass10bfloat16_tE19Flash_kernel_traitsILi128ELi64ELi64ELi8ES3_EELb0ELb1ELb0ELb0ELb1ELb1ELb1EEEvNS_16Flash_bwd_paramsE,(.L_x_1078 - _ZN5flash44flash_bwd_dq_dk_dv_loop_seqk_parallel_kernelI23Flash_bwd_kernel_traitsILi128ELi64ELi64ELi8ELi4ELi2ELi2ELb1ELb0EN7cutlass10bfloat16_tE19Flash_kernel_traitsILi128ELi64ELi64ELi8ES3_EELb0ELb1ELb0ELb0ELb1ELb1ELb1EEEvNS_16Flash_bwd_paramsE)
        .other          _ZN5flash44flash_bwd_dq_dk_dv_loop_seqk_parallel_kernelI23Flash_bwd_kernel_traitsILi128ELi64ELi64ELi8ELi4ELi2ELi2ELb1ELb0EN7cutlass10bfloat16_tE19Flash_kernel_traitsILi128ELi64ELi64ELi8ES3_EELb0ELb1ELb0ELb0ELb1ELb1ELb1EEEvNS_16Flash_bwd_paramsE,@"STO_CUDA_ENTRY STV_DEFAULT"
_ZN5flash44flash_bwd_dq_dk_dv_loop_seqk_parallel_kernelI23Flash_bwd_kernel_traitsILi128ELi64ELi64ELi8ELi4ELi2ELi2ELb1ELb0EN7cutlass10bfloat16_tE19Flash_kernel_traitsILi128ELi64ELi64ELi8ES3_EELb0ELb1ELb0ELb0ELb1ELb1ELb1EEEvNS_16Flash_bwd_paramsE:
.text._ZN5flash44flash_bwd_dq_dk_dv_loop_seqk_parallel_kernelI23Flash_bwd_kernel_traitsILi128ELi64ELi64ELi8ELi4ELi2ELi2ELb1ELb0EN7cutlass10bfloat16_tE19Flash_kernel_traitsILi128ELi64ELi64ELi8ES3_EELb0ELb1ELb0ELb0ELb1ELb1ELb1EEEvNS_16Flash_bwd_paramsE:
        /* <DEDUP_REMOVED lines=18> */
[----:B------:R-:W-:Y:S01]  /*0120*/  ULDC.64 UR10, c[0x0][0x308] ;  /* 0x0000c200000a7ab9 */ /* 0x000fe20000000a00 */
[----:B------:R-:W3:Y:S08]  /*0130*/  LDC R251, c[0x0][0x2c4] ;  /* 0x0000b100fffb7b82 */ /* 0x000ef00000000800 */
[----:B------:R-:W4:Y:S08]  /*0140*/  S2UR UR16, SR_CTAID.Y ;  /* 0x00000000001079c3 */ /* 0x000f300000002600 */
[----:B------:R-:W5:Y:S01]  /*0150*/  S2UR UR15, SR_CTAID.Z ;  /* 0x00000000000f79c3 */ /* 0x000f620000002700 */
[----:B--2---:R-:W-:-:S04]  /*0160*/  ULEA UR5, UR5, UR4, 0x18 ;  /* 0x0000000405057291 */ /* 0x004fc8000f8ec03f */
[----:B------:R-:W-:Y:S01]  /*0170*/  UIADD3 UR6, UR5, 0xc000, URZ ;  /* 0x0000c00005067890 */ /* 0x000fe2000fffe03f */
[----:B-1----:R-:W-:Y:S01]  /*0180*/  SHF.R.S32.HI R14, RZ, 0x1f, R15 ;  /* 0x0000001fff0e7819 */ /* 0x002fe2000001140f */
[----:B------:R-:W-:Y:S01]  /*0190*/  IMAD.SHL.U32 R252, R15, 0x2, RZ ;  /* 0x000000020ffc7824 */ /* 0x000fe200078e00ff */
[----:B------:R-:W1:Y:S01]  /*01a0*/  S2UR UR14, SR_CTAID.Y ;  /* 0x00000000000e79c3 */ /* 0x000e620000002600 */
[----:B------:R-:W-:Y:S01]  /*01b0*/  UIADD3 UR4, UR5, 0x10000, URZ ;  /* 0x0001000005047890 */ /* 0x000fe2000fffe03f */
[CC--:B------:R-:W-:Y:S02]  /*01c0*/  LEA.HI R4, R14.reuse, R15.reuse, RZ, 0x5 ;  /* 0x0000000f0e047211 */ /* 0x0c0fe400078f28ff */
[CC--:B------:R-:W-:Y:S02]  /*01d0*/  LEA.HI R18, R14.reuse, R15.reuse, RZ, 0x2 ;  /* 0x0000000f0e127211 */ /* 0x0c0fe400078f10ff */
[--C-:B------:R-:W-:Y:S01]  /*01e0*/  SHF.R.S32.HI R6, RZ, 0x5, R4.reuse ;  /* 0x00000005ff067819 */ /* 0x100fe20000011404 */
[----:B----4-:R-:W-:Y:S01]  /*01f0*/  USHF.R.S32.HI UR21, URZ, 0x1f, UR16 ;  /* 0x0000001f3f157899 */ /* 0x010fe20008011410 */
[----:B------:R-:W-:Y:S01]  /*0200*/  SHF.R.S32.HI R0, RZ, 0x1f, R4 ;  /* 0x0000001fff007819 */ /* 0x000fe20000011404 */
[----:B------:R-:W-:Y:S01]  /*0210*/  UIMAD.WIDE UR24, UR16, 0x80, URZ ;  /* 0x00000080101878a5 */ /* 0x000fe2000f8e023f */
[----:B------:R-:W-:-:S02]  /*0220*/  LEA.HI R9, R14, R15, RZ, 0x4 ;  /* 0x0000000f0e097211 */ /* 0x000fc400078f20ff */
[-C--:B------:R-:W-:Y:S02]  /*0230*/  LEA.HI R0, R0, R6.reuse, RZ, 0x2 ;  /* 0x0000000600007211 */ /* 0x080fe400078f10ff */
[----:B------:R-:W-:Y:S01]  /*0240*/  LEA.HI R2, R4, R6, RZ, 0x1 ;  /* 0x0000000604027211 */ /* 0x000fe200078f08ff */
[----:B-----5:R-:W-:Y:S01]  /*0250*/  USHF.R.S32.HI UR20, URZ, 0x1f, UR15 ;  /* 0x0000001f3f147899 */ /* 0x020fe2000801140f */
[--C-:B------:R-:W-:Y:S02]  /*0260*/  SHF.R.S32.HI R11, RZ, 0x2, R18.reuse ;  /* 0x00000002ff0b7819 */ /* 0x100fe40000011412 */
[----:B------:R-:W-:Y:S02]  /*0270*/  SHF.R.S32.HI R7, RZ, 0x1f, R18 ;  /* 0x0000001fff077819 */ /* 0x000fe40000011412 */
[----:B------:R-:W-:Y:S02]  /*0280*/  LOP3.LUT R3, R0, 0xfffffffc, RZ, 0xc0, !PT ;  /* 0xfffffffc00037812 */ /* 0x000fe400078ec0ff */
[----:B------:R-:W-:-:S02]  /*0290*/  SHF.R.S32.HI R8, RZ, 0x4, R9 ;  /* 0x00000004ff087819 */ /* 0x000fc40000011409 */
[----:B------:R-:W-:Y:S01]  /*02a0*/  LOP3.LUT R0, R2, 0xfffffffe, RZ, 0xc0, !PT ;  /* 0xfffffffe02007812 */ /* 0x000fe200078ec0ff */
[C---:B------:R-:W-:Y:S01]  /*02b0*/  IMAD.IADD R12, R6.reuse, 0x1, -R3 ;  /* 0x00000001060c7824 */ /* 0x040fe200078e0a03 */
[----:B------:R-:W-:Y:S01]  /*02c0*/  LEA.HI R2, R7, R11, RZ, 0x3 ;  /* 0x0000000b07027211 */ /* 0x000fe200078f18ff */
[----:B-1----:R-:W-:Y:S01]  /*02d0*/  USHF.R.S32.HI UR17, URZ, 0x1f, UR14 ;  /* 0x0000001f3f117899 */ /* 0x002fe2000801140e */
[----:B------:R-:W-:Y:S01]  /*02e0*/  LEA.HI R5, R9, R8, RZ, 0x1 ;  /* 0x0000000809057211 */ /* 0x000fe200078f08ff */
[----:B------:R-:W-:Y:S01]  /*02f0*/  IMAD.IADD R194, R6, 0x1, -R0 ;  /* 0x0000000106c27824 */ /* 0x000fe200078e0a00 */
[----:B------:R-:W-:Y:S02]  /*0300*/  LOP3.LUT R0, R2, 0xfffffff8, RZ, 0xc0, !PT ;  /* 0xfffffff802007812 */ /* 0x000fe400078ec0ff */
[----:B------:R-:W-:Y:S02]  /*0310*/  LOP3.LUT R2, R4, 0xffffffe0, RZ, 0xc0, !PT ;  /* 0xffffffe004027812 */ /* 0x000fe400078ec0ff */
[----:B------:R-:W-:Y:S01]  /*0320*/  LOP3.LUT R3, R5, 0xfffffffe, RZ, 0xc0, !PT ;  /* 0xfffffffe05037812 */ /* 0x000fe200078ec0ff */
[----:B------:R-:W-:Y:S01]  /*0330*/  IMAD.IADD R5, R11, 0x1, -R0 ;  /* 0x000000010b057824 */ /* 0x000fe200078e0a00 */
[----:B------:R-:W-:Y:S01]  /*0340*/  LEA.HI R16, R14, R15, RZ, 0x3 ;  /* 0x0000000f0e107211 */ /* 0x000fe200078f18ff */
[----:B------:R-:W-:-:S02]  /*0350*/  IMAD.IADD R2, R15, 0x1, -R2 ;  /* 0x000000010f027824 */ /* 0x000fc400078e0a02 */
[----:B------:R-:W-:Y:S01]  /*0360*/  IMAD.IADD R10, R8, 0x1, -R3 ;  /* 0x00000001080a7824 */ /* 0x000fe200078e0a03 */
[----:B------:R-:W-:Y:S02]  /*0370*/  SHF.R.S32.HI R13, RZ, 0x3, R16 ;  /* 0x00000003ff0d7819 */ /* 0x000fe40000011410 */
[----:B------:R-:W-:Y:S01]  /*0380*/  LOP3.LUT R0, R16, 0xfffffff8, RZ, 0xc0, !PT ;  /* 0xfffffff810007812 */ /* 0x000fe200078ec0ff */
[----:B------:R-:W-:Y:S01]  /*0390*/  IMAD.SHL.U32 R7, R10, 0x200, RZ ;  /* 0x000002000a077824 */ /* 0x000fe200078e00ff */
[----:B------:R-:W-:Y:S01]  /*03a0*/  LOP3.LUT R3, R9, 0xfffffff0, RZ, 0xc0, !PT ;  /* 0xfffffff009037812 */ /* 0x000fe200078ec0ff */
[----:B------:R-:W-:Y:S01]  /*03b0*/  IMAD.SHL.U32 R4, R13, 0x40, RZ ;  /* 0x000000400d047824 */ /* 0x000fe200078e00ff */
[----:B------:R-:W-:Y:S01]  /*03c0*/  SHF.R.S32.HI R6, RZ, 0x1f, R2 ;  /* 0x0000001fff067819 */ /* 0x000fe20000011402 */
[C---:B------:R-:W-:Y:S02]  /*03d0*/  IMAD.IADD R0, R15.reuse, 0x1, -R0 ;  /* 0x000000010f007824 */ /* 0x040fe400078e0a00 */
[----:B------:R-:W-:Y:S01]  /*03e0*/  IMAD.IADD R3, R15, 0x1, -R3 ;  /* 0x000000010f037824 */ /* 0x000fe200078e0a03 */
[----:B------:R-:W-:Y:S01]  /*03f0*/  LEA.HI R17, R6, R2, RZ, 0x2 ;  /* 0x0000000206117211 */ /* 0x000fe200078f10ff */
[----:B------:R-:W-:Y:S01]  /*0400*/  IMAD.SHL.U32 R8, R0, 0x8, RZ ;  /* 0x0000000800087824 */ /* 0x000fe200078e00ff */
[----:B------:R-:W-:-:S02]  /*0410*/  LOP3.LUT R2, R4, 0x1c0, RZ, 0xc0, !PT ;  /* 0x000001c004027812 */ /* 0x000fc400078ec0ff */
[----:B------:R-:W-:Y:S02]  /*0420*/  SHF.R.S32.HI R6, RZ, 0x1f, R3 ;  /* 0x0000001fff067819 */ /* 0x000fe40000011403 */
[----:B------:R-:W-:Y:S01]  /*0430*/  SHF.R.U32.HI R4, RZ, 0x3, R2 ;  /* 0x00000003ff047819 */ /* 0x000fe20000011602 */
[----:B------:R1:W-:Y:S01]  /*0440*/  STL [R1+0x8], R8 ;  /* 0x0000080801007387 */ /* 0x0003e20000100800 */
[----:B------:R-:W-:Y:S02]  /*0450*/  LOP3.LUT R2, R2, 0x38, R8, 0xf8, !PT ;  /* 0x0000003802027812 */ /* 0x000fe400078ef808 */
[----:B------:R-:W-:Y:S02]  /*0460*/  LOP3.LUT P4, RZ, R0, 0x2, RZ, 0xc0, !PT ;  /* 0x0000000200ff7812 */ /* 0x000fe4000788c0ff */
[----:B------:R-:W-:Y:S02]  /*0470*/  LEA.HI R11, R6, R3, RZ, 0x3 ;  /* 0x00000003060b7211 */ /* 0x000fe400078f18ff */
[C---:B------:R-:W-:Y:S01]  /*0480*/  LOP3.LUT P3, RZ, R0.reuse, 0x4, RZ, 0xc0, !PT ;  /* 0x0000000400ff7812 */ /* 0x040fe2000786c0ff */
[----:B------:R-:W-:Y:S01]  /*0490*/  IMAD.SHL.U32 R0, R0, 0x40, RZ ;  /* 0x0000004000007824 */ /* 0x000fe200078e00ff */
[----:B------:R-:W-:-:S02]  /*04a0*/  LEA.HI R6, R14, R15, RZ, 0x7 ;  /* 0x0000000f0e067211 */ /* 0x000fc400078f38ff */
[----:B------:R-:W-:Y:S02]  /*04b0*/  SEL R191, R191, 0xffffffe0, !P4 ;  /* 0xffffffe0bfbf7807 */ /* 0x000fe40006000000 */
[----:B------:R-:W-:Y:S02]  /*04c0*/  LOP3.LUT R0, R0, 0x1c0, RZ, 0xc0, !PT ;  /* 0x000001c000007812 */ /* 0x000fe400078ec0ff */
[----:B------:R-:W-:Y:S02]  /*04d0*/  SHF.R.S32.HI R6, RZ, 0x7, R6 ;  /* 0x00000007ff067819 */ /* 0x000fe40000011406 */
[----:B------:R-:W-:Y:S02]  /*04e0*/  LOP3.LUT R190, R0, 0x8, R16, 0xf8, !PT ;  /* 0x0000000800be7812 */ /* 0x000fe400078ef810 */
[----:B------:R-:W-:Y:S02]  /*04f0*/  SHF.R.U32.HI R185, RZ, 0x3, R0 ;  /* 0x00000003ffb97819 */ /* 0x000fe40000011600 */
[----:B------:R-:W-:-:S02]  /*0500*/  SEL R186, R186, 0xffffffc0, !P3 ;  /* 0xffffffc0baba7807 */ /* 0x000fc40005800000 */
[----:B------:R-:W-:Y:S02]  /*0510*/  LOP3.LUT R190, R190, R185, RZ, 0x3c, !PT ;  /* 0x000000b9bebe7212 */ /* 0x000fe400078e3cff */
[----:B-1----:R-:W-:Y:S01]  /*0520*/  LOP3.LUT R8, R2, R4, RZ, 0x3c, !PT ;  /* 0x0000000402087212 */ /* 0x002fe200078e3cff */
[----:B------:R-:W-:Y:S01]  /*0530*/  IMAD.SHL.U32 R2, R194, 0x10, RZ ;  /* 0x00000010c2027824 */ /* 0x000fe200078e00ff */
[----:B------:R-:W-:-:S05]  /*0540*/  LOP3.LUT R4, R11, 0xfffffff8, RZ, 0xc0, !PT ;  /* 0xfffffff80b047812 */ /* 0x000fca00078ec0ff */
[----:B------:R-:W-:Y:S01]  /*0550*/  IMAD.IADD R13, R3, 0x1, -R4 ;  /* 0x00000001030d7824 */ /* 0x000fe200078e0a04 */
[----:B------:R-:W-:Y:S01]  /*0560*/  LOP3.LUT R3, R0, 0x10, R2, 0xf8, !PT ;  /* 0x0000001000037812 */ /* 0x000fe200078ef802 */
[----:B------:R-:W-:Y:S01]  /*0570*/  IMAD R2, R6, 0x800, R7 ;  /* 0x0000080006027824 */ /* 0x000fe200078e0207 */
[----:B------:R-:W-:Y:S02]  /*0580*/  LOP3.LUT R0, R5, 0x1, RZ, 0xc0, !PT ;  /* 0x0000000105007812 */ /* 0x000fe400078ec0ff */
[----:B------:R-:W-:Y:S01]  /*0590*/  LEA.HI R4, R14, R15, RZ, 0x6 ;  /* 0x0000000f0e047211 */ /* 0x000fe200078f30ff */
[----:B------:R-:W-:Y:S01]  /*05a0*/  IMAD.IADD R190, R2, 0x1, R190 ;  /* 0x0000000102be7824 */ /* 0x000fe200078e02be */
[----:B------:R-:W-:Y:S02]  /*05b0*/  ISETP.NE.U32.AND P0, PT, R0, 0x1, PT ;  /* 0x000000010000780c */ /* 0x000fe40003f05070 */
[----:B------:R-:W-:Y:S01]  /*05c0*/  SHF.R.S32.HI R0, RZ, 0x6, R4 ;  /* 0x00000006ff007819 */ /* 0x000fe20000011404 */
[----:B------:R-:W-:Y:S01]  /*05d0*/  IMAD.SHL.U32 R190, R190, 0x2, RZ ;  /* 0x00000002bebe7824 */ /* 0x000fe200078e00ff */
[----:B------:R-:W-:-:S02]  /*05e0*/  LOP3.LUT R9, R3, 0x8, R16, 0xf8, !PT ;  /* 0x0000000803097812 */ /* 0x000fc400078ef810 */
[----:B------:R-:W-:Y:S01]  /*05f0*/  LOP3.LUT R2, R18, 0x7ffffffc, RZ, 0xc0, !PT ;  /* 0x7ffffffc12027812 */ /* 0x000fe200078ec0ff */
[C---:B------:R-:W-:Y:S01]  /*0600*/  IMAD R3, R0.reuse, 0x200, R8 ;  /* 0x0000020000037824 */ /* 0x040fe200078e0208 */
[----:B------:R-:W-:Y:S01]  /*0610*/  R2P PR, R5, 0x6 ;  /* 0x0000000605007804 */ /* 0x000fe20000000000 */
[----:B------:R-:W-:Y:S01]  /*0620*/  IMAD.SHL.U32 R4, R0, 0x8, RZ ;  /* 0x0000000800047824 */ /* 0x000fe200078e00ff */
[----:B------:R-:W-:Y:S01]  /*0630*/  LOP3.LUT R185, R7, R9, R185, 0xf6, !PT ;  /* 0x0000000907b97212 */ /* 0x000fe200078ef6b9 */
[----:B------:R-:W-:Y:S01]  /*0640*/  IMAD.SHL.U32 R0, R6, 0x20, RZ ;  /* 0x0000002006007824 */ /* 0x000fe200078e00ff */
[----:B------:R1:W-:Y:S01]  /*0650*/  STL [R1+0x14], R3 ;  /* 0x0000140301007387 */ /* 0x0003e20000100800 */
[----:B------:R-:W-:Y:S01]  /*0660*/  IMAD.SHL.U32 R6, R10, 0x20, RZ ;  /* 0x000000200a067824 */ /* 0x000fe200078e00ff */
[----:B------:R-:W-:Y:S01]  /*0670*/  SEL R213, R213, 0x10, !P0 ;  /* 0x00000010d5d57807 */ /* 0x000fe20004000000 */
[----:B------:R-:W-:Y:S01]  /*0680*/  VIADD R188, R190, UR5 ;  /* 0x00000005bebc7c36 */ /* 0x000fe20008000000 */
[----:B------:R-:W-:-:S02]  /*0690*/  LOP3.LUT R252, R0, 0x6, R252, 0xf8, !PT ;  /* 0x0000000600fc7812 */ /* 0x000fc400078ef8fc */
[C---:B------:R-:W-:Y:S01]  /*06a0*/  IADD3 R192, R191.reuse, UR6, R190 ;  /* 0x00000006bfc07c10 */ /* 0x040fe2000fffe0be */
[--C-:B------:R-:W-:Y:S01]  /*06b0*/  IMAD.IADD R191, R191, 0x1, R188.reuse ;  /* 0x00000001bfbf7824 */ /* 0x100fe200078e02bc */
[----:B------:R-:W-:Y:S01]  /*06c0*/  LEA R185, R185, UR5, 0x1 ;  /* 0x00000005b9b97c11 */ /* 0x000fe2000f8e08ff */
[C---:B------:R-:W-:Y:S02]  /*06d0*/  IMAD.IADD R188, R186.reuse, 0x1, R188 ;  /* 0x00000001babc7824 */ /* 0x040fe400078e02bc */
[C---:B------:R-:W-:Y:S02]  /*06e0*/  IMAD.IADD R192, R186.reuse, 0x1, R192 ;  /* 0x00000001bac07824 */ /* 0x040fe400078e02c0 */
[----:B------:R-:W-:Y:S02]  /*06f0*/  IMAD.IADD R186, R186, 0x1, R185 ;  /* 0x00000001baba7824 */ /* 0x000fe400078e02b9 */
[----:B-1----:R-:W-:Y:S02]  /*0700*/  IMAD.SHL.U32 R3, R5, 0x40, RZ ;  /* 0x0000004005037824 */ /* 0x002fe400078e00ff */
[----:B------:R-:W-:-:S03]  /*0710*/  IMAD.IADD R5, R15, 0x1, -R2 ;  /* 0x000000010f057824 */ /* 0x000fc600078e0a02 */
[----:B------:R-:W-:Y:S01]  /*0720*/  LOP3.LUT R2, R3, 0x1c0, RZ, 0xc0, !PT ;  /* 0x000001c003027812 */ /* 0x000fe200078ec0ff */
[----:B------:R-:W-:Y:S01]  /*0730*/  IMAD.SHL.U32 R5, R5, 0x2, RZ ;  /* 0x0000000205057824 */ /* 0x000fe200078e00ff */
[----:B------:R-:W-:Y:S02]  /*0740*/  LOP3.LUT R3, R4, 0x18, RZ, 0xc0, !PT ;  /* 0x0000001804037812 */ /* 0x000fe400078ec0ff */
[----:B------:R-:W-:Y:S01]  /*0750*/  LOP3.LUT R4, R2, 0x20, R0, 0xf8, !PT ;  /* 0x0000002002047812 */ /* 0x000fe200078ef800 */
[----:B------:R-:W-:Y:S01]  /*0760*/  IMAD R7, R12, 0x400, R5 ;  /* 0x000004000c077824 */ /* 0x000fe200078e0205 */
[----:B------:R-:W-:Y:S02]  /*0770*/  SHF.R.U32.HI R0, RZ, 0x3, R2 ;  /* 0x00000003ff007819 */ /* 0x000fe40000011602 */
[----:B------:R-:W-:Y:S02]  /*0780*/  LOP3.LUT R8, R3, 0x20, R6, 0xf8, !PT ;  /* 0x0000002003087812 */ /* 0x000fe400078ef806 */
[----:B------:R-:W-:-:S02]  /*0790*/  LOP3.LUT R4, R4, R0, RZ, 0x3c, !PT ;  /* 0x0000000004047212 */ /* 0x000fc400078e3cff */
[----:B------:R-:W-:Y:S01]  /*07a0*/  LOP3.LUT R6, R0, R2, R3, 0x1e, !PT ;  /* 0x0000000200067212 */ /* 0x000fe200078e1e03 */
[----:B------:R-:W-:Y:S02]  /*07b0*/  IMAD.SHL.U32 R3, R13, 0x40, RZ ;  /* 0x000000400d037824 */ /* 0x000fe400078e00ff */
[----:B------:R-:W-:Y:S02]  /*07c0*/  IMAD R0, R194, 0x400, R5 ;  /* 0x00000400c2007824 */ /* 0x000fe400078e0205 */
[----:B------:R-:W-:Y:S01]  /*07d0*/  IMAD.IADD R7, R7, 0x1, R4 ;  /* 0x0000000107077824 */ /* 0x000fe200078e0204 */
[----:B------:R-:W-:Y:S01]  /*07e0*/  LOP3.LUT R3, R3, 0x1c0, RZ, 0xc0, !PT ;  /* 0x000001c003037812 */ /* 0x000fe200078ec0ff */
[----:B------:R-:W-:Y:S02]  /*07f0*/  IMAD.SHL.U32 R4, R10, 0x8, RZ ;  /* 0x000000080a047824 */ /* 0x000fe400078e00ff */
[----:B------:R-:W-:Y:S01]  /*0800*/  IMAD.IADD R6, R0, 0x1, R6 ;  /* 0x0000000100067824 */ /* 0x000fe200078e0206 */
[----:B------:R-:W-:Y:S01]  /*0810*/  SHF.R.U32.HI R2, RZ, 0x3, R3 ;  /* 0x00000003ff027819 */ /* 0x000fe20000011603 */
[----:B------:R-:W-:Y:S01]  /*0820*/  IMAD.SHL.U32 R0, R11, 0x40, RZ ;  /* 0x000000400b007824 */ /* 0x000fe200078e00ff */
[----:B------:R-:W-:-:S02]  /*0830*/  LOP3.LUT R4, R3, 0x8, R4, 0xf8, !PT ;  /* 0x0000000803047812 */ /* 0x000fc400078ef804 */
[----:B------:R-:W-:Y:S02]  /*0840*/  LOP3.LUT R3, R2, R8, R3, 0x1e, !PT ;  /* 0x0000000802037212 */ /* 0x000fe400078e1e03 */
[----:B------:R-:W-:Y:S02]  /*0850*/  LOP3.LUT R0, R0, 0xfffffe00, RZ, 0xc0, !PT ;  /* 0xfffffe0000007812 */ /* 0x000fe400078ec0ff */
[----:B------:R-:W-:Y:S02]  /*0860*/  LOP3.LUT R2, R4, R2, RZ, 0x3c, !PT ;  /* 0x0000000204027212 */ /* 0x000fe400078e3cff */
[----:B------:R-:W-:Y:S01]  /*0870*/  SHF.R.S32.HI R4, RZ, 0x2, R17 ;  /* 0x00000002ff047819 */ /* 0x000fe20000011411 */
[----:B------:R-:W-:Y:S01]  /*0880*/  IMAD R194, R194, 0x400, R0 ;  /* 0x00000400c2c27824 */ /* 0x000fe200078e0200 */
[----:B------:R-:W-:Y:S02]  /*0890*/  LEA R214, R7, UR5, 0x1 ;  /* 0x0000000507d67c11 */ /* 0x000fe4000f8e08ff */
[----:B------:R-:W-:Y:S01]  /*08a0*/  LEA R249, R6, UR6, 0x1 ;  /* 0x0000000606f97c11 */ /* 0x000fe2000f8e08ff */
[----:B------:R-:W-:Y:S01]  /*08b0*/  IMAD R5, R12, 0x10, R4 ;  /* 0x000000100c057824 */ /* 0x000fe200078e0204 */
[----:B------:R-:W-:Y:S01]  /*08c0*/  LOP3.LUT R199, R3, R0, RZ, 0xfc, !PT ;  /* 0x0000000003c77212 */ /* 0x000fe200078efcff */
[----:B------:R-:W-:-:S02]  /*08d0*/  IMAD.IADD R194, R2, 0x1, R194 ;  /* 0x0000000102c27824 */ /* 0x000fc400078e02c2 */
[----:B------:R-:W-:Y:S01]  /*08e0*/  VIADD R212, R214, 0x20 ;  /* 0x00000020d6d47836 */ /* 0x000fe20000000000 */
[----:B---3--:R-:W-:Y:S01]  /*08f0*/  IADD3 R251, R5, 0x1, -R251 ;  /* 0x0000000105fb7810 */ /* 0x008fe20007ffe8fb */
[----:B------:R-:W-:Y:S01]  /*0900*/  IMAD R4, R12, 0x400, R0 ;  /* 0x000004000c047824 */ /* 0x000fe200078e0200 */
[----:B------:R-:W-:Y:S01]  /*0910*/  LEA R194, R194, UR4, 0x1 ;  /* 0x00000004c2c27c11 */ /* 0x000fe2000f8e08ff */
[C---:B------:R-:W-:Y:S02]  /*0920*/  @P1 VIADD R212, R214.reuse, 0xffffffe0 ;  /* 0xffffffe0d6d41836 */ /* 0x040fe40000000000 */
[----:B------:R-:W-:Y:S02]  /*0930*/  VIADD R250, R249, 0x40 ;  /* 0x00000040f9fa7836 */ /* 0x000fe40000000000 */
[----:B------:R-:W-:Y:S02]  /*0940*/  IMAD.IADD R215, R214, 0x1, R213 ;  /* 0x00000001d6d77824 */ /* 0x000fe400078e02d5 */
[----:B------:R-:W-:-:S02]  /*0950*/  IMAD.IADD R198, R4, 0x1, R2 ;  /* 0x0000000104c67824 */ /* 0x000fc400078e0202 */
[----:B------:R-:W-:Y:S02]  /*0960*/  @P2 VIADD R250, R249, 0xffffffc0 ;  /* 0xffffffc0f9fa2836 */ /* 0x000fe40000000000 */
[----:B------:R-:W-:-:S07]  /*0970*/  IMAD.IADD R213, R213, 0x1, R212 ;  /* 0x00000001d5d57824 */ /* 0x000fce00078e02d4 */
.L_x_456:
[----:B------:R-:W-:Y:S01]  /*0980*/  ISETP.NE.U32.AND P0, PT, RZ, UR12, PT ;  /* 0x0000000cff007c0c */ /* 0x000fe2000bf05070 */
[----:B--2---:R-:W-:Y:S01]  /*0990*/  IMAD.MOV.U32 R6, RZ, RZ, RZ ;  /* 0x000000ffff067224 */ /* 0x004fe200078e00ff */
[----:B------:R-:W-:Y:S02]  /*09a0*/  ISETP.NE.U32.AND P1, PT, RZ, UR10, PT ;  /* 0x0000000aff007c0c */ /* 0x000fe4000bf25070 */
[----:B------:R-:W-:Y:S02]  /*09b0*/  ISETP.NE.AND.EX P0, PT, RZ, UR13, PT, P0 ;  /* 0x0000000dff007c0c */ /* 0x000fe4000bf05300 */
[----:B------:R-:W-:-:S11]  /*09c0*/  ISETP.NE.AND.EX P1, PT, RZ, UR11, PT, P1 ;  /* 0x0000000bff007c0c */ /* 0x000fd6000bf25310 */
[----:B------:R-:W1:Y:S01]  /*09d0*/  @P0 S2R R0, SR_CTAID.Y ;  /* 0x0000000000000919 */ /* 0x000e620000002600 */
[----:B------:R-:W1:Y:S01]  /*09e0*/  @P0 LDC.64 R4, c[0x0][0x300] ;  /* 0x0000c000ff040b82 */ /* 0x000e620000000a00 */
[----:B------:R-:W2:Y:S07]  /*09f0*/  @P1 S2R R7, SR_CTAID.Y ;  /* 0x0000000000071919 */ /* 0x000eae0000002600 */
[----:B------:R-:W2:Y:S01]  /*0a00*/  @P1 LDC.64 R2, c[0x0][0x308] ;  /* 0x0000c200ff021b82 */ /* 0x000ea20000000a00 */
[----:B-1----:R-:W-:-:S04]  /*0a10*/  @P0 IMAD.WIDE R4, R0, 0x4, R4 ;  /* 0x0000000400040825 */ /* 0x002fc800078e0204 */
[----:B--2---:R-:W-:Y:S01]  /*0a20*/  @P1 IMAD.WIDE R2, R7, 0x4, R2 ;  /* 0x0000000407021825 */ /* 0x004fe200078e0202 */
[----:B------:R1:W2:Y:S04]  /*0a30*/  @P0 LDG.E R6, desc[UR18][R4.64] ;  /* 0x0000001204060981 */ /* 0x0002a8000c1e1900 */
[----:B------:R-:W2:Y:S01]  /*0a40*/  @P1 LDG.E R0, desc[UR18][R2.64] ;  /* 0x0000001202001981 */ /* 0x000ea2000c1e1900 */
[----:B------:R-:W-:Y:S01]  /*0a50*/  IMAD.SHL.U32 R52, R244, 0x40, RZ ;  /* 0x00000040f4347824 */ /* 0x000fe200078e00ff */
[----:B-1----:R-:W1:Y:S08]  /*0a60*/  @!P1 LDC.64 R4, c[0x0][0x2c8] ;  /* 0x0000b200ff049b82 */ /* 0x002e700000000a00 */
[----:B------:R-:W3:Y:S02]  /*0a70*/  @!P1 LDC.64 R2, c[0x0][0x318] ;  /* 0x0000c600ff029b82 */ /* 0x000ee40000000a00 */
[----:B---3--:R-:W-:-:S04]  /*0a80*/  @!P1 ISETP.NE.U32.AND P0, PT, R2, RZ, PT ;  /* 0x000000ff0200920c */ /* 0x008fc80003f05070 */
[----:B------:R-:W-:Y:S01]  /*0a90*/  @!P1 ISETP.NE.AND.EX P0, PT, R3, RZ, PT, P0 ;  /* 0x000000ff0300920c */ /* 0x000fe20003f05300 */
[----:B--2---:R-:W-:-:S03]  /*0aa0*/  @P1 IMAD.IADD R223, R0, 0x1, -R6 ;  /* 0x0000000100df1824 */ /* 0x004fc600078e0a06 */
[----:B-1----:R-:W-:-:S04]  /*0ab0*/  @!P1 SEL R0, R5, RZ, P0 ;  /* 0x000000ff05009207 */ /* 0x002fc80000000000 */
[----:B------:R-:W-:-:S04]  /*0ac0*/  @!P1 IADD3 R223, R0, R4, -R6 ;  /* 0x0000000400df9210 */ /* 0x000fc80007ffe806 */
[----:B------:R-:W-:-:S13]  /*0ad0*/  ISETP.GE.AND P0, PT, R52, R223, PT ;  /* 0x000000df3400720c */ /* 0x000fda0003f06270 */
[----:B-----5:R-:W-:Y:S05]  /*0ae0*/  @P0 BRA `(.L_x_448) ;  /* 0x0000004c00200947 */ /* 0x020fea0003800000 */
[----:B------:R-:W1:Y:S01]  /*0af0*/  LDC R8, c[0x0][0x278] ;  /* 0x00009e00ff087b82 */ /* 0x000e620000000800 */
[----:B------:R-:W2:Y:S01]  /*0b00*/  S2R R36, SR_CTAID.Z ;  /* 0x0000000000247919 */ /* 0x000ea20000002700 */
[----:B------:R-:W-:Y:S01]  /*0b10*/  ULDC.64 UR6, c[0x0][0x2f0] ;  /* 0x0000bc0000067ab9 */ /* 0x000fe20000000a00 */
[----:B------:R-:W-:Y:S01]  /*0b20*/  ULDC.U8 UR4, c[0x0][0x480] ;  /* 0x0001200000047ab9 */ /* 0x000fe20000000000 */
[----:B------:R-:W-:Y:S01]  /*0b30*/  UISETP.NE.U32.AND UP0, UPT, UR6, URZ, UPT ;  /* 0x0000003f0600728c */ /* 0x000fe2000bf05070 */
[----:B------:R-:W3:Y:S01]  /*0b40*/  S2R R10, SR_CTAID.X ;  /* 0x00000000000a7919 */ /* 0x000ee20000002500 */
[----:B------:R-:W-:Y:S02]  /*0b50*/  SHF.R.S32.HI R14, RZ, 0x1f, R6 ;  /* 0x0000001fff0e7819 */ /* 0x000fe40000011406 */
[----:B------:R-:W4:Y:S01]  /*0b60*/  LDC R245, c[0x0][0x2c4] ;  /* 0x0000b100fff57b82 */ /* 0x000f220000000800 */
[----:B------:R-:W-:-:S04]  /*0b70*/  UISETP.NE.AND.EX UP0, UPT, UR7, URZ, UPT, UP0 ;  /* 0x0000003f0700728c */ /* 0x000fc8000bf05300 */
[----:B------:R-:W-:Y:S02]  /*0b80*/  USEL UR23, UR24, URZ, UP0 ;  /* 0x0000003f18177287 */ /* 0x000fe40008000000 */
[----:B------:R-:W-:Y:S01]  /*0b90*/  USEL UR22, UR25, URZ, UP0 ;  /* 0x0000003f19167287 */ /* 0x000fe20008000000 */
[----:B------:R-:W5:Y:S01]  /*0ba0*/  LDC R38, c[0x0][0x270] ;  /* 0x00009c00ff267b82 */ /* 0x000f620000000800 */
[----:B-1----:R-:W-:-:S04]  /*0bb0*/  IABS R7, R8 ;  /* 0x0000000800077213 */ /* 0x002fc80000000000 */
[----:B------:R-:W1:Y:S01]  /*0bc0*/  I2F.RP R2, R7 ;  /* 0x0000000700027306 */ /* 0x000e620000209400 */
[----:B--2---:R-:W-:Y:S02]  /*0bd0*/  IABS R4, R36 ;  /* 0x0000002400047213 */ /* 0x004fe40000000000 */
[----:B------:R-:W-:Y:S02]  /*0be0*/  SHF.R.S32.HI R40, RZ, 0x1f, R36 ;  /* 0x0000001fff287819 */ /* 0x000fe40000011424 */
[----:B-----5:R-:W-:-:S03]  /*0bf0*/  SHF.R.S32.HI R42, RZ, 0x1f, R38 ;  /* 0x0000001fff2a7819 */ /* 0x020fc60000011426 */
[----:B-1----:R-:W1:Y:S02]  /*0c00*/  MUFU.RCP R2, R2 ;  /* 0x0000000200027308 */ /* 0x002e640000001000 */
[----:B-1----:R-:W-:-:S06]  /*0c10*/  VIADD R2, R2, 0xffffffe ;  /* 0x0ffffffe02027836 */ /* 0x002fcc0000000000 */
[----:B------:R-:W1:Y:S02]  /*0c20*/  F2I.FTZ.U32.TRUNC.NTZ R3, R2 ;  /* 0x0000000200037305 */ /* 0x000e64000021f000 */
[----:B-1----:R-:W-:Y:S02]  /*0c30*/  IMAD.MOV R0, RZ, RZ, -R3 ;  /* 0x000000ffff007224 */ /* 0x002fe400078e0a03 */
[----:B------:R-:W-:Y:S02]  /*0c40*/  IMAD.MOV.U32 R2, RZ, RZ, RZ ;  /* 0x000000ffff027224 */ /* 0x000fe400078e00ff */
[----:B------:R-:W-:-:S04]  /*0c50*/  IMAD R0, R0, R7, RZ ;  /* 0x0000000700007224 */ /* 0x000fc800078e02ff */
[----:B------:R-:W-:-:S04]  /*0c60*/  IMAD.HI.U32 R0, R3, R0, R2 ;  /* 0x0000000003007227 */ /* 0x000fc800078e0002 */
[----:B------:R-:W-:Y:S02]  /*0c70*/  IMAD.MOV.U32 R3, RZ, RZ, R4 ;  /* 0x000000ffff037224 */ /* 0x000fe400078e0004 */
[----:B------:R-:W1:Y:S02]  /*0c80*/  LDC.U8 R4, c[0x0][0x3d8] ;  /* 0x0000f600ff047b82 */ /* 0x000e640000000000 */
[----:B------:R-:W-:-:S04]  /*0c90*/  IMAD.HI.U32 R0, R0, R3, RZ ;  /* 0x0000000300007227 */ /* 0x000fc800078e00ff */
[----:B------:R-:W-:-:S04]  /*0ca0*/  IMAD.MOV R2, RZ, RZ, -R0 ;  /* 0x000000ffff027224 */ /* 0x000fc800078e0a00 */
[----:B------:R-:W-:-:S05]  /*0cb0*/  IMAD R2, R7, R2, R3 ;  /* 0x0000000207027224 */ /* 0x000fca00078e0203 */
[----:B------:R-:W-:Y:S02]  /*0cc0*/  ISETP.GT.U32.AND P2, PT, R7, R2, PT ;  /* 0x000000020700720c */ /* 0x000fe40003f44070 */
[----:B-1----:R-:W-:Y:S02]  /*0cd0*/  ISETP.NE.AND P0, PT, R4, RZ, PT ;  /* 0x000000ff0400720c */ /* 0x002fe40003f05270 */
[----:B------:R-:W3:Y:S09]  /*0ce0*/  LDC.64 R4, c[0x0][0x488] ;  /* 0x00012200ff047b82 */ /* 0x000ef20000000a00 */
[----:B------:R-:W-:-:S02]  /*0cf0*/  @!P2 IMAD.IADD R2, R2, 0x1, -R7 ;  /* 0x000000010202a824 */ /* 0x000fc400078e0a07 */
[----:B------:R-:W-:Y:S01]  /*0d00*/  @!P2 VIADD R0, R0, 0x1 ;  /* 0x000000010000a836 */ /* 0x000fe20000000000 */
[----:B------:R-:W-:Y:S02]  /*0d10*/  ISETP.NE.AND P2, PT, R8, RZ, PT ;  /* 0x000000ff0800720c */ /* 0x000fe40003f45270 */
[----:B------:R-:W-:Y:S02]  /*0d20*/  ISETP.GE.U32.AND P3, PT, R2, R7, PT ;  /* 0x000000070200720c */ /* 0x000fe40003f66070 */
[----:B------:R-:W-:Y:S01]  /*0d30*/  LOP3.LUT R2, R36, R8, RZ, 0x3c, !PT ;  /* 0x0000000824027212 */ /* 0x000fe200078e3cff */
[----:B------:R-:W1:Y:S03]  /*0d40*/  @P0 LDC R30, c[0x0][0x2e4] ;  /* 0x0000b900ff1e0b82 */ /* 0x000e660000000800 */
[----:B------:R-:W-:-:S07]  /*0d50*/  ISETP.GE.AND P1, PT, R2, RZ, PT ;  /* 0x000000ff0200720c */ /* 0x000fce0003f26270 */
[----:B------:R-:W-:Y:S01]  /*0d60*/  @P3 VIADD R0, R0, 0x1 ;  /* 0x0000000100003836 */ /* 0x000fe20000000000 */
[----:B------:R-:W-:Y:S01]  /*0d70*/  ISETP.NE.AND P3, PT, RZ, UR4, PT ;  /* 0x00000004ff007c0c */ /* 0x000fe2000bf65270 */
[----:B------:R-:W-:Y:S02]  /*0d80*/  ULDC UR4, c[0x0][0x2dc] ;  /* 0x0000b70000047ab9 */ /* 0x000fe40000000800 */
[----:B------:R-:W-:Y:S02]  /*0d90*/  IMAD.MOV.U32 R9, RZ, RZ, R0 ;  /* 0x000000ffff097224 */ /* 0x000fe400078e0000 */
[----:B----4-:R-:W-:Y:S02]  /*0da0*/  @P0 IMAD R0, R245, UR16, RZ ;  /* 0x00000010f5000c24 */ /* 0x010fe4000f8e02ff */
[----:B---3--:R-:W-:-:S04]  /*0db0*/  IMAD.WIDE.U32 R2, R10, R4, RZ ;  /* 0x000000040a027225 */ /* 0x008fc800078e00ff */
[----:B------:R-:W-:Y:S01]  /*0dc0*/  @!P1 IMAD.MOV R9, RZ, RZ, -R9 ;  /* 0x000000ffff099224 */ /* 0x000fe200078e0a09 */
[----:B------:R-:W-:Y:S01]  /*0dd0*/  @!P2 LOP3.LUT R9, RZ, R8, RZ, 0x33, !PT ;  /* 0x00000008ff09a212 */ /* 0x000fe200078e33ff */
[----:B------:R-:W-:Y:S01]  /*0de0*/  IMAD R5, R10, R5, R3 ;  /* 0x000000050a057224 */ /* 0x000fe200078e0203 */
[----:B------:R-:W-:Y:S01]  /*0df0*/  SEL R33, R2, RZ, P3 ;  /* 0x000000ff02217207 */ /* 0x000fe20001800000 */
[C---:B-1----:R-:W-:Y:S01]  /*0e00*/  @P0 IMAD R30, R36.reuse, R30, R0 ;  /* 0x0000001e241e0224 */ /* 0x042fe200078e0200 */
[----:B------:R-:W-:Y:S01]  /*0e10*/  SHF.R.S32.HI R8, RZ, 0x1f, R52 ;  /* 0x0000001fff087819 */ /* 0x000fe20000011434 */
[----:B------:R-:W-:Y:S01]  /*0e20*/  VIADD R0, R245, 0x3f ;  /* 0x0000003ff5007836 */ /* 0x000fe20000000000 */
[----:B------:R-:W-:Y:S01]  /*0e30*/  SEL R34, R5, RZ, P3 ;  /* 0x000000ff05227207 */ /* 0x000fe20001800000 */
[----:B------:R-:W-:Y:S01]  /*0e40*/  IMAD R37, R36, UR4, RZ ;  /* 0x0000000424257c24 */ /* 0x000fe2000f8e02ff */
[----:B------:R-:W-:Y:S01]  /*0e50*/  SHF.R.S32.HI R29, RZ, 0x1f, R9 ;  /* 0x0000001fff1d7819 */ /* 0x000fe20000011409 */
[----:B------:R-:W-:Y:S01]  /*0e60*/  @!P0 IMAD R3, R38, UR16, R36 ;  /* 0x0000001026038c24 */ /* 0x000fe2000f8e0224 */
[----:B------:R-:W-:-:S02]  /*0e70*/  SHF.R.S32.HI R4, RZ, 0x1f, R0 ;  /* 0x0000001fff047819 */ /* 0x000fc40000011400 */
[----:B------:R-:W-:Y:S01]  /*0e80*/  SHF.R.S32.HI R39, RZ, 0x1f, R37 ;  /* 0x0000001fff277819 */ /* 0x000fe20000011425 */
[----:B------:R-:W-:Y:S01]  /*0e90*/  @!P0 IMAD R30, R3, R245, RZ ;  /* 0x000000f5031e8224 */ /* 0x000fe200078e02ff */
[----:B------:R-:W-:-:S04]  /*0ea0*/  LEA.HI R0, R4, R0, RZ, 0x6 ;  /* 0x0000000004007211 */ /* 0x000fc800078f30ff */
[----:B------:R-:W-:Y:S02]  /*0eb0*/  LOP3.LUT R12, R0, 0xffffffc0, RZ, 0xc0, !PT ;  /* 0xffffffc0000c7812 */ /* 0x000fe400078ec0ff */
[----:B------:R-:W-:-:S03]  /*0ec0*/  SHF.R.S32.HI R32, RZ, 0x6, R0 ;  /* 0x00000006ff207819 */ /* 0x000fc60000011400 */
[----:B------:R-:W-:-:S05]  /*0ed0*/  VIADD R12, R12, 0xffffffc0 ;  /* 0xffffffc00c0c7836 */ /* 0x000fca0000000000 */
[----:B------:R-:W-:Y:S01]  /*0ee0*/  SHF.R.S32.HI R13, RZ, 0x1f, R12 ;  /* 0x0000001fff0d7819 */ /* 0x000fe2000001140c */
[----:B------:R-:W-:Y:S06]  /*0ef0*/  @!P0 BRA `(.L_x_449) ;  /* 0x0000000000208947 */ /* 0x000fec0003800000 */
[----:B------:R-:W1:Y:S01]  /*0f00*/  LDC R41, c[0x0][0x2d4] ;  /* 0x0000b500ff297b82 */ /* 0x000e620000000800 */
[----:B------:R-:W-:Y:S01]  /*0f10*/  ULDC UR7, c[0x0][0x2c0] ;  /* 0x0000b00000077ab9 */ /* 0x000fe20000000800 */
[----:B------:R-:W-:Y:S02]  /*0f20*/  ULDC UR6, c[0x0][0x2e4] ;  /* 0x0000b90000067ab9 */ /* 0x000fe40000000800 */
[----:B------:R-:W-:Y:S01]  /*0f30*/  ULEA UR6, UR7, UR6, 0x7 ;  /* 0x0000000607067291 */ /* 0x000fe2000f8e383f */
[----:B-1----:R-:W-:-:S05]  /*0f40*/  IADD3 R0, R41, 0x80, RZ ;  /* 0x0000008029007810 */ /* 0x002fca0007ffe0ff */
[----:B------:R-:W-:-:S04]  /*0f50*/  IMAD R0, R0, UR16, RZ ;  /* 0x0000001000007c24 */ /* 0x000fc8000f8e02ff */
[----:B------:R-:W-:Y:S01]  /*0f60*/  IMAD R31, R36, UR6, R0 ;  /* 0x00000006241f7c24 */ /* 0x000fe2000f8e0200 */
[----:B------:R-:W-:Y:S06]  /*0f70*/  BRA `(.L_x_450) ;  /* 0x00000000000c7947 */ /* 0x000fec0003800000 */
.L_x_449:
[----:B------:R-:W1:Y:S01]  /*0f80*/  LDC R41, c[0x0][0x2d4] ;  /* 0x0000b500ff297b82 */ /* 0x000e620000000800 */
[----:B------:R-:W-:-:S04]  /*0f90*/  IMAD R0, R38, UR16, R36 ;  /* 0x0000001026007c24 */ /* 0x000fc8000f8e0224 */
[----:B-1----:R-:W-:-:S07]  /*0fa0*/  IMAD R31, R0, R41, RZ ;  /* 0x00000029001f7224 */ /* 0x002fce00078e02ff */
.L_x_450:
[----:B------:R-:W2:Y:S01]  /*0fb0*/  LDL.64 R2, [R1+0x8] ;  /* 0x0000080001027983 */ /* 0x000ea20000100a00 */
[----:B------:R-:W1:Y:S03]  /*0fc0*/  LDC.64 R26, c[0x0][0x240] ;  /* 0x00009000ff1a7b82 */ /* 0x000e660000000a00 */
[----:B------:R-:W2:Y:S01]  /*0fd0*/  LDL.64 R46, [R1+0x8] ;  /* 0x00000800012e7983 */ /* 0x000ea20000100a00 */
[----:B------:R-:W-:Y:S01]  /*0fe0*/  VIADD R206, R32, 0xffffffff ;  /* 0xffffffff20ce7836 */ /* 0x000fe20000000000 */
[----:B------:R-:W-:Y:S01]  /*0ff0*/  ULDC.64 UR6, c[0x0][0x258] ;  /* 0x0000960000067ab9 */ /* 0x000fe20000000a00 */
[----:B------:R-:W-:Y:S01]  /*1000*/  ULDC.64 UR8, c[0x0][0x428] ;  /* 0x00010a0000087ab9 */ /* 0x000fe20000000a00 */
[----:B------:R-:W3:Y:S01]  /*1010*/  S2R R43, SR_TID.X ;  /* 0x00000000002b7919 */ /* 0x000ee20000002100 */
[----:B------:R-:W4:Y:S01]  /*1020*/  LDC.64 R4, c[0x0][0x228] ;  /* 0x00008a00ff047b82 */ /* 0x000f220000000a00 */
[----:B------:R-:W1:Y:S01]  /*1030*/  S2R R44, SR_TID.X ;  /* 0x00000000002c7919 */ /* 0x000e620000002100 */
[----:B------:R-:W1:Y:S06]  /*1040*/  S2R R53, SR_TID.X ;  /* 0x0000000000357919 */ /* 0x000e6c0000002100 */
[----:B------:R-:W1:Y:S08]  /*1050*/  LDC.64 R10, c[0x0][0x418] ;  /* 0x00010600ff0a7b82 */ /* 0x000e700000000a00 */
[----:B------:R-:W2:Y:S01]  /*1060*/  LDC.64 R24, c[0x0][0x420] ;  /* 0x00010800ff187b82 */ /* 0x000ea20000000a00 */
[----:B----4-:R-:W-:-:S07]  /*1070*/  IMAD R16, R4, UR21, RZ ;  /* 0x0000001504107c24 */ /* 0x010fce000f8e02ff */
[----:B------:R-:W4:Y:S01]  /*1080*/  LDC.64 R18, c[0x0][0x238] ;  /* 0x00008e00ff127b82 */ /* 0x000f220000000a00 */
[----:B------:R-:W-:Y:S01]  /*1090*/  IMAD R5, R5, UR16, R16 ;  /* 0x0000001005057c24 */ /* 0x000fe2000f8e0210 */
[----:B---3--:R-:W-:Y:S01]  /*10a0*/  SHF.R.S32.HI R43, RZ, 0x1f, R43 ;  /* 0x0000001fff2b7819 */ /* 0x008fe2000001142b */
[----:B-1----:R-:W-:-:S05]  /*10b0*/  IMAD R22, R10, UR21, RZ ;  /* 0x000000150a167c24 */ /* 0x002fca000f8e02ff */
[----:B------:R-:W1:Y:S01]  /*10c0*/  LDC.64 R16, c[0x0][0x250] ;  /* 0x00009400ff107b82 */ /* 0x000e620000000a00 */
[----:B------:R-:W-:Y:S01]  /*10d0*/  LEA.HI R43, R43, R44, RZ, 0x3 ;  /* 0x0000002c2b2b7211 */ /* 0x000fe200078f18ff */
[----:B------:R-:W-:-:S03]  /*10e0*/  IMAD R22, R11, UR16, R22 ;  /* 0x000000100b167c24 */ /* 0x000fc6000f8e0216 */
[----:B------:R-:W-:Y:S02]  /*10f0*/  SHF.R.S32.HI R43, RZ, 0x3, R43 ;  /* 0x00000003ff2b7819 */ /* 0x000fe4000001142b */
[----:B------:R-:W-:Y:S01]  /*1100*/  SHF.R.S32.HI R54, RZ, 0x1f, R53 ;  /* 0x0000001fff367819 */ /* 0x000fe20000011435 */
[----:B------:R-:W3:Y:S01]  /*1110*/  LDC.64 R20, c[0x0][0x248] ;  /* 0x00009200ff147b82 */ /* 0x000ee20000000a00 */
[----:B------:R-:W-:Y:S02]  /*1120*/  SHF.R.S32.HI R35, RZ, 0x1f, R43 ;  /* 0x0000001fff237819 */ /* 0x000fe4000001142b */
[----:B------:R-:W-:-:S05]  /*1130*/  IADD3 R0, P0, R43, R12, RZ ;  /* 0x0000000c2b007210 */ /* 0x000fca0007f1e0ff */
[----:B------:R-:W-:Y:S01]  /*1140*/  IMAD.X R15, R35, 0x1, R13, P0 ;  /* 0x00000001230f7824 */ /* 0x000fe200000e060d */
[----:B------:R-:W-:Y:S02]  /*1150*/  IADD3 R45, P0, R52, R6, RZ ;  /* 0x00000006342d7210 */ /* 0x000fe40007f1e0ff */
[----:B------:R-:W-:Y:S01]  /*1160*/  LEA.HI R6, R54, R53, RZ, 0x5 ;  /* 0x0000003536067211 */ /* 0x000fe200078f28ff */
[----:B------:R-:W-:Y:S02]  /*1170*/  IMAD R7, R15, R26, RZ ;  /* 0x0000001a0f077224 */ /* 0x000fe400078e02ff */
[----:B------:R-:W-:Y:S01]  /*1180*/  IMAD.X R44, R14, 0x1, R8, P0 ;  /* 0x000000010e2c7824 */ /* 0x000fe200000e0608 */
[----:B------:R-:W-:Y:S01]  /*1190*/  SHF.R.S32.HI R28, RZ, 0x5, R6 ;  /* 0x00000005ff1c7819 */ /* 0x000fe20000011406 */
[----:B------:R-:W-:Y:S02]  /*11a0*/  IMAD R7, R0, R27, R7 ;  /* 0x0000001b00077224 */ /* 0x000fe400078e0207 */
[----:B------:R-:W-:-:S02]  /*11b0*/  IMAD R14, R40, UR6, RZ ;  /* 0x00000006280e7c24 */ /* 0x000fc4000f8e02ff */
[----:B-1----:R-:W-:Y:S02]  /*11c0*/  IMAD R11, R44, R16, RZ ;  /* 0x000000102c0b7224 */ /* 0x002fe400078e02ff */
[----:B------:R-:W-:Y:S02]  /*11d0*/  IMAD R14, R36, UR7, R14 ;  /* 0x00000007240e7c24 */ /* 0x000fe4000f8e020e */
[----:B------:R-:W-:Y:S01]  /*11e0*/  IMAD R11, R45, R17, R11 ;  /* 0x000000112d0b7224 */ /* 0x000fe200078e020b */
[----:B------:R-:W-:Y:S01]  /*11f0*/  @P3 BAR.SYNC.DEFER_BLOCKING 0x0 ;  /* 0x0000000000003b1d */ /* 0x000fe20000010000 */
[----:B--2---:R-:W-:-:S05]  /*1200*/  IMAD.MOV.U32 R46, RZ, RZ, R2 ;  /* 0x000000ffff2e7224 */ /* 0x004fca00078e0002 */
[----:B------:R-:W-:-:S03]  /*1210*/  SHF.R.S32.HI R47, RZ, 0x1f, R46 ;  /* 0x0000001fff2f7819 */ /* 0x000fc6000001142e */
[----:B------:R-:W-:Y:S02]  /*1220*/  IMAD.WIDE.U32 R2, R0, R26, R46 ;  /* 0x0000001a00027225 */ /* 0x000fe400078e002e */
[----:B------:R1:W-:Y:S02]  /*1230*/  STL [R1+0xc], R47 ;  /* 0x00000c2f01007387 */ /* 0x0003e40000100800 */
[----:B------:R-:W-:Y:S01]  /*1240*/  IMAD.IADD R3, R3, 0x1, R7 ;  /* 0x0000000103037824 */ /* 0x000fe200078e0207 */
[----:B------:R-:W-:Y:S01]  /*1250*/  LEA.HI R7, R206, R206, RZ, 0x1 ;  /* 0x000000cece077211 */ /* 0x000fe200078f08ff */
[----:B------:R-:W-:Y:S01]  /*1260*/  STL [R1], R45 ;  /* 0x0000002d01007387 */ /* 0x000fe20000100800 */
[----:B------:R-:W-:Y:S02]  /*1270*/  IMAD.WIDE.U32 R2, R4, UR16, R2 ;  /* 0x0000001004027c25 */ /* 0x000fe4000f8e0002 */
[----:B------:R-:W-:Y:S01]  /*1280*/  LOP3.LUT R4, R7, 0xfffffffe, RZ, 0xc0, !PT ;  /* 0xfffffffe07047812 */ /* 0x000fe200078ec0ff */
[----:B------:R2:W-:Y:S01]  /*1290*/  STL [R1+0x10], R44 ;  /* 0x0000102c01007387 */ /* 0x0005e20000100800 */
[----:B------:R-:W-:-:S03]  /*12a0*/  IMAD.IADD R3, R3, 0x1, R5 ;  /* 0x0000000103037824 */ /* 0x000fc600078e0205 */
[----:B------:R-:W-:Y:S02]  /*12b0*/  IMAD.IADD R4, R206, 0x1, -R4 ;  /* 0x00000001ce047824 */ /* 0x000fe400078e0a04 */
[----:B------:R-:W-:Y:S01]  /*12c0*/  IMAD.WIDE.U32 R2, R36, UR6, R2 ;  /* 0x0000000624027c25 */ /* 0x000fe2000f8e0002 */
[----:B------:R-:W-:Y:S02]  /*12d0*/  ULDC.64 UR6, c[0x0][0x210] ;  /* 0x0000840000067ab9 */ /* 0x000fe40000000a00 */
[----:B------:R-:W-:Y:S01]  /*12e0*/  ISETP.NE.AND P0, PT, R4, 0x1, PT ;  /* 0x000000010400780c */ /* 0x000fe20003f05270 */
[----:B------:R-:W-:Y:S01]  /*12f0*/  IMAD.IADD R3, R3, 0x1, R14 ;  /* 0x0000000103037824 */ /* 0x000fe200078e020e */
[----:B------:R-:W-:Y:S02]  /*1300*/  LOP3.LUT R4, R6, 0xffffffe0, RZ, 0xc0, !PT ;  /* 0xffffffe006047812 */ /* 0x000fe400078ec0ff */
[----:B------:R-:W-:Y:S02]  /*1310*/  SHF.R.S32.HI R6, RZ, 0x1f, R6 ;  /* 0x0000001fff067819 */ /* 0x000fe40000011406 */
[----:B------:R-:W-:Y:S01]  /*1320*/  LEA R204, P1, R2, UR6, 0x1 ;  /* 0x0000000602cc7c11 */ /* 0x000fe2000f8208ff */
[----:B------:R-:W-:Y:S01]  /*1330*/  IMAD.IADD R23, R53, 0x1, -R4 ;  /* 0x0000000135177824 */ /* 0x000fe200078e0a04 */
[----:B------:R-:W-:Y:S01]  /*1340*/  LEA.HI R6, R6, R28, RZ, 0x2 ;  /* 0x0000001c06067211 */ /* 0x000fe200078f10ff */
[----:B------:R-:W-:Y:S01]  /*1350*/  IMAD.WIDE.U32 R4, R10, UR16, R46 ;  /* 0x000000100a047c25 */ /* 0x000fe2000f8e002e */
[----:B------:R-:W-:Y:S01]  /*1360*/  LEA.HI.X R205, R2, UR7, R3, 0x1, P1 ;  /* 0x0000000702cd7c11 */ /* 0x000fe200088f0c03 */
[----:B------:R-:W-:Y:S01]  /*1370*/  ULDC.64 UR6, c[0x0][0x268] ;  /* 0x00009a0000067ab9 */ /* 0x000fe20000000a00 */
[----:B------:R-:W-:Y:S01]  /*1380*/  SHF.R.S32.HI R8, RZ, 0x1f, R23 ;  /* 0x0000001fff087819 */ /* 0x000fe20000011417 */
[----:B------:R-:W-:Y:S01]  /*1390*/  IMAD.IADD R5, R5, 0x1, R22 ;  /* 0x0000000105057824 */ /* 0x000fe200078e0216 */
[----:B------:R-:W-:Y:S01]  /*13a0*/  LOP3.LUT R10, R6, 0xfffffffc, RZ, 0xc0, !PT ;  /* 0xfffffffc060a7812 */ /* 0x000fe200078ec0ff */
[----:B------:R-:W-:Y:S01]  /*13b0*/  IMAD.WIDE.U32 R6, R45, R16, R46 ;  /* 0x000000102d067225 */ /* 0x000fe200078e002e */
[----:B------:R-:W-:-:S03]  /*13c0*/  LEA.HI R8, R8, R23, RZ, 0x2 ;  /* 0x0000001708087211 */ /* 0x000fc600078f10ff */
[-C--:B------:R-:W-:Y:S01]  /*13d0*/  IMAD R2, R15, R24.reuse, RZ ;  /* 0x000000180f027224 */ /* 0x080fe200078e02ff */
[----:B------:R-:W-:Y:S01]  /*13e0*/  SHF.R.S32.HI R8, RZ, 0x2, R8 ;  /* 0x00000002ff087819 */ /* 0x000fe20000011408 */
[----:B------:R-:W-:Y:S02]  /*13f0*/  IMAD.IADD R10, R28, 0x1, -R10 ;  /* 0x000000011c0a7824 */ /* 0x000fe400078e0a0a */
[----:B------:R-:W-:Y:S02]  /*1400*/  IMAD.IADD R3, R7, 0x1, R11 ;  /* 0x0000000107037824 */ /* 0x000fe400078e020b */
[C---:B------:R-:W-:Y:S02]  /*1410*/  IMAD R7, R0.reuse, R25, R2 ;  /* 0x0000001900077224 */ /* 0x040fe400078e0202 */
[----:B------:R-:W-:-:S04]  /*1420*/  IMAD.WIDE.U32 R4, R0, R24, R4 ;  /* 0x0000001800047225 */ /* 0x000fc800078e0004 */
[----:B------:R-:W-:Y:S02]  /*1430*/  IMAD R22, R10, 0x10, R8 ;  /* 0x000000100a167824 */ /* 0x000fe400078e0208 */
[----:B------:R-:W-:Y:S02]  /*1440*/  IMAD.IADD R5, R5, 0x1, R7 ;  /* 0x0000000105057824 */ /* 0x000fe400078e0207 */
[----:B------:R-:W-:Y:S02]  /*1450*/  IMAD R10, R40, UR8, RZ ;  /* 0x00000008280a7c24 */ /* 0x000fe4000f8e02ff */
[----:B------:R-:W-:-:S04]  /*1460*/  IMAD.WIDE.U32 R4, R36, UR8, R4 ;  /* 0x0000000824047c25 */ /* 0x000fc8000f8e0004 */
[----:B------:R-:W-:Y:S01]  /*1470*/  IMAD R10, R36, UR9, R10 ;  /* 0x00000009240a7c24 */ /* 0x000fe2000f8e020a */
[----:B------:R-:W-:Y:S01]  /*1480*/  ULDC.64 UR8, c[0x0][0x220] ;  /* 0x0000880000087ab9 */ /* 0x000fe20000000a00 */
[----:B------:R-:W2:Y:S01]  /*1490*/  LDL R36, [R1+0x14] ;  /* 0x0000140001247983 */ /* 0x000ea20000100800 */
[C---:B----4-:R-:W-:Y:S02]  /*14a0*/  IMAD R8, R18.reuse, UR21, RZ ;  /* 0x0000001512087c24 */ /* 0x050fe4000f8e02ff */
[----:B------:R-:W-:Y:S02]  /*14b0*/  IMAD.MOV.U32 R2, RZ, RZ, R6 ;  /* 0x000000ffff027224 */ /* 0x000fe400078e0006 */
[----:B------:R-:W-:Y:S02]  /*14c0*/  IMAD R0, R19, UR16, R8 ;  /* 0x0000001013007c24 */ /* 0x000fe4000f8e0208 */
[----:B------:R-:W-:Y:S02]  /*14d0*/  IMAD.WIDE.U32 R2, R18, UR16, R2 ;  /* 0x0000001012027c25 */ /* 0x000fe4000f8e0002 */
[----:B------:R-:W4:Y:S02]  /*14e0*/  LDC.64 R18, c[0x0][0x230] ;  /* 0x00008c00ff127b82 */ /* 0x000f240000000a00 */
[----:B------:R-:W-:-:S02]  /*14f0*/  IMAD.IADD R3, R3, 0x1, R0 ;  /* 0x0000000103037824 */ /* 0x000fc400078e0200 */
[----:B------:R-:W-:Y:S02]  /*1500*/  IMAD R0, R29, UR6, RZ ;  /* 0x000000061d007c24 */ /* 0x000fe4000f8e02ff */
[----:B------:R-:W-:-:S04]  /*1510*/  IMAD.WIDE.U32 R2, R9, UR6, R2 ;  /* 0x0000000609027c25 */ /* 0x000fc8000f8e0002 */
[----:B------:R-:W-:Y:S01]  /*1520*/  IMAD R8, R9, UR7, R0 ;  /* 0x0000000709087c24 */ /* 0x000fe2000f8e0200 */
[----:B------:R-:W-:Y:S01]  /*1530*/  ULDC.64 UR6, c[0x0][0x3e0] ;  /* 0x0000f80000067ab9 */ /* 0x000fe20000000a00 */
[-C--:B---3--:R-:W-:Y:S01]  /*1540*/  IMAD R0, R44, R20.reuse, RZ ;  /* 0x000000142c007224 */ /* 0x088fe200078e02ff */
[----:B------:R-:W-:Y:S01]  /*1550*/  LEA R202, P2, R4, UR6, 0x1 ;  /* 0x0000000604ca7c11 */ /* 0x000fe2000f8408ff */
[----:B------:R-:W-:Y:S02]  /*1560*/  IMAD.IADD R10, R5, 0x1, R10 ;  /* 0x00000001050a7824 */ /* 0x000fe400078e020a */
[----:B------:R-:W-:-:S03]  /*1570*/  IMAD.WIDE.U32 R6, R45, R20, R46 ;  /* 0x000000142d067225 */ /* 0x000fc600078e002e */
[----:B------:R-:W-:Y:S01]  /*1580*/  LEA.HI.X R203, R4, UR7, R10, 0x1, P2 ;  /* 0x0000000704cb7c11 */ /* 0x000fe200090f0c0a */
[----:B------:R-:W-:Y:S01]  /*1590*/  IMAD R0, R45, R21, R0 ;  /* 0x000000152d007224 */ /* 0x000fe200078e0200 */
[----:B------:R-:W-:Y:S01]  /*15a0*/  LEA R14, P1, R26, R204, 0x6 ;  /* 0x000000cc1a0e7211 */ /* 0x000fe200078230ff */
[----:B------:R-:W-:Y:S01]  /*15b0*/  IMAD.MOV.U32 R4, RZ, RZ, R2 ;  /* 0x000000ffff047224 */ /* 0x000fe200078e0002 */
[----:B------:R-:W-:Y:S01]  /*15c0*/  MOV R2, R6 ;  /* 0x0000000600027202 */ /* 0x000fe20000000f00 */
[----:B------:R-:W-:Y:S01]  /*15d0*/  IMAD.IADD R5, R3, 0x1, R8 ;  /* 0x0000000103057824 */ /* 0x000fe200078e0208 */
[----:B------:R-:W-:Y:S01]  /*15e0*/  ULDC.64 UR6, c[0x0][0x260] ;  /* 0x0000980000067ab9 */ /* 0x000fe20000000a00 */
[----:B------:R-:W-:Y:S02]  /*15f0*/  IMAD.IADD R3, R7, 0x1, R0 ;  /* 0x0000000107037824 */ /* 0x000fe400078e0200 */
[C---:B----4-:R-:W-:Y:S02]  /*1600*/  IMAD R8, R18.reuse, UR21, RZ ;  /* 0x0000001512087c24 */ /* 0x050fe4000f8e02ff */
[----:B------:R-:W-:-:S04]  /*1610*/  IMAD.WIDE.U32 R6, R18, UR16, R2 ;  /* 0x0000001012067c25 */ /* 0x000fc8000f8e0002 */
[----:B------:R-:W-:Y:S02]  /*1620*/  IMAD R8, R19, UR16, R8 ;  /* 0x0000001013087c24 */ /* 0x000fe4000f8e0208 */
[----:B------:R-:W3:Y:S01]  /*1630*/  LDC.64 R18, c[0x0][0x2b0] ;  /* 0x0000ac00ff127b82 */ /* 0x000ee20000000a00 */
[-C--:B------:R-:W-:Y:S02]  /*1640*/  IMAD R0, R35, R16.reuse, RZ ;  /* 0x0000001023007224 */ /* 0x080fe400078e02ff */
[----:B------:R-:W-:-:S04]  /*1650*/  IMAD.WIDE.U32 R4, R43, R16, R4 ;  /* 0x000000102b047225 */ /* 0x000fc800078e0004 */
[----:B------:R-:W-:Y:S01]  /*1660*/  IMAD R0, R43, R17, R0 ;  /* 0x000000112b007224 */ /* 0x000fe200078e0200 */
[----:B------:R-:W-:-:S03]  /*1670*/  LEA R2, P2, R4, UR8, 0x1 ;  /* 0x0000000804027c11 */ /* 0x000fc6000f8408ff */
[----:B------:R-:W-:Y:S01]  /*1680*/  IMAD.IADD R0, R5, 0x1, R0 ;  /* 0x0000000105007824 */ /* 0x000fe200078e0200 */
[----:B------:R-:W-:Y:S01]  /*1690*/  LEA.HI.X R15, R26, R205, R27, 0x6, P1 ;  /* 0x000000cd1a0f7211 */ /* 0x000fe200008f341b */
[----:B------:R-:W-:Y:S01]  /*16a0*/  IMAD.IADD R5, R7, 0x1, R8 ;  /* 0x0000000107057824 */ /* 0x000fe200078e0208 */
[----:B------:R-:W-:Y:S01]  /*16b0*/  LEA R10, P1, R24, R202, 0x6 ;  /* 0x000000ca180a7211 */ /* 0x000fe200078230ff */
[----:B------:R-:W-:Y:S01]  /*16c0*/  IMAD R7, R29, UR6, RZ ;  /* 0x000000061d077c24 */ /* 0x000fe2000f8e02ff */
[----:B------:R-:W-:Y:S01]  /*16d0*/  LEA.HI.X R3, R4, UR9, R0, 0x1, P2 ;  /* 0x0000000904037c11 */ /* 0x000fe200090f0c00 */
[----:B------:R-:W-:Y:S01]  /*16e0*/  IMAD.MOV.U32 R4, RZ, RZ, R6 ;  /* 0x000000ffff047224 */ /* 0x000fe200078e0006 */
[----:B------:R-:W-:Y:S01]  /*16f0*/  LEA.HI.X R11, R24, R203, R25, 0x6, P1 ;  /* 0x000000cb180b7211 */ /* 0x000fe200008f3419 */
[C---:B------:R-:W-:Y:S01]  /*1700*/  IMAD R6, R9.reuse, UR7, R7 ;  /* 0x0000000709067c24 */ /* 0x040fe2000f8e0207 */
[----:B------:R-:W-:Y:S01]  /*1710*/  LEA R8, P1, R16, R2, 0x6 ;  /* 0x0000000210087211 */ /* 0x000fe200078230ff */
[----:B------:R-:W-:Y:S01]  /*1720*/  IMAD.WIDE.U32 R4, R9, UR6, R4 ;  /* 0x0000000609047c25 */ /* 0x000fe2000f8e0004 */
[----:B------:R-:W-:-:S03]  /*1730*/  ULDC.64 UR6, c[0x0][0x218] ;  /* 0x0000860000067ab9 */ /* 0x000fc60000000a00 */
[----:B------:R-:W-:Y:S01]  /*1740*/  IMAD.IADD R0, R12, 0x1, R30 ;  /* 0x000000010c007824 */ /* 0x000fe200078e021e */
[----:B------:R-:W-:Y:S01]  /*1750*/  LEA.HI.X R9, R16, R3, R17, 0x6, P1 ;  /* 0x0000000310097211 */ /* 0x000fe200008f3411 */
[----:B------:R-:W-:Y:S02]  /*1760*/  IMAD.IADD R5, R5, 0x1, R6 ;  /* 0x0000000105057824 */ /* 0x000fe400078e0206 */
[----:B---3--:R-:W-:Y:S01]  /*1770*/  IMAD.WIDE R6, R0, 0x4, R18 ;  /* 0x0000000400067825 */ /* 0x008fe200078e0212 */
[----:B------:R-:W-:-:S03]  /*1780*/  SHF.R.S32.HI R0, RZ, 0x1f, R22 ;  /* 0x0000001fff007819 */ /* 0x000fc60000011416 */
[----:B------:R-:W-:Y:S01]  /*1790*/  IMAD.WIDE.U32 R4, R43, R20, R4 ;  /* 0x000000142b047225 */ /* 0x000fe200078e0004 */
[----:B------:R-:W-:-:S03]  /*17a0*/  SHF.L.U64.HI R243, R22, 0x2, R0 ;  /* 0x0000000216f37819 */ /* 0x000fc60000010200 */
[----:B------:R-:W-:Y:S02]  /*17b0*/  IMAD.MOV.U32 R221, RZ, RZ, R7 ;  /* 0x000000ffffdd7224 */ /* 0x000fe400078e0007 */
[----:B------:R-:W-:Y:S02]  /*17c0*/  IMAD.MOV.U32 R222, RZ, RZ, R6 ;  /* 0x000000ffffde7224 */ /* 0x000fe400078e0006 */
[----:B------:R-:W-:Y:S02]  /*17d0*/  IMAD.SHL.U32 R242, R22, 0x4, RZ ;  /* 0x0000000416f27824 */ /* 0x000fe400078e00ff */
[----:B------:R-:W-:-:S03]  /*17e0*/  IMAD R237, R38, UR4, RZ ;  /* 0x0000000426ed7c24 */ /* 0x000fc6000f8e02ff */
[----:B------:R-:W-:Y:S01]  /*17f0*/  IADD3 R6, P2, R242, R222, RZ ;  /* 0x000000def2067210 */ /* 0x000fe20007f5e0ff */
[----:B------:R-:W-:Y:S01]  /*1800*/  IMAD.MOV.U32 R176, RZ, RZ, 0x20 ;  /* 0x00000020ffb07424 */ /* 0x000fe200078e00ff */
        /* <DEDUP_REMOVED lines=16> */
[----:B-1----:R-:W-:-:S02]  /*1910*/  CS2R R46, SRZ ;  /* 0x00000000002e7805 */ /* 0x002fc4000001ff00 */
[----:B--2---:R-:W-:Y:S02]  /*1920*/  CS2R R44, SRZ ;  /* 0x00000000002c7805 */ /* 0x004fe4000001ff00 */
[----:B------:R-:W-:Y:S02]  /*1930*/  CS2R R50, SRZ ;  /* 0x0000000000327805 */ /* 0x000fe4000001ff00 */
[----:B------:R-:W-:Y:S02]  /*1940*/  CS2R R48, SRZ ;  /* 0x0000000000307805 */ /* 0x000fe4000001ff00 */
[----:B------:R-:W-:Y:S02]  /*1950*/  CS2R R26, SRZ ;  /* 0x00000000001a7805 */ /* 0x000fe4000001ff00 */
[----:B------:R-:W-:Y:S02]  /*1960*/  CS2R R24, SRZ ;  /* 0x0000000000187805 */ /* 0x000fe4000001ff00 */
[----:B------:R-:W-:-:S05]  /*1970*/  LEA R208, R36, UR5, 0x1 ;  /* 0x0000000524d07c11 */ /* 0x000fca000f8e08ff */
[----:B------:R-:W-:Y:S01]  /*1980*/  @!PT LDS RZ, [RZ] ;  /* 0x00000000fffff984 */ /* 0x000fe20000000800 */
[----:B------:R-:W-:Y:S01]  /*1990*/  @!PT LDS RZ, [RZ] ;  /* 0x00000000fffff984 */ /* 0x000fe20000000800 */
[----:B------:R-:W-:Y:S01]  /*19a0*/  @!PT LDS RZ, [RZ] ;  /* 0x00000000fffff984 */ /* 0x000fe20000000800 */
[----:B------:R-:W-:Y:S04]  /*19b0*/  LDGSTS.E.BYPASS.LTC128B.128 [R208+0x10000], desc[UR18][R2.64] ;  /* 0x1000000002d07fae */ /* 0x000fe8000b901d52 */
[----:B------:R1:W-:Y:S04]  /*19c0*/  LDGSTS.E.BYPASS.LTC128B.128 [R208+0x12000], desc[UR18][R2.64+0x80] ;  /* 0x1200008002d07fae */ /* 0x0003e8000b901d52 */
[----:B------:R-:W-:Y:S04]  /*19d0*/  LDGSTS.E.BYPASS.LTC128B.128 [R208+0x11000], desc[UR18][R8.64] ;  /* 0x1100000008d07fae */ /* 0x000fe8000b901d52 */
[----:B------:R-:W-:Y:S04]  /*19e0*/  LDGSTS.E.BYPASS.LTC128B.128 [R208+0x13000], desc[UR18][R8.64+0x80] ;  /* 0x1300008008d07fae */ /* 0x000fe8000b901d52 */
[----:B------:R-:W0:Y:S04]  /*19f0*/  LDGDEPBAR ;  /* 0x00000000000079af */ /* 0x000e280000000000 */
[----:B------:R-:W-:Y:S04]  /*1a00*/  LDGSTS.E.BYPASS.LTC128B.128 [R208+0x8000], desc[UR18][R202.64] ;  /* 0x08000000cad07fae */ /* 0x000fe8000b901d52 */
[----:B------:R-:W-:Y:S04]  /*1a10*/  LDGSTS.E.BYPASS.LTC128B.128 [R208+0xa000], desc[UR18][R202.64+0x80] ;  /* 0x0a000080cad07fae */ /* 0x000fe8000b901d52 */
[----:B------:R-:W-:Y:S01]  /*1a20*/  LDGSTS.E.BYPASS.LTC128B.128 [R208+0x9000], desc[UR18][R10.64] ;  /* 0x090000000ad07fae */ /* 0x000fe2000b901d52 */
[----:B-1----:R-:W-:-:S03]  /*1a30*/  IMAD R3, R35, R20, RZ ;  /* 0x0000001423037224 */ /* 0x002fc600078e02ff */
[----:B------:R1:W-:Y:S01]  /*1a40*/  LDGSTS.E.BYPASS.LTC128B.128 [R208+0xb000], desc[UR18][R10.64+0x80] ;  /* 0x0b0000800ad07fae */ /* 0x0003e2000b901d52 */
[----:B------:R-:W-:Y:S02]  /*1a50*/  VIADD R2, R36, 0x2000 ;  /* 0x0000200024027836 */ /* 0x000fe40000000000 */
[----:B------:R-:W-:-:S03]  /*1a60*/  IMAD R3, R43, R21, R3 ;  /* 0x000000152b037224 */ /* 0x000fc600078e0203 */
[----:B------:R-:W-:Y:S01]  /*1a70*/  SEL R7, R2, R36, !P0 ;  /* 0x0000002402077207 */ /* 0x000fe20004000000 */
[----:B------:R-:W-:Y:S01]  /*1a80*/  IMAD.IADD R0, R5, 0x1, R3 ;  /* 0x0000000105007824 */ /* 0x000fe200078e0203 */
[C---:B------:R-:W-:Y:S02]  /*1a90*/  LEA R2, P1, R4.reuse, UR6, 0x1 ;  /* 0x0000000604027c11 */ /* 0x040fe4000f8208ff */
[----:B------:R-:W-:Y:S02]  /*1aa0*/  LEA R207, R7, UR5, 0x1 ;  /* 0x0000000507cf7c11 */ /* 0x000fe4000f8e08ff */
[----:B------:R-:W-:Y:S02]  /*1ab0*/  LEA.HI.X R3, R4, UR7, R0, 0x1, P1 ;  /* 0x0000000704037c11 */ /* 0x000fe400088f0c00 */
[C---:B------:R-:W-:Y:S01]  /*1ac0*/  LEA R4, P1, R20.reuse, R2, 0x6 ;  /* 0x0000000214047211 */ /* 0x040fe200078230ff */
[----:B------:R-:W-:Y:S04]  /*1ad0*/  LDGSTS.E.BYPASS.LTC128B.128 [R207], desc[UR18][R204.64] ;  /* 0x00000000cccf7fae */ /* 0x000fe8000b901d52 */
[----:B------:R-:W-:Y:S01]  /*1ae0*/  LDGSTS.E.BYPASS.LTC128B.128 [R207+0x2000], desc[UR18][R204.64+0x80] ;  /* 0x02000080cccf7fae */ /* 0x000fe2000b901d52 */
[----:B------:R-:W-:-:S03]  /*1af0*/  LEA.HI.X R5, R20, R3, R21, 0x6, P1 ;  /* 0x0000000314057211 */ /* 0x000fc600008f3415 */
[----:B------:R-:W-:Y:S01]  /*1b00*/  LDGSTS.E.BYPASS.LTC128B.128 [R207+0x1000], desc[UR18][R14.64] ;  /* 0x010000000ecf7fae */ /* 0x000fe2000b901d52 */
[----:B------:R-:W-:-:S03]  /*1b10*/  IMAD.SHL.U32 R0, R237, 0x40, RZ ;  /* 0x00000040ed007824 */ /* 0x000fc600078e00ff */
[----:B------:R2:W-:Y:S04]  /*1b20*/  LDGSTS.E.BYPASS.LTC128B.128 [R207+0x3000], desc[UR18][R14.64+0x80] ;  /* 0x030000800ecf7fae */ /* 0x0005e8000b901d52 */
[----:B------:R-:W-:Y:S04]  /*1b30*/  LDGSTS.E.BYPASS.LTC128B.128 [R208+0xc000], desc[UR18][R2.64] ;  /* 0x0c00000002d07fae */ /* 0x000fe8000b901d52 */
[----:B------:R3:W-:Y:S01]  /*1b40*/  LDGSTS.E.BYPASS.LTC128B.128 [R208+0xe000], desc[UR18][R2.64+0x80] ;  /* 0x0e00008002d07fae */ /* 0x0007e2000b901d52 */
[----:B------:R-:W-:Y:S01]  /*1b50*/  IADD3.X R7, R243, R221, RZ, P2, !PT ;  /* 0x000000ddf3077210 */ /* 0x000fe200017fe4ff */
[----:B------:R-:W-:-:S02]  /*1b60*/  USHF.R.S32.HI UR6, URZ, 0x1f, UR4 ;  /* 0x0000001f3f067899 */ /* 0x000fc40008011404 */
[----:B------:R-:W-:Y:S04]  /*1b70*/  LDGSTS.E.BYPASS.LTC128B.128 [R208+0xd000], desc[UR18][R4.64] ;  /* 0x0d00000004d07fae */ /* 0x000fe8000b901d52 */
[----:B------:R4:W-:Y:S04]  /*1b80*/  LDGSTS.E.BYPASS.LTC128B.128 [R208+0xf000], desc[UR18][R4.64+0x80] ;  /* 0x0f00008004d07fae */ /* 0x0009e8000b901d52 */
[----:B------:R-:W0:Y:S04]  /*1b90*/  LDGDEPBAR ;  /* 0x00000000000079af */ /* 0x000e280000000000 */
[----:B------:R-:W5:Y:S01]  /*1ba0*/  LDG.E R217, desc[UR18][R6.64] ;  /* 0x0000001206d97981 */ /* 0x000f62000c1e1900 */
[----:B-1----:R-:W-:Y:S01]  /*1bb0*/  IMAD.WIDE.U32 R10, R38, UR4, RZ ;  /* 0x00000004260a7c25 */ /* 0x002fe2000f8e00ff */
[----:B--2---:R-:W1:Y:S02]  /*1bc0*/  LDC.64 R14, c[0x0][0x478] ;  /* 0x00011e00ff0e7b82 */ /* 0x004e640000000a00 */
[----:B------:R2:W5:Y:S01]  /*1bd0*/  LDG.E R216, desc[UR18][R6.64+0x20] ;  /* 0x0000201206d87981 */ /* 0x000562000c1e1900 */
[----:B---3--:R-:W-:-:S05]  /*1be0*/  IMAD R2, R28, R237, R23 ;  /* 0x000000ed1c027224 */ /* 0x008fca00078e0217 */
[----:B------:R-:W-:Y:S02]  /*1bf0*/  IADD3 R3, P2, P1, R2, R0, R37 ;  /* 0x0000000002037210 */ /* 0x000fe4000795e025 */
[----:B------:R-:W-:Y:S02]  /*1c00*/  SHF.R.S32.HI R0, RZ, 0x1f, R0 ;  /* 0x0000001fff007819 */ /* 0x000fe40000011400 */
[----:B------:R-:W-:Y:S01]  /*1c10*/  SHF.R.S32.HI R2, RZ, 0x1f, R2 ;  /* 0x0000001fff027819 */ /* 0x000fe20000011402 */
[----:B----4-:R-:W-:Y:S01]  /*1c20*/  IMAD.WIDE R4, R41, UR16, R12 ;  /* 0x0000001029047c25 */ /* 0x010fe2000f8e020c */
[----:B------:R-:W-:-:S04]  /*1c30*/  DEPBAR.LE SB0, 0x1 ;  /* 0x000080400000791a */ /* 0x000fc80000000000 */
[----:B------:R-:W-:Y:S01]  /*1c40*/  IADD3.X R8, R2, R0, R39, P2, P1 ;  /* 0x0000000002087210 */ /* 0x000fe200017e2427 */
[----:B------:R-:W-:Y:S01]  /*1c50*/  BAR.SYNC.DEFER_BLOCKING 0x0 ;  /* 0x0000000000007b1d */ /* 0x000fe20000010000 */
[----:B------:R-:W-:Y:S01]  /*1c60*/  IADD3 R2, P1, R3, R33, RZ ;  /* 0x0000002103027210 */ /* 0x000fe20007f3e0ff */
[----:B--2---:R-:W-:Y:S01]  /*1c70*/  IMAD R7, R38, UR6, RZ ;  /* 0x0000000626077c24 */ /* 0x004fe2000f8e02ff */
[----:B------:R-:W-:-:S03]  /*1c80*/  IADD3 R3, -R223, R245, R52 ;  /* 0x000000f5df037210 */ /* 0x000fc60007ffe134 */
[----:B------:R-:W-:Y:S01]  /*1c90*/  IMAD R7, R42, UR4, R7 ;  /* 0x000000042a077c24 */ /* 0x000fe2000f8e0207 */
[----:B------:R-:W-:Y:S01]  /*1ca0*/  ULDC UR4, c[0x0][0x398] ;  /* 0x0000e60000047ab9 */ /* 0x000fe20000000800 */
[----:B------:R-:W-:Y:S01]  /*1cb0*/  IADD3 R0, P2, R4, UR23, RZ ;  /* 0x0000001704007c10 */ /* 0x000fe2000ff5e0ff */
[----:B------:R-:W-:Y:S01]  /*1cc0*/  VIADD R4, R3, -UR4 ;  /* 0x8000000403047c36 */ /* 0x000fe20008000000 */
[----:B------:R-:W-:-:S04]  /*1cd0*/  ULDC.64 UR6, c[0x0][0x400] ;  /* 0x0001000000067ab9 */ /* 0x000fc80000000a00 */
[----:B------:R-:W-:Y:S01]  /*1ce0*/  SHF.R.S32.HI R6, RZ, 0x1f, R4 ;  /* 0x0000001fff067819 */ /* 0x000fe20000011404 */
[----:B------:R-:W-:Y:S02]  /*1cf0*/  IMAD.IADD R7, R11, 0x1, R7 ;  /* 0x000000010b077824 */ /* 0x000fe400078e0207 */
[----:B------:R-:W-:Y:S01]  /*1d00*/  IMAD.X R3, R8, 0x1, R34, P1 ;  /* 0x0000000108037824 */ /* 0x000fe200008e0622 */
[----:B------:R-:W-:Y:S02]  /*1d10*/  LEA.HI R4, R6, R4, RZ, 0x6 ;  /* 0x0000000406047211 */ /* 0x000fe400078f30ff */
[----:B------:R-:W-:Y:S01]  /*1d20*/  LEA.HI R6, R54, R53, RZ, 0x3 ;  /* 0x0000003536067211 */ /* 0x000fe200078f18ff */
[----:B------:R-:W-:Y:S02]  /*1d30*/  IMAD R7, R7, R0, RZ ;  /* 0x0000000007077224 */ /* 0x000fe400078e02ff */
[----:B------:R-:W-:Y:S01]  /*1d40*/  IMAD.WIDE.U32 R2, R0, R10, R2 ;  /* 0x0000000a00027225 */ /* 0x000fe200078e0002 */
[----:B------:R-:W-:Y:S01]  /*1d50*/  LOP3.LUT R0, R6, 0xfffffff8, RZ, 0xc0, !PT ;  /* 0xfffffff806007812 */ /* 0x000fe200078ec0ff */
[----:B------:R2:W3:Y:S01]  /*1d60*/  LDSM.16.M88.4 R116, [R190+UR5+0x10000] ;  /* 0x01000005be74783b */ /* 0x0004e20008000200 */
[----:B------:R-:W-:-:S03]  /*1d70*/  SHF.R.S32.HI R4, RZ, 0x6, R4 ;  /* 0x00000006ff047819 */ /* 0x000fc60000011404 */
[----:B------:R-:W-:Y:S01]  /*1d80*/  IMAD.IADD R0, R53, 0x1, -R0 ;  /* 0x0000000135007824 */ /* 0x000fe200078e0a00 */
[----:B------:R-:W-:Y:S01]  /*1d90*/  VIMNMX R233, RZ, R4, !PT ;  /* 0x00000004ffe97248 */ /* 0x000fe20007fe0100 */
[----:B------:R-:W-:Y:S01]  /*1da0*/  IMAD.IADD R12, R12, 0x1, R31 ;  /* 0x000000010c0c7824 */ /* 0x000fe200078e021f */
[----:B------:R-:W-:Y:S01]  /*1db0*/  IADD3.X R5, R5, UR22, RZ, P2, !PT ;  /* 0x0000001605057c10 */ /* 0x000fe200097fe4ff */
[----:B------:R2:W4:Y:S01]  /*1dc0*/  LDSM.16.M88.4 R120, [R190+UR5+0x10800] ;  /* 0x01080005be78783b */ /* 0x0005220008000200 */
[----:B------:R-:W-:Y:S02]  /*1dd0*/  LOP3.LUT P1, RZ, R0, 0x2, RZ, 0xc0, !PT ;  /* 0x0000000200ff7812 */ /* 0x000fe4000782c0ff */
[----:B------:R-:W-:Y:S01]  /*1de0*/  ISETP.GT.AND P3, PT, R32, R233, PT ;  /* 0x000000e92000720c */ /* 0x000fe20003f64270 */
[----:B------:R2:W2:Y:S01]  /*1df0*/  LDSM.16.M88.4 R124, [R191+0x10000] ;  /* 0x01000000bf7c783b */ /* 0x0004a20000000200 */
[----:B------:R-:W-:Y:S01]  /*1e00*/  SEL R176, R176, 0xffffffe0, !P1 ;  /* 0xffffffe0b0b07807 */ /* 0x000fe20004800000 */
[----:B------:R-:W-:Y:S01]  /*1e10*/  IMAD R5, R5, R10, R7 ;  /* 0x0000000a05057224 */ /* 0x000fe200078e0207 */
[----:B------:R-:W-:Y:S01]  /*1e20*/  LEA R200, P2, R2, UR6, 0x2 ;  /* 0x0000000602c87c11 */ /* 0x000fe2000f8410ff */
[----:B------:R2:W2:Y:S02]  /*1e30*/  LDSM.16.M88.4 R128, [R191+0x10800] ;  /* 0x01080000bf80783b */ /* 0x0004a40000000200 */
[----:B------:R-:W-:-:S02]  /*1e40*/  IMAD.IADD R176, R176, 0x1, R188 ;  /* 0x00000001b0b07824 */ /* 0x000fc400078e02bc */
[----:B------:R-:W-:Y:S01]  /*1e50*/  IMAD.IADD R3, R3, 0x1, R5 ;  /* 0x0000000103037824 */ /* 0x000fe200078e0205 */
[----:B------:R2:W2:Y:S04]  /*1e60*/  LDSM.16.M88.4 R132, [R188+0x10000] ;  /* 0x01000000bc84783b */ /* 0x0004a80000000200 */
[----:B------:R2:W2:Y:S01]  /*1e70*/  LDSM.16.M88.4 R140, [R176+0x10000] ;  /* 0x01000000b08c783b */ /* 0x0004a20000000200 */
[----:B------:R-:W-:-:S03]  /*1e80*/  LEA.HI.X R201, R2, UR7, R3, 0x2, P2 ;  /* 0x0000000702c97c11 */ /* 0x000fc600090f1403 */
[----:B------:R2:W2:Y:S04]  /*1e90*/  LDSM.16.M88.4 R144, [R176+0x10800] ;  /* 0x01080000b090783b */ /* 0x0004a80000000200 */
[----:B------:R2:W2:Y:S01]  /*1ea0*/  LDSM.16.M88.4 R172, [R176+0x12000] ;  /* 0x01200000b0ac783b */ /* 0x0004a20000000200 */
[----:B-1----:R-:W-:-:S03]  /*1eb0*/  IMAD.WIDE R12, R12, 0x4, R14 ;  /* 0x000000040c0c7825 */ /* 0x002fc600078e020e */
[----:B------:R-:W1:Y:S01]  /*1ec0*/  LDSM.16.M88.4 R176, [R176+0x12800] ;  /* 0x01280000b0b0783b */ /* 0x000e620000000200 */
[----:B------:R-:W-:-:S03]  /*1ed0*/  CS2R R42, SRZ ;  /* 0x00000000002a7805 */ /* 0x000fc6000001ff00 */
[----:B------:R1:W1:Y:S01]  /*1ee0*/  LDSM.16.M88.4 R136, [R188+0x10800] ;  /* 0x01080000bc88783b */ /* 0x0002620000000200 */
[----:B------:R-:W-:-:S03]  /*1ef0*/  CS2R R40, SRZ ;  /* 0x0000000000287805 */ /* 0x000fc6000001ff00 */
[----:B------:R1:W1:Y:S01]  /*1f00*/  LDSM.16.M88.4 R148, [R190+UR5+0x12000] ;  /* 0x01200005be94783b */ /* 0x0002620008000200 */
[----:B------:R-:W-:-:S03]  /*1f10*/  CS2R R38, SRZ ;  /* 0x0000000000267805 */ /* 0x000fc6000001ff00 */
[----:B------:R1:W1:Y:S01]  /*1f20*/  LDSM.16.M88.4 R152, [R190+UR5+0x12800] ;  /* 0x01280005be98783b */ /* 0x0002620008000200 */
[----:B------:R-:W-:-:S03]  /*1f30*/  CS2R R36, SRZ ;  /* 0x0000000000247805 */ /* 0x000fc6000001ff00 */
[----:B------:R1:W1:Y:S01]  /*1f40*/  LDSM.16.M88.4 R156, [R191+0x12000] ;  /* 0x01200000bf9c783b */ /* 0x0002620000000200 */
[----:B------:R-:W-:-:S03]  /*1f50*/  CS2R R30, SRZ ;  /* 0x00000000001e7805 */ /* 0x000fc6000001ff00 */
[----:B------:R1:W1:Y:S01]  /*1f60*/  LDSM.16.M88.4 R160, [R191+0x12800] ;  /* 0x01280000bfa0783b */ /* 0x0002620000000200 */
[----:B------:R-:W-:-:S03]  /*1f70*/  CS2R R28, SRZ ;  /* 0x00000000001c7805 */ /* 0x000fc6000001ff00 */
[----:B------:R1:W1:Y:S01]  /*1f80*/  LDSM.16.M88.4 R164, [R188+0x12000] ;  /* 0x01200000bca4783b */ /* 0x0002620000000200 */
[----:B------:R-:W-:-:S03]  /*1f90*/  CS2R R34, SRZ ;  /* 0x0000000000227805 */ /* 0x000fc6000001ff00 */
[----:B------:R1:W1:Y:S01]  /*1fa0*/  LDSM.16.M88.4 R168, [R188+0x12800] ;  /* 0x01280000bca8783b */ /* 0x0002620000000200 */
[----:B------:R-:W-:Y:S02]  /*1fb0*/  CS2R R32, SRZ ;  /* 0x0000000000207805 */ /* 0x000fe4000001ff00 */
[----:B------:R-:W-:Y:S02]  /*1fc0*/  CS2R R22, SRZ ;  /* 0x0000000000167805 */ /* 0x000fe4000001ff00 */
[----:B------:R-:W-:Y:S01]  /*1fd0*/  CS2R R20, SRZ ;  /* 0x0000000000147805 */ /* 0x000fe2000001ff00 */
[----:B---34-:R-:W-:Y:S06]  /*1fe0*/  @!P3 BRA `(.L_x_451) ;  /* 0x0000002c0024b947 */ /* 0x018fec0003800000 */
[----:B------:R-:W-:Y:S01]  /*1ff0*/  LEA.HI R0, R54, R53, RZ, 0x4 ;  /* 0x0000003536007211 */ /* 0x000fe200078f20ff */
[C---:B------:R-:W-:Y:S01]  /*2000*/  IMAD.SHL.U32 R218, R237.reuse, 0x10, RZ ;  /* 0x00000010edda7824 */ /* 0x040fe200078e00ff */
[----:B------:R-:W-:Y:S01]  /*2010*/  SHF.L.U32 R209, R237, 0x3, RZ ;  /* 0x00000003edd17819 */ /* 0x000fe200000006ff */
[----:B------:R-:W-:Y:S01]  /*2020*/  IMAD.MOV.U32 R193, RZ, RZ, 0x20 ;  /* 0x00000020ffc17424 */ /* 0x000fe200078e00ff */
[----:B------:R-:W-:Y:S01]  /*2030*/  LOP3.LUT R0, R0, 0xfffffff0, RZ, 0xc0, !PT ;  /* 0xfffffff000007812 */ /* 0x000fe200078ec0ff */
[C---:B------:R-:W-:Y:S01]  /*2040*/  VIADD R247, R218.reuse, 0x60 ;  /* 0x00000060daf77836 */ /* 0x040fe20000000000 */
[C---:B------:R-:W-:Y:S01]  /*2050*/  IADD3 R246, R218.reuse, 0x20, RZ ;  /* 0x00000020daf67810 */ /* 0x040fe20007ffe0ff */
[----:B------:R-:W-:Y:S01]  /*2060*/  VIADD R248, R218, 0x40 ;  /* 0x00000040daf87836 */ /* 0x000fe20000000000 */
[----:B------:R-:W-:Y:S01]  /*2070*/  IADD3 R245, R52, R245, RZ ;  /* 0x000000f534f57210 */ /* 0x000fe20007ffe0ff */
[----:B------:R-:W-:Y:S01]  /*2080*/  IMAD.IADD R0, R53, 0x1, -R0 ;  /* 0x0000000135007824 */ /* 0x000fe200078e0a00 */
[C---:B------:R-:W-:Y:S01]  /*2090*/  IADD3 R4, R209.reuse, R246, RZ ;  /* 0x000000f6d1047210 */ /* 0x040fe20007ffe0ff */
[C---:B------:R-:W-:Y:S01]  /*20a0*/  IMAD.IADD R5, R209.reuse, 0x1, R247 ;  /* 0x00000001d1057824 */ /* 0x040fe200078e02f7 */
[----:B------:R-:W-:Y:S01]  /*20b0*/  MOV R189, 0x40 ;  /* 0x0000004000bd7802 */ /* 0x000fe20000000f00 */
[C---:B------:R-:W-:Y:S01]  /*20c0*/  IMAD.IADD R3, R209.reuse, 0x1, R248 ;  /* 0x00000001d1037824 */ /* 0x040fe200078e02f8 */
[----:B------:R-:W-:Y:S01]  /*20d0*/  SHF.R.S32.HI R2, RZ, 0x1f, R0 ;  /* 0x0000001fff027819 */ /* 0x000fe20000011400 */
[C---:B------:R-:W-:Y:S01]  /*20e0*/  IMAD.IADD R227, R209.reuse, 0x1, R4 ;  /* 0x00000001d1e37824 */ /* 0x040fe200078e0204 */
[----:B------:R-:W-:Y:S01]  /*20f0*/  IADD3 R231, R209, R5, RZ ;  /* 0x00000005d1e77210 */ /* 0x000fe20007ffe0ff */
[C---:B------:R-:W-:Y:S01]  /*2100*/  IMAD R241, R237.reuse, 0x18, RZ ;  /* 0x00000018edf17824 */ /* 0x040fe200078e02ff */
[----:B------:R-:W-:Y:S01]  /*2110*/  LEA.HI R2, R2, R0, RZ, 0x3 ;  /* 0x0000000002027211 */ /* 0x000fe200078f18ff */
[----:B------:R-:W-:Y:S01]  /*2120*/  IMAD.SHL.U32 R240, R237, 0x20, RZ ;  /* 0x00000020edf07824 */ /* 0x000fe200078e00ff */
[C---:B------:R-:W-:Y:S01]  /*2130*/  IADD3 R232, R209.reuse, R3, RZ ;  /* 0x00000003d1e87210 */ /* 0x040fe20007ffe0ff */
[----:B------:R-:W-:Y:S01]  /*2140*/  IMAD.IADD R230, R209, 0x1, R231 ;  /* 0x00000001d1e67824 */ /* 0x000fe200078e02e7 */
[----:B------:R-:W-:Y:S01]  /*2150*/  LOP3.LUT R2, R2, 0xfffffff8, RZ, 0xc0, !PT ;  /* 0xfffffff802027812 */ /* 0x000fe200078ec0ff */
[----:B------:R-:W-:Y:S01]  /*2160*/  IMAD R239, R237, 0x28, RZ ;  /* 0x00000028edef7824 */ /* 0x000fe200078e02ff */
[C---:B------:R-:W-:Y:S01]  /*2170*/  IADD3 R226, R209.reuse, R227, RZ ;  /* 0x000000e3d1e27210 */ /* 0x040fe20007ffe0ff */
[C---:B------:R-:W-:Y:S01]  /*2180*/  IMAD.IADD R228, R209.reuse, 0x1, R232 ;  /* 0x00000001d1e47824 */ /* 0x040fe200078e02e8 */
[----:B------:R-:W-:Y:S01]  /*2190*/  IADD3 R229, R209, R230, RZ ;  /* 0x000000e6d1e57210 */ /* 0x000fe20007ffe0ff */
[----:B------:R-:W-:Y:S01]  /*21a0*/  IMAD.IADD R2, R0, 0x1, -R2 ;  /* 0x0000000100027824 */ /* 0x000fe200078e0a02 */
[----:B------:R-:W-:Y:S01]  /*21b0*/  IADD3 R0, R199, 0x2000, RZ ;  /* 0x00002000c7007810 */ /* 0x000fe20007ffe0ff */
[C---:B------:R-:W-:Y:S01]  /*21c0*/  IMAD.IADD R225, R209.reuse, 0x1, R226 ;  /* 0x00000001d1e17824 */ /* 0x040fe200078e02e2 */
[----:B------:R-:W-:Y:S01]  /*21d0*/  IADD3 R224, R209, R228, RZ ;  /* 0x000000e4d1e07210 */ /* 0x000fe20007ffe0ff */
[----:B------:R-:W-:Y:S01]  /*21e0*/  IMAD R238, R237, 0x30, RZ ;  /* 0x00000030edee7824 */ /* 0x000fe200078e02ff */
[----:B------:R-:W-:Y:S01]  /*21f0*/  R2P PR, R2, 0x6 ;  /* 0x0000000602007804 */ /* 0x000fe20000000000 */
[----:B------:R-:W-:Y:S01]  /*2200*/  VIADD R2, R198, 0x2000 ;  /* 0x00002000c6027836 */ /* 0x000fe20000000000 */
[----:B------:R-:W-:Y:S01]  /*2210*/  SEL R0, R0, R199, !P0 ;  /* 0x000000c700007207 */ /* 0x000fe20004000000 */
[----:B------:R-:W-:Y:S01]  /*2220*/  IMAD.MOV.U32 R220, RZ, RZ, R12 ;  /* 0x000000ffffdc7224 */ /* 0x000fe200078e000c */
[----:B------:R-:W-:Y:S01]  /*2230*/  IADD3 R245, -R223, 0x40, R245 ;  /* 0x00000040dff57810 */ /* 0x000fe20007ffe1f5 */
[----:B------:R-:W-:Y:S01]  /*2240*/  IMAD.MOV.U32 R219, RZ, RZ, R13 ;  /* 0x000000ffffdb7224 */ /* 0x000fe200078e000d */
[----:B------:R-:W-:Y:S01]  /*2250*/  SEL R193, R193, 0xffffffe0, !P1 ;  /* 0xffffffe0c1c17807 */ /* 0x000fe20004800000 */
[----:B------:R-:W-:Y:S01]  /*2260*/  IMAD R237, R237, 0x38, RZ ;  /* 0x00000038eded7824 */ /* 0x000fe200078e02ff */
[----:B------:R-:W-:Y:S01]  /*2270*/  SEL R2, R2, R198, !P0 ;  /* 0x000000c602027207 */ /* 0x000fe20004000000 */
[----:B------:R-:W-:Y:S01]  /*2280*/  IMAD.MOV.U32 R95, RZ, RZ, RZ ;  /* 0x000000ffff5f7224 */ /* 0x000fe200078e00ff */
[----:B------:R-:W-:Y:S01]  /*2290*/  LEA R184, R0, UR5, 0x1 ;  /* 0x0000000500b87c11 */ /* 0x000fe2000f8e08ff */
[C---:B------:R-:W-:Y:S01]  /*22a0*/  IMAD.IADD R236, R209.reuse, 0x1, R229 ;  /* 0x00000001d1ec7824 */ /* 0x040fe200078e02e5 */
[----:B------:R-:W-:Y:S01]  /*22b0*/  LEA R187, R2, UR5, 0x1 ;  /* 0x0000000502bb7c11 */ /* 0x000fe2000f8e08ff */
[----:B------:R-:W-:Y:S01]  /*22c0*/  IMAD.IADD R195, R194, 0x1, R193 ;  /* 0x00000001c2c37824 */ /* 0x000fe200078e02c1 */
[----:B------:R-:W-:Y:S01]  /*22d0*/  IADD3 R235, R209, R225, RZ ;  /* 0x000000e1d1eb7210 */ /* 0x000fe20007ffe0ff */
[----:B------:R-:W-:Y:S01]  /*22e0*/  ULDC UR4, c[0x0][0x270] ;  /* 0x00009c0000047ab9 */ /* 0x000fe20000000800 */
[----:B------:R-:W-:-:S02]  /*22f0*/  SEL R189, R189, 0xffffffc0, !P2 ;  /* 0xffffffc0bdbd7807 */ /* 0x000fc40005000000 */
[----:B------:R-:W-:Y:S02]  /*2300*/  IADD3 R234, R209, R224, RZ ;  /* 0x000000e0d1ea7210 */ /* 0x000fe40007ffe0ff */
[----:B------:R-:W-:Y:S01]  /*2310*/  IADD3 R196, R194, R189, RZ ;  /* 0x000000bdc2c47210 */ /* 0x000fe20007ffe0ff */
[----:B------:R-:W-:Y:S01]  /*2320*/  ULDC UR7, c[0x0][0x39c] ;  /* 0x0000e70000077ab9 */ /* 0x000fe20000000800 */
[----:B------:R-:W-:Y:S01]  /*2330*/  IADD3 R197, R189, R195, RZ ;  /* 0x000000c3bdc57210 */ /* 0x000fe20007ffe0ff */
[----:B------:R-:W-:-:S06]  /*2340*/  ULDC UR6, c[0x0][0x2ec] ;  /* 0x0000bb0000067ab9 */ /* 0x000fcc0000000800 */
.L_x_454:
[----:B------:R-:W0:Y:S01]  /*2350*/  LDGDEPBAR ;  /* 0x00000000000079af */ /* 0x000e220000000000 */
[C---:B------:R-:W-:Y:S02]  /*2360*/  IADD3 R0, R187.reuse, R193, RZ ;  /* 0x000000c1bb007210 */ /* 0x040fe40007ffe0ff */
[-C--:B------:R-:W-:Y:S02]  /*2370*/  IADD3 R2, R187, R189.reuse, RZ ;  /* 0x000000bdbb027210 */ /* 0x080fe40007ffe0ff */
[----:B------:R-:W-:Y:S02]  /*2380*/  IADD3 R3, R0, R189, RZ ;  /* 0x000000bd00037210 */ /* 0x000fe40007ffe0ff */
[C---:B-----5:R-:W-:Y:S02]  /*2390*/  FSETP.NEU.FTZ.AND P0, PT, R217.reuse, -INF , PT ;  /* 0xff800000d900780b */ /* 0x060fe40003f1d000 */
[C---:B------:R-:W-:Y:S01]  /*23a0*/  ISETP.GT.AND P4, PT, R206.reuse, R233, PT ;  /* 0x000000e9ce00720c */ /* 0x040fe20003f84270 */
[----:B------:R-:W-:Y:S04]  /*23b0*/  DEPBAR.LE SB0, 0x0 ;  /* 0x000080000000791a */ /* 0x000fe80000000000 */
[----:B------:R-:W-:Y:S06]  /*23c0*/  BAR.SYNC.DEFER_BLOCKING 0x0 ;  /* 0x0000000000007b1d */ /* 0x000fec0000010000 */
[----:B------:R-:W-:Y:S08]  /*23d0*/  LDSM.16.M88.4 R16, [R187] ;  /* 0x00000000bb10783b */ /* 0x000ff00000000200 */
[----:B------:R-:W3:Y:S08]  /*23e0*/  LDSM.16.M88.4 R8, [R190+UR5+0xc000] ;  /* 0x00c00005be08783b */ /* 0x000ef00008000200 */
[----:B------:R-:W4:Y:S08]  /*23f0*/  LDSM.16.M88.4 R52, [R190+UR5+0xc800] ;  /* 0x00c80005be34783b */ /* 0x000f300008000200 */
[----:B------:R-:W-:Y:S08]  /*2400*/  LDSM.16.M88.4 R56, [R0] ;  /* 0x000000000038783b */ /* 0x000ff00000000200 */
[----:B------:R-:W1:Y:S08]  /*2410*/  LDSM.16.M88.4 R60, [R191+0xc000] ;  /* 0x00c00000bf3c783b */ /* 0x000e700000000200 */
[----:B------:R-:W2:Y:S01]  /*2420*/  LDSM.16.M88.4 R64, [R191+0xc800] ;  /* 0x00c80000bf40783b */ /* 0x000ea20000000200 */
[C---:B---3--:R-:W-:Y:S07]  /*2430*/  HMMA.16816.F32.BF16 R4, R16.reuse, R8, RZ ;  /* 0x000000081004723c */ /* 0x048fee00000418ff */
[----:B------:R-:W-:Y:S01]  /*2440*/  LDSM.16.M88.4 R100, [R2] ;  /* 0x000000000264783b */ /* 0x000fe20000000200 */
[C---:B------:R-:W-:Y:S07]  /*2450*/  HMMA.16816.F32.BF16 R8, R16.reuse, R10, RZ ;  /* 0x0000000a1008723c */ /* 0x040fee00000418ff */
[----:B------:R-:W3:Y:S01]  /*2460*/  LDSM.16.M88.4 R104, [R188+0xc000] ;  /* 0x00c00000bc68783b */ /* 0x000ee20000000200 */
[C---:B----4-:R-:W-:Y:S07]  /*2470*/  HMMA.16816.F32.BF16 R12, R16.reuse, R52, RZ ;  /* 0x00000034100c723c */ /* 0x050fee00000418ff */
[----:B------:R-:W-:Y:S01]  /*2480*/  LDSM.16.M88.4 R108, [R3] ;  /* 0x00000000036c783b */ /* 0x000fe20000000200 */
[----:B------:R-:W-:Y:S06]  /*2490*/  HMMA.16816.F32.BF16 R16, R16, R54, RZ ;  /* 0x000000361010723c */ /* 0x000fec00000418ff */
[C---:B-1----:R-:W-:Y:S01]  /*24a0*/  HMMA.16816.F32.BF16 R4, R56.reuse, R60, R4 ;  /* 0x0000003c3804723c */ /* 0x042fe20000041804 */
[----:B------:R-:W1:Y:S05]  /*24b0*/  LDSM.16.M88.4 R52, [R188+0xc800] ;  /* 0x00c80000bc34783b */ /* 0x000e6a0000000200 */
[C---:B------:R-:W-:Y:S03]  /*24c0*/  HMMA.16816.F32.BF16 R8, R56.reuse, R62, R8 ;  /* 0x0000003e3808723c */ /* 0x040fe60000041808 */
[----:B------:R-:W4:Y:S03]  /*24d0*/  LDSM.16.M88.4 R112, [R192] ;  /* 0x00000000c070783b */ /* 0x000f260000000200 */
[C---:B--2---:R-:W-:Y:S05]  /*24e0*/  HMMA.16816.F32.BF16 R12, R56.reuse, R64, R12 ;  /* 0x00000040380c723c */ /* 0x044fea000004180c */
[----:B------:R-:W-:Y:S01]  /*24f0*/  LDSM.16.M88.4 R60, [R187+0x2000] ;  /* 0x00200000bb3c783b */ /* 0x000fe20000000200 */
[----:B------:R-:W-:Y:S06]  /*2500*/  HMMA.16816.F32.BF16 R16, R56, R66, R16 ;  /* 0x000000423810723c */ /* 0x000fec0000041810 */
[C---:B---3--:R-:W-:Y:S01]  /*2510*/  HMMA.16816.F32.BF16 R4, R100.reuse, R104, R4 ;  /* 0x000000686404723c */ /* 0x048fe20000041804 */
[----:B------:R-:W2:Y:S05]  /*2520*/  LDSM.16.M88.4 R56, [R192+0x800] ;  /* 0x00080000c038783b */ /* 0x000eaa0000000200 */
[C---:B------:R-:W-:Y:S03]  /*2530*/  HMMA.16816.F32.BF16 R8, R100.reuse, R106, R8 ;  /* 0x0000006a6408723c */ /* 0x040fe60000041808 */
[----:B------:R-:W3:Y:S03]  /*2540*/  LDSM.16.M88.4 R64, [R190+UR5+0xe000] ;  /* 0x00e00005be40783b */ /* 0x000ee60008000200 */
[C---:B-1----:R-:W-:Y:S05]  /*2550*/  HMMA.16816.F32.BF16 R12, R100.reuse, R52, R12 ;  /* 0x00000034640c723c */ /* 0x042fea000004180c */
[----:B------:R-:W-:Y:S01]  /*2560*/  LDSM.16.M88.4 R104, [R191+0xe000] ;  /* 0x00e00000bf68783b */ /* 0x000fe20000000200 */
[----:B------:R-:W-:Y:S07]  /*2570*/  HMMA.16816.F32.BF16 R16, R100, R54, R16 ;  /* 0x000000366410723c */ /* 0x000fee0000041810 */
[----:B------:R-:W1:Y:S01]  /*2580*/  LDSM.16.M88.4 R52, [R190+UR5+0xe800] ;  /* 0x00e80005be34783b */ /* 0x000e620008000200 */
[C---:B----4-:R-:W-:Y:S07]  /*2590*/  HMMA.16816.F32.BF16 R4, R108.reuse, R112, R4 ;  /* 0x000000706c04723c */ /* 0x050fee0000041804 */
[----:B------:R4:W1:Y:S01]  /*25a0*/  LDSM.16.M88.4 R100, [R0+0x2000] ;  /* 0x002000000064783b */ /* 0x0008620000000200 */
[C---:B------:R-:W-:Y:S06]  /*25b0*/  HMMA.16816.F32.BF16 R8, R108.reuse, R114, R8 ;  /* 0x000000726c08723c */ /* 0x040fec0000041808 */
[C---:B--2---:R-:W-:Y:S01]  /*25c0*/  HMMA.16816.F32.BF16 R12, R108.reuse, R56, R12 ;  /* 0x000000386c0c723c */ /* 0x044fe2000004180c */
[----:B------:R-:W-:Y:S05]  /*25d0*/  LDSM.16.M88.4 R112, [R188+0xe000] ;  /* 0x00e00000bc70783b */ /* 0x000fea0000000200 */
[----:B------:R-:W-:Y:S03]  /*25e0*/  HMMA.16816.F32.BF16 R16, R108, R58, R16 ;  /* 0x0000003a6c10723c */ /* 0x000fe60000041810 */
[----:B------:R-:W2:Y:S03]  /*25f0*/  LDSM.16.M88.4 R56, [R191+0xe800] ;  /* 0x00e80000bf38783b */ /* 0x000ea60000000200 */
[C---:B---3--:R-:W-:Y:S05]  /*2600*/  HMMA.16816.F32.BF16 R4, R60.reuse, R64, R4 ;  /* 0x000000403c04723c */ /* 0x048fea0000041804 */
[----:B------:R-:W3:Y:S01]  /*2610*/  LDSM.16.M88.4 R108, [R2+0x2000] ;  /* 0x00200000026c783b */ /* 0x000ee20000000200 */
[C---:B------:R-:W-:Y:S05]  /*2620*/  HMMA.16816.F32.BF16 R8, R60.reuse, R66, R8 ;  /* 0x000000423c08723c */ /* 0x040fea0000041808 */
[----:B----4-:R-:W-:Y:S01]  /*2630*/  SHF.L.U32 R0, R206, 0x6, RZ ;  /* 0x00000006ce007819 */ /* 0x010fe200000006ff */
[C---:B-1----:R-:W-:Y:S01]  /*2640*/  HMMA.16816.F32.BF16 R12, R60.reuse, R52, R12 ;  /* 0x000000343c0c723c */ /* 0x042fe2000004180c */
[----:B------:R-:W-:Y:S02]  /*2650*/  LDSM.16.M88.4 R64, [R192+0x2000] ;  /* 0x00200000c040783b */ /* 0x000fe40000000200 */
[----:B------:R-:W-:Y:S03]  /*2660*/  ISETP.GE.AND P2, PT, R0, R245, PT ;  /* 0x000000f50000720c */ /* 0x000fe60003f46270 */
[----:B------:R-:W-:Y:S03]  /*2670*/  HMMA.16816.F32.BF16 R16, R60, R54, R16 ;  /* 0x000000363c10723c */ /* 0x000fe60000041810 */
[----:B------:R-:W1:Y:S03]  /*2680*/  LDSM.16.M88.4 R52, [R188+0xe800] ;  /* 0x00e80000bc34783b */ /* 0x000e660000000200 */
[C---:B------:R-:W-:Y:S05]  /*2690*/  HMMA.16816.F32.BF16 R4, R100.reuse, R104, R4 ;  /* 0x000000686404723c */ /* 0x040fea0000041804 */
[----:B------:R4:W1:Y:S01]  /*26a0*/  LDSM.16.M88.4 R60, [R3+0x2000] ;  /* 0x00200000033c783b */ /* 0x0008620000000200 */
[C---:B------:R-:W-:Y:S06]  /*26b0*/  HMMA.16816.F32.BF16 R8, R100.reuse, R106, R8 ;  /* 0x0000006a6408723c */ /* 0x040fec0000041808 */
[C---:B--2---:R-:W-:Y:S06]  /*26c0*/  HMMA.16816.F32.BF16 R12, R100.reuse, R56, R12 ;  /* 0x00000038640c723c */ /* 0x044fec000004180c */
[----:B------:R-:W-:Y:S06]  /*26d0*/  HMMA.16816.F32.BF16 R16, R100, R58, R16 ;  /* 0x0000003a6410723c */ /* 0x000fec0000041810 */
[C---:B---3--:R-:W-:Y:S05]  /*26e0*/  HMMA.16816.F32.BF16 R4, R108.reuse, R112, R4 ;  /* 0x000000706c04723c */ /* 0x048fea0000041804 */
[----:B----4-:R-:W-:Y:S01]  /*26f0*/  FMUL.FTZ R3, R217, 1.4426950216293334961 ;  /* 0x3fb8aa3bd9037820 */ /* 0x010fe20000410000 */
[C---:B------:R-:W-:Y:S05]  /*2700*/  HMMA.16816.F32.BF16 R8, R108.reuse, R114, R8 ;  /* 0x000000726c08723c */ /* 0x040fea0000041808 */
[----:B------:R-:W-:Y:S01]  /*2710*/  FSEL R3, R3, RZ, P0 ;  /* 0x000000ff03037208 */ /* 0x000fe20000000000 */
[C---:B-1----:R-:W-:Y:S03]  /*2720*/  HMMA.16816.F32.BF16 R12, R108.reuse, R52, R12 ;  /* 0x000000346c0c723c */ /* 0x042fe6000004180c */
[----:B------:R-:W-:Y:S03]  /*2730*/  FSETP.NEU.FTZ.AND P0, PT, R216, -INF , PT ;  /* 0xff800000d800780b */ /* 0x000fe60003f1d000 */
        /* <DEDUP_REMOVED lines=9> */
[----:B------:R2:W3:Y:S02]  /*27d0*/  MUFU.TANH R67, R4 ;  /* 0x0000000400437308 */ /* 0x0004e40000002400 */
[----:B------:R-:W-:Y:S01]  /*27e0*/  FMUL.FTZ R10, R10, UR7 ;  /* 0x000000070a0a7c20 */ /* 0x000fe20008410000 */
[----:B------:R-:W-:Y:S01]  /*27f0*/  FMUL.FTZ R11, R11, UR7 ;  /* 0x000000070b0b7c20 */ /* 0x000fe20008410000 */
[----:B------:R-:W-:Y:S01]  /*2800*/  FMUL.FTZ R9, R9, UR7 ;  /* 0x0000000709097c20 */ /* 0x000fe20008410000 */
[----:B------:R-:W-:Y:S01]  /*2810*/  FMUL.FTZ R8, R8, UR7 ;  /* 0x0000000708087c20 */ /* 0x000fe20008410000 */
[C---:B-1----:R-:W-:Y:S04]  /*2820*/  HMMA.16816.F32.BF16 R12, R60.reuse, R52, R12 ;  /* 0x000000343c0c723c */ /* 0x042fe8000004180c */
[----:B------:R-:W1:Y:S02]  /*2830*/  MUFU.TANH R105, R6 ;  /* 0x0000000600697308 */ /* 0x000e640000002400 */
[----:B------:R-:W-:Y:S08]  /*2840*/  HMMA.16816.F32.BF16 R16, R60, R54, R16 ;  /* 0x000000363c10723c */ /* 0x000ff00000041810 */
[----:B------:R4:W4:Y:S03]  /*2850*/  MUFU.TANH R66, R5 ;  /* 0x0000000500427308 */ /* 0x0009260000002400 */
[--C-:B--2---:R-:W-:Y:S02]  /*2860*/  @!P2 IADD3 R4, R0, R251, R223.reuse ;  /* 0x000000fb0004a210 */ /* 0x104fe40007ffe0df */
[----:B------:R-:W-:Y:S05]  /*2870*/  @!P2 LEA R0, R244, R252, 0x6 ;  /* 0x000000fcf400a211 */ /* 0x000fea00078e30ff */
[----:B------:R2:W-:Y:S01]  /*2880*/  MUFU.TANH R65, R8 ;  /* 0x0000000800417308 */ /* 0x0005e20000002400 */
[----:B---3--:R-:W-:Y:S02]  /*2890*/  MOV R2, R67 ;  /* 0x0000004300027202 */ /* 0x008fe40000000f00 */
[----:B-1----:R-:W-:Y:S01]  /*28a0*/  MOV R6, R105 ;  /* 0x0000006900067202 */ /* 0x002fe20000000f00 */
[----:B------:R-:W-:Y:S06]  /*28b0*/  FMUL.FTZ R12, R12, UR7 ;  /* 0x000000070c0c7c20 */ /* 0x000fec0008410000 */
[----:B------:R1:W3:Y:S01]  /*28c0*/  MUFU.TANH R104, R7 ;  /* 0x0000000700687308 */ /* 0x0002e20000002400 */
[C---:B----4-:R-:W-:Y:S01]  /*28d0*/  @!P2 VIMNMX R5, R4.reuse, R223, PT ;  /* 0x000000df0405a248 */ /* 0x050fe20003fe0100 */
        /* <DEDUP_REMOVED lines=39> */
[----:B------:R-:W-:Y:S03]  /*2b50*/  @!P2 ISETP.GE.AND P0, PT, R7, R5, PT ;  /* 0x000000050700a20c */ /* 0x000fe60003f06270 */
[--C-:B------:R-:W-:Y:S01]  /*2b60*/  FFMA.FTZ R8, R8, UR6, -R3.reuse ;  /* 0x0000000608087c23 */ /* 0x100fe20008010803 */
[----:B--2---:R-:W-:Y:S01]  /*2b70*/  MOV R9, R64 ;  /* 0x0000004000097202 */ /* 0x004fe20000000f00 */
[----:B------:R-:W2:Y:S01]  /*2b80*/  MUFU.TANH R101, R14 ;  /* 0x0000000e00657308 */ /* 0x000ea20000002400 */
[----:B------:R-:W-:Y:S02]  /*2b90*/  @!P2 FSEL R9, R64, -INF , !P0 ;  /* 0xff8000004009a808 */ /* 0x000fe40004000000 */
[-C--:B------:R-:W-:Y:S02]  /*2ba0*/  @!P2 ISETP.GE.AND P0, PT, R6, R4.reuse, PT ;  /* 0x000000040600a20c */ /* 0x080fe40003f06270 */
        /* <DEDUP_REMOVED lines=77> */
[-C--:B------:R-:W-:Y:S03]  /*3080*/  IADD3 R56, R189, R0.reuse, RZ ;  /* 0x00000000bd387210 */ /* 0x080fe60007ffe0ff */
        /* <DEDUP_REMOVED lines=51> */
[C---:B------:R-:W-:Y:S11]  /*33c0*/  FADD.FTZ R8, -R2.reuse, R8 ;  /* 0x0000000802087221 */ /* 0x040ff60000010100 */
[----:B------:R-:W-:Y:S01]  /*33d0*/  @!UPT UIADD3 URZ, URZ, URZ, URZ ;  /* 0x0000003f3f3ff290 */ /* 0x000fe2000fffe03f */
[----:B------:R-:W-:Y:S01]  /*33e0*/  FADD.FTZ R54, -R2, R16 ;  /* 0x0000001002367221 */ /* 0x000fe20000010100 */
[----:B------:R-:W-:Y:S01]  /*33f0*/  FMUL.FTZ R4, R113, R4 ;  /* 0x0000000471047220 */ /* 0x000fe20000410000 */
[----:B------:R-:W-:Y:S01]  /*3400*/  FMUL.FTZ R52, R111, R5 ;  /* 0x000000056f347220 */ /* 0x000fe20000410000 */
[----:B------:R-:W-:Y:S01]  /*3410*/  FFMA.FTZ R5, -R66, R66, 1 ;  /* 0x3f80000042057423 */ /* 0x000fe20000010142 */
[----:B------:R-:W-:Y:S01]  /*3420*/  FADD.FTZ R53, -R2, R9 ;  /* 0x0000000902357221 */ /* 0x000fe20000010100 */
[----:B------:R-:W-:Y:S01]  /*3430*/  FMUL.FTZ R3, R4, R3 ;  /* 0x0000000304037220 */ /* 0x000fe20000410000 */
[----:B------:R-:W-:Y:S01]  /*3440*/  FFMA.FTZ R4, -R65, R65, 1 ;  /* 0x3f80000041047423 */ /* 0x000fe20000010141 */
[C---:B------:R-:W-:Y:S01]  /*3450*/  FADD.FTZ R12, -R2.reuse, R12 ;  /* 0x0000000c020c7221 */ /* 0x040fe20000010100 */
[C---:B------:R-:W-:Y:S01]  /*3460*/  FADD.FTZ R13, -R2.reuse, R13 ;  /* 0x0000000d020d7221 */ /* 0x040fe20000010100 */
[----:B------:R-:W-:Y:S01]  /*3470*/  FADD.FTZ R16, -R2, R17 ;  /* 0x0000001102107221 */ /* 0x000fe20000010100 */
[----:B------:R-:W-:Y:S01]  /*3480*/  FMUL.FTZ R5, R5, UR7 ;  /* 0x0000000705057c20 */ /* 0x000fe20008410000 */
[----:B------:R-:W-:Y:S01]  /*3490*/  FMUL.FTZ R9, R110, R8 ;  /* 0x000000086e097220 */ /* 0x000fe20000410000 */
[----:B------:R-:W-:Y:S01]  /*34a0*/  FMUL.FTZ R2, R4, UR7 ;  /* 0x0000000704027c20 */ /* 0x000fe20008410000 */
[----:B------:R-:W-:Y:S01]  /*34b0*/  FFMA.FTZ R8, -R64, R64, 1 ;  /* 0x3f80000040087423 */ /* 0x000fe20000010140 */
[----:B------:R-:W-:Y:S01]  /*34c0*/  FMUL.FTZ R5, R52, R5 ;  /* 0x0000000534057220 */ /* 0x000fe20000410000 */
[----:B------:R-:W-:Y:S01]  /*34d0*/  FMUL.FTZ R17, R112, R12 ;  /* 0x0000000c70117220 */ /* 0x000fe20000410000 */
[----:B------:R-:W-:Y:S01]  /*34e0*/  FMUL.FTZ R2, R9, R2 ;  /* 0x0000000209027220 */ /* 0x000fe20000410000 */
[----:B------:R-:W-:Y:S01]  /*34f0*/  FMUL.FTZ R53, R108, R53 ;  /* 0x000000356c357220 */ /* 0x000fe20000410000 */
[----:B------:R-:W-:Y:S01]  /*3500*/  FMUL.FTZ R8, R8, UR7 ;  /* 0x0000000708087c20 */ /* 0x000fe20008410000 */
[----:B------:R-:W-:Y:S01]  /*3510*/  FFMA.FTZ R12, -R59, R59, 1 ;  /* 0x3f8000003b0c7423 */ /* 0x000fe2000001013b */
[----:B------:R-:W-:Y:S01]  /*3520*/  FFMA.FTZ R9, -R58, R58, 1 ;  /* 0x3f8000003a097423 */ /* 0x000fe2000001013a */
[----:B------:R-:W-:Y:S01]  /*3530*/  FMUL.FTZ R52, R109, R13 ;  /* 0x0000000d6d347220 */ /* 0x000fe20000410000 */
[----:B------:R-:W-:Y:S01]  /*3540*/  FMUL.FTZ R8, R53, R8 ;  /* 0x0000000835087220 */ /* 0x000fe20000410000 */
[----:B------:R-:W-:Y:S01]  /*3550*/  F2FP.BF16.F32.PACK_AB R5, R5, R3 ;  /* 0x000000030505723e */ /* 0x000fe200000010ff */
        /* <DEDUP_REMOVED lines=8> */
[----:B------:R-:W-:Y:S01]  /*35e0*/  FMUL.FTZ R4, R4, UR7 ;  /* 0x0000000704047c20 */ /* 0x000fe20008410000 */
[----:B------:R-:W-:Y:S01]  /*35f0*/  FMUL.FTZ R3, R3, UR7 ;  /* 0x0000000703037c20 */ /* 0x000fe20008410000 */
[----:B------:R-:W-:Y:S01]  /*3600*/  F2FP.BF16.F32.PACK_AB R8, R8, R2 ;  /* 0x000000020808723e */ /* 0x000fe200000010ff */
[----:B----4-:R-:W-:Y:S01]  /*3610*/  FADD.FTZ R2, -R0, R7 ;  /* 0x0000000700027221 */ /* 0x010fe20000010100 */
[----:B------:R-:W-:Y:S01]  /*3620*/  FMUL.FTZ R4, R17, R4 ;  /* 0x0000000411047220 */ /* 0x000fe20000410000 */
[----:B------:R-:W-:Y:S01]  /*3630*/  FMUL.FTZ R3, R52, R3 ;  /* 0x0000000334037220 */ /* 0x000fe20000410000 */
[----:B------:R-:W-:Y:S01]  /*3640*/  F2FP.BF16.F32.PACK_AB R7, R9, R12 ;  /* 0x0000000c0907723e */ /* 0x000fe200000010ff */
[----:B------:R-:W-:Y:S01]  /*3650*/  FMUL.FTZ R9, R183, R2 ;  /* 0x00000002b7097220 */ /* 0x000fe20000410000 */
[----:B------:R-:W-:Y:S01]  /*3660*/  FADD.FTZ R13, -R0, R6 ;  /* 0x00000006000d7221 */ /* 0x000fe20000010100 */
[----:B------:R-:W-:Y:S01]  /*3670*/  FFMA.FTZ R2, -R105, R105, 1 ;  /* 0x3f80000069027423 */ /* 0x000fe20000010169 */
[----:B------:R-:W-:Y:S01]  /*3680*/  F2FP.BF16.F32.PACK_AB R6, R3, R4 ;  /* 0x000000040306723e */ /* 0x000fe200000010ff */
[----:B------:R-:W-:Y:S01]  /*3690*/  FFMA.FTZ R4, -R104, R104, 1 ;  /* 0x3f80000068047423 */ /* 0x000fe20000010168 */
[----:B------:R-:W-:Y:S01]  /*36a0*/  FMUL.FTZ R3, R211, R13 ;  /* 0x0000000dd3037220 */ /* 0x000fe20000410000 */
[----:B------:R-:W-:Y:S01]  /*36b0*/  FMUL.FTZ R2, R2, UR7 ;  /* 0x0000000702027c20 */ /* 0x000fe20008410000 */
[C---:B------:R-:W-:Y:S01]  /*36c0*/  FADD.FTZ R10, -R0.reuse, R10 ;  /* 0x0000000a000a7221 */ /* 0x040fe20000010100 */
[----:B------:R-:W-:Y:S01]  /*36d0*/  FADD.FTZ R11, -R0, R11 ;  /* 0x0000000b000b7221 */ /* 0x000fe20000010100 */
[----:B------:R-:W-:Y:S01]  /*36e0*/  FFMA.FTZ R13, -R102, R102, 1 ;  /* 0x3f800000660d7423 */ /* 0x000fe20000010166 */
[----:B------:R-:W-:Y:S01]  /*36f0*/  FMUL.FTZ R2, R3, R2 ;  /* 0x0000000203027220 */ /* 0x000fe20000410000 */
[----:B------:R-:W-:Y:S01]  /*3700*/  FADD.FTZ R3, -R0, R14 ;  /* 0x0000000e00037221 */ /* 0x000fe20000010100 */
[----:B------:R-:W-:Y:S01]  /*3710*/  FFMA.FTZ R14, -R103, R103, 1 ;  /* 0x3f800000670e7423 */ /* 0x000fe20000010167 */
[----:B------:R-:W-:Y:S01]  /*3720*/  FMUL.FTZ R4, R4, UR7 ;  /* 0x0000000704047c20 */ /* 0x000fe20008410000 */
[----:B------:R-:W-:Y:S01]  /*3730*/  FMUL.FTZ R10, R182, R10 ;  /* 0x0000000ab60a7220 */ /* 0x000fe20000410000 */
[----:B------:R-:W-:Y:S01]  /*3740*/  FMUL.FTZ R11, R180, R11 ;  /* 0x0000000bb40b7220 */ /* 0x000fe20000410000 */
[----:B------:R-:W-:Y:S01]  /*3750*/  FMUL.FTZ R14, R14, UR7 ;  /* 0x000000070e0e7c20 */ /* 0x000fe20008410000 */
[----:B------:R-:W-:Y:S01]  /*3760*/  FMUL.FTZ R13, R13, UR7 ;  /* 0x000000070d0d7c20 */ /* 0x000fe20008410000 */
[----:B------:R-:W-:Y:S01]  /*3770*/  FMUL.FTZ R4, R9, R4 ;  /* 0x0000000409047220 */ /* 0x000fe20000410000 */
[----:B------:R-:W-:Y:S01]  /*3780*/  FADD.FTZ R15, -R0, R15 ;  /* 0x0000000f000f7221 */ /* 0x000fe20000010100 */
[----:B------:R-:W-:Y:S01]  /*3790*/  FMUL.FTZ R14, R10, R14 ;  /* 0x0000000e0a0e7220 */ /* 0x000fe20000410000 */
[----:B------:R-:W-:Y:S01]  /*37a0*/  FMUL.FTZ R13, R11, R13 ;  /* 0x0000000d0b0d7220 */ /* 0x000fe20000410000 */
[C---:B------:R-:W-:Y:S01]  /*37b0*/  FADD.FTZ R18, -R0.reuse, R18 ;  /* 0x0000001200127221 */ /* 0x040fe20000010100 */
        /* <DEDUP_REMOVED lines=18> */
[----:B------:R-:W-:Y:S06]  /*38e0*/  @!P4 BRA `(.L_x_452) ;  /* 0x00000000005cc947 */ /* 0x000fec0003800000 */
        /* <DEDUP_REMOVED lines=8> */
[C---:B-1----:R-:W-:Y:S05]  /*3970*/  IMAD.U32 R2, R15.reuse, -0x40, RZ ;  /* 0xffffffc00f027824 */ /* 0x042fea00078e00ff */
[C---:B------:R-:W-:Y:S04]  /*3980*/  LEA R3, P0, R2.reuse, R204, 0x1 ;  /* 0x000000cc02037211 */ /* 0x040fe800078008ff */
[----:B------:R-:W-:Y:S01]  /*3990*/  LEA.HI.X.SX32 R2, R2, R205, 0x1, P0 ;  /* 0x000000cd02027211 */ /* 0x000fe200000f0eff */
[----:B------:R-:W-:Y:S04]  /*39a0*/  IMAD.MOV.U32 R204, RZ, RZ, R3 ;  /* 0x000000ffffcc7224 */ /* 0x000fe800078e0003 */
[----:B------:R-:W-:Y:S01]  /*39b0*/  IMAD.MOV.U32 R205, RZ, RZ, R2 ;  /* 0x000000ffffcd7224 */ /* 0x000fe200078e0002 */
[C---:B------:R-:W-:Y:S04]  /*39c0*/  LEA R2, P0, R15.reuse, R204, 0x6 ;  /* 0x000000cc0f027211 */ /* 0x040fe800078030ff */
        /* <DEDUP_REMOVED lines=9> */
.L_x_452:
[----:B-1----:R-:W-:Y:S01]  /*3a60*/  F2FP.BF16.F32.PACK_AB R2, R13, R14 ;  /* 0x0000000e0d02723e */ /* 0x002fe200000010ff */
        /* <DEDUP_REMOVED lines=86> */
.L_x_453:
[----:B------:R-:W-:Y:S01]  /*3fd0*/  LDSM.16.M88.4 R64, [R194] ;  /* 0x00000000c240783b */ /* 0x000fe20000000200 */
[C---:B-1----:R-:W-:Y:S01]  /*3fe0*/  LEA R2, P1, R209.reuse, R200, 0x2 ;  /* 0x000000c8d1027211 */ /* 0x042fe200078210ff */
[C---:B------:R-:W-:Y:S02]  /*3ff0*/  IMAD.IADD R210, R209.reuse, 0x1, R246 ;  /* 0x00000001d1d27824 */ /* 0x040fe400078e02f6 */
[----:B------:R-:W1:Y:S01]  /*4000*/  LDSM.16.MT88.4 R16, [R0+0xc000] ;  /* 0x00c000000010783b */ /* 0x000e620000004200 */
[-C--:B------:R-:W-:Y:S03]  /*4010*/  LEA.HI.X.SX32 R3, R209, R201.reuse, 0x2, P1 ;  /* 0x000000c9d1037211 */ /* 0x080fe600008f16ff */
        /* <DEDUP_REMOVED lines=198> */
.L_x_451:
[----:B------:R-:W3:Y:S01]  /*4c80*/  LDL.64 R52, [R1+0x8] ;  /* 0x0000080001347983 */ /* 0x000ee20000100a00 */
[----:B------:R-:W-:Y:S01]  /*4c90*/  ULDC UR4, c[0x0][0x390] ;  /* 0x0000e40000047ab9 */ /* 0x000fe20000000800 */
[----:B------:R-:W-:Y:S01]  /*4ca0*/  F2FP.BF16.F32.PACK_AB R20, R21, R20 ;  /* 0x000000141514723e */ /* 0x000fe200000010ff */
[----:B------:R-:W-:Y:S01]  /*4cb0*/  ULDC.64 UR6, c[0x0][0x3f0] ;  /* 0x0000fc0000067ab9 */ /* 0x000fe20000000a00 */
[----:B------:R-:W4:Y:S04]  /*4cc0*/  LDL.LU R18, [R1+0x10] ;  /* 0x0000100001127983 */ /* 0x000f280000300800 */
[----:B------:R-:W2:Y:S01]  /*4cd0*/  LDL.LU R19, [R1] ;  /* 0x0000000001137983 */ /* 0x000ea20000300800 */
        /* <DEDUP_REMOVED lines=39> */
[----:B------:R-:W-:-:S02]  /*4f50*/  F2FP.BF16.F32.PACK_AB R9, R9, R76 ;  /* 0x0000004c0909723e */ /* 0x000fc400000010ff */
[----:B------:R-:W-:Y:S02]  /*4f60*/  F2FP.BF16.F32.PACK_AB R8, R8, R78 ;  /* 0x0000004e0808723e */ /* 0x000fe400000010ff */
[----:B------:R-:W-:Y:S02]  /*4f70*/  F2FP.BF16.F32.PACK_AB R7, R7, R84 ;  /* 0x000000540707723e */ /* 0x000fe400000010ff */
[----:B------:R-:W-:Y:S01]  /*4f80*/  F2FP.BF16.F32.PACK_AB R6, R6, R86 ;  /* 0x000000560606723e */ /* 0x000fe200000010ff */
[----:B------:R-:W-:Y:S01]  /*4f90*/  STS [R249], R15 ;  /* 0x0000000ff9007388 */ /* 0x000fe20000000800 */
[----:B------:R-:W-:Y:S02]  /*4fa0*/  F2FP.BF16.F32.PACK_AB R3, R3, R96 ;  /* 0x000000600303723e */ /* 0x000fe400000010ff */
[----:B------:R-:W-:Y:S01]  /*4fb0*/  F2FP.BF16.F32.PACK_AB R2, R2, R98 ;  /* 0x000000620202723e */ /* 0x000fe200000010ff */
[----:B------:R1:W-:Y:S01]  /*4fc0*/  STS [R249+0x400], R14 ;  /* 0x0004000ef9007388 */ /* 0x0003e20000000800 */
[----:B------:R-:W-:-:S02]  /*4fd0*/  F2FP.BF16.F32.PACK_AB R5, R5, R88 ;  /* 0x000000580505723e */ /* 0x000fc400000010ff */
[----:B------:R-:W-:Y:S01]  /*4fe0*/  F2FP.BF16.F32.PACK_AB R4, R4, R90 ;  /* 0x0000005a0404723e */ /* 0x000fe200000010ff */
[----:B------:R-:W-:Y:S01]  /*4ff0*/  STS [R250], R11 ;  /* 0x0000000bfa007388 */ /* 0x000fe20000000800 */
[----:B------:R-:W-:Y:S02]  /*5000*/  F2FP.BF16.F32.PACK_AB R0, R0, R92 ;  /* 0x0000005c0000723e */ /* 0x000fe400000010ff */
[----:B------:R-:W-:Y:S01]  /*5010*/  F2FP.BF16.F32.PACK_AB R16, R16, R94 ;  /* 0x0000005e1010723e */ /* 0x000fe200000010ff */
[----:B------:R1:W-:Y:S01]  /*5020*/  STS [R250+0x400], R10 ;  /* 0x0004000afa007388 */ /* 0x0003e20000000800 */
[----:B------:R-:W-:Y:S02]  /*5030*/  F2FP.BF16.F32.PACK_AB R22, R23, R22 ;  /* 0x000000161716723e */ /* 0x000fe400000010ff */
[----:B------:R-:W-:Y:S01]  /*5040*/  F2FP.BF16.F32.PACK_AB R32, R33, R32 ;  /* 0x000000202120723e */ /* 0x000fe200000010ff */
[----:B------:R-:W-:Y:S01]  /*5050*/  STS [R249+0x1000], R13 ;  /* 0x0010000df9007388 */ /* 0x000fe20000000800 */
[----:B------:R-:W-:-:S02]  /*5060*/  F2FP.BF16.F32.PACK_AB R34, R35, R34 ;  /* 0x000000222322723e */ /* 0x000fc400000010ff */
[----:B------:R-:W-:Y:S01]  /*5070*/  F2FP.BF16.F32.PACK_AB R24, R25, R24 ;  /* 0x000000181918723e */ /* 0x000fe200000010ff */
[----:B------:R1:W-:Y:S01]  /*5080*/  STS [R249+0x1400], R12 ;  /* 0x0014000cf9007388 */ /* 0x0003e20000000800 */
[----:B------:R-:W-:Y:S02]  /*5090*/  F2FP.BF16.F32.PACK_AB R26, R27, R26 ;  /* 0x0000001a1b1a723e */ /* 0x000fe400000010ff */
[----:B------:R-:W-:Y:S01]  /*50a0*/  F2FP.BF16.F32.PACK_AB R28, R29, R28 ;  /* 0x0000001c1d1c723e */ /* 0x000fe200000010ff */
[----:B------:R-:W-:Y:S01]  /*50b0*/  STS [R250+0x1000], R9 ;  /* 0x00100009fa007388 */ /* 0x000fe20000000800 */
[----:B------:R-:W-:Y:S02]  /*50c0*/  F2FP.BF16.F32.PACK_AB R30, R31, R30 ;  /* 0x0000001e1f1e723e */ /* 0x000fe400000010ff */
[----:B------:R-:W-:Y:S01]  /*50d0*/  F2FP.BF16.F32.PACK_AB R36, R37, R36 ;  /* 0x000000242524723e */ /* 0x000fe200000010ff */
[----:B------:R-:W-:Y:S01]  /*50e0*/  STS [R250+0x1400], R8 ;  /* 0x00140008fa007388 */ /* 0x000fe20000000800 */
[----:B------:R-:W-:Y:S01]  /*50f0*/  F2FP.BF16.F32.PACK_AB R38, R39, R38 ;  /* 0x000000262726723e */ /* 0x000fe200000010ff */
[----:B-1----:R-:W1:Y:S01]  /*5100*/  LDC.64 R14, c[0x0][0x440] ;  /* 0x00011000ff0e7b82 */ /* 0x002e620000000a00 */
[----:B------:R-:W-:Y:S01]  /*5110*/  F2FP.BF16.F32.PACK_AB R48, R49, R48 ;  /* 0x000000303130723e */ /* 0x000fe200000010ff */
[----:B------:R-:W-:Y:S01]  /*5120*/  STS [R249+0x2000], R7 ;  /* 0x00200007f9007388 */ /* 0x000fe20000000800 */
[----:B------:R-:W-:-:S02]  /*5130*/  F2FP.BF16.F32.PACK_AB R50, R51, R50 ;  /* 0x000000323332723e */ /* 0x000fc400000010ff */
[----:B------:R-:W-:Y:S01]  /*5140*/  F2FP.BF16.F32.PACK_AB R40, R41, R40 ;  /* 0x000000282928723e */ /* 0x000fe200000010ff */
[----:B------:R1:W-:Y:S01]  /*5150*/  STS [R249+0x2400], R6 ;  /* 0x00240006f9007388 */ /* 0x0003e20000000800 */
[----:B------:R-:W-:Y:S01]  /*5160*/  F2FP.BF16.F32.PACK_AB R42, R43, R42 ;  /* 0x0000002a2b2a723e */ /* 0x000fe200000010ff */
[----:B------:R-:W4:Y:S01]  /*5170*/  LDC.64 R10, c[0x0][0x458] ;  /* 0x00011600ff0a7b82 */ /* 0x000f220000000a00 */
[----:B------:R-:W-:Y:S01]  /*5180*/  F2FP.BF16.F32.PACK_AB R44, R45, R44 ;  /* 0x0000002c2d2c723e */ /* 0x000fe200000010ff */
[----:B------:R-:W-:Y:S01]  /*5190*/  STS [R250+0x2000], R3 ;  /* 0x00200003fa007388 */ /* 0x000fe20000000800 */
[----:B------:R-:W-:-:S03]  /*51a0*/  F2FP.BF16.F32.PACK_AB R46, R47, R46 ;  /* 0x0000002e2f2e723e */ /* 0x000fc600000010ff */
[----:B------:R-:W-:Y:S02]  /*51b0*/  STS [R250+0x2400], R2 ;  /* 0x00240002fa007388 */ /* 0x000fe40000000800 */
[----:B------:R-:W4:Y:S02]  /*51c0*/  LDC.64 R12, c[0x0][0x450] ;  /* 0x00011400ff0c7b82 */ /* 0x000f240000000a00 */
[----:B------:R-:W-:Y:S04]  /*51d0*/  STS [R249+0x3000], R5 ;  /* 0x00300005f9007388 */ /* 0x000fe80000000800 */
[----:B------:R-:W-:Y:S04]  /*51e0*/  STS [R249+0x3400], R4 ;  /* 0x00340004f9007388 */ /* 0x000fe80000000800 */
[----:B------:R-:W-:Y:S04]  /*51f0*/  STS [R250+0x3000], R0 ;  /* 0x00300000fa007388 */ /* 0x000fe80000000800 */
[----:B------:R1:W-:Y:S02]  /*5200*/  STS [R250+0x3400], R16 ;  /* 0x00340010fa007388 */ /* 0x0003e40000000800 */
[----:B-1----:R-:W1:Y:S02]  /*5210*/  LDC.64 R6, c[0x0][0x438] ;  /* 0x00010e00ff067b82 */ /* 0x002e640000000a00 */
[----:B------:R-:W-:Y:S04]  /*5220*/  STS [R249+0x4000], R20 ;  /* 0x00400014f9007388 */ /* 0x000fe80000000800 */
[----:B------:R-:W-:Y:S04]  /*5230*/  STS [R249+0x4400], R22 ;  /* 0x00440016f9007388 */ /* 0x000fe80000000800 */
[----:B------:R-:W-:Y:S04]  /*5240*/  STS [R250+0x4000], R32 ;  /* 0x00400020fa007388 */ /* 0x000fe80000000800 */
[----:B------:R-:W-:Y:S04]  /*5250*/  STS [R250+0x4400], R34 ;  /* 0x00440022fa007388 */ /* 0x000fe80000000800 */
[----:B------:R-:W-:Y:S04]  /*5260*/  STS [R249+0x5000], R24 ;  /* 0x00500018f9007388 */ /* 0x000fe80000000800 */
[----:B------:R-:W-:Y:S01]  /*5270*/  STS [R249+0x5400], R26 ;  /* 0x0054001af9007388 */ /* 0x000fe20000000800 */
[----:B------:R-:W1:Y:S03]  /*5280*/  LDC.64 R16, c[0x0][0x468] ;  /* 0x00011a00ff107b82 */ /* 0x000e660000000a00 */
[----:B------:R-:W-:Y:S04]  /*5290*/  STS [R250+0x5000], R28 ;  /* 0x0050001cfa007388 */ /* 0x000fe80000000800 */
[----:B------:R-:W-:Y:S04]  /*52a0*/  STS [R250+0x5400], R30 ;  /* 0x0054001efa007388 */ /* 0x000fe80000000800 */
[----:B------:R-:W-:Y:S04]  /*52b0*/  STS [R249+0x6000], R36 ;  /* 0x00600024f9007388 */ /* 0x000fe80000000800 */
[----:B------:R-:W-:Y:S04]  /*52c0*/  STS [R249+0x6400], R38 ;  /* 0x00640026f9007388 */ /* 0x000fe80000000800 */
[----:B------:R1:W-:Y:S01]  /*52d0*/  STS [R250+0x6000], R48 ;  /* 0x00600030fa007388 */ /* 0x0003e20000000800 */
[----:B------:R-:W1:Y:S03]  /*52e0*/  S2R R49, SR_TID.X ;  /* 0x0000000000317919 */ /* 0x000e660000002100 */
[----:B------:R-:W-:Y:S04]  /*52f0*/  STS [R250+0x6400], R50 ;  /* 0x00640032fa007388 */ /* 0x000fe80000000800 */
[----:B------:R-:W-:Y:S04]  /*5300*/  STS [R249+0x7000], R40 ;  /* 0x00700028f9007388 */ /* 0x000fe80000000800 */
[----:B------:R-:W-:Y:S04]  /*5310*/  STS [R249+0x7400], R42 ;  /* 0x0074002af9007388 */ /* 0x000fe80000000800 */
[----:B------:R-:W-:Y:S04]  /*5320*/  STS [R250+0x7000], R44 ;  /* 0x0070002cfa007388 */ /* 0x000fe80000000800 */
[----:B------:R-:W-:Y:S01]  /*5330*/  STS [R250+0x7400], R46 ;  /* 0x0074002efa007388 */ /* 0x000fe20000000800 */
[----:B-1----:R-:W1:Y:S01]  /*5340*/  S2R R48, SR_TID.X ;  /* 0x0000000000307919 */ /* 0x002e620000002100 */
[----:B------:R-:W-:Y:S06]  /*5350*/  BAR.SYNC.DEFER_BLOCKING 0x0 ;  /* 0x0000000000007b1d */ /* 0x000fec0000010000 */
[----:B------:R-:W2:Y:S01]  /*5360*/  LDS.128 R44, [R208+0xc000] ;  /* 0x00c00000d02c7984 */ /* 0x000ea20000000c00 */
[----:B-1----:R-:W-:-:S03]  /*5370*/  SHF.R.S32.HI R48, RZ, 0x1f, R48 ;  /* 0x0000001fff307819 */ /* 0x002fc60000011430 */
[----:B------:R-:W1:Y:S01]  /*5380*/  LDS.128 R40, [R208+0xe000] ;  /* 0x00e00000d0287984 */ /* 0x000e620000000c00 */
[----:B------:R-:W-:-:S03]  /*5390*/  LEA.HI R48, R48, R49, RZ, 0x3 ;  /* 0x0000003130307211 */ /* 0x000fc600078f18ff */
[----:B------:R-:W1:Y:S01]  /*53a0*/  LDS.128 R36, [R208+0xd000] ;  /* 0x00d00000d0247984 */ /* 0x000e620000000c00 */
[----:B------:R-:W-:-:S03]  /*53b0*/  SHF.R.S32.HI R48, RZ, 0x3, R48 ;  /* 0x00000003ff307819 */ /* 0x000fc60000011430 */
[----:B------:R-:W1:Y:S04]  /*53c0*/  LDS.128 R32, [R208+0xf000] ;  /* 0x00f00000d0207984 */ /* 0x000e680000000c00 */
[----:B------:R-:W1:Y:S04]  /*53d0*/  LDS.128 R28, [R208+0x10000] ;  /* 0x01000000d01c7984 */ /* 0x000e680000000c00 */
[----:B------:R-:W1:Y:S04]  /*53e0*/  LDS.128 R20, [R208+0x12000] ;  /* 0x01200000d0147984 */ /* 0x000e680000000c00 */
[----:B------:R-:W1:Y:S01]  /*53f0*/  LDS.128 R24, [R208+0x11000] ;  /* 0x01100000d0187984 */ /* 0x000e620000000c00 */
[----:B---3--:R-:W-:-:S02]  /*5400*/  SHF.R.S32.HI R3, RZ, 0x1f, R52 ;  /* 0x0000001fff037819 */ /* 0x008fc40000011434 */
[----:B------:R-:W-:Y:S01]  /*5410*/  MOV R2, R52 ;  /* 0x0000003400027202 */ /* 0x000fe20000000f00 */
[C---:B----4-:R-:W-:Y:S02]  /*5420*/  IMAD R0, R18.reuse, R12, RZ ;  /* 0x0000000c12007224 */ /* 0x050fe400078e02ff */
[----:B------:R-:W-:Y:S02]  /*5430*/  IMAD R8, R18, R10, RZ ;  /* 0x0000000a12087224 */ /* 0x000fe400078e02ff */
[C---:B--2---:R-:W-:Y:S02]  /*5440*/  IMAD R0, R19.reuse, R13, R0 ;  /* 0x0000000d13007224 */ /* 0x044fe400078e0200 */
[----:B------:R-:W-:-:S04]  /*5450*/  IMAD.WIDE.U32 R4, R19, R12, R2 ;  /* 0x0000000c13047225 */ /* 0x000fc800078e0002 */
[----:B------:R-:W-:Y:S01]  /*5460*/  IMAD.WIDE.U32 R2, R19, R10, R2 ;  /* 0x0000000a13027225 */ /* 0x000fe200078e0002 */
[----:B------:R-:W-:-:S03]  /*5470*/  IADD3 R5, R5, R0, RZ ;  /* 0x0000000005057210 */ /* 0x000fc60007ffe0ff */
[----:B------:R-:W-:Y:S02]  /*5480*/  IMAD R0, R19, R11, R8 ;  /* 0x0000000b13007224 */ /* 0x000fe400078e0208 */
[----:B------:R-:W2:Y:S01]  /*5490*/  LDC.64 R8, c[0x0][0x470] ;  /* 0x00011c00ff087b82 */ /* 0x000ea20000000a00 */
[C---:B------:R-:W-:Y:S02]  /*54a0*/  IMAD R18, R6.reuse, UR17, RZ ;  /* 0x0000001106127c24 */ /* 0x040fe4000f8e02ff */
[----:B------:R-:W-:Y:S01]  /*54b0*/  IMAD.WIDE.U32 R4, R6, UR14, R4 ;  /* 0x0000000e06047c25 */ /* 0x000fe2000f8e0004 */
[----:B------:R-:W-:-:S03]  /*54c0*/  IADD3 R3, R3, R0, RZ ;  /* 0x0000000003037210 */ /* 0x000fc60007ffe0ff */
[----:B------:R-:W-:Y:S02]  /*54d0*/  IMAD R7, R7, UR14, R18 ;  /* 0x0000000e07077c24 */ /* 0x000fe4000f8e0212 */
[C---:B------:R-:W-:Y:S02]  /*54e0*/  IMAD R0, R14.reuse, UR17, RZ ;  /* 0x000000110e007c24 */ /* 0x040fe4000f8e02ff */
[----:B------:R-:W-:Y:S01]  /*54f0*/  IMAD.WIDE.U32 R2, R14, UR14, R2 ;  /* 0x0000000e0e027c25 */ /* 0x000fe2000f8e0002 */
[----:B------:R-:W-:-:S03]  /*5500*/  IADD3 R5, R5, R7, RZ ;  /* 0x0000000705057210 */ /* 0x000fc60007ffe0ff */
[C---:B------:R-:W-:Y:S02]  /*5510*/  IMAD R14, R16.reuse, UR20, RZ ;  /* 0x00000014100e7c24 */ /* 0x040fe4000f8e02ff */
[----:B------:R-:W-:Y:S01]  /*5520*/  IMAD R0, R15, UR14, R0 ;  /* 0x0000000e0f007c24 */ /* 0x000fe2000f8e0200 */
[----:B------:R-:W-:Y:S01]  /*5530*/  SHF.R.S32.HI R15, RZ, 0x1f, R48 ;  /* 0x0000001fff0f7819 */ /* 0x000fe20000011430 */
[----:B------:R-:W-:Y:S02]  /*5540*/  IMAD R14, R17, UR15, R14 ;  /* 0x0000000f110e7c24 */ /* 0x000fe4000f8e020e */
[----:B------:R-:W-:Y:S01]  /*5550*/  IMAD.WIDE.U32 R4, R16, UR15, R4 ;  /* 0x0000000f10047c25 */ /* 0x000fe2000f8e0004 */
[----:B------:R-:W-:Y:S01]  /*5560*/  IADD3 R3, R3, R0, RZ ;  /* 0x0000000003037210 */ /* 0x000fe20007ffe0ff */
[----:B------:R-:W3:Y:S02]  /*5570*/  LDS.128 R16, [R208+0x13000] ;  /* 0x01300000d0107984 */ /* 0x000ee40000000c00 */
[----:B--2---:R-:W-:-:S02]  /*5580*/  IMAD R0, R8, UR20, RZ ;  /* 0x0000001408007c24 */ /* 0x004fc4000f8e02ff */
[----:B------:R-:W-:Y:S01]  /*5590*/  IMAD.WIDE.U32 R6, R8, UR15, R2 ;  /* 0x0000000f08067c25 */ /* 0x000fe2000f8e0002 */
[----:B------:R-:W-:Y:S02]  /*55a0*/  IADD3 R3, R5, R14, RZ ;  /* 0x0000000e05037210 */ /* 0x000fe40007ffe0ff */
[----:B------:R-:W-:Y:S01]  /*55b0*/  MOV R2, R4 ;  /* 0x0000000400027202 */ /* 0x000fe20000000f00 */
[-C--:B------:R-:W-:Y:S02]  /*55c0*/  IMAD R5, R15, R12.reuse, RZ ;  /* 0x0000000c0f057224 */ /* 0x080fe400078e02ff */
[----:B------:R-:W-:Y:S02]  /*55d0*/  IMAD R0, R9, UR15, R0 ;  /* 0x0000000f09007c24 */ /* 0x000fe4000f8e0200 */
[C---:B------:R-:W-:Y:S02]  /*55e0*/  IMAD R4, R48.reuse, R13, R5 ;  /* 0x0000000d30047224 */ /* 0x040fe400078e0205 */
[----:B------:R-:W-:Y:S01]  /*55f0*/  IMAD.WIDE.U32 R2, R48, R12, R2 ;  /* 0x0000000c30027225 */ /* 0x000fe200078e0002 */
[----:B------:R-:W-:-:S03]  /*5600*/  IADD3 R7, R7, R0, RZ ;  /* 0x0000000007077210 */ /* 0x000fc60007ffe0ff */
[----:B------:R-:W-:Y:S01]  /*5610*/  IMAD R0, R15, R10, RZ ;  /* 0x0000000a0f007224 */ /* 0x000fe200078e02ff */
[----:B------:R-:W-:Y:S01]  /*5620*/  IADD3 R3, R3, R4, RZ ;  /* 0x0000000403037210 */ /* 0x000fe20007ffe0ff */
[----:B------:R-:W-:Y:S01]  /*5630*/  IMAD.WIDE.U32 R6, R48, R10, R6 ;  /* 0x0000000a30067225 */ /* 0x000fe200078e0006 */
[----:B------:R-:W-:-:S03]  /*5640*/  LEA R4, P0, R2, UR6, 0x1 ;  /* 0x0000000602047c11 */ /* 0x000fc6000f8008ff */
[----:B------:R-:W-:Y:S01]  /*5650*/  IMAD R0, R48, R11, R0 ;  /* 0x0000000b30007224 */ /* 0x000fe200078e0200 */
[----:B------:R-:W-:Y:S01]  /*5660*/  LEA.HI.X R5, R2, UR7, R3, 0x1, P0 ;  /* 0x0000000702057c11 */ /* 0x000fe200080f0c03 */
[----:B------:R-:W-:Y:S01]  /*5670*/  ULDC.64 UR6, c[0x0][0x3f8] ;  /* 0x0000fe0000067ab9 */ /* 0x000fe20000000a00 */
[----:B------:R-:W-:Y:S02]  /*5680*/  LEA R8, P1, R12, R4, 0x6 ;  /* 0x000000040c087211 */ /* 0x000fe400078230ff */
[----:B------:R-:W-:Y:S01]  /*5690*/  IADD3 R0, R7, R0, RZ ;  /* 0x0000000007007210 */ /* 0x000fe20007ffe0ff */
[----:B------:R2:W-:Y:S01]  /*56a0*/  STG.E.128 desc[UR18][R4.64], R44 ;  /* 0x0000002c04007986 */ /* 0x0005e2000c101d12 */
[----:B------:R-:W-:Y:S02]  /*56b0*/  LEA R2, P0, R6, UR6, 0x1 ;  /* 0x0000000606027c11 */ /* 0x000fe4000f8008ff */
[----:B------:R-:W-:Y:S01]  /*56c0*/  LEA.HI.X R9, R12, R5, R13, 0x6, P1 ;  /* 0x000000050c097211 */ /* 0x000fe200008f340d */
[----:B-1----:R2:W-:Y:S01]  /*56d0*/  STG.E.128 desc[UR18][R4.64+0x80], R40 ;  /* 0x0000802804007986 */ /* 0x0025e2000c101d12 */
[----:B------:R-:W-:-:S02]  /*56e0*/  LEA.HI.X R3, R6, UR7, R0, 0x1, P0 ;  /* 0x0000000706037c11 */ /* 0x000fc400080f0c00 */
[C---:B------:R-:W-:Y:S01]  /*56f0*/  LEA R6, P0, R10.reuse, R2, 0x6 ;  /* 0x000000020a067211 */ /* 0x040fe200078030ff */
[----:B------:R2:W-:Y:S03]  /*5700*/  STG.E.128 desc[UR18][R8.64], R36 ;  /* 0x0000002408007986 */ /* 0x0005e6000c101d12 */
[----:B------:R-:W-:Y:S01]  /*5710*/  LEA.HI.X R7, R10, R3, R11, 0x6, P0 ;  /* 0x000000030a077211 */ /* 0x000fe200000f340b */
[----:B------:R2:W-:Y:S04]  /*5720*/  STG.E.128 desc[UR18][R8.64+0x80], R32 ;  /* 0x0000802008007986 */ /* 0x0005e8000c101d12 */
[----:B------:R2:W-:Y:S04]  /*5730*/  STG.E.128 desc[UR18][R2.64], R28 ;  /* 0x0000001c02007986 */ /* 0x0005e8000c101d12 */
[----:B------:R2:W-:Y:S04]  /*5740*/  STG.E.128 desc[UR18][R2.64+0x80], R20 ;  /* 0x0000801402007986 */ /* 0x0005e8000c101d12 */
[----:B------:R2:W-:Y:S04]  /*5750*/  STG.E.128 desc[UR18][R6.64], R24 ;  /* 0x0000001806007986 */ /* 0x0005e8000c101d12 */
[----:B---3--:R2:W-:Y:S02]  /*5760*/  STG.E.128 desc[UR18][R6.64+0x80], R16 ;  /* 0x0000801006007986 */ /* 0x0085e4000c101d12 */
.L_x_448:
[----:B------:R-:W1:Y:S01]  /*5770*/  LDC R0, c[0x0][0xc] ;  /* 0x00000300ff007b82 */ /* 0x000e620000000800 */
[----:B------:R-:W-:Y:S02]  /*5780*/  ULDC UR6, c[0x0][0x2c8] ;  /* 0x0000b20000067ab9 */ /* 0x000fe40000000800 */
[----:B------:R-:W-:-:S04]  /*5790*/  UIADD3 UR6, UR6, 0x3f, URZ ;  /* 0x0000003f06067890 */ /* 0x000fc8000fffe03f */
[----:B------:R-:W-:-:S04]  /*57a0*/  USHF.R.S32.HI UR4, URZ, 0x1f, UR6 ;  /* 0x0000001f3f047899 */ /* 0x000fc80008011406 */
[----:B------:R-:W-:-:S04]  /*57b0*/  ULEA.HI UR4, UR4, UR6, URZ, 0x6 ;  /* 0x0000000604047291 */ /* 0x000fc8000f8f303f */
[----:B------:R-:W-:Y:S01]  /*57c0*/  USHF.R.S32.HI UR4, URZ, 0x6, UR4 ;  /* 0x000000063f047899 */ /* 0x000fe20008011404 */
[----:B-1----:R-:W-:-:S05]  /*57d0*/  IADD3 R244, R0, R244, RZ ;  /* 0x000000f400f47210 */ /* 0x002fca0007ffe0ff */
[----:B------:R-:W-:-:S13]  /*57e0*/  ISETP.GE.AND P0, PT, R244, UR4, PT ;  /* 0x00000004f4007c0c */ /* 0x000fda000bf06270 */
[----:B------:R-:W-:Y:S05]  /*57f0*/  @P0 BRA `(.L_x_455) ;  /* 0x0000000000040947 */ /* 0x000fea0003800000 */
[----:B------:R-:W-:Y:S05]  /*5800*/  BRA `(.L_x_456) ;  /* 0xffffffb0005c7947 */ /* 0x000fea000383ffff */
.L_x_455:
[----:B------:R-:W-:Y:S05]  /*5810*/  EXIT ;  /* 0x000000000000794d */ /* 0x000fea0003800000 */
.L_x_457:
        /* <DEDUP_REMOVED lines=14> */
.L_x_1078:


//--------------------- .text._ZN5flash44flash_bwd_dq_dk_dv_loop_seqk_parallel_kernelI23Flash_bwd_kernel_traitsILi128ELi64ELi64ELi8ELi4ELi2ELi2ELb1ELb0EN7cutlass10bfloat16_tE19Flash_kernel_traitsILi128ELi64ELi64ELi8ES3_EELb1ELb1ELb0ELb0ELb0ELb1ELb0EEEvNS_16Flash_bwd_paramsE --------------------------
	.section	.text._ZN5flash44flash_bwd_dq_dk_dv_loop_seqk_parallel_kernelI23Flash_bwd_kernel_traitsILi128ELi64ELi64ELi8ELi4ELi2ELi2ELb1ELb0EN7cutlass10bfloat16_tE19Flash_kernel_traitsILi128ELi64ELi64ELi8ES3_EELb1ELb1ELb0ELb0ELb0ELb1ELb0EEEvNS_16Flash_bwd_paramsE,"ax",@progbits
	.align	128
        .global         _ZN5flash44flash_bwd_dq_dk_dv_loop_seqk_parallel_kernelI23Flash_bwd_kernel_traitsILi128ELi64ELi64ELi8ELi4ELi2ELi2ELb1ELb0EN7cutlass10bfloat16_tE19Flash_kernel_traitsILi128ELi64ELi64ELi8ES3_EELb1ELb1ELb0ELb0ELb0ELb1ELb0EEEvNS_16Flash_bwd_paramsE
        .type           _ZN5flash44flash_bwd_dq_dk_dv_loop_seqk_parallel_kernelI23Flash_bwd_kernel_traitsILi128ELi64ELi64ELi8ELi4ELi2ELi2ELb1ELb0EN7cutlass10bfloat16_tE19Flash_kernel_traitsILi128ELi64ELi64ELi8ES3_EELb1ELb1ELb0ELb0ELb0ELb1ELb0EEEvNS_16Flash_bwd_paramsE,@function
        .size           _ZN5flash44flash_bwd_dq_dk_dv_loop_seqk_parallel_kernelI23Flash_bwd_kernel_traitsILi128ELi64ELi64ELi8ELi4ELi2ELi2ELb1ELb0EN7cutlass10bfloat16_tE19Flash_kernel_traitsILi128ELi64ELi64ELi8ES3_EELb1ELb1ELb0ELb0ELb0ELb1ELb0EEEvNS_16Flash_bwd_paramsE,(.L_x_1079 - _ZN5flash44flash_bwd_dq_dk_dv_loop_seqk_parallel_kernelI23Flash_bwd_kernel_traitsILi128ELi64ELi64ELi8ELi4ELi2ELi2ELb1ELb0EN7cutlass10bfloat16_tE19Flash_kernel_traitsILi128ELi64ELi64ELi8ES3_EELb1ELb1ELb0ELb0ELb0ELb1ELb0EEEvNS_16Flash_bwd_paramsE)
        .other          _ZN5flash44flash_bwd_dq_dk_dv_loop_seqk_parallel_kernelI23Flash_bwd_kernel_traitsILi128ELi64ELi64ELi8ELi4ELi2ELi2ELb1ELb0EN7cutlass10bfloat16_tE19Flash_kernel_traitsILi128ELi64ELi64ELi8ES3_EELb1ELb1ELb0ELb0ELb0ELb1ELb0EEEvNS_16Flash_bwd_paramsE,@"STO_CUDA_ENTRY STV_DEFAULT"
_ZN5flash44flash_bwd_dq_dk_dv_loop_seqk_parallel_kernelI23Flash_bwd_kernel_traitsILi128ELi64ELi64ELi8ELi4ELi2ELi2ELb1ELb0EN7cutlass10bfloat16_tE19Flash_kernel_traitsILi128ELi64ELi64ELi8ES3_EELb1ELb1ELb0ELb0ELb0ELb1ELb0EEEvNS_16Flash_bwd_paramsE:
.text._ZN5flash44flash_bwd_dq_dk_dv_loop_seqk_parallel_kernelI23Flash_bwd_kernel_traitsILi128ELi64ELi64ELi8ELi4ELi2ELi2ELb1ELb0EN7cutlass10bfloat16_tE19Flash_kernel_traitsILi128ELi64ELi64ELi8ES3_EELb1ELb1ELb0ELb0ELb0ELb1ELb0EEEvNS_16Flash_bwd_paramsE:
        /* <DEDUP_REMOVED lines=14> */
[----:B------:R-:W-:-:S06]  /*00e0*/  IMAD.MOV.U32 R236, RZ, RZ, -0x10 ;  /* 0xfffffff0ffec7424 */ /* 0x000fcc00078e00ff */
[----:B------:R-:W3:Y:S08]  /*00f0*/  S2UR UR6, SR_CTAID.Z ;  /* 0x00000000000679c3 */ /* 0x000ef00000002700 */
[----:B------:R-:W4:Y:S01]  /*0100*/  S2UR UR7, SR_CTAID.Y ;  /* 0x00000000000779c3 */ /* 0x000f220000002600 */
[----:B--2---:R-:W-:Y:S01]  /*0110*/  ULEA UR4, UR4, UR5, 0x18 ;  /* 0x0000000504047291 */ /* 0x004fe2000f8ec03f */
[----:B-1----:R-:W-:Y:S01]  /*0120*/  SHF.R.S32.HI R2, RZ, 0x1f, R5 ;  /* 0x0000001fff027819 */ /* 0x002fe20000011405 */
[----:B---3--:R-:W-:-:S02]  /*0130*/  USHF.R.S32.HI UR5, URZ, 0x1f, UR6 ;  /* 0x0000001f3f057899 */ /* 0x008fc40008011406 */
[----:B------:R-:W-:Y:S01]  /*0140*/  USHF.R.S32.HI UR6, URZ, 0x1f, UR6 ;  /* 0x0000001f3f067899 */ /* 0x000fe20008011406 */
[CC--:B------:R-:W-:Y:S02]  /*0150*/  LEA.HI R0, R2.reuse, R5.reuse, RZ, 0x4 ;  /* 0x0000000502007211 */ /* 0x0c0fe400078f20ff */
[CC--:B------:R-:W-:Y:S01]  /*0160*/  LEA.HI R15, R2.reuse, R5.reuse, RZ, 0x3 ;  /* 0x00000005020f7211 */ /* 0x0c0fe200078f18ff */
[----:B------:R-:W-:Y:S01]  /*0170*/  IMAD.U32 R225, RZ, RZ, UR5 ;  /* 0x00000005ffe17e24 */ /* 0x000fe2000f8e00ff */
[-C--:B------:R-:W-:Y:S01]  /*0180*/  LEA.HI R3, R2, R5.reuse, RZ, 0x5 ;  /* 0x0000000502037211 */ /* 0x080fe200078f28ff */
[----:B----4-:R-:W-:Y:S01]  /*0190*/  USHF.R.S32.HI UR5, URZ, 0x1f, UR7 ;  /* 0x0000001f3f057899 */ /* 0x010fe20008011407 */
[----:B------:R-:W-:Y:S01]  /*01a0*/  LOP3.LUT R4, R0, 0xfffffff0, RZ, 0xc0, !PT ;  /* 0xfffffff000047812 */ /* 0x000fe200078ec0ff */
[----:B------:R-:W-:Y:S01]  /*01b0*/  IMAD.U32 R222, RZ, RZ, UR6 ;  /* 0x00000006ffde7e24 */ /* 0x000fe2000f8e00ff */
[CC--:B------:R-:W-:Y:S01]  /*01c0*/  LEA.HI R7, R2.reuse, R5.reuse, RZ, 0x2 ;  /* 0x0000000502077211 */ /* 0x0c0fe200078f10ff */
[----:B------:R-:W-:Y:S01]  /*01d0*/  UIADD3 UR6, UR4, 0xc000, URZ ;  /* 0x0000c00004067890 */ /* 0x000fe2000fffe03f */
[----:B------:R-:W-:Y:S01]  /*01e0*/  SHF.R.S32.HI R217, RZ, 0x3, R15 ;  /* 0x00000003ffd97819 */ /* 0x000fe2000001140f */
[----:B------:R-:W-:Y:S01]  /*01f0*/  IMAD.IADD R13, R5, 0x1, -R4 ;  /* 0x00000001050d7824 */ /* 0x000fe200078e0a04 */
[CC--:B------:R-:W-:Y:S01]  /*0200*/  LEA.HI R214, R2.reuse, R5.reuse, RZ, 0x7 ;  /* 0x0000000502d67211 */ /* 0x0c0fe200078f38ff */
[----:B------:R-:W-:Y:S01]  /*0210*/  IMAD.U32 R223, RZ, RZ, UR5 ;  /* 0x00000005ffdf7e24 */ /* 0x000fe2000f8e00ff */
[----:B------:R-:W-:Y:S01]  /*0220*/  LEA.HI R8, R2, R5, RZ, 0x6 ;  /* 0x0000000502087211 */ /* 0x000fe200078f30ff */
[----:B------:R-:W-:Y:S01]  /*0230*/  IMAD.SHL.U32 R9, R217, 0x40, RZ ;  /* 0x00000040d9097824 */ /* 0x000fe200078e00ff */
[----:B------:R-:W-:Y:S01]  /*0240*/  LOP3.LUT R10, R3, 0xffffffe0, RZ, 0xc0, !PT ;  /* 0xffffffe0030a7812 */ /* 0x000fe200078ec0ff */
[----:B------:R-:W-:Y:S01]  /*0250*/  USHF.L.U32 UR8, UR7, 0x7, URZ ;  /* 0x0000000707087899 */ /* 0x000fe2000800063f */
[----:B------:R-:W-:Y:S01]  /*0260*/  LOP3.LUT R6, R15, 0xfffffff8, RZ, 0xc0, !PT ;  /* 0xfffffff80f067812 */ /* 0x000fe200078ec0ff */
[----:B------:R-:W-:Y:S01]  /*0270*/  UIADD3 UR5, UR4, 0x10000, URZ ;  /* 0x0001000004057890 */ /* 0x000fe2000fffe03f */
        /* <DEDUP_REMOVED lines=8> */
[--C-:B------:R-:W-:Y:S01]  /*0300*/  SHF.R.S32.HI R2, RZ, 0x2, R7.reuse ;  /* 0x00000002ff027819 */ /* 0x100fe20000011407 */
[----:B------:R-:W-:Y:S01]  /*0310*/  IMAD.U32 R224, RZ, RZ, UR8 ;  /* 0x00000008ffe07e24 */ /* 0x000fe2000f8e00ff */
[----:B------:R-:W-:-:S02]  /*0320*/  SHF.R.S32.HI R7, RZ, 0x1f, R7 ;  /* 0x0000001fff077819 */ /* 0x000fc40000011407 */
        /* <DEDUP_REMOVED lines=20> */
[----:B------:R-:W-:Y:S02]  /*0470*/  SHF.R.S32.HI R2, RZ, 0x1f, R11 ;  /* 0x0000001fff027819 */ /* 0x000fe4000001140b */
[----:B------:R-:W-:Y:S01]  /*0480*/  LOP3.LUT R210, R6, 0x10, R9, 0xf8, !PT ;  /* 0x0000001006d27812 */ /* 0x000fe200078ef809 */
[----:B------:R-:W-:Y:S01]  /*0490*/  IMAD.IADD R215, R4, 0x1, -R215 ;  /* 0x0000000104d77824 */ /* 0x000fe200078e0ad7 */
[----:B------:R-:W-:Y:S01]  /*04a0*/  LEA.HI R2, R2, R11, RZ, 0x2 ;  /* 0x0000000b02027211 */ /* 0x000fe200078f10ff */
[----:B------:R-:W-:Y:S01]  /*04b0*/  IMAD.SHL.U32 R11, R0, 0x200, RZ ;  /* 0x00000200000b7824 */ /* 0x000fe200078e00ff */
[----:B------:R-:W-:Y:S02]  /*04c0*/  SHF.R.S32.HI R4, RZ, 0x1f, R13 ;  /* 0x0000001fff047819 */ /* 0x000fe4000001140d */
[----:B------:R-:W-:Y:S02]  /*04d0*/  LOP3.LUT R12, R6, 0x8, R15, 0xf8, !PT ;  /* 0x00000008060c7812 */ /* 0x000fe400078ef80f */
[----:B------:R-:W-:-:S02]  /*04e0*/  SHF.R.U32.HI R9, RZ, 0x3, R6 ;  /* 0x00000003ff097819 */ /* 0x000fc40000011606 */
[----:B------:R-:W-:Y:S02]  /*04f0*/  LOP3.LUT R210, R210, 0x8, R15, 0xf8, !PT ;  /* 0x00000008d2d27812 */ /* 0x000fe400078ef80f */
[----:B------:R-:W-:Y:S02]  /*0500*/  LOP3.LUT R10, R7, 0x1, RZ, 0xc0, !PT ;  /* 0x00000001070a7812 */ /* 0x000fe400078ec0ff */
[----:B------:R-:W-:Y:S02]  /*0510*/  LEA.HI R4, R4, R13, RZ, 0x3 ;  /* 0x0000000d04047211 */ /* 0x000fe400078f18ff */
[----:B------:R-:W-:Y:S02]  /*0520*/  LOP3.LUT R201, R12, R9, RZ, 0x3c, !PT ;  /* 0x000000090cc97212 */ /* 0x000fe400078e3cff */
[----:B------:R-:W-:Y:S02]  /*0530*/  LOP3.LUT R210, R11, R210, R9, 0xf6, !PT ;  /* 0x000000d20bd27212 */ /* 0x000fe400078ef609 */
[----:B------:R-:W-:-:S02]  /*0540*/  SHF.R.S32.HI R214, RZ, 0x7, R214 ;  /* 0x00000007ffd67819 */ /* 0x000fc400000114d6 */
[----:B------:R-:W-:Y:S01]  /*0550*/  ISETP.NE.U32.AND P0, PT, R10, 0x1, PT ;  /* 0x000000010a00780c */ /* 0x000fe20003f05070 */
[----:B------:R-:W-:Y:S01]  /*0560*/  IMAD.SHL.U32 R10, R7, 0x40, RZ ;  /* 0x00000040070a7824 */ /* 0x000fe200078e00ff */
[----:B------:R-:W-:Y:S01]  /*0570*/  SHF.R.S32.HI R9, RZ, 0x6, R8 ;  /* 0x00000006ff097819 */ /* 0x000fe20000011408 */
[----:B------:R-:W-:Y:S01]  /*0580*/  IMAD R12, R214, 0x800, R11 ;  /* 0x00000800d60c7824 */ /* 0x000fe200078e020b */
[----:B------:R-:W-:Y:S01]  /*0590*/  LOP3.LUT R6, R4, 0xfffffff8, RZ, 0xc0, !PT ;  /* 0xfffffff804067812 */ /* 0x000fe200078ec0ff */
[----:B------:R-:W-:Y:S01]  /*05a0*/  IMAD.SHL.U32 R8, R5, 0x2, RZ ;  /* 0x0000000205087824 */ /* 0x000fe200078e00ff */
[----:B------:R-:W-:Y:S01]  /*05b0*/  R2P PR, R7, 0x6 ;  /* 0x0000000607007804 */ /* 0x000fe20000000000 */
[C---:B------:R-:W-:Y:S01]  /*05c0*/  IMAD R216, R9.reuse, 0x200, R216 ;  /* 0x0000020009d87824 */ /* 0x040fe200078e02d8 */
[----:B------:R-:W-:Y:S01]  /*05d0*/  LOP3.LUT R10, R10, 0x1c0, RZ, 0xc0, !PT ;  /* 0x000001c00a0a7812 */ /* 0x000fe200078ec0ff */
[----:B------:R-:W-:Y:S01]  /*05e0*/  IMAD.SHL.U32 R7, R9, 0x8, RZ ;  /* 0x0000000809077824 */ /* 0x000fe200078e00ff */
[----:B------:R-:W-:Y:S01]  /*05f0*/  SEL R236, R236, 0x10, !P0 ;  /* 0x00000010ecec7807 */ /* 0x000fe20004000000 */
[----:B------:R-:W-:Y:S01]  /*0600*/  IMAD.SHL.U32 R9, R214, 0x20, RZ ;  /* 0x00000020d6097824 */ /* 0x000fe200078e00ff */
[----:B------:R-:W-:Y:S01]  /*0610*/  SHF.R.U32.HI R5, RZ, 0x3, R10 ;  /* 0x00000003ff057819 */ /* 0x000fe2000001160a */
[----:B------:R-:W-:Y:S01]  /*0620*/  IMAD.IADD R6, R13, 0x1, -R6 ;  /* 0x000000010d067824 */ /* 0x000fe200078e0a06 */
[----:B------:R-:W-:Y:S01]  /*0630*/  LOP3.LUT R7, R7, 0x18, RZ, 0xc0, !PT ;  /* 0x0000001807077812 */ /* 0x000fe200078ec0ff */
[----:B------:R-:W-:Y:S01]  /*0640*/  IMAD.IADD R201, R12, 0x1, R201 ;  /* 0x000000010cc97824 */ /* 0x000fe200078e02c9 */
[----:B------:R-:W-:Y:S01]  /*0650*/  LOP3.LUT R14, R10, 0x20, R9, 0xf8, !PT ;  /* 0x000000200a0e7812 */ /* 0x000fe200078ef809 */
[----:B------:R-:W-:Y:S01]  /*0660*/  IMAD.SHL.U32 R12, R0, 0x20, RZ ;  /* 0x00000020000c7824 */ /* 0x000fe200078e00ff */
[----:B------:R-:W-:Y:S01]  /*0670*/  LOP3.LUT R228, R5, R10, R7, 0x1e, !PT ;  /* 0x0000000a05e47212 */ /* 0x000fe200078e1e07 */
[----:B------:R-:W-:Y:S01]  /*0680*/  IMAD.SHL.U32 R9, R6, 0x40, RZ ;  /* 0x0000004006097824 */ /* 0x000fe200078e00ff */
[----:B------:R-:W-:Y:S01]  /*0690*/  LOP3.LUT R6, R14, R5, RZ, 0x3c, !PT ;  /* 0x000000050e067212 */ /* 0x000fe200078e3cff */
[----:B------:R-:W-:Y:S01]  /*06a0*/  IMAD R227, R215, 0x400, R8 ;  /* 0x00000400d7e37824 */ /* 0x000fe200078e0208 */
[----:B------:R-:W-:Y:S01]  /*06b0*/  LOP3.LUT R211, R7, 0x20, R12, 0xf8, !PT ;  /* 0x0000002007d37812 */ /* 0x000fe200078ef80c */
[----:B------:R-:W-:Y:S01]  /*06c0*/  IMAD.SHL.U32 R7, R0, 0x8, RZ ;  /* 0x0000000800077824 */ /* 0x000fe200078e00ff */
[----:B------:R-:W-:Y:S01]  /*06d0*/  LOP3.LUT R10, R9, 0x1c0, RZ, 0xc0, !PT ;  /* 0x000001c0090a7812 */ /* 0x000fe200078ec0ff */
[----:B------:R-:W-:Y:S01]  /*06e0*/  IMAD.SHL.U32 R0, R4, 0x40, RZ ;  /* 0x0000004004007824 */ /* 0x000fe200078e00ff */
[----:B------:R-:W-:Y:S01]  /*06f0*/  LEA R201, R201, UR4, 0x1 ;  /* 0x00000004c9c97c11 */ /* 0x000fe2000f8e08ff */
[----:B------:R-:W-:Y:S01]  /*0700*/  IMAD.IADD R227, R227, 0x1, R6 ;  /* 0x00000001e3e37824 */ /* 0x000fe200078e0206 */
[----:B------:R-:W-:Y:S01]  /*0710*/  SHF.R.U32.HI R209, RZ, 0x3, R10 ;  /* 0x00000003ffd17819 */ /* 0x000fe2000001160a */
[----:B------:R-:W-:Y:S01]  /*0720*/  IMAD R5, R3, 0x400, R8 ;  /* 0x0000040003057824 */ /* 0x000fe200078e0208 */
[----:B------:R-:W-:-:S02]  /*0730*/  LOP3.LUT R4, R10, 0x8, R7, 0xf8, !PT ;  /* 0x000000080a047812 */ /* 0x000fc400078ef807 */
[----:B------:R-:W-:Y:S01]  /*0740*/  LOP3.LUT R0, R0, 0xfffffe00, RZ, 0xc0, !PT ;  /* 0xfffffe0000007812 */ /* 0x000fe200078ec0ff */
[----:B------:R-:W-:Y:S01]  /*0750*/  IMAD.IADD R228, R5, 0x1, R228 ;  /* 0x0000000105e47824 */ /* 0x000fe200078e02e4 */
[----:B------:R-:W-:Y:S02]  /*0760*/  LOP3.LUT R211, R209, R211, R10, 0x1e, !PT ;  /* 0x000000d3d1d37212 */ /* 0x000fe400078e1e0a */
[----:B------:R-:W-:Y:S01]  /*0770*/  LOP3.LUT R209, R4, R209, RZ, 0x3c, !PT ;  /* 0x000000d104d17212 */ /* 0x000fe200078e3cff */
[--C-:B------:R-:W-:Y:S01]  /*0780*/  IMAD R212, R215, 0x400, R0.reuse ;  /* 0x00000400d7d47824 */ /* 0x100fe200078e0200 */
[----:B------:R-:W-:Y:S01]  /*0790*/  LOP3.LUT R211, R211, R0, RZ, 0xfc, !PT ;  /* 0x00000000d3d37212 */ /* 0x000fe200078efcff */
[----:B------:R-:W-:Y:S01]  /*07a0*/  IMAD R4, R3, 0x400, R0 ;  /* 0x0000040003047824 */ /* 0x000fe200078e0200 */
[----:B------:R-:W-:Y:S01]  /*07b0*/  LEA R227, R227, UR4, 0x1 ;  /* 0x00000004e3e37c11 */ /* 0x000fe2000f8e08ff */
[----:B------:R-:W-:Y:S01]  /*07c0*/  IMAD.MOV.U32 R3, RZ, RZ, 0x20 ;  /* 0x00000020ff037424 */ /* 0x000fe200078e00ff */
[----:B------:R-:W-:Y:S01]  /*07d0*/  LEA R228, R228, UR6, 0x1 ;  /* 0x00000006e4e47c11 */ /* 0x000fe2000f8e08ff */
[----:B------:R-:W-:Y:S01]  /*07e0*/  IMAD.MOV.U32 R0, RZ, RZ, 0x40 ;  /* 0x00000040ff007424 */ /* 0x000fe200078e00ff */
[----:B------:R-:W-:Y:S01]  /*07f0*/  LEA R210, R210, UR4, 0x1 ;  /* 0x00000004d2d27c11 */ /* 0x000fe2000f8e08ff */
[----:B------:R-:W-:Y:S01]  /*0800*/  IMAD.IADD R212, R212, 0x1, R209 ;  /* 0x00000001d4d47824 */ /* 0x000fe200078e02d1 */
[----:B------:R-:W-:Y:S01]  /*0810*/  LEA R226, R216, UR4, 0x1 ;  /* 0x00000004d8e27c11 */ /* 0x000fe2000f8e08ff */
[----:B------:R-:W-:Y:S01]  /*0820*/  IMAD.IADD R209, R209, 0x1, R4 ;  /* 0x00000001d1d17824 */ /* 0x000fe200078e0204 */
[----:B------:R-:W-:Y:S01]  /*0830*/  SHF.R.S32.HI R4, RZ, 0x2, R2 ;  /* 0x00000002ff047819 */ /* 0x000fe20000011402 */
[----:B------:R-:W-:Y:S01]  /*0840*/  VIADD R229, R227, 0x20 ;  /* 0x00000020e3e57836 */ /* 0x000fe20000000000 */
[----:B------:R-:W-:Y:S01]  /*0850*/  SEL R2, R3, 0xffffffe0, !P4 ;  /* 0xffffffe003027807 */ /* 0x000fe20006000000 */
[----:B------:R-:W-:Y:S01]  /*0860*/  @P1 VIADD R229, R227, 0xffffffe0 ;  /* 0xffffffe0e3e51836 */ /* 0x000fe20000000000 */
[----:B------:R-:W-:Y:S01]  /*0870*/  SEL R0, R0, 0xffffffc0, !P3 ;  /* 0xffffffc000007807 */ /* 0x000fe20005800000 */
[----:B------:R-:W-:Y:S01]  /*0880*/  VIADD R230, R228, 0x40 ;  /* 0x00000040e4e67836 */ /* 0x000fe20000000000 */
[----:B------:R-:W-:Y:S01]  /*0890*/  LEA R209, R209, UR5, 0x1 ;  /* 0x00000005d1d17c11 */ /* 0x000fe2000f8e08ff */
[--C-:B------:R-:W-:Y:S01]  /*08a0*/  IMAD.IADD R200, R2, 0x1, R201.reuse ;  /* 0x0000000102c87824 */ /* 0x100fe200078e02c9 */
[C---:B------:R-:W-:Y:S01]  /*08b0*/  IADD3 R2, R0.reuse, R201, R2 ;  /* 0x000000c900027210 */ /* 0x040fe20007ffe002 */
[----:B------:R-:W-:Y:S01]  /*08c0*/  IMAD.IADD R3, R0, 0x1, R201 ;  /* 0x0000000100037824 */ /* 0x000fe200078e02c9 */
[----:B------:R-:W-:Y:S01]  /*08d0*/  ULDC.64 UR6, c[0x0][0x208] ;  /* 0x0000820000067ab9 */ /* 0x000fe20000000a00 */
[----:B------:R-:W-:-:S02]  /*08e0*/  IMAD.IADD R231, R227, 0x1, R236 ;  /* 0x00000001e3e77824 */ /* 0x000fc400078e02ec */
[----:B------:R-:W-:Y:S02]  /*08f0*/  IMAD R219, R215, 0x10, R4 ;  /* 0x00000010d7db7824 */ /* 0x000fe400078e0204 */
[----:B------:R-:W-:Y:S02]  /*0900*/  IMAD.IADD R0, R0, 0x1, R210 ;  /* 0x0000000100007824 */ /* 0x000fe400078e02d2 */
[----:B------:R-:W-:Y:S02]  /*0910*/  @P2 VIADD R230, R228, 0xffffffc0 ;  /* 0xffffffc0e4e62836 */ /* 0x000fe40000000000 */
[----:B------:R-:W-:-:S07]  /*0920*/  IMAD.IADD R236, R236, 0x1, R229 ;  /* 0x00000001ecec7824 */ /* 0x000fce00078e02e5 */
.L_x_486:
[----:B-1----:R-:W1:Y:S01]  /*0930*/  S2UR UR5, SR_CTAID.Y ;  /* 0x00000000000579c3 */ /* 0x002e620000002600 */
[----:B------:R-:W-:Y:S01]  /*0940*/  ULDC.64 UR8, c[0x0][0x308] ;  /* 0x0000c20000087ab9 */ /* 0x000fe20000000a00 */
[----:B------:R-:W-:Y:S01]  /*0950*/  ULDC.64 UR10, c[0x0][0x300] ;  /* 0x0000c000000a7ab9 */ /* 0x000fe20000000a00 */
[----:B------:R-:W-:Y:S02]  /*0960*/  UISETP.NE.U32.AND UP3, UPT, UR8, URZ, UPT ;  /* 0x0000003f0800728c */ /* 0x000fe4000bf65070 */
[----:B------:R-:W-:Y:S02]  /*0970*/  UISETP.NE.U32.AND UP4, UPT, UR10, URZ, UPT ;  /* 0x0000003f0a00728c */ /* 0x000fe4000bf85070 */
[----:B------:R-:W-:Y:S02]  /*0980*/  UISETP.NE.AND.EX UP3, UPT, UR9, URZ, UPT, UP3 ;  /* 0x0000003f0900728c */ /* 0x000fe4000bf65330 */
[----:B------:R-:W-:Y:S01]  /*0990*/  UISETP.NE.AND.EX UP4, UPT, UR11, URZ, UPT, UP4 ;  /* 0x0000003f0b00728c */ /* 0x000fe2000bf85340 */
[----:B------:R-:W-:Y:S01]  /*09a0*/  ULDC.64 UR12, c[0x0][0x2f0] ;  /* 0x0000bc00000c7ab9 */ /* 0x000fe20000000a00 */
[----:B------:R-:W-:-:S02]  /*09b0*/  ULDC.U8 UR17, c[0x0][0x3c2] ;  /* 0x0000f08000117ab9 */ /* 0x000fc40000000000 */
[----:B------:R-:W-:Y:S02]  /*09c0*/  PLOP3.LUT P0, PT, PT, PT, UP3, 0x80, 0x0 ;  /* 0x000000000000781c */ /* 0x000fe40003f0f038 */
[----:B------:R-:W-:Y:S01]  /*09d0*/  PLOP3.LUT P1, PT, PT, PT, UP4, 0x80, 0x0 ;  /* 0x000000000000781c */ /* 0x000fe20003f2f048 */
[----:B-1----:R-:W-:Y:S02]  /*09e0*/  USHF.R.S32.HI UR53, URZ, 0x1f, UR5 ;  /* 0x0000001f3f357899 */ /* 0x002fe40008011405 */
[----:B------:R-:W-:Y:S02]  /*09f0*/  USHF.L.U32 UR16, UR5, 0x2, URZ ;  /* 0x0000000205107899 */ /* 0x000fe4000800063f */
[----:B------:R-:W-:Y:S02]  /*0a00*/  USHF.L.U64.HI UR5, UR5, 0x2, UR53 ;  /* 0x0000000205057899 */ /* 0x000fe40008010235 */
[----:B------:R-:W-:Y:S02]  /*0a10*/  @UP3 UIADD3 UR8, UP0, UR16, UR8, URZ ;  /* 0x0000000810083290 */ /* 0x000fe4000ff1e03f */
[----:B------:R-:W-:-:S02]  /*0a20*/  UIADD3 UR15, UP2, UR16, UR12, URZ ;  /* 0x0000000c100f7290 */ /* 0x000fc4000ff5e03f */
[----:B------:R-:W-:Y:S02]  /*0a30*/  @UP3 UIADD3.X UR9, UR5, UR9, URZ, UP0, !UPT ;  /* 0x0000000905093290 */ /* 0x000fe400087fe43f */
[----:B------:R-:W-:Y:S01]  /*0a40*/  UISETP.NE.U32.AND UP0, UPT, UR12, URZ, UPT ;  /* 0x0000003f0c00728c */ /* 0x000fe2000bf05070 */
[----:B--234-:R-:W-:Y:S01]  /*0a50*/  IMAD.U32 R4, RZ, RZ, UR8 ;  /* 0x00000008ff047e24 */ /* 0x01cfe2000f8e00ff */
[----:B------:R-:W-:Y:S02]  /*0a60*/  @UP4 UIADD3 UR10, UP1, UR16, UR10, URZ ;  /* 0x0000000a100a4290 */ /* 0x000fe4000ff3e03f */
[----:B------:R-:W-:Y:S01]  /*0a70*/  UIADD3.X UR14, UR5, UR13, URZ, UP2, !UPT ;  /* 0x0000000d050e7290 */ /* 0x000fe200097fe43f */
[----:B------:R-:W-:Y:S01]  /*0a80*/  IMAD.U32 R5, RZ, RZ, UR9 ;  /* 0x00000009ff057e24 */ /* 0x000fe2000f8e00ff */
[----:B------:R-:W-:Y:S02]  /*0a90*/  UISETP.NE.AND.EX UP2, UPT, UR13, URZ, UPT, UP0 ;  /* 0x0000003f0d00728c */ /* 0x000fe4000bf45300 */
[----:B------:R-:W-:Y:S01]  /*0aa0*/  @UP4 UIADD3.X UR11, UR5, UR11, URZ, UP1, !UPT ;  /* 0x0000000b050b4290 */ /* 0x000fe20008ffe43f */
[----:B------:R-:W-:Y:S01]  /*0ab0*/  IMAD.U32 R14, RZ, RZ, UR10 ;  /* 0x0000000aff0e7e24 */ /* 0x000fe2000f8e00ff */
[----:B------:R-:W-:Y:S01]  /*0ac0*/  ULDC.64 UR12, c[0x0][0x2f8] ;  /* 0x0000be00000c7ab9 */ /* 0x000fe20000000a00 */
[----:B------:R-:W-:Y:S01]  /*0ad0*/  UISETP.NE.AND UP1, UPT, UR17, URZ, UPT ;  /* 0x0000003f1100728c */ /* 0x000fe2000bf25270 */
[----:B------:R-:W2:Y:S01]  /*0ae0*/  @P0 LDG.E R5, desc[UR6][R4.64] ;  /* 0x0000000604050981 */ /* 0x000ea2000c1e1900 */
[----:B------:R-:W-:Y:S01]  /*0af0*/  UISETP.EQ.U32.AND UP4, UPT, UR12, URZ, UPT ;  /* 0x0000003f0c00728c */ /* 0x000fe2000bf82070 */
[----:B------:R-:W-:Y:S01]  /*0b00*/  IMAD.U32 R15, RZ, RZ, UR11 ;  /* 0x0000000bff0f7e24 */ /* 0x000fe2000f8e00ff */
[----:B------:R-:W-:-:S02]  /*0b10*/  PLOP3.LUT P3, PT, PT, PT, UP2, 0x80, 0x0 ;  /* 0x000000000000781c */ /* 0x000fc40003f6f028 */
[----:B------:R-:W-:Y:S02]  /*0b20*/  UISETP.EQ.OR.EX UP4, UPT, UR13, URZ, !UP1, UP4 ;  /* 0x0000003f0d00728c */ /* 0x000fe4000cf82740 */
[----:B------:R-:W-:Y:S01]  /*0b30*/  UIADD3 UR8, UP0, UR16, UR12, URZ ;  /* 0x0000000c10087290 */ /* 0x000fe2000ff1e03f */
[----:B------:R-:W3:Y:S03]  /*0b40*/  @P1 LDG.E R7, desc[UR6][R14.64] ;  /* 0x000000060e071981 */ /* 0x000ee6000c1e1900 */
[----:B------:R-:W-:Y:S01]  /*0b50*/  PLOP3.LUT P2, PT, PT, PT, UP4, 0x80, 0x0 ;  /* 0x000000000000781c */ /* 0x000fe20003f4f048 */
[----:B------:R-:W-:Y:S01]  /*0b60*/  UIADD3.X UR5, UR5, UR13, URZ, UP0, !UPT ;  /* 0x0000000d05057290 */ /* 0x000fe200087fe43f */
[----:B------:R-:W-:Y:S01]  /*0b70*/  IMAD.U32 R8, RZ, RZ, UR8 ;  /* 0x00000008ff087e24 */ /* 0x000fe2000f8e00ff */
[----:B------:R-:W-:-:S04]  /*0b80*/  @!UP3 ULDC.64 UR8, c[0x0][0x318] ;  /* 0x0000c6000008bab9 */ /* 0x000fc80000000a00 */
[----:B------:R-:W-:Y:S02]  /*0b90*/  IMAD.U32 R9, RZ, RZ, UR5 ;  /* 0x00000005ff097e24 */ /* 0x000fe4000f8e00ff */
[----:B------:R-:W-:Y:S02]  /*0ba0*/  IMAD.U32 R12, RZ, RZ, UR15 ;  /* 0x0000000fff0c7e24 */ /* 0x000fe4000f8e00ff */
[----:B------:R-:W-:Y:S01]  /*0bb0*/  IMAD.U32 R13, RZ, RZ, UR14 ;  /* 0x0000000eff0d7e24 */ /* 0x000fe2000f8e00ff */
[----:B------:R-:W-:Y:S01]  /*0bc0*/  @!UP3 UISETP.NE.U32.AND UP0, UPT, UR8, URZ, UPT ;  /* 0x0000003f0800b28c */ /* 0x000fe2000bf05070 */
[----:B------:R-:W4:Y:S01]  /*0bd0*/  @!P2 LDG.E R4, desc[UR6][R8.64] ;  /* 0x000000060804a981 */ /* 0x000f22000c1e1900 */
[----:B------:R-:W-:Y:S01]  /*0be0*/  UMOV UR61, URZ ;  /* 0x0000003f003d7c82 */ /* 0x000fe20008000000 */
[----:B------:R-:W-:Y:S02]  /*0bf0*/  @!UP3 ULDC UR5, c[0x0][0x2cc] ;  /* 0x0000b3000005bab9 */ /* 0x000fe40000000800 */
[----:B-----5:R-:W5:Y:S04]  /*0c00*/  @P3 LDG.E R10, desc[UR6][R12.64] ;  /* 0x000000060c0a3981 */ /* 0x020f68000c1e1900 */
[----:B------:R-:W5:Y:S01]  /*0c10*/  @P3 LDG.E R6, desc[UR6][R12.64+0x4] ;  /* 0x000004060c063981 */ /* 0x000f62000c1e1900 */
[----:B------:R-:W-:-:S03]  /*0c20*/  @!UP3 UISETP.NE.AND.EX UP0, UPT, UR9, URZ, UPT, UP0 ;  /* 0x0000003f0900b28c */ /* 0x000fc6000bf05300 */
[----:B------:R-:W-:Y:S01]  /*0c30*/  UMOV UR9, 0xffffffff ;  /* 0xffffffff00097882 */ /* 0x000fe20000000000 */
[----:B------:R-:W-:Y:S01]  /*0c40*/  USHF.L.U32 UR8, UR60, 0x6, URZ ;  /* 0x000000063c087899 */ /* 0x000fe2000800063f */
[----:B------:R-:W-:-:S05]  /*0c50*/  UMOV UR11, 0xffffffff ;  /* 0xffffffff000b7882 */ /* 0x000fca0000000000 */
[----:B------:R-:W-:Y:S01]  /*0c60*/  IMAD.U32 R241, RZ, RZ, UR8 ;  /* 0x00000008fff17e24 */ /* 0x000fe2000f8e00ff */
[----:B------:R-:W-:-:S03]  /*0c70*/  @!UP3 USEL UR8, UR5, URZ, UP0 ;  /* 0x0000003f0508b287 */ /* 0x000fc60008000000 */
[----:B------:R-:W-:Y:S01]  /*0c80*/  ULDC UR5, c[0x0][0x2c8] ;  /* 0x0000b20000057ab9 */ /* 0x000fe20000000800 */
[----:B--2---:R-:W-:Y:S02]  /*0c90*/  @P0 R2UR UR10, R5 ;  /* 0x00000000050a02ca */ /* 0x004fe400000e0000 */
[----:B------:R-:W-:-:S04]  /*0ca0*/  ISETP.NE.U32.AND P0, PT, RZ, UR12, PT ;  /* 0x0000000cff007c0c */ /* 0x000fc8000bf05070 */
[----:B------:R-:W-:Y:S02]  /*0cb0*/  ISETP.NE.AND.EX P0, PT, RZ, UR13, PT, P0 ;  /* 0x0000000dff007c0c */ /* 0x000fe4000bf05300 */
[----:B---3--:R-:W-:Y:S02]  /*0cc0*/  @P1 R2UR UR61, R7 ;  /* 0x00000000073d12ca */ /* 0x008fe400000e0000 */
[----:B----4-:R-:W-:-:S11]  /*0cd0*/  @!P2 R2UR UR9, R4 ;  /* 0x000000000409a2ca */ /* 0x010fd600000e0000 */
[----:B------:R-:W-:Y:S01]  /*0ce0*/  @UP3 UIADD3 UR10, UR10, -UR61, URZ ;  /* 0x8000003d0a0a3290 */ /* 0x000fe2000fffe03f */
[----:B-----5:R-:W-:Y:S02]  /*0cf0*/  @P3 R2UR UR11, R10 ;  /* 0x000000000a0b32ca */ /* 0x020fe400000e0000 */
[----:B------:R-:W-:Y:S01]  /*0d00*/  @P3 R2UR UR59, R6 ;  /* 0x00000000063b32ca */ /* 0x000fe200000e0000 */
[----:B------:R-:W-:Y:S01]  /*0d10*/  IMAD.U32 R242, RZ, RZ, UR9 ;  /* 0x00000009fff27e24 */ /* 0x000fe2000f8e00ff */
[----:B------:R-:W-:-:S13]  /*0d20*/  @!P0 BRA `(.L_x_458) ;  /* 0x00000000001c8947 */ /* 0x000fda0003800000 */
[----:B------:R-:W-:Y:S02]  /*0d30*/  PLOP3.LUT P0, PT, PT, PT, UP1, 0x80, 0x0 ;  /* 0x000000000000781c */ /* 0x000fe40003f0f018 */
[----:B------:R-:W-:-:S11]  /*0d40*/  R2UR UR9, R242 ;  /* 0x00000000f20972ca */ /* 0x000fd600000e0000 */
[----:B------:R-:W2:Y:S04]  /*0d50*/  @P0 LDG.E R4, desc[UR6][R8.64+0x4] ;  /* 0x0000040608040981 */ /* 0x000ea8000c1e1900 */
[----:B------:R-:W3:Y:S01]  /*0d60*/  @!P0 LDG.E R5, desc[UR6][R8.64] ;  /* 0x0000000608058981 */ /* 0x000ee2000c1e1900 */
[----:B--2---:R-:W-:-:S13]  /*0d70*/  @P0 R2UR UR5, R4 ;  /* 0x00000000040502ca */ /* 0x004fda00000e0000 */
[----:B------:R-:W-:-:S07]  /*0d80*/  @UP1 UIADD3 UR5, UR5, -UR9, URZ ;  /* 0x8000000905051290 */ /* 0x000fce000fffe03f */
[----:B---3--:R-:W-:-:S15]  /*0d90*/  @!P0 R2UR UR5, R5 ;  /* 0x00000000050582ca */ /* 0x008fde00000e0000 */
.L_x_458:
[----:B------:R-:W-:Y:S01]  /*0da0*/  R2UR UR9, R241 ;  /* 0x00000000f10972ca */ /* 0x000fe200000e0000 */
[----:B------:R-:W-:Y:S02]  /*0db0*/  @!UP3 UIADD3 UR10, UR8, UR5, -UR61 ;  /* 0x00000005080ab290 */ /* 0x000fe4000fffe83d */
[----:B------:R-:W-:-:S07]  /*0dc0*/  @UP2 UIADD3 UR59, UR59, -UR11, URZ ;  /* 0x8000000b3b3b2290 */ /* 0x000fce000fffe03f */
[----:B------:R-:W-:-:S03]  /*0dd0*/  @!UP2 ULDC UR59, c[0x0][0x2c4] ;  /* 0x0000b100003baab9 */ /* 0x000fc60000000800 */
[----:B------:R-:W-:-:S06]  /*0de0*/  UISETP.GT.AND UP0, UPT, UR10, UR9, UPT ;  /* 0x000000090a00728c */ /* 0x000fcc000bf04270 */
[----:B------:R-:W-:-:S13]  /*0df0*/  PLOP3.LUT P0, PT, PT, PT, UP0, 0x80, 0x0 ;  /* 0x000000000000781c */ /* 0x000fda0003f0f008 */
[----:B------:R-:W-:Y:S05]  /*0e00*/  @!P0 BRA `(.L_x_459) ;  /* 0x0000006800b48947 */ /* 0x000fea0003800000 */
[----:B------:R-:W1:Y:S01]  /*0e10*/  LDC R4, c[0x0][0x278] ;  /* 0x00009e00ff047b82 */ /* 0x000e620000000800 */
[----:B------:R-:W-:Y:S01]  /*0e20*/  R2UR UR14, R241 ;  /* 0x00000000f10e72ca */ /* 0x000fe200000e0000 */
[----:B------:R-:W-:Y:S01]  /*0e30*/  UISETP.NE.AND UP0, UPT, UR11, -0x1, UPT ;  /* 0xffffffff0b00788c */ /* 0x000fe2000bf05270 */
[----:B------:R-:W-:Y:S01]  /*0e40*/  R2UR UR24, R242 ;  /* 0x00000000f21872ca */ /* 0x000fe200000e0000 */
[----:B------:R-:W-:Y:S01]  /*0e50*/  ULDC.64 UR8, c[0x0][0x228] ;  /* 0x00008a0000087ab9 */ /* 0x000fe20000000a00 */
[----:B------:R-:W-:Y:S01]  /*0e60*/  ULDC.64 UR12, c[0x0][0x488] ;  /* 0x00012200000c7ab9 */ /* 0x000fe20000000a00 */
[----:B------:R-:W-:Y:S01]  /*0e70*/  ULDC UR54, c[0x0][0x2d4] ;  /* 0x0000b50000367ab9 */ /* 0x000fe20000000800 */
[----:B------:R-:W-:Y:S01]  /*0e80*/  ULDC.64 UR36, c[0x0][0x240] ;  /* 0x0000900000247ab9 */ /* 0x000fe20000000a00 */
[----:B------:R-:W2:Y:S01]  /*0e90*/  S2UR UR40, SR_CTAID.Y ;  /* 0x00000000002879c3 */ /* 0x000ea20000002600 */
[----:B------:R-:W-:Y:S01]  /*0ea0*/  ULDC UR56, c[0x0][0x2dc] ;  /* 0x0000b70000387ab9 */ /* 0x000fe20000000800 */
[----:B------:R-:W-:Y:S01]  /*0eb0*/  ULDC UR55, c[0x0][0x270] ;  /* 0x00009c0000377ab9 */ /* 0x000fe20000000800 */
[----:B------:R-:W-:Y:S01]  /*0ec0*/  UIMAD UR23, UR11, UR37, URZ ;  /* 0x000000250b1772a4 */ /* 0x000fe2000f8e023f */
[----:B------:R-:W-:-:S02]  /*0ed0*/  ULDC.U8 UR20, c[0x0][0x3d8] ;  /* 0x0000f60000147ab9 */ /* 0x000fc40000000000 */
[----:B------:R-:W-:Y:S02]  /*0ee0*/  USHF.R.S32.HI UR35, URZ, 0x1f, UR14 ;  /* 0x0000001f3f237899 */ /* 0x000fe4000801140e */
[----:B------:R-:W3:Y:S01]  /*0ef0*/  S2UR UR5, SR_CTAID.X ;  /* 0x00000000000579c3 */ /* 0x000ee20000002500 */
[----:B------:R-:W-:Y:S02]  /*0f00*/  UISETP.NE.AND UP3, UPT, UR20, URZ, UPT ;  /* 0x0000003f1400728c */ /* 0x000fe4000bf65270 */
[----:B------:R-:W-:Y:S01]  /*0f10*/  UISETP.NE.AND UP1, UPT, UR24, -0x1, UPT ;  /* 0xffffffff1800788c */ /* 0x000fe2000bf25270 */
[----:B------:R-:W-:Y:S01]  /*0f20*/  ULDC UR42, c[0x0][0x2c4] ;  /* 0x0000b100002a7ab9 */ /* 0x000fe20000000800 */
[----:B------:R-:W-:Y:S01]  /*0f30*/  ULDC.U8 UR21, c[0x0][0x480] ;  /* 0x0001200000157ab9 */ /* 0x000fe20000000000 */
[----:B-1----:R-:W-:Y:S02]  /*0f40*/  IABS R7, R4 ;  /* 0x0000000400077213 */ /* 0x002fe40000000000 */
[----:B------:R-:W1:Y:S01]  /*0f50*/  S2UR UR41, SR_CTAID.Z ;  /* 0x00000000002979c3 */ /* 0x000e620000002700 */
[----:B------:R-:W-:Y:S01]  /*0f60*/  UISETP.NE.AND UP4, UPT, UR21, URZ, UPT ;  /* 0x0000003f1500728c */ /* 0x000fe2000bf85270 */
[----:B------:R-:W-:Y:S01]  /*0f70*/  ISETP.NE.AND P3, PT, R4, RZ, PT ;  /* 0x000000ff0400720c */ /* 0x000fe20003f65270 */
[----:B------:R-:W4:Y:S03]  /*0f80*/  I2F.RP R8, R7 ;  /* 0x0000000700087306 */ /* 0x000f260000209400 */
[----:B------:R-:W-:-:S02]  /*0f90*/  @UP1 UIADD3 UR22, UR61, UR24, URZ ;  /* 0x000000183d161290 */ /* 0x000fc4000fffe03f */
[----:B--2---:R-:W-:Y:S01]  /*0fa0*/  UIMAD.WIDE.U32 UR16, UR40, UR8, URZ ;  /* 0x00000008281072a5 */ /* 0x004fe2000f8e003f */
[----:B------:R-:W2:Y:S01]  /*0fb0*/  S2UR UR14, SR_CTAID.Y ;  /* 0x00000000000e79c3 */ /* 0x000ea20000002600 */
[----:B------:R-:W-:Y:S02]  /*0fc0*/  UIMAD UR8, UR53, UR8, URZ ;  /* 0x00000008350872a4 */ /* 0x000fe4000f8e023f */
[----:B------:R-:W-:Y:S02]  /*0fd0*/  USHF.L.U64.HI UR18, UR40, 0x7, UR53 ;  /* 0x0000000728127899 */ /* 0x000fe40008010235 */
[----:B------:R-:W-:Y:S02]  /*0fe0*/  UIMAD UR28, UR40, UR9, UR8 ;  /* 0x00000009281c72a4 */ /* 0x000fe4000f8e0208 */
[----:B---3--:R-:W-:Y:S01]  /*0ff0*/  UIMAD.WIDE.U32 UR26, UR5, UR12, URZ ;  /* 0x0000000c051a72a5 */ /* 0x008fe2000f8e003f */
[----:B------:R-:W-:Y:S01]  /*1000*/  @!UP0 ULDC.64 UR8, c[0x0][0x418] ;  /* 0x0001060000088ab9 */ /* 0x000fe20000000a00 */
[----:B----4-:R-:W3:Y:S02]  /*1010*/  MUFU.RCP R8, R8 ;  /* 0x0000000800087308 */ /* 0x010ee40000001000 */
[----:B------:R-:W-:-:S02]  /*1020*/  UIMAD UR39, UR5, UR13, UR27 ;  /* 0x0000000d052772a4 */ /* 0x000fc4000f8e021b */
[----:B------:R-:W-:Y:S02]  /*1030*/  @!UP0 UIMAD UR5, UR53, UR8, URZ ;  /* 0x00000008350582a4 */ /* 0x000fe4000f8e023f */
[----:B------:R-:W-:Y:S01]  /*1040*/  USHF.R.S32.HI UR27, URZ, 0x1f, UR54 ;  /* 0x0000001f3f1b7899 */ /* 0x000fe20008011436 */
[----:B-1----:R-:W-:Y:S01]  /*1050*/  IABS R5, UR41 ;  /* 0x0000002900057c13 */ /* 0x002fe20008000000 */
[----:B------:R-:W-:Y:S02]  /*1060*/  @!UP0 UIMAD UR38, UR40, UR9, UR5 ;  /* 0x00000009282682a4 */ /* 0x000fe4000f8e0205 */
[----:B------:R-:W-:Y:S01]  /*1070*/  UIADD3 UR5, UR59, 0x3f, URZ ;  /* 0x0000003f3b057890 */ /* 0x000fe2000fffe03f */
[----:B------:R-:W-:Y:S01]  /*1080*/  @UP0 ULDC.64 UR12, c[0x0][0x420] ;  /* 0x00010800000c0ab9 */ /* 0x000fe20000000a00 */
[----:B------:R-:W-:Y:S02]  /*1090*/  @!UP0 UIMAD.WIDE.U32 UR30, UR40, UR8, URZ ;  /* 0x00000008281e82a5 */ /* 0x000fe4000f8e003f */
[----:B------:R-:W-:-:S02]  /*10a0*/  USHF.R.S32.HI UR19, URZ, 0x1f, UR5 ;  /* 0x0000001f3f137899 */ /* 0x000fc40008011405 */
[----:B--2---:R-:W-:Y:S01]  /*10b0*/  USHF.L.U32 UR14, UR14, 0x7, URZ ;  /* 0x000000070e0e7899 */ /* 0x004fe2000800063f */
[----:B---3--:R-:W-:Y:S01]  /*10c0*/  VIADD R8, R8, 0xffffffe ;  /* 0x0ffffffe08087836 */ /* 0x008fe20000000000 */
[----:B------:R-:W-:Y:S02]  /*10d0*/  @UP0 UIMAD.WIDE.U32 UR32, UR11, UR12, URZ ;  /* 0x0000000c0b2002a5 */ /* 0x000fe4000f8e003f */
[----:B------:R-:W-:Y:S01]  /*10e0*/  ULEA.HI UR25, UR19, UR5, URZ, 0x6 ;  /* 0x0000000513197291 */ /* 0x000fe2000f8f303f */
[----:B------:R-:W1:Y:S01]  /*10f0*/  F2I.FTZ.U32.TRUNC.NTZ R9, R8 ;  /* 0x0000000800097305 */ /* 0x000e62000021f000 */
[----:B------:R-:W-:Y:S02]  /*1100*/  UIMAD UR5, UR27, UR40, URZ ;  /* 0x000000281b0572a4 */ /* 0x000fe4000f8e023f */
[----:B------:R-:W-:Y:S02]  /*1110*/  USEL UR29, UR14, URZ, UP2 ;  /* 0x0000003f0e1d7287 */ /* 0x000fe40009000000 */
[----:B------:R-:W-:-:S02]  /*1120*/  @UP0 UIMAD UR45, UR11, UR13, UR33 ;  /* 0x0000000d0b2d02a4 */ /* 0x000fc4000f8e0221 */
[----:B------:R-:W-:Y:S02]  /*1130*/  UIMAD.WIDE.U32 UR14, UR11, UR36, URZ ;  /* 0x000000240b0e72a5 */ /* 0x000fe4000f8e003f */
[----:B------:R-:W-:Y:S02]  /*1140*/  UIMAD.WIDE UR8, UR56, UR55, URZ ;  /* 0x00000037380872a5 */ /* 0x000fe4000f8e023f */
[----:B------:R-:W-:Y:S02]  /*1150*/  UIMAD.WIDE.U32 UR12, UR40, UR54, URZ ;  /* 0x00000036280c72a5 */ /* 0x000fe4000f8e003f */
[----:B------:R-:W-:Y:S01]  /*1160*/  UIMAD UR5, UR53, UR54, UR5 ;  /* 0x00000036350572a4 */ /* 0x000fe2000f8e0205 */
[----:B-1----:R-:W-:Y:S01]  /*1170*/  IMAD.MOV R6, RZ, RZ, -R9 ;  /* 0x000000ffff067224 */ /* 0x002fe200078e0a09 */
[----:B------:R-:W-:Y:S01]  /*1180*/  UIADD3 UR43, UR17, UR28, URZ ;  /* 0x0000001c112b7290 */ /* 0x000fe2000fffe03f */
[----:B------:R-:W-:Y:S01]  /*1190*/  IMAD.MOV.U32 R8, RZ, RZ, RZ ;  /* 0x000000ffff087224 */ /* 0x000fe200078e00ff */
[----:B------:R-:W-:Y:S01]  /*11a0*/  USEL UR51, UR16, UR14, !UP0 ;  /* 0x0000000e10337287 */ /* 0x000fe2000c000000 */
[----:B------:R-:W-:Y:S01]  /*11b0*/  IMAD R6, R6, R7, RZ ;  /* 0x0000000706067224 */ /* 0x000fe200078e02ff */
[----:B------:R-:W-:-:S02]  /*11c0*/  @UP0 UIADD3 UR43, UR15, UR23, URZ ;  /* 0x000000170f2b0290 */ /* 0x000fc4000fffe03f */
[----:B------:R-:W-:Y:S01]  /*11d0*/  UIMAD.WIDE.U32 UR16, UR8, UR12, URZ ;  /* 0x0000000c081072a5 */ /* 0x000fe2000f8e003f */
[----:B------:R-:W-:Y:S01]  /*11e0*/  IMAD.HI.U32 R6, R9, R6, R8 ;  /* 0x0000000609067227 */ /* 0x000fe200078e0008 */
[----:B------:R-:W-:Y:S02]  /*11f0*/  UIMAD UR15, UR9, UR12, URZ ;  /* 0x0000000c090f72a4 */ /* 0x000fe4000f8e023f */
[----:B------:R-:W-:Y:S02]  /*1200*/  UIADD3 UR5, UR13, UR5, URZ ;  /* 0x000000050d057290 */ /* 0x000fe4000fffe03f */
[----:B------:R-:W-:Y:S01]  /*1210*/  UIMAD.WIDE.U32 UR12, UR8, UR11, URZ ;  /* 0x0000000b080c72a5 */ /* 0x000fe2000f8e003f */
[----:B------:R-:W-:Y:S01]  /*1220*/  IMAD.HI.U32 R22, R6, R5, RZ ;  /* 0x0000000506167227 */ /* 0x000fe200078e00ff */
[----:B------:R-:W-:Y:S02]  /*1230*/  ULOP3.LUT UR14, UR25, 0xffffffc0, URZ, 0xc0, !UPT ;  /* 0xffffffc0190e7892 */ /* 0x000fe4000f8ec03f */
[----:B------:R-:W-:Y:S01]  /*1240*/  UIMAD UR5, UR8, UR5, UR15 ;  /* 0x00000005080572a4 */ /* 0x000fe2000f8e020f */
[----:B------:R-:W-:Y:S01]  /*1250*/  IMAD.MOV R6, RZ, RZ, -R22 ;  /* 0x000000ffff067224 */ /* 0x000fe200078e0a16 */
[----:B------:R-:W-:-:S02]  /*1260*/  USEL UR52, UR16, UR12, !UP0 ;  /* 0x0000000c10347287 */ /* 0x000fc4000c000000 */
[----:B------:R-:W-:Y:S01]  /*1270*/  UIADD3 UR16, UR14, -0x40, URZ ;  /* 0xffffffc00e107890 */ /* 0x000fe2000fffe03f */
[C---:B------:R-:W-:Y:S01]  /*1280*/  IMAD R6, R7.reuse, R6, R5 ;  /* 0x0000000607067224 */ /* 0x040fe200078e0205 */
[----:B------:R-:W-:Y:S01]  /*1290*/  USEL UR34, UR18, URZ, UP2 ;  /* 0x0000003f12227287 */ /* 0x000fe20009000000 */
[----:B------:R-:W-:Y:S01]  /*12a0*/  LOP3.LUT R5, R4, UR41, RZ, 0x3c, !PT ;  /* 0x0000002904057c12 */ /* 0x000fe2000f8e3cff */
[----:B------:R-:W-:Y:S02]  /*12b0*/  UIADD3 UR44, UR17, UR5, URZ ;  /* 0x00000005112c7290 */ /* 0x000fe4000fffe03f */
[----:B------:R-:W-:Y:S01]  /*12c0*/  ISETP.GT.U32.AND P1, PT, R7, R6, PT ;  /* 0x000000060700720c */ /* 0x000fe20003f24070 */
[----:B------:R-:W-:Y:S01]  /*12d0*/  UIADD3 UR5, UP2, UR16, UR29, URZ ;  /* 0x0000001d10057290 */ /* 0x000fe2000ff5e03f */
[----:B------:R-:W-:Y:S01]  /*12e0*/  ISETP.GE.AND P2, PT, R5, RZ, PT ;  /* 0x000000ff0500720c */ /* 0x000fe20003f46270 */
[----:B------:R-:W-:Y:S02]  /*12f0*/  USHF.R.S32.HI UR27, URZ, 0x1f, UR16 ;  /* 0x0000001f3f1b7899 */ /* 0x000fe40008011410 */
[----:B------:R-:W-:-:S02]  /*1300*/  UIMAD UR15, UR9, UR11, URZ ;  /* 0x0000000b090f72a4 */ /* 0x000fc4000f8e023f */
[----:B------:R-:W-:Y:S02]  /*1310*/  UIMAD UR9, UR9, UR5, URZ ;  /* 0x00000005090972a4 */ /* 0x000fe4000f8e023f */
[----:B------:R-:W-:Y:S02]  /*1320*/  UIMAD.WIDE.U32 UR28, UR8, UR5, URZ ;  /* 0x00000005081c72a5 */ /* 0x000fe4000f8e003f */
[----:B------:R-:W-:Y:S02]  /*1330*/  UIADD3.X UR12, UR27, UR34, URZ, UP2, !UPT ;  /* 0x000000221b0c7290 */ /* 0x000fe400097fe43f */
[----:B------:R-:W-:Y:S01]  /*1340*/  @!P1 IMAD.IADD R6, R6, 0x1, -R7 ;  /* 0x0000000106069824 */ /* 0x000fe200078e0a07 */
[----:B------:R-:W-:Y:S01]  /*1350*/  @UP3 UIMAD UR5, UR40, UR42, URZ ;  /* 0x0000002a280532a4 */ /* 0x000fe2000f8e023f */
[----:B------:R-:W-:Y:S01]  /*1360*/  @!P1 VIADD R22, R22, 0x1 ;  /* 0x0000000116169836 */ /* 0x000fe20000000000 */
[----:B------:R-:W-:Y:S01]  /*1370*/  PLOP3.LUT P1, PT, PT, PT, UP1, 0x80, 0x0 ;  /* 0x000000000000781c */ /* 0x000fe20003f2f018 */
[----:B------:R-:W-:Y:S01]  /*1380*/  @UP1 UIADD3 UR24, UR61, UR24, URZ ;  /* 0x000000183d181290 */ /* 0x000fe2000fffe03f */
[----:B------:R-:W-:Y:S01]  /*1390*/  ISETP.GE.U32.AND P0, PT, R6, R7, PT ;  /* 0x000000070600720c */ /* 0x000fe20003f06070 */
[----:B------:R-:W-:-:S02]  /*13a0*/  UIMAD UR17, UR8, UR12, UR9 ;  /* 0x0000000c081172a4 */ /* 0x000fc4000f8e0209 */
[----:B------:R-:W-:Y:S01]  /*13b0*/  @UP3 USEL UR8, UR5, UR11, !UP0 ;  /* 0x0000000b05083287 */ /* 0x000fe2000c000000 */
[----:B------:R-:W-:Y:S01]  /*13c0*/  @UP1 ULDC.64 UR20, c[0x0][0x248] ;  /* 0x0000920000141ab9 */ /* 0x000fe20000000a00 */
[----:B------:R-:W-:Y:S01]  /*13d0*/  @UP1 ULDC.64 UR18, c[0x0][0x250] ;  /* 0x0000940000121ab9 */ /* 0x000fe20000000a00 */
[----:B------:R-:W-:Y:S01]  /*13e0*/  @UP0 UIADD3 UR44, UR13, UR15, URZ ;  /* 0x0000000f0d2c0290 */ /* 0x000fe2000fffe03f */
[----:B------:R-:W-:Y:S01]  /*13f0*/  @UP3 ULDC UR5, c[0x0][0x2e4] ;  /* 0x0000b90000053ab9 */ /* 0x000fe20000000800 */
[----:B------:R-:W-:Y:S02]  /*1400*/  @UP1 UIMAD.WIDE.U32 UR14, UR22, UR20, URZ ;  /* 0x00000014160e12a5 */ /* 0x000fe4000f8e003f */
[----:B------:R-:W-:-:S03]  /*1410*/  @UP1 UIMAD.WIDE.U32 UR12, UR24, UR18, URZ ;  /* 0x00000012180c12a5 */ /* 0x000fc6000f8e003f */
[----:B------:R-:W-:Y:S01]  /*1420*/  @P0 VIADD R22, R22, 0x1 ;  /* 0x0000000116160836 */ /* 0x000fe20000000000 */
[----:B------:R-:W-:Y:S01]  /*1430*/  @UP3 UIMAD UR23, UR41, UR5, UR8 ;  /* 0x00000005291732a4 */ /* 0x000fe2000f8e0208 */
[----:B------:R-:W-:Y:S01]  /*1440*/  PLOP3.LUT P0, PT, PT, PT, UP3, 0x80, 0x0 ;  /* 0x000000000000781c */ /* 0x000fe20003f0f038 */
[----:B------:R-:W-:Y:S01]  /*1450*/  @!UP3 UIMAD UR5, UR40, UR55, UR41 ;  /* 0x000000372805b2a4 */ /* 0x000fe2000f8e0229 */
[----:B------:R-:W-:Y:S01]  /*1460*/  @!P2 IMAD.MOV R22, RZ, RZ, -R22 ;  /* 0x000000ffff16a224 */ /* 0x000fe200078e0a16 */
[----:B------:R-:W-:Y:S01]  /*1470*/  UIMAD UR46, UR41, UR56, URZ ;  /* 0x00000038292e72a4 */ /* 0x000fe2000f8e023f */
[----:B------:R-:W-:Y:S01]  /*1480*/  @!P3 LOP3.LUT R22, RZ, R4, RZ, 0x33, !PT ;  /* 0x00000004ff16b212 */ /* 0x000fe200078e33ff */
[----:B------:R-:W-:Y:S02]  /*1490*/  @UP1 UIMAD UR22, UR22, UR21, URZ ;  /* 0x00000015161612a4 */ /* 0x000fe4000f8e023f */
[----:B------:R-:W-:Y:S02]  /*14a0*/  @UP1 UIMAD UR9, UR24, UR19, URZ ;  /* 0x00000013180912a4 */ /* 0x000fe4000f8e023f */
[----:B------:R-:W-:-:S02]  /*14b0*/  USEL UR48, UR39, URZ, UP4 ;  /* 0x0000003f27307287 */ /* 0x000fc4000a000000 */
[----:B------:R-:W-:Y:S02]  /*14c0*/  @!UP3 UIMAD UR23, UR5, UR42, URZ ;  /* 0x0000002a0517b2a4 */ /* 0x000fe4000f8e023f */
[----:B------:R-:W-:Y:S02]  /*14d0*/  @!UP0 UIADD3 UR45, UR31, UR38, URZ ;  /* 0x000000261f2d8290 */ /* 0x000fe4000fffe03f */
[----:B------:R-:W-:Y:S02]  /*14e0*/  USHF.R.S32.HI UR50, URZ, 0x1f, UR46 ;  /* 0x0000001f3f327899 */ /* 0x000fe4000801142e */
[----:B------:R-:W-:Y:S02]  /*14f0*/  USEL UR49, UR26, URZ, UP4 ;  /* 0x0000003f1a317287 */ /* 0x000fe4000a000000 */
[----:B------:R-:W-:Y:S02]  /*1500*/  USHF.R.S32.HI UR40, URZ, 0x6, UR25 ;  /* 0x000000063f287899 */ /* 0x000fe40008011419 */
[----:B------:R-:W-:-:S02]  /*1510*/  @UP1 UIADD3 UR41, UR13, UR9, URZ ;  /* 0x000000090d291290 */ /* 0x000fc4000fffe03f */
[----:B------:R-:W-:Y:S02]  /*1520*/  UIADD3 UR47, UR29, UR17, URZ ;  /* 0x000000111d2f7290 */ /* 0x000fe4000fffe03f */
[----:B------:R-:W-:Y:S01]  /*1530*/  @UP1 UIADD3 UR42, UR15, UR22, URZ ;  /* 0x000000160f2a1290 */ /* 0x000fe2000fffe03f */
[----:B------:R-:W-:Y:S01]  /*1540*/  @UP1 UMOV UR39, UR14 ;  /* 0x0000000e00271c82 */ /* 0x000fe20008000000 */
[----:B------:R-:W-:Y:S01]  /*1550*/  @UP1 UMOV UR34, UR12 ;  /* 0x0000000c00221c82 */ /* 0x000fe20008000000 */
[----:B------:R-:W-:Y:S09]  /*1560*/  @P1 BRA `(.L_x_460) ;  /* 0x0000000000341947 */ /* 0x000ff20003800000 */
[----:B------:R-:W1:Y:S01]  /*1570*/  S2UR UR14, SR_CTAID.Y ;  /* 0x00000000000e79c3 */ /* 0x000e620000002600 */
        /* <DEDUP_REMOVED lines=8> */
[----:B-1----:R-:W-:Y:S02]  /*1600*/  UIMAD.WIDE.U32 UR8, UR14, UR12, UR8 ;  /* 0x0000000c0e0872a5 */ /* 0x002fe4000f8e0008 */
[----:B------:R-:W-:-:S04]  /*1610*/  UIMAD UR5, UR14, UR13, UR5 ;  /* 0x0000000d0e0572a4 */ /* 0x000fc8000f8e0205 */
[----:B------:R-:W-:Y:S01]  /*1620*/  UIADD3 UR42, UR9, UR5, URZ ;  /* 0x00000005092a7290 */ /* 0x000fe2000fffe03f */
[----:B------:R-:W-:-:S11]  /*1630*/  UMOV UR39, UR8 ;  /* 0x0000000800277c82 */ /* 0x000fd60008000000 */
.L_x_460:
[----:B------:R-:W-:Y:S05]  /*1640*/  @P1 BRA `(.L_x_461) ;  /* 0x0000000000341947 */ /* 0x000fea0003800000 */
        /* <DEDUP_REMOVED lines=13> */
.L_x_461:
[----:B------:R-:W-:Y:S01]  /*1720*/  @UP0 UMOV UR8, UR32 ;  /* 0x0000002000080c82 */ /* 0x000fe20008000000 */
[----:B------:R-:W-:Y:S01]  /*1730*/  @!UP0 UMOV UR8, UR30 ;  /* 0x0000001e00088c82 */ /* 0x000fe20008000000 */
[----:B------:R-:W-:Y:S01]  /*1740*/  SHF.R.S32.HI R9, RZ, 0x1f, R22 ;  /* 0x0000001fff097819 */ /* 0x000fe20000011416 */
[----:B------:R-:W-:Y:S06]  /*1750*/  @!P0 BRA `(.L_x_462) ;  /* 0x0000000000248947 */ /* 0x000fec0003800000 */
[----:B------:R-:W1:Y:S01]  /*1760*/  S2UR UR13, SR_CTAID.Y ;  /* 0x00000000000d79c3 */ /* 0x000e620000002600 */
[----:B------:R-:W-:Y:S01]  /*1770*/  ULDC UR5, c[0x0][0x2c0] ;  /* 0x0000b00000057ab9 */ /* 0x000fe20000000800 */
[----:B------:R-:W-:Y:S02]  /*1780*/  ULDC UR9, c[0x0][0x2e4] ;  /* 0x0000b90000097ab9 */ /* 0x000fe40000000800 */
[----:B------:R-:W-:-:S04]  /*1790*/  ULEA UR9, UR5, UR9, 0x7 ;  /* 0x0000000905097291 */ /* 0x000fc8000f8e383f */
[----:B------:R-:W2:Y:S01]  /*17a0*/  S2UR UR12, SR_CTAID.Z ;  /* 0x00000000000c79c3 */ /* 0x000ea20000002700 */
[----:B-1----:R-:W-:-:S04]  /*17b0*/  @!UP0 UIMAD UR11, UR13, UR54, URZ ;  /* 0x000000360d0b82a4 */ /* 0x002fc8000f8e023f */
[----:B------:R-:W-:-:S04]  /*17c0*/  ULEA UR5, UR13, UR11, 0x7 ;  /* 0x0000000b0d057291 */ /* 0x000fc8000f8e383f */
[----:B--2---:R-:W-:Y:S01]  /*17d0*/  UIMAD UR5, UR9, UR12, UR5 ;  /* 0x0000000c090572a4 */ /* 0x004fe2000f8e0205 */
[----:B------:R-:W-:Y:S11]  /*17e0*/  BRA `(.L_x_463) ;  /* 0x0000000000107947 */ /* 0x000ff60003800000 */
.L_x_462:
[----:B------:R-:W-:Y:S08]  /*17f0*/  S2UR UR9, SR_CTAID.Z ;  /* 0x00000000000979c3 */ /* 0x000ff00000002700 */
[----:B------:R-:W1:Y:S02]  /*1800*/  S2UR UR5, SR_CTAID.Y ;  /* 0x00000000000579c3 */ /* 0x000e640000002600 */
[----:B-1----:R-:W-:-:S04]  /*1810*/  UIMAD UR5, UR5, UR55, UR9 ;  /* 0x00000037050572a4 */ /* 0x002fc8000f8e0209 */
[----:B------:R-:W-:-:S12]  /*1820*/  UIMAD UR5, UR5, UR54, URZ ;  /* 0x00000036050572a4 */ /* 0x000fd8000f8e023f */
.L_x_463:
[----:B------:R-:W1:Y:S01]  /*1830*/  S2UR UR9, SR_CTAID.Z ;  /* 0x00000000000979c3 */ /* 0x000e620000002700 */
[----:B------:R-:W2:Y:S01]  /*1840*/  S2R R11, SR_TID.X ;  /* 0x00000000000b7919 */ /* 0x000ea20000002100 */
[----:B------:R-:W-:Y:S01]  /*1850*/  SHF.R.S32.HI R13, RZ, 0x1f, R217 ;  /* 0x0000001fff0d7819 */ /* 0x000fe200000114d9 */
[----:B------:R-:W-:Y:S01]  /*1860*/  ULDC.64 UR12, c[0x0][0x258] ;  /* 0x00009600000c7ab9 */ /* 0x000fe20000000a00 */
[----:B------:R-:W-:Y:S01]  /*1870*/  IADD3 R7, P0, R217, UR16, RZ ;  /* 0x00000010d9077c10 */ /* 0x000fe2000ff1e0ff */
[----:B------:R-:W-:Y:S01]  /*1880*/  ULDC UR17, c[0x0][0x398] ;  /* 0x0000e60000117ab9 */ /* 0x000fe20000000800 */
[--C-:B------:R-:W-:Y:S01]  /*1890*/  SHF.R.S32.HI R221, RZ, 0x1f, R220.reuse ;  /* 0x0000001fffdd7819 */ /* 0x100fe200000114dc */
[----:B------:R-:W-:Y:S01]  /*18a0*/  UIMAD UR38, UR56, UR55, URZ ;  /* 0x00000037382672a4 */ /* 0x000fe2000f8e023f */
[----:B------:R-:W3:Y:S01]  /*18b0*/  LDC.64 R4, c[0x0][0x420] ;  /* 0x00010800ff047b82 */ /* 0x000ee20000000a00 */
[----:B------:R-:W-:Y:S01]  /*18c0*/  IADD3.X R6, R13, UR27, RZ, P0, !PT ;  /* 0x0000001b0d067c10 */ /* 0x000fe200087fe4ff */
[----:B------:R-:W-:Y:S01]  /*18d0*/  ULDC.64 UR24, c[0x0][0x210] ;  /* 0x0000840000187ab9 */ /* 0x000fe20000000a00 */
[----:B------:R-:W-:Y:S01]  /*18e0*/  R2UR UR11, R241 ;  /* 0x00000000f10b72ca */ /* 0x000fe200000e0000 */
[----:B------:R-:W-:Y:S01]  /*18f0*/  IMAD.WIDE.U32 R14, R7, UR36, R220 ;  /* 0x00000024070e7c25 */ /* 0x000fe2000f8e00dc */
[----:B------:R-:W-:Y:S01]  /*1900*/  IADD3 R16, P0, R220, UR8, RZ ;  /* 0x00000008dc107c10 */ /* 0x000fe2000ff1e0ff */
[----:B------:R-:W-:Y:S01]  /*1910*/  UIADD3 UR26, UR16, UR5, URZ ;  /* 0x00000005101a7290 */ /* 0x000fe2000fffe03f */
[----:B------:R-:W-:Y:S01]  /*1920*/  BSSY B1, `(.L_x_459) ;  /* 0x00005fb000017945 */ /* 0x000fe20003800000 */
[----:B------:R-:W4:Y:S01]  /*1930*/  S2UR UR54, SR_CTAID.Z ;  /* 0x00000000003679c3 */ /* 0x000f220000002700 */
[----:B------:R-:W-:Y:S01]  /*1940*/  IMAD R6, R6, UR36, RZ ;  /* 0x0000002406067c24 */ /* 0x000fe2000f8e02ff */
[----:B------:R-:W-:Y:S01]  /*1950*/  IADD3 R18, P2, R14, UR51, RZ ;  /* 0x000000330e127c10 */ /* 0x000fe2000ff5e0ff */
[----:B------:R-:W-:Y:S01]  /*1960*/  ULDC.64 UR30, c[0x0][0x478] ;  /* 0x00011e00001e7ab9 */ /* 0x000fe20000000a00 */
[----:B------:R-:W-:Y:S01]  /*1970*/  IADD3.X R17, R221, UR45, RZ, P0, !PT ;  /* 0x0000002ddd117c10 */ /* 0x000fe200087fe4ff */
[----:B------:R-:W-:Y:S01]  /*1980*/  IMAD R6, R7, UR37, R6 ;  /* 0x0000002507067c24 */ /* 0x000fe2000f8e0206 */
[----:B------:R-:W-:-:S02]  /*1990*/  UIADD3 UR29, UR16, UR23, URZ ;  /* 0x00000017101d7290 */ /* 0x000fc4000fffe03f */
[----:B-1----:R-:W-:Y:S02]  /*19a0*/  USHF.R.S32.HI UR22, URZ, 0x1f, UR9 ;  /* 0x0000001f3f167899 */ /* 0x002fe40008011409 */
[----:B------:R-:W-:Y:S01]  /*19b0*/  IADD3.X R19, R15, UR43, R6, P2, !PT ;  /* 0x0000002b0f137c10 */ /* 0x000fe200097fe406 */
[----:B------:R-:W-:Y:S01]  /*19c0*/  ULDC.64 UR8, c[0x0][0x428] ;  /* 0x00010a0000087ab9 */ /* 0x000fe20000000a00 */
[----:B------:R-:W-:Y:S01]  /*19d0*/  UIADD3 UR14, -UR10, UR59, UR11 ;  /* 0x0000003b0a0e7290 */ /* 0x000fe2000fffe10b */
[----:B------:R-:W-:Y:S01]  /*19e0*/  IMAD.U32 R14, RZ, RZ, UR8 ;  /* 0x00000008ff0e7e24 */ /* 0x000fe2000f8e00ff */
[----:B------:R-:W-:Y:S01]  /*19f0*/  UIMAD UR11, UR22, UR8, URZ ;  /* 0x00000008160b72a4 */ /* 0x000fe2000f8e023f */
[C---:B---3--:R-:W-:Y:S01]  /*1a00*/  IMAD R6, R4.reuse, UR27, RZ ;  /* 0x0000001b04067c24 */ /* 0x048fe2000f8e02ff */
[----:B------:R-:W-:Y:S01]  /*1a10*/  UIMAD UR8, UR22, UR12, URZ ;  /* 0x0000000c160872a4 */ /* 0x000fe2000f8e023f */
[----:B------:R-:W-:Y:S01]  /*1a20*/  IMAD.WIDE.U32 R20, R4, UR16, R16 ;  /* 0x0000001004147c25 */ /* 0x000fe2000f8e0010 */
[----:B--2---:R-:W-:Y:S01]  /*1a30*/  SHF.R.S32.HI R10, RZ, 0x1f, R11 ;  /* 0x0000001fff0a7819 */ /* 0x004fe2000001140b */
[----:B------:R-:W-:Y:S01]  /*1a40*/  ULDC.64 UR22, c[0x0][0x3e0] ;  /* 0x0000f80000167ab9 */ /* 0x000fe20000000a00 */
[----:B------:R-:W-:Y:S01]  /*1a50*/  ULDC.64 UR32, c[0x0][0x2b0] ;  /* 0x0000ac0000207ab9 */ /* 0x000fe20000000a00 */
[----:B------:R-:W-:Y:S01]  /*1a60*/  IMAD R6, R5, UR16, R6 ;  /* 0x0000001005067c24 */ /* 0x000fe2000f8e0206 */
[----:B------:R-:W-:Y:S01]  /*1a70*/  UIADD3 UR5, UR40, -0x1, URZ ;  /* 0xffffffff28057890 */ /* 0x000fe2000fffe03f */
[----:B------:R-:W-:Y:S01]  /*1a80*/  IMAD.U32 R16, RZ, RZ, UR12 ;  /* 0x0000000cff107e24 */ /* 0x000fe2000f8e00ff */
[----:B----4-:R-:W-:Y:S01]  /*1a90*/  UIMAD UR13, UR54, UR13, UR8 ;  /* 0x0000000d360d72a4 */ /* 0x010fe2000f8e0208 */
[----:B------:R-:W-:Y:S01]  /*1aa0*/  IMAD.IADD R7, R21, 0x1, R6 ;  /* 0x0000000115077824 */ /* 0x000fe200078e0206 */
[----:B------:R-:W-:Y:S01]  /*1ab0*/  UIADD3 UR8, UR14, -UR17, URZ ;  /* 0x800000110e087290 */ /* 0x000fe2000fffe03f */
[----:B------:R-:W-:Y:S01]  /*1ac0*/  IMAD.MOV.U32 R6, RZ, RZ, R20 ;  /* 0x000000ffff067224 */ /* 0x000fe200078e0014 */
[----:B------:R-:W-:Y:S01]  /*1ad0*/  UIMAD UR15, UR54, UR9, UR11 ;  /* 0x00000009360f72a4 */ /* 0x000fe2000f8e020b */
[----:B------:R-:W-:Y:S01]  /*1ae0*/  IMAD.WIDE.U32 R16, R16, UR54, R18 ;  /* 0x0000003610107c25 */ /* 0x000fe2000f8e0012 */
[----:B------:R-:W-:-:S02]  /*1af0*/  USHF.R.S32.HI UR27, URZ, 0x1f, UR8 ;  /* 0x0000001f3f1b7899 */ /* 0x000fc40008011408 */
[----:B------:R-:W-:Y:S01]  /*1b00*/  USHF.L.U32 UR9, UR38, 0x6, URZ ;  /* 0x0000000626097899 */ /* 0x000fe2000800063f */
[----:B------:R-:W-:Y:S01]  /*1b10*/  IMAD.WIDE.U32 R14, R14, UR54, R6 ;  /* 0x000000360e0e7c25 */ /* 0x000fe2000f8e0006 */
[----:B------:R-:W-:Y:S01]  /*1b20*/  LEA.HI R7, R10, R11, RZ, 0x5 ;  /* 0x0000000b0a077211 */ /* 0x000fe200078f28ff */
[----:B------:R-:W-:Y:S01]  /*1b30*/  ULEA.HI UR27, UR27, UR8, URZ, 0x6 ;  /* 0x000000081b1b7291 */ /* 0x000fe2000f8f303f */
[----:B------:R-:W-:Y:S01]  /*1b40*/  LEA R248, P2, R16, UR24, 0x1 ;  /* 0x0000001810f87c11 */ /* 0x000fe2000f8408ff */
[----:B------:R-:W-:Y:S01]  /*1b50*/  UIADD3 UR11, UP2, UP0, UR28, UR9, UR46 ;  /* 0x000000091c0b7290 */ /* 0x000fe2000f85e02e */
[----:B------:R-:W-:Y:S01]  /*1b60*/  LOP3.LUT R250, R7, 0xffffffe0, RZ, 0xc0, !PT ;  /* 0xffffffe007fa7812 */ /* 0x000fe200078ec0ff */
[----:B------:R-:W-:Y:S01]  /*1b70*/  USHF.R.S32.HI UR9, URZ, 0x1f, UR9 ;  /* 0x0000001f3f097899 */ /* 0x000fe20008011409 */
[----:B------:R-:W-:Y:S01]  /*1b80*/  SHF.R.S32.HI R7, RZ, 0x5, R7 ;  /* 0x00000005ff077819 */ /* 0x000fe20000011407 */
[----:B------:R-:W-:Y:S01]  /*1b90*/  USHF.R.S32.HI UR27, URZ, 0x6, UR27 ;  /* 0x000000063f1b7899 */ /* 0x000fe2000801141b */
[----:B------:R-:W-:Y:S01]  /*1ba0*/  VIADD R15, R15, UR15 ;  /* 0x0000000f0f0f7c36 */ /* 0x000fe20008000000 */
[----:B------:R-:W-:Y:S01]  /*1bb0*/  UIADD3.X UR9, UR47, UR9, UR50, UP2, UP0 ;  /* 0x000000092f097290 */ /* 0x000fe200097e0432 */
[----:B------:R-:W-:Y:S01]  /*1bc0*/  IMAD.IADD R250, R11, 0x1, -R250 ;  /* 0x000000010bfa7824 */ /* 0x000fe200078e0afa */
[----:B------:R-:W-:Y:S01]  /*1bd0*/  UISETP.LT.AND UP0, UPT, URZ, UR27, UPT ;  /* 0x0000001b3f00728c */ /* 0x000fe2000bf01270 */
[-C--:B------:R-:W-:Y:S01]  /*1be0*/  IMAD R6, R13, R4.reuse, RZ ;  /* 0x000000040d067224 */ /* 0x080fe200078e02ff */
[----:B------:R-:W-:Y:S01]  /*1bf0*/  UIADD3 UR8, UP3, UP2, UR49, UR11, UR52 ;  /* 0x0000000b31087290 */ /* 0x000fe2000fa7e034 */
[----:B------:R-:W-:Y:S01]  /*1c00*/  IMAD R12, R7, UR38, R250 ;  /* 0x00000026070c7c24 */ /* 0x000fe2000f8e02fa */
[----:B------:R-:W-:Y:S01]  /*1c10*/  USEL UR27, URZ, UR27, !UP0 ;  /* 0x0000001b3f1b7287 */ /* 0x000fe2000c000000 */
[----:B------:R-:W-:Y:S01]  /*1c20*/  VIADD R7, R17, UR13 ;  /* 0x0000000d11077c36 */ /* 0x000fe20008000000 */
[----:B------:R-:W-:Y:S01]  /*1c30*/  UIADD3.X UR9, UR48, UR9, UR44, UP3, UP2 ;  /* 0x0000000930097290 */ /* 0x000fe20009fe442c */
[C---:B------:R-:W-:Y:S01]  /*1c40*/  IMAD R6, R217.reuse, R5, R6 ;  /* 0x00000005d9067224 */ /* 0x040fe200078e0206 */
[----:B------:R-:W-:Y:S01]  /*1c50*/  UISETP.GT.AND UP0, UPT, UR40, UR27, UPT ;  /* 0x0000001b2800728c */ /* 0x000fe2000bf04270 */
[----:B------:R-:W-:Y:S01]  /*1c60*/  IADD3 R8, P0, R12, UR8, RZ ;  /* 0x000000080c087c10 */ /* 0x000fe2000ff1e0ff */
[----:B------:R-:W-:Y:S01]  /*1c70*/  IMAD.WIDE.U32 R14, R217, R4, R14 ;  /* 0x00000004d90e7225 */ /* 0x000fe200078e000e */
[----:B------:R-:W-:Y:S01]  /*1c80*/  LEA.HI.X R249, R16, UR25, R7, 0x1, P2 ;  /* 0x0000001910f97c11 */ /* 0x000fe200090f0c07 */
[----:B------:R-:W-:Y:S01]  /*1c90*/  UIMAD.WIDE UR14, UR26, 0x4, UR30 ;  /* 0x000000041a0e78a5 */ /* 0x000fe2000f8e021e */
[----:B------:R-:W-:Y:S01]  /*1ca0*/  LEA.HI.X.SX32 R7, R12, UR9, 0x1, P0 ;  /* 0x000000090c077c11 */ /* 0x000fe200080f0eff */
[----:B------:R-:W-:Y:S01]  /*1cb0*/  ULDC.64 UR16, c[0x0][0x400] ;  /* 0x0001000000107ab9 */ /* 0x000fe20000000a00 */
[----:B------:R-:W-:Y:S01]  /*1cc0*/  PLOP3.LUT P0, PT, PT, PT, UP0, 0x80, 0x0 ;  /* 0x000000000000781c */ /* 0x000fe20003f0f008 */
[----:B------:R-:W-:Y:S01]  /*1cd0*/  IMAD.IADD R6, R15, 0x1, R6 ;  /* 0x000000010f067824 */ /* 0x000fe200078e0206 */
[----:B------:R-:W-:Y:S01]  /*1ce0*/  LEA R244, P2, R8, UR16, 0x2 ;  /* 0x0000001008f47c11 */ /* 0x000fe2000f8410ff */
[----:B------:R-:W-:Y:S01]  /*1cf0*/  UIMAD.WIDE UR8, UR29, 0x4, UR32 ;  /* 0x000000041d0878a5 */ /* 0x000fe2000f8e0220 */
[----:B------:R-:W-:Y:S01]  /*1d00*/  LEA R246, P3, R14, UR22, 0x1 ;  /* 0x000000160ef67c11 */ /* 0x000fe2000f8608ff */
[----:B------:R-:W-:Y:S01]  /*1d10*/  UMOV UR13, UR14 ;  /* 0x0000000e000d7c82 */ /* 0x000fe20008000000 */
[----:B------:R-:W-:Y:S01]  /*1d20*/  LEA.HI.X R245, R8, UR17, R7, 0x2, P2 ;  /* 0x0000001108f57c11 */ /* 0x000fe200090f1407 */
[----:B------:R-:W-:Y:S01]  /*1d30*/  UMOV UR12, UR15 ;  /* 0x0000000f000c7c82 */ /* 0x000fe20008000000 */
[----:B------:R-:W-:-:S05]  /*1d40*/  LEA.HI.X R247, R14, UR23, R6, 0x1, P3 ;  /* 0x000000170ef77c11 */ /* 0x000fca00098f0c06 */
[----:B------:R-:W-:Y:S05]  /*1d50*/  @P0 BRA `(.L_x_464) ;  /* 0x0000000800280947 */ /* 0x000fea0003800000 */
[----:B------:R-:W-:Y:S01]  /*1d60*/  R2UR UR5, R242 ;  /* 0x00000000f20572ca */ /* 0x000fe200000e0000 */
[----:B------:R-:W-:-:S12]  /*1d70*/  @UP1 ULDC.64 UR8, c[0x0][0x450] ;  /* 0x0001140000081ab9 */ /* 0x000fd80000000a00 */
[----:B------:R-:W-:-:S04]  /*1d80*/  @UP1 UIADD3 UR5, UR61, UR5, URZ ;  /* 0x000000053d051290 */ /* 0x000fc8000fffe03f */
[----:B------:R-:W-:Y:S02]  /*1d90*/  @UP1 UIMAD.WIDE.U32 UR12, UR5, UR8, URZ ;  /* 0x00000008050c12a5 */ /* 0x000fe4000f8e003f */
[----:B------:R-:W-:-:S04]  /*1da0*/  @UP1 UIMAD UR5, UR5, UR9, URZ ;  /* 0x00000009050512a4 */ /* 0x000fc8000f8e023f */
[----:B------:R-:W-:Y:S01]  /*1db0*/  @UP1 UIADD3 UR18, UR13, UR5, URZ ;  /* 0x000000050d121290 */ /* 0x000fe2000fffe03f */
[----:B------:R-:W-:Y:S01]  /*1dc0*/  @UP1 UMOV UR11, UR12 ;  /* 0x0000000c000b1c82 */ /* 0x000fe20008000000 */
[----:B------:R-:W-:Y:S10]  /*1dd0*/  @P1 BRA `(.L_x_465) ;  /* 0x0000000000341947 */ /* 0x000ff40003800000 */
        /* <DEDUP_REMOVED lines=13> */
.L_x_465:
        /* <DEDUP_REMOVED lines=21> */
.L_x_466:
[----:B------:R-:W-:Y:S01]  /*2000*/  R2UR UR14, R241 ;  /* 0x00000000f10e72ca */ /* 0x000fe200000e0000 */
[----:B------:R-:W-:Y:S01]  /*2010*/  UIMAD UR5, UR35, UR8, URZ ;  /* 0x00000008230572a4 */ /* 0x000fe2000f8e023f */
[----:B------:R-:W-:Y:S01]  /*2020*/  IMAD.U32 R7, RZ, RZ, UR8 ;  /* 0x00000008ff077e24 */ /* 0x000fe2000f8e00ff */
[----:B------:R-:W-:Y:S01]  /*2030*/  UIMAD UR10, UR60, -0x40, UR10 ;  /* 0xffffffc03c0a78a4 */ /* 0x000fe2000f8e020a */
[C---:B------:R-:W-:Y:S01]  /*2040*/  IADD3 R4, R217.reuse, 0x20, RZ ;  /* 0x00000020d9047810 */ /* 0x040fe20007ffe0ff */
[----:B------:R-:W-:Y:S04]  /*2050*/  BSSY B0, `(.L_x_467) ;  /* 0x000001d000007945 */ /* 0x000fe80003800000 */
[----:B------:R-:W-:-:S04]  /*2060*/  ISETP.GE.AND P1, PT, R217, UR10, PT ;  /* 0x0000000ad9007c0c */ /* 0x000fc8000bf26270 */
[----:B------:R-:W-:Y:S01]  /*2070*/  UIMAD UR5, UR14, UR9, UR5 ;  /* 0x000000090e0572a4 */ /* 0x000fe2000f8e0205 */
[----:B------:R-:W-:Y:S01]  /*2080*/  IMAD.WIDE.U32 R6, R7, UR14, R220 ;  /* 0x0000000e07067c25 */ /* 0x000fe2000f8e00dc */
[----:B------:R-:W1:Y:S04]  /*2090*/  S2UR UR14, SR_CTAID.Z ;  /* 0x00000000000e79c3 */ /* 0x000e680000002700 */
[----:B------:R-:W-:Y:S01]  /*20a0*/  IMAD.U32 R5, RZ, RZ, UR5 ;  /* 0x00000005ff057e24 */ /* 0x000fe2000f8e00ff */
[----:B------:R-:W-:-:S04]  /*20b0*/  IADD3 R8, P0, R6, UR11, RZ ;  /* 0x0000000b06087c10 */ /* 0x000fc8000ff1e0ff */
[----:B------:R-:W-:Y:S02]  /*20c0*/  IADD3.X R9, R7, UR18, R5, P0, !PT ;  /* 0x0000001207097c10 */ /* 0x000fe400087fe405 */
[----:B------:R-:W-:Y:S01]  /*20d0*/  ISETP.GE.AND P0, PT, R4, UR10, PT ;  /* 0x0000000a04007c0c */ /* 0x000fe2000bf06270 */
[----:B-1----:R-:W-:-:S03]  /*20e0*/  USHF.R.S32.HI UR19, URZ, 0x1f, UR14 ;  /* 0x0000001f3f137899 */ /* 0x002fc6000801140e */
[----:B------:R-:W-:Y:S02]  /*20f0*/  ULDC.64 UR14, c[0x0][0x468] ;  /* 0x00011a00000e7ab9 */ /* 0x000fe40000000a00 */
[----:B------:R-:W-:Y:S01]  /*2100*/  UIMAD UR5, UR19, UR14, URZ ;  /* 0x0000000e130572a4 */ /* 0x000fe2000f8e023f */
[----:B------:R-:W-:-:S05]  /*2110*/  IMAD.U32 R6, RZ, RZ, UR14 ;  /* 0x0000000eff067e24 */ /* 0x000fca000f8e00ff */
[----:B------:R-:W1:Y:S02]  /*2120*/  S2UR UR19, SR_CTAID.Z ;  /* 0x00000000001379c3 */ /* 0x000e640000002700 */
[----:B-1----:R-:W-:Y:S01]  /*2130*/  UIMAD UR15, UR19, UR15, UR5 ;  /* 0x0000000f130f72a4 */ /* 0x002fe2000f8e0205 */
        /* <DEDUP_REMOVED lines=14> */
.L_x_468:
[----:B------:R-:W-:Y:S05]  /*2220*/  BSYNC B0 ;  /* 0x0000000000007941 */ /* 0x000fea0003800000 */
.L_x_467:
        /* <DEDUP_REMOVED lines=15> */
.L_x_470:
[----:B------:R-:W-:Y:S05]  /*2320*/  BSYNC B0 ;  /* 0x0000000000007941 */ /* 0x000fea0003800000 */
.L_x_469:
[----:B------:R-:W3:Y:S01]  /*2330*/  S2UR UR8, SR_CTAID.Z ;  /* 0x00000000000879c3 */ /* 0x000ee20000002700 */
[----:B------:R-:W-:Y:S01]  /*2340*/  R2UR UR9, R241 ;  /* 0x00000000f10972ca */ /* 0x000fe200000e0000 */
[----:B------:R-:W-:Y:S01]  /*2350*/  IMAD.U32 R5, RZ, RZ, UR12 ;  /* 0x0000000cff057e24 */ /* 0x000fe2000f8e00ff */
[----:B------:R-:W-:Y:S01]  /*2360*/  UIMAD UR5, UR35, UR12, URZ ;  /* 0x0000000c230572a4 */ /* 0x000fe2000f8e023f */
[----:B------:R-:W-:Y:S04]  /*2370*/  BSSY B0, `(.L_x_471) ;  /* 0x000001a000007945 */ /* 0x000fe80003800000 */
[----:B------:R-:W4:Y:S06]  /*2380*/  S2UR UR10, SR_CTAID.Z ;  /* 0x00000000000a79c3 */ /* 0x000f2c0000002700 */
[----:B------:R-:W-:Y:S01]  /*2390*/  IMAD.WIDE.U32 R4, R5, UR9, R220 ;  /* 0x0000000905047c25 */ /* 0x000fe2000f8e00dc */
[----:B------:R-:W-:-:S02]  /*23a0*/  UIMAD UR5, UR9, UR13, UR5 ;  /* 0x0000000d090572a4 */ /* 0x000fc4000f8e0205 */
[----:B------:R-:W-:-:S04]  /*23b0*/  IADD3 R8, P2, R4, UR16, RZ ;  /* 0x0000001004087c10 */ /* 0x000fc8000ff5e0ff */
[----:B------:R-:W-:Y:S01]  /*23c0*/  IMAD.U32 R4, RZ, RZ, UR5 ;  /* 0x00000005ff047e24 */ /* 0x000fe2000f8e00ff */
[----:B---3--:R-:W-:-:S04]  /*23d0*/  USHF.R.S32.HI UR11, URZ, 0x1f, UR8 ;  /* 0x0000001f3f0b7899 */ /* 0x008fc80008011408 */
[----:B------:R-:W-:Y:S01]  /*23e0*/  IADD3.X R9, R5, UR17, R4, P2, !PT ;  /* 0x0000001105097c10 */ /* 0x000fe200097fe404 */
[----:B------:R-:W-:Y:S02]  /*23f0*/  ULDC.64 UR8, c[0x0][0x470] ;  /* 0x00011c0000087ab9 */ /* 0x000fe40000000a00 */
[----:B------:R-:W-:Y:S01]  /*2400*/  UIMAD UR5, UR11, UR8, URZ ;  /* 0x000000080b0572a4 */ /* 0x000fe2000f8e023f */
[----:B--2---:R-:W-:-:S03]  /*2410*/  MOV R6, UR8 ;  /* 0x0000000800067c02 */ /* 0x004fc60008000f00 */
[----:B----4-:R-:W-:Y:S02]  /*2420*/  UIMAD UR9, UR10, UR9, UR5 ;  /* 0x000000090a0972a4 */ /* 0x010fe4000f8e0205 */
        /* <DEDUP_REMOVED lines=10> */
[----:B-1----:R-:W-:-:S04]  /*24d0*/  LEA R10, P1, R8, UR8, 0x1 ;  /* 0x00000008080a7c11 */ /* 0x002fc8000f8208ff */
[----:B------:R-:W-:-:S05]  /*24e0*/  LEA.HI.X R11, R8, UR9, R4, 0x1, P1 ;  /* 0x00000009080b7c11 */ /* 0x000fca00088f0c04 */
[----:B------:R2:W-:Y:S04]  /*24f0*/  STG.E.128 desc[UR6][R10.64], RZ ;  /* 0x000000ff0a007986 */ /* 0x0005e8000c101d06 */
[----:B------:R2:W-:Y:S02]  /*2500*/  STG.E.128 desc[UR6][R10.64+0x80], RZ ;  /* 0x000080ff0a007986 */ /* 0x0005e4000c101d06 */
.L_x_472:
[----:B------:R-:W-:Y:S05]  /*2510*/  BSYNC B0 ;  /* 0x0000000000007941 */ /* 0x000fea0003800000 */
.L_x_471:
        /* <DEDUP_REMOVED lines=14> */
.L_x_464:
[----:B------:R-:W-:Y:S01]  /*2600*/  R2UR UR22, R241 ;  /* 0x00000000f11672ca */ /* 0x000fe200000e0000 */
[----:B------:R-:W-:Y:S01]  /*2610*/  UIMAD UR15, UR35, UR18, URZ ;  /* 0x00000012230f72a4 */ /* 0x000fe2000f8e023f */
[----:B------:R-:W-:Y:S01]  /*2620*/  IMAD.U32 R7, RZ, RZ, UR18 ;  /* 0x00000012ff077e24 */ /* 0x000fe2000f8e00ff */
[----:B------:R-:W-:Y:S01]  /*2630*/  UIMAD UR14, UR60, -0x40, UR10 ;  /* 0xffffffc03c0e78a4 */ /* 0x000fe2000f8e020a */
[----:B------:R-:W-:Y:S01]  /*2640*/  VIADD R8, R217, 0x20 ;  /* 0x00000020d9087836 */ /* 0x000fe20000000000 */
[----:B------:R-:W-:Y:S01]  /*2650*/  UIMAD UR11, UR5, -0x40, UR59 ;  /* 0xffffffc0050b78a4 */ /* 0x000fe2000f8e023b */
[----:B------:R-:W-:Y:S02]  /*2660*/  IMAD.MOV.U32 R238, RZ, RZ, 0x7f800000 ;  /* 0x7f800000ffee7424 */ /* 0x000fe400078e00ff */
[----:B------:R-:W-:Y:S01]  /*2670*/  IMAD.MOV.U32 R239, RZ, RZ, 0x7f800000 ;  /* 0x7f800000ffef7424 */ /* 0x000fe200078e00ff */
[C---:B------:R-:W-:Y:S01]  /*2680*/  ISETP.GE.AND P3, PT, R8.reuse, UR14, PT ;  /* 0x0000000e08007c0c */ /* 0x040fe2000bf66270 */
[----:B------:R-:W-:Y:S01]  /*2690*/  S2UR UR23, SR_CTAID.Y ;  /* 0x00000000001779c3 */ /* 0x000fe20000002600 */
[----:B------:R-:W-:-:S02]  /*26a0*/  ISETP.GE.AND P1, PT, R8, UR11, PT ;  /* 0x0000000b08007c0c */ /* 0x000fc4000bf26270 */
[----:B------:R-:W-:Y:S01]  /*26b0*/  UIMAD UR16, UR22, UR19, UR15 ;  /* 0x00000013161072a4 */ /* 0x000fe2000f8e020f */
[--C-:B------:R-:W-:Y:S01]  /*26c0*/  IMAD.WIDE.U32 R14, R7, UR22, R220.reuse ;  /* 0x00000016070e7c25 */ /* 0x100fe2000f8e00dc */
[----:B------:R-:W-:Y:S01]  /*26d0*/  UIMAD UR15, UR35, UR20, URZ ;  /* 0x00000014230f72a4 */ /* 0x000fe2000f8e023f */
[----:B------:R-:W-:Y:S02]  /*26e0*/  ISETP.GE.AND P4, PT, R217, UR14, PT ;  /* 0x0000000ed9007c0c */ /* 0x000fe4000bf86270 */
[----:B------:R-:W-:Y:S01]  /*26f0*/  IMAD.U32 R7, RZ, RZ, UR20 ;  /* 0x00000014ff077e24 */ /* 0x000fe2000f8e00ff */
[----:B------:R-:W-:Y:S01]  /*2700*/  UIMAD UR15, UR22, UR21, UR15 ;  /* 0x00000015160f72a4 */ /* 0x000fe2000f8e020f */
[----:B------:R-:W-:Y:S01]  /*2710*/  IMAD.U32 R6, RZ, RZ, UR16 ;  /* 0x00000010ff067e24 */ /* 0x000fe2000f8e00ff */
[----:B------:R-:W-:Y:S01]  /*2720*/  IADD3 R14, P0, R14, UR34, RZ ;  /* 0x000000220e0e7c10 */ /* 0x000fe2000ff1e0ff */
[----:B------:R-:W-:Y:S01]  /*2730*/  IMAD.WIDE.U32 R16, R7, UR22, R220 ;  /* 0x0000001607107c25 */ /* 0x000fe2000f8e00dc */
[----:B------:R-:W-:Y:S01]  /*2740*/  ULDC.64 UR16, c[0x0][0x268] ;  /* 0x00009a0000107ab9 */ /* 0x000fe20000000a00 */
[----:B------:R-:W1:Y:S01]  /*2750*/  S2UR UR24, SR_CTAID.Z ;  /* 0x00000000001879c3 */ /* 0x000e620000002700 */
[----:B------:R-:W-:Y:S01]  /*2760*/  IADD3.X R15, R15, UR41, R6, P0, !PT ;  /* 0x000000290f0f7c10 */ /* 0x000fe200087fe406 */
[----:B------:R-:W-:Y:S01]  /*2770*/  IMAD.U32 R6, RZ, RZ, UR15 ;  /* 0x0000000fff067e24 */ /* 0x000fe2000f8e00ff */
[----:B------:R-:W-:Y:S01]  /*2780*/  IADD3 R16, P0, R16, UR39, RZ ;  /* 0x0000002710107c10 */ /* 0x000fe2000ff1e0ff */
[----:B------:R-:W-:Y:S01]  /*2790*/  IMAD R7, R9, UR16, RZ ;  /* 0x0000001009077c24 */ /* 0x000fe2000f8e02ff */
[----:B------:R-:W-:-:S02]  /*27a0*/  ULDC.64 UR14, c[0x0][0x260] ;  /* 0x00009800000e7ab9 */ /* 0x000fc40000000a00 */
[----:B------:R-:W-:Y:S01]  /*27b0*/  IADD3.X R17, R17, UR42, R6, P0, !PT ;  /* 0x0000002a11117c10 */ /* 0x000fe200087fe406 */
[C---:B------:R-:W-:Y:S01]  /*27c0*/  IMAD R26, R22.reuse, UR17, R7 ;  /* 0x00000011161a7c24 */ /* 0x040fe2000f8e0207 */
[----:B------:R-:W-:Y:S01]  /*27d0*/  @!P3 IADD3 R20, P0, R217, 0x20, RZ ;  /* 0x00000020d914b810 */ /* 0x000fe20007f1e0ff */
[----:B------:R-:W-:Y:S01]  /*27e0*/  IMAD R9, R9, UR14, RZ ;  /* 0x0000000e09097c24 */ /* 0x000fe2000f8e02ff */
[----:B------:R-:W2:Y:S01]  /*27f0*/  LDC R235, c[0x0][0x270] ;  /* 0x00009c00ffeb7b82 */ /* 0x000ea20000000800 */
[----:B------:R-:W-:Y:S01]  /*2800*/  IMAD.WIDE.U32 R6, R22, UR16, R14 ;  /* 0x0000001016067c25 */ /* 0x000fe2000f8e000e */
[----:B------:R-:W-:-:S03]  /*2810*/  UIMAD.WIDE.U32 UR16, UR36, 0x40, URZ ;  /* 0x00000040241078a5 */ /* 0x000fc6000f8e003f */
[----:B------:R-:W-:-:S04]  /*2820*/  IMAD.WIDE.U32 R14, R4, 0x40, RZ ;  /* 0x00000040040e7825 */ /* 0x000fc800078e00ff */
[----:B------:R-:W-:Y:S01]  /*2830*/  IMAD R24, R22, UR15, R9 ;  /* 0x0000000f16187c24 */ /* 0x000fe2000f8e0209 */
[----:B------:R-:W-:Y:S01]  /*2840*/  @!P1 IADD3 R18, P2, R246, R14, RZ ;  /* 0x0000000ef6129210 */ /* 0x000fe20007f5e0ff */
[----:B------:R-:W-:Y:S01]  /*2850*/  IMAD.SHL.U32 R9, R5, 0x40, RZ ;  /* 0x0000004005097824 */ /* 0x000fe200078e00ff */
[----:B------:R-:W-:Y:S01]  /*2860*/  USHF.L.U32 UR15, UR37, 0x6, URZ ;  /* 0x00000006250f7899 */ /* 0x000fe2000800063f */
[----:B------:R-:W-:Y:S01]  /*2870*/  IMAD.IADD R27, R7, 0x1, R26 ;  /* 0x00000001071b7824 */ /* 0x000fe200078e021a */
[----:B------:R-:W3:Y:S01]  /*2880*/  @!P4 LDC.64 R4, c[0x0][0x220] ;  /* 0x00008800ff04cb82 */ /* 0x000ee20000000a00 */
[----:B------:R-:W-:Y:S01]  /*2890*/  @!P3 IMAD.X R7, RZ, RZ, R13, P0 ;  /* 0x000000ffff07b224 */ /* 0x000fe200000e060d */
[----:B------:R-:W-:Y:S01]  /*28a0*/  @!P1 IADD3.X R19, R247, R15, R9, P2, !PT ;  /* 0x0000000ff7139210 */ /* 0x000fe200017fe409 */
[----:B------:R-:W-:Y:S01]  /*28b0*/  @!P4 IMAD.MOV.U32 R26, RZ, RZ, R6 ;  /* 0x000000ffff1ac224 */ /* 0x000fe200078e0006 */
[----:B------:R-:W-:Y:S01]  /*28c0*/  @!P3 IADD3 R15, P0, R217, 0x20, RZ ;  /* 0x00000020d90fb810 */ /* 0x000fe20007f1e0ff */
[----:B------:R-:W-:-:S02]  /*28d0*/  @!P3 IMAD R7, R7, UR18, RZ ;  /* 0x000000120707bc24 */ /* 0x000fc4000f8e02ff */
[----:B------:R-:W-:Y:S02]  /*28e0*/  @!P3 IMAD.MOV.U32 R8, RZ, RZ, R6 ;  /* 0x000000ffff08b224 */ /* 0x000fe400078e0006 */
[----:B------:R-:W-:Y:S01]  /*28f0*/  @!P3 IMAD.X R14, RZ, RZ, R13, P0 ;  /* 0x000000ffff0eb224 */ /* 0x000fe200000e060d */
[----:B------:R-:W-:Y:S01]  /*2900*/  PLOP3.LUT P0, PT, PT, PT, UP4, 0x80, 0x0 ;  /* 0x000000000000781c */ /* 0x000fe20003f0f048 */
[----:B------:R-:W-:Y:S02]  /*2910*/  @!P3 IMAD.MOV.U32 R9, RZ, RZ, R27 ;  /* 0x000000ffff09b224 */ /* 0x000fe400078e001b */
[C---:B------:R-:W-:Y:S02]  /*2920*/  @!P3 IMAD R12, R20.reuse, UR19, R7 ;  /* 0x00000013140cbc24 */ /* 0x040fe4000f8e0207 */
[----:B------:R-:W4:Y:S01]  /*2930*/  @!P3 LDC.64 R6, c[0x0][0x220] ;  /* 0x00008800ff06bb82 */ /* 0x000f220000000a00 */
[----:B------:R-:W-:-:S04]  /*2940*/  @!P3 IMAD.WIDE.U32 R20, R20, UR18, R8 ;  /* 0x000000121414bc25 */ /* 0x000fc8000f8e0008 */
[----:B------:R-:W-:Y:S01]  /*2950*/  IMAD.WIDE.U32 R22, R22, UR14, R16 ;  /* 0x0000000e16167c25 */ /* 0x000fe2000f8e0010 */
[----:B------:R-:W-:Y:S02]  /*2960*/  ULEA.HI UR14, UR5, UR5, URZ, 0x1 ;  /* 0x00000005050e7291 */ /* 0x000fe4000f8f083f */
[----:B------:R-:W1:Y:S01]  /*2970*/  @!P4 LDC.64 R8, c[0x0][0x218] ;  /* 0x00008600ff08cb82 */ /* 0x000e620000000a00 */
[----:B------:R-:W-:-:S07]  /*2980*/  @!P4 IMAD R16, R13, UR18, RZ ;  /* 0x000000120d10cc24 */ /* 0x000fce000f8e02ff */
[----:B------:R-:W-:Y:S01]  /*2990*/  @P0 BAR.SYNC.DEFER_BLOCKING 0x0 ;  /* 0x0000000000000b1d */ /* 0x000fe20000010000 */
[----:B------:R-:W-:Y:S01]  /*29a0*/  @!P4 IMAD.WIDE.U32 R26, R217, UR18, R26 ;  /* 0x00000012d91acc25 */ /* 0x000fe2000f8e001a */
[----:B------:R-:W-:-:S03]  /*29b0*/  ULOP3.LUT UR14, UR14, 0xfffffffe, URZ, 0xc0, !UPT ;  /* 0xfffffffe0e0e7892 */ /* 0x000fc6000f8ec03f */
[----:B------:R-:W-:Y:S01]  /*29c0*/  @!P4 IMAD R16, R217, UR19, R16 ;  /* 0x00000013d910cc24 */ /* 0x000fe2000f8e0210 */
[C---:B---3--:R-:W-:Y:S01]  /*29d0*/  @!P4 LEA R28, P2, R26.reuse, R4, 0x1 ;  /* 0x000000041a1cc211 */ /* 0x048fe200078408ff */
[----:B------:R-:W-:Y:S01]  /*29e0*/  IMAD.IADD R25, R23, 0x1, R24 ;  /* 0x0000000117197824 */ /* 0x000fe200078e0218 */
[----:B------:R-:W-:Y:S01]  /*29f0*/  UIADD3 UR14, UR5, -UR14, URZ ;  /* 0x8000000e050e7290 */ /* 0x000fe2000fffe03f */
[----:B------:R-:W-:Y:S02]  /*2a00*/  @!P4 IMAD.IADD R16, R27, 0x1, R16 ;  /* 0x000000011b10c824 */ /* 0x000fe400078e0210 */
[----:B------:R-:W-:Y:S01]  /*2a10*/  @!P4 IMAD R4, R13, UR20, RZ ;  /* 0x000000140d04cc24 */ /* 0x000fe2000f8e02ff */
[----:B------:R-:W-:Y:S01]  /*2a20*/  UISETP.NE.AND UP0, UPT, UR14, 0x1, UPT ;  /* 0x000000010e00788c */ /* 0x000fe2000bf05270 */
[----:B------:R-:W-:Y:S01]  /*2a30*/  @!P4 IMAD.MOV.U32 R24, RZ, RZ, R22 ;  /* 0x000000ffff18c224 */ /* 0x000fe200078e0016 */
[----:B------:R-:W-:Y:S01]  /*2a40*/  @!P4 LEA.HI.X R29, R26, R5, R16, 0x1, P2 ;  /* 0x000000051a1dc211 */ /* 0x000fe200010f0c10 */
[----:B------:R-:W-:Y:S01]  /*2a50*/  @!P3 IMAD.MOV.U32 R23, RZ, RZ, R25 ;  /* 0x000000ffff17b224 */ /* 0x000fe200078e0019 */
[----:B----4-:R-:W-:Y:S01]  /*2a60*/  @!P3 LEA R16, P2, R20, R6, 0x1 ;  /* 0x000000061410b211 */ /* 0x010fe200078408ff */
[----:B------:R-:W-:-:S02]  /*2a70*/  @!P3 IMAD.IADD R12, R21, 0x1, R12 ;  /* 0x00000001150cb824 */ /* 0x000fc400078e020c */
[C---:B------:R-:W-:Y:S02]  /*2a80*/  @!P4 IMAD R13, R217.reuse, UR21, R4 ;  /* 0x00000015d90dcc24 */ /* 0x040fe4000f8e0204 */
[----:B------:R-:W-:Y:S01]  /*2a90*/  @!P4 IMAD.WIDE.U32 R24, R217, UR20, R24 ;  /* 0x00000014d918cc25 */ /* 0x000fe2000f8e0018 */
[----:B------:R-:W3:Y:S01]  /*2aa0*/  @!P3 LDC.64 R4, c[0x0][0x218] ;  /* 0x00008600ff04bb82 */ /* 0x000ee20000000a00 */
[----:B------:R-:W-:Y:S01]  /*2ab0*/  @!P3 LEA.HI.X R17, R20, R7, R12, 0x1, P2 ;  /* 0x000000071411b211 */ /* 0x000fe200010f0c0c */
[----:B------:R4:W-:Y:S01]  /*2ac0*/  @P4 STS.128 [R226+0x10000], RZ ;  /* 0x010000ffe2004388 */ /* 0x0009e20000000c00 */
[----:B------:R-:W-:Y:S01]  /*2ad0*/  @!P4 IMAD.IADD R6, R25, 0x1, R13 ;  /* 0x000000011906c824 */ /* 0x000fe200078e020d */
[----:B-1----:R-:W-:Y:S01]  /*2ae0*/  @!P4 LEA R26, P0, R24, R8, 0x1 ;  /* 0x00000008181ac211 */ /* 0x002fe200078008ff */
[----:B------:R-:W-:Y:S01]  /*2af0*/  @!P3 IMAD R14, R14, UR20, RZ ;  /* 0x000000140e0ebc24 */ /* 0x000fe2000f8e02ff */
[----:B------:R-:W-:Y:S01]  /*2b00*/  ISETP.GE.AND P2, PT, R217, UR11, PT ;  /* 0x0000000bd9007c0c */ /* 0x000fe2000bf46270 */
[----:B------:R4:W-:Y:S01]  /*2b10*/  @P4 STS.128 [R226+0x12000], RZ ;  /* 0x012000ffe2004388 */ /* 0x0009e20000000c00 */
[----:B------:R-:W-:Y:S01]  /*2b20*/  @!P4 LEA.HI.X R27, R24, R9, R6, 0x1, P0 ;  /* 0x00000009181bc211 */ /* 0x000fe200000f0c06 */
[----:B------:R-:W-:Y:S01]  /*2b30*/  VIADD R9, R216, 0x2000 ;  /* 0x00002000d8097836 */ /* 0x000fe20000000000 */
[----:B------:R-:W-:Y:S01]  /*2b40*/  PLOP3.LUT P0, PT, PT, PT, UP0, 0x80, 0x0 ;  /* 0x000000000000781c */ /* 0x000fe20003f0f008 */
[----:B------:R-:W-:Y:S01]  /*2b50*/  @!PT LDS RZ, [RZ] ;  /* 0x00000000fffff984 */ /* 0x000fe20000000800 */
[----:B------:R-:W-:Y:S01]  /*2b60*/  @!PT LDS RZ, [RZ] ;  /* 0x00000000fffff984 */ /* 0x000fe20000000800 */
[----:B------:R-:W-:Y:S01]  /*2b70*/  @!PT LDS RZ, [RZ] ;  /* 0x00000000fffff984 */ /* 0x000fe20000000800 */
[----:B------:R-:W-:Y:S01]  /*2b80*/  @!P4 LDGSTS.E.BYPASS.LTC128B.128 [R226+0x10000], desc[UR6][R28.64] ;  /* 0x100000001ce2cfae */ /* 0x000fe2000b901d46 */
[----:B------:R-:W-:Y:S01]  /*2b90*/  IMAD.U32 R7, RZ, RZ, UR15 ;  /* 0x0000000fff077e24 */ /* 0x000fe2000f8e00ff */
[----:B------:R-:W-:Y:S01]  /*2ba0*/  @!P1 IADD3 R6, P6, R248, UR16, RZ ;  /* 0x00000010f8069c10 */ /* 0x000fe2000ffde0ff */
[----:B------:R-:W-:Y:S01]  /*2bb0*/  @!P3 IMAD R14, R15, UR21, R14 ;  /* 0x000000150f0ebc24 */ /* 0x000fe2000f8e020e */
[----:B------:R1:W-:Y:S01]  /*2bc0*/  @!P4 LDGSTS.E.BYPASS.LTC128B.128 [R226+0x12000], desc[UR6][R28.64+0x80] ;  /* 0x120000801ce2cfae */ /* 0x0003e2000b901d46 */
[----:B------:R-:W-:Y:S01]  /*2bd0*/  SEL R9, R9, R216, !P0 ;  /* 0x000000d809097207 */ /* 0x000fe20004000000 */
[----:B------:R-:W-:Y:S01]  /*2be0*/  @!P3 IMAD.WIDE.U32 R22, R15, UR20, R22 ;  /* 0x000000140f16bc25 */ /* 0x000fe2000f8e0016 */
[----:B------:R-:W-:Y:S01]  /*2bf0*/  @!P1 IADD3.X R7, R249, UR17, R7, P6, !PT ;  /* 0x00000011f9079c10 */ /* 0x000fe2000b7fe407 */
[----:B------:R4:W-:Y:S01]  /*2c00*/  @P3 STS.128 [R226+0x11000], RZ ;  /* 0x011000ffe2003388 */ /* 0x0009e20000000c00 */
[----:B------:R-:W-:Y:S01]  /*2c10*/  LEA R240, R9, UR4, 0x1 ;  /* 0x0000000409f07c11 */ /* 0x000fe2000f8e08ff */
[----:B------:R-:W-:Y:S01]  /*2c20*/  @!P3 IMAD.IADD R14, R23, 0x1, R14 ;  /* 0x00000001170eb824 */ /* 0x000fe200078e020e */
[----:B------:R-:W-:Y:S01]  /*2c30*/  LEA.HI R8, R10, R11, RZ, 0x3 ;  /* 0x0000000b0a087211 */ /* 0x000fe200078f18ff */
[----:B------:R4:W-:Y:S01]  /*2c40*/  @P3 STS.128 [R226+0x13000], RZ ;  /* 0x013000ffe2003388 */ /* 0x0009e20000000c00 */
[----:B---3--:R-:W-:Y:S01]  /*2c50*/  @!P3 LEA R4, P5, R22, R4, 0x1 ;  /* 0x000000041604b211 */ /* 0x008fe200078a08ff */
[----:B------:R-:W-:-:S02]  /*2c60*/  USHF.L.U32 UR18, UR38, 0x4, URZ ;  /* 0x0000000426127899 */ /* 0x000fc4000800063f */
[----:B------:R-:W-:Y:S01]  /*2c70*/  @!PT LDS RZ, [RZ] ;  /* 0x00000000fffff984 */ /* 0x000fe20000000800 */
[----:B------:R-:W-:Y:S01]  /*2c80*/  @!PT LDS RZ, [RZ] ;  /* 0x00000000fffff984 */ /* 0x000fe20000000800 */
[----:B------:R-:W-:Y:S01]  /*2c90*/  @!PT LDS RZ, [RZ] ;  /* 0x00000000fffff984 */ /* 0x000fe20000000800 */
[----:B------:R-:W-:Y:S01]  /*2ca0*/  @!P3 LDGSTS.E.BYPASS.LTC128B.128 [R226+0x11000], desc[UR6][R16.64] ;  /* 0x1100000010e2bfae */ /* 0x000fe2000b901d46 */
[----:B------:R-:W-:Y:S02]  /*2cb0*/  @!P3 LEA.HI.X R5, R22, R5, R14, 0x1, P5 ;  /* 0x000000051605b211 */ /* 0x000fe400028f0c0e */
[----:B------:R-:W-:Y:S01]  /*2cc0*/  SHF.R.S32.HI R237, RZ, 0x1f, R250 ;  /* 0x0000001fffed7819 */ /* 0x000fe200000114fa */
[----:B------:R-:W-:Y:S01]  /*2cd0*/  @!P3 LDGSTS.E.BYPASS.LTC128B.128 [R226+0x13000], desc[UR6][R16.64+0x80] ;  /* 0x1300008010e2bfae */ /* 0x000fe2000b901d46 */
[----:B------:R-:W3:Y:S01]  /*2ce0*/  LDC.64 R14, c[0x0][0x3b8] ;  /* 0x0000ee00ff0e7b82 */ /* 0x000ee20000000a00 */
[----:B------:R-:W-:Y:S02]  /*2cf0*/  USHF.L.U32 UR14, UR38, 0x3, URZ ;  /* 0x00000003260e7899 */ /* 0x000fe4000800063f */
[----:B------:R-:W0:Y:S01]  /*2d00*/  LDGDEPBAR ;  /* 0x00000000000079af */ /* 0x000e220000000000 */
[----:B------:R-:W-:Y:S02]  /*2d10*/  IMAD.MOV.U32 R206, RZ, RZ, 0x20 ;  /* 0x00000020ffce7424 */ /* 0x000fe400078e00ff */
[----:B------:R-:W-:Y:S01]  /*2d20*/  IMAD.MOV.U32 R205, RZ, RZ, 0x40 ;  /* 0x00000040ffcd7424 */ /* 0x000fe200078e00ff */
[----:B------:R4:W-:Y:S01]  /*2d30*/  @P2 STS.128 [R226+0x8000], RZ ;  /* 0x008000ffe2002388 */ /* 0x0009e20000000c00 */
[----:B------:R-:W-:-:S02]  /*2d40*/  UIADD3 UR46, UR59, 0x40, UR22 ;  /* 0x000000403b2e7890 */ /* 0x000fc4000fffe016 */
[----:B------:R-:W-:Y:S01]  /*2d50*/  UIADD3 UR45, UR22, 0x40, URZ ;  /* 0x00000040162d7890 */ /* 0x000fe2000fffe03f */
[----:B------:R4:W-:Y:S01]  /*2d60*/  @P2 STS.128 [R226+0xa000], RZ ;  /* 0x00a000ffe2002388 */ /* 0x0009e20000000c00 */
[----:B------:R-:W-:Y:S01]  /*2d70*/  IMAD.SHL.U32 R234, R214, 0x20, RZ ;  /* 0x00000020d6ea7824 */ /* 0x000fe200078e00ff */
[----:B------:R-:W-:Y:S01]  /*2d80*/  CS2R R94, SRZ ;  /* 0x00000000005e7805 */ /* 0x000fe2000001ff00 */
[----:B------:R-:W-:Y:S01]  /*2d90*/  IMAD.MOV.U32 R233, RZ, RZ, 0x8 ;  /* 0x00000008ffe97424 */ /* 0x000fe200078e00ff */
[----:B------:R-:W-:Y:S01]  /*2da0*/  @!PT LDS RZ, [RZ] ;  /* 0x00000000fffff984 */ /* 0x000fe20000000800 */
[----:B------:R-:W-:Y:S01]  /*2db0*/  @!PT LDS RZ, [RZ] ;  /* 0x00000000fffff984 */ /* 0x000fe20000000800 */
[----:B------:R-:W-:Y:S01]  /*2dc0*/  @!PT LDS RZ, [RZ] ;  /* 0x00000000fffff984 */ /* 0x000fe20000000800 */
[----:B------:R-:W-:Y:S01]  /*2dd0*/  @!P2 LDGSTS.E.BYPASS.LTC128B.128 [R226+0x8000], desc[UR6][R246.64] ;  /* 0x08000000f6e2afae */ /* 0x000fe2000b901d46 */
[----:B------:R-:W-:Y:S01]  /*2de0*/  IMAD.MOV.U32 R232, RZ, RZ, 0x4 ;  /* 0x00000004ffe87424 */ /* 0x000fe200078e00ff */
[----:B------:R-:W-:Y:S02]  /*2df0*/  CS2R R92, SRZ ;  /* 0x00000000005c7805 */ /* 0x000fe4000001ff00 */
[----:B------:R-:W-:Y:S01]  /*2e00*/  CS2R R98, SRZ ;  /* 0x0000000000627805 */ /* 0x000fe2000001ff00 */
[----:B------:R-:W-:Y:S01]  /*2e10*/  @!P2 LDGSTS.E.BYPASS.LTC128B.128 [R226+0xa000], desc[UR6][R246.64+0x80] ;  /* 0x0a000080f6e2afae */ /* 0x000fe2000b901d46 */
[----:B------:R-:W-:-:S02]  /*2e20*/  CS2R R96, SRZ ;  /* 0x0000000000607805 */ /* 0x000fc4000001ff00 */
[----:B------:R-:W-:Y:S02]  /*2e30*/  CS2R R90, SRZ ;  /* 0x00000000005a7805 */ /* 0x000fe4000001ff00 */
[----:B------:R-:W-:Y:S01]  /*2e40*/  CS2R R88, SRZ ;  /* 0x0000000000587805 */ /* 0x000fe2000001ff00 */
[----:B------:R4:W-:Y:S01]  /*2e50*/  @P1 STS.128 [R226+0x9000], RZ ;  /* 0x009000ffe2001388 */ /* 0x0009e20000000c00 */
        /* <DEDUP_REMOVED lines=14> */
[----:B------:R-:W-:Y:S01]  /*2f40*/  @!P1 LDGSTS.E.BYPASS.LTC128B.128 [R226+0xb000], desc[UR6][R18.64+0x80] ;  /* 0x0b00008012e29fae */ /* 0x000fe2000b901d46 */
[----:B------:R-:W-:-:S02]  /*2f50*/  CS2R R68, SRZ ;  /* 0x0000000000447805 */ /* 0x000fc4000001ff00 */
[----:B------:R-:W-:Y:S02]  /*2f60*/  CS2R R46, SRZ ;  /* 0x00000000002e7805 */ /* 0x000fe4000001ff00 */
[----:B------:R-:W-:Y:S01]  /*2f70*/  CS2R R44, SRZ ;  /* 0x00000000002c7805 */ /* 0x000fe2000001ff00 */
[----:B------:R4:W-:Y:S01]  /*2f80*/  @P2 STS [R240], RZ ;  /* 0x000000fff0002388 */ /* 0x0009e20000000800 */
[----:B------:R-:W-:Y:S02]  /*2f90*/  CS2R R50, SRZ ;  /* 0x0000000000327805 */ /* 0x000fe4000001ff00 */
[----:B------:R-:W-:Y:S02]  /*2fa0*/  CS2R R48, SRZ ;  /* 0x0000000000307805 */ /* 0x000fe4000001ff00 */
[----:B------:R-:W-:Y:S01]  /*2fb0*/  CS2R R42, SRZ ;  /* 0x00000000002a7805 */ /* 0x000fe2000001ff00 */
[----:B------:R4:W-:Y:S01]  /*2fc0*/  @P2 STS [R240+0x4], RZ ;  /* 0x000004fff0002388 */ /* 0x0009e20000000800 */
[----:B------:R-:W-:-:S02]  /*2fd0*/  CS2R R40, SRZ ;  /* 0x0000000000287805 */ /* 0x000fc4000001ff00 */
[----:B------:R-:W-:Y:S02]  /*2fe0*/  CS2R R38, SRZ ;  /* 0x0000000000267805 */ /* 0x000fe4000001ff00 */
[----:B------:R-:W-:Y:S01]  /*2ff0*/  CS2R R36, SRZ ;  /* 0x0000000000247805 */ /* 0x000fe2000001ff00 */
[----:B------:R4:W-:Y:S01]  /*3000*/  @P2 STS [R240+0x8], RZ ;  /* 0x000008fff0002388 */ /* 0x0009e20000000800 */
[----:B------:R-:W-:Y:S02]  /*3010*/  CS2R R30, SRZ ;  /* 0x00000000001e7805 */ /* 0x000fe4000001ff00 */
[----:B-1----:R-:W-:Y:S02]  /*3020*/  CS2R R28, SRZ ;  /* 0x00000000001c7805 */ /* 0x002fe4000001ff00 */
[----:B------:R-:W-:Y:S01]  /*3030*/  CS2R R34, SRZ ;  /* 0x0000000000227805 */ /* 0x000fe2000001ff00 */
[----:B------:R4:W-:Y:S01]  /*3040*/  @P2 STS [R240+0xc], RZ ;  /* 0x00000cfff0002388 */ /* 0x0009e20000000800 */
[----:B------:R-:W-:-:S02]  /*3050*/  CS2R R32, SRZ ;  /* 0x0000000000207805 */ /* 0x000fc4000001ff00 */
[----:B------:R-:W-:Y:S02]  /*3060*/  CS2R R24, SRZ ;  /* 0x0000000000187805 */ /* 0x000fe4000001ff00 */
[----:B------:R-:W-:Y:S01]  /*3070*/  CS2R R20, SRZ ;  /* 0x0000000000147805 */ /* 0x000fe2000001ff00 */
[----:B------:R4:W-:Y:S01]  /*3080*/  @P2 STS [R240+0x2000], RZ ;  /* 0x002000fff0002388 */ /* 0x0009e20000000800 */
[----:B------:R-:W-:Y:S02]  /*3090*/  UIMAD UR42, UR38, 0x18, URZ ;  /* 0x00000018262a78a4 */ /* 0x000fe4000f8e023f */
[----:B------:R-:W-:Y:S01]  /*30a0*/  USHF.L.U32 UR41, UR38, 0x5, URZ ;  /* 0x0000000526297899 */ /* 0x000fe2000800063f */
[----:B------:R4:W-:Y:S01]  /*30b0*/  @P2 STS [R240+0x2004], RZ ;  /* 0x002004fff0002388 */ /* 0x0009e20000000800 */
[----:B------:R-:W-:Y:S02]  /*30c0*/  UIMAD UR40, UR38, 0x28, URZ ;  /* 0x00000028262878a4 */ /* 0x000fe4000f8e023f */
[----:B------:R-:W-:Y:S01]  /*30d0*/  UIMAD UR39, UR38, 0x30, URZ ;  /* 0x00000030262778a4 */ /* 0x000fe2000f8e023f */
[----:B------:R4:W-:Y:S01]  /*30e0*/  @P2 STS [R240+0x2008], RZ ;  /* 0x002008fff0002388 */ /* 0x0009e20000000800 */
[----:B------:R-:W-:Y:S01]  /*30f0*/  ULDC.U8 UR17, c[0x0][0x388] ;  /* 0x0000e20000117ab9 */ /* 0x000fe20000000000 */
[----:B------:R-:W-:-:S02]  /*3100*/  ULDC UR16, c[0x0][0x2ec] ;  /* 0x0000bb0000107ab9 */ /* 0x000fc40000000800 */
[----:B------:R4:W-:Y:S04]  /*3110*/  @P2 STS [R240+0x200c], RZ ;  /* 0x00200cfff0002388 */ /* 0x0009e80000000800 */
[----:B------:R-:W-:Y:S01]  /*3120*/  @!PT LDS RZ, [RZ] ;  /* 0x00000000fffff984 */ /* 0x000fe20000000800 */
[----:B------:R-:W-:Y:S01]  /*3130*/  @!PT LDS RZ, [RZ] ;  /* 0x00000000fffff984 */ /* 0x000fe20000000800 */
[----:B------:R-:W-:Y:S01]  /*3140*/  @!PT LDS RZ, [RZ] ;  /* 0x00000000fffff984 */ /* 0x000fe20000000800 */
[----:B------:R-:W-:Y:S04]  /*3150*/  @!P2 LDGSTS.E.BYPASS.LTC128B.128 [R240], desc[UR6][R248.64] ;  /* 0x00000000f8f0afae */ /* 0x000fe8000b901d46 */
[----:B------:R-:W-:Y:S01]  /*3160*/  @!P2 LDGSTS.E.BYPASS.LTC128B.128 [R240+0x2000], desc[UR6][R248.64+0x80] ;  /* 0x02000080f8f0afae */ /* 0x000fe2000b901d46 */
[----:B------:R-:W-:-:S03]  /*3170*/  ISETP.GE.AND P2, PT, R219, UR11, PT ;  /* 0x0000000bdb007c0c */ /* 0x000fc6000bf46270 */
[----:B------:R4:W-:Y:S04]  /*3180*/  @P1 STS [R240+0x1000], RZ ;  /* 0x001000fff0001388 */ /* 0x0009e80000000800 */
[----:B------:R4:W-:Y:S04]  /*3190*/  @P1 STS [R240+0x1004], RZ ;  /* 0x001004fff0001388 */ /* 0x0009e80000000800 */
[----:B------:R4:W-:Y:S04]  /*31a0*/  @P1 STS [R240+0x1008], RZ ;  /* 0x001008fff0001388 */ /* 0x0009e80000000800 */
[----:B------:R4:W-:Y:S04]  /*31b0*/  @P1 STS [R240+0x100c], RZ ;  /* 0x00100cfff0001388 */ /* 0x0009e80000000800 */
        /* <DEDUP_REMOVED lines=8> */
[----:B------:R1:W-:Y:S04]  /*3240*/  @!P1 LDGSTS.E.BYPASS.LTC128B.128 [R240+0x3000], desc[UR6][R6.64+0x80] ;  /* 0x0300008006f09fae */ /* 0x0003e8000b901d46 */
[----:B------:R4:W-:Y:S04]  /*3250*/  @P4 STS.128 [R226+0xc000], RZ ;  /* 0x00c000ffe2004388 */ /* 0x0009e80000000c00 */
[----:B------:R4:W-:Y:S04]  /*3260*/  @P4 STS.128 [R226+0xe000], RZ ;  /* 0x00e000ffe2004388 */ /* 0x0009e80000000c00 */
[----:B------:R-:W-:Y:S01]  /*3270*/  @!PT LDS RZ, [RZ] ;  /* 0x00000000fffff984 */ /* 0x000fe20000000800 */
[----:B------:R-:W-:Y:S01]  /*3280*/  @!PT LDS RZ, [RZ] ;  /* 0x00000000fffff984 */ /* 0x000fe20000000800 */
[----:B------:R-:W-:Y:S01]  /*3290*/  @!PT LDS RZ, [RZ] ;  /* 0x00000000fffff984 */ /* 0x000fe20000000800 */
[----:B------:R-:W-:Y:S04]  /*32a0*/  @!P4 LDGSTS.E.BYPASS.LTC128B.128 [R226+0xc000], desc[UR6][R26.64] ;  /* 0x0c0000001ae2cfae */ /* 0x000fe8000b901d46 */
[----:B------:R2:W-:Y:S04]  /*32b0*/  @!P4 LDGSTS.E.BYPASS.LTC128B.128 [R226+0xe000], desc[UR6][R26.64+0x80] ;  /* 0x0e0000801ae2cfae */ /* 0x0005e8000b901d46 */
[----:B------:R4:W-:Y:S04]  /*32c0*/  @P3 STS.128 [R226+0xd000], RZ ;  /* 0x00d000ffe2003388 */ /* 0x0009e80000000c00 */
[----:B------:R4:W-:Y:S01]  /*32d0*/  @P3 STS.128 [R226+0xf000], RZ ;  /* 0x00f000ffe2003388 */ /* 0x0009e20000000c00 */
[----:B-1----:R-:W-:-:S03]  /*32e0*/  VIADD R6, R219, 0x8 ;  /* 0x00000008db067836 */ /* 0x002fc60000000000 */
[----:B------:R-:W-:Y:S01]  /*32f0*/  @!PT LDS RZ, [RZ] ;  /* 0x00000000fffff984 */ /* 0x000fe20000000800 */
[----:B------:R-:W-:Y:S01]  /*3300*/  @!PT LDS RZ, [RZ] ;  /* 0x00000000fffff984 */ /* 0x000fe20000000800 */
[----:B------:R-:W-:Y:S01]  /*3310*/  @!PT LDS RZ, [RZ] ;  /* 0x00000000fffff984 */ /* 0x000fe20000000800 */
[----:B------:R-:W-:Y:S04]  /*3320*/  @!P3 LDGSTS.E.BYPASS.LTC128B.128 [R226+0xd000], desc[UR6][R4.64] ;  /* 0x0d00000004e2bfae */ /* 0x000fe8000b901d46 */
[----:B------:R1:W-:Y:S01]  /*3330*/  @!P3 LDGSTS.E.BYPASS.LTC128B.128 [R226+0xf000], desc[UR6][R4.64+0x80] ;  /* 0x0f00008004e2bfae */ /* 0x0003e2000b901d46 */
[----:B------:R-:W-:Y:S01]  /*3340*/  ISETP.GE.AND P1, PT, R6, UR11, PT ;  /* 0x0000000b06007c0c */ /* 0x000fe2000bf26270 */
[----:B------:R-:W-:Y:S02]  /*3350*/  IMAD.MOV.U32 R6, RZ, RZ, 0x4 ;  /* 0x00000004ff067424 */ /* 0x000fe400078e00ff */
[----:B------:R-:W0:Y:S02]  /*3360*/  LDGDEPBAR ;  /* 0x00000000000079af */ /* 0x000e240000000000 */
[----:B------:R-:W-:-:S05]  /*3370*/  IMAD.WIDE R16, R219, R6, UR8 ;  /* 0x00000008db107e25 */ /* 0x000fca000f8e0206 */
[----:B------:R4:W5:Y:S04]  /*3380*/  @!P2 LDG.E R238, desc[UR6][R16.64] ;  /* 0x0000000610eea981 */ /* 0x000968000c1e1900 */
[----:B------:R4:W5:Y:S01]  /*3390*/  @!P1 LDG.E R239, desc[UR6][R16.64+0x20] ;  /* 0x0000200610ef9981 */ /* 0x000962000c1e1900 */
[----:B------:R-:W-:-:S04]  /*33a0*/  DEPBAR.LE SB0, 0x1 ;  /* 0x000080400000791a */ /* 0x000fc80000000000 */
[----:B------:R-:W-:Y:S06]  /*33b0*/  BAR.SYNC.DEFER_BLOCKING 0x0 ;  /* 0x0000000000007b1d */ /* 0x000fec0000010000 */
[----:B---3--:R-:W3:Y:S04]  /*33c0*/  LDG.E.64 R4, desc[UR6][R14.64] ;  /* 0x000000060e047981 */ /* 0x008ee8000c1e1b00 */
[----:B------:R-:W4:Y:S01]  /*33d0*/  LDG.E.64 R12, desc[UR6][R14.64+0x8] ;  /* 0x000008060e0c7981 */ /* 0x000f22000c1e1b00 */
[----:B------:R-:W-:-:S02]  /*33e0*/  LOP3.LUT R8, R8, 0xfffffff8, RZ, 0xc0, !PT ;  /* 0xfffffff808087812 */ /* 0x000fc400078ec0ff */
[----:B------:R-:W-:Y:S01]  /*33f0*/  LEA.HI R6, R10, R11, RZ, 0x4 ;  /* 0x0000000b0a067211 */ /* 0x000fe200078f20ff */
[----:B------:R1:W1:Y:S02]  /*3400*/  LDSM.16.M88.4 R112, [R201+0x10000] ;  /* 0x01000000c970783b */ /* 0x0002640000000200 */
[----:B------:R-:W-:Y:S02]  /*3410*/  IMAD.IADD R8, R11, 0x1, -R8 ;  /* 0x000000010b087824 */ /* 0x000fe400078e0a08 */
[----:B------:R1:W1:Y:S03]  /*3420*/  LDSM.16.M88.4 R116, [R201+0x10800] ;  /* 0x01080000c974783b */ /* 0x0002660000000200 */
[----:B------:R-:W-:Y:S01]  /*3430*/  LOP3.LUT P3, RZ, R8, 0x2, RZ, 0xc0, !PT ;  /* 0x0000000208ff7812 */ /* 0x000fe2000786c0ff */
[----:B------:R1:W1:Y:S01]  /*3440*/  LDSM.16.M88.4 R120, [R200+0x10000] ;  /* 0x01000000c878783b */ /* 0x0002620000000200 */
[----:B------:R-:W-:-:S03]  /*3450*/  LOP3.LUT R6, R6, 0xfffffff0, RZ, 0xc0, !PT ;  /* 0xfffffff006067812 */ /* 0x000fc600078ec0ff */
[----:B------:R1:W1:Y:S02]  /*3460*/  LDSM.16.M88.4 R124, [R200+0x10800] ;  /* 0x01080000c87c783b */ /* 0x0002640000000200 */
[----:B------:R-:W-:Y:S02]  /*3470*/  IMAD.IADD R6, R11, 0x1, -R6 ;  /* 0x000000010b067824 */ /* 0x000fe400078e0a06 */
[----:B------:R1:W1:Y:S04]  /*3480*/  LDSM.16.M88.4 R128, [R3+0x10000] ;  /* 0x010000000380783b */ /* 0x0002680000000200 */
[----:B------:R1:W1:Y:S04]  /*3490*/  LDSM.16.M88.4 R132, [R3+0x10800] ;  /* 0x010800000384783b */ /* 0x0002680000000200 */
[----:B------:R1:W1:Y:S04]  /*34a0*/  LDSM.16.M88.4 R144, [R201+0x12000] ;  /* 0x01200000c990783b */ /* 0x0002680000000200 */
[----:B------:R1:W1:Y:S04]  /*34b0*/  LDSM.16.M88.4 R148, [R201+0x12800] ;  /* 0x01280000c994783b */ /* 0x0002680000000200 */
[----:B------:R1:W1:Y:S04]  /*34c0*/  LDSM.16.M88.4 R152, [R200+0x12000] ;  /* 0x01200000c898783b */ /* 0x0002680000000200 */
[----:B------:R1:W1:Y:S04]  /*34d0*/  LDSM.16.M88.4 R156, [R200+0x12800] ;  /* 0x01280000c89c783b */ /* 0x0002680000000200 */
[----:B------:R1:W1:Y:S04]  /*34e0*/  LDSM.16.M88.4 R160, [R3+0x12000] ;  /* 0x0120000003a0783b */ /* 0x0002680000000200 */
[----:B------:R1:W1:Y:S01]  /*34f0*/  LDSM.16.M88.4 R164, [R3+0x12800] ;  /* 0x0128000003a4783b */ /* 0x0002620000000200 */
[----:B------:R-:W-:Y:S01]  /*3500*/  SHF.R.S32.HI R7, RZ, 0x1f, R6 ;  /* 0x0000001fff077819 */ /* 0x000fe20000011406 */
[----:B------:R-:W-:-:S03]  /*3510*/  UIMAD UR11, UR23, UR55, UR24 ;  /* 0x00000037170b72a4 */ /* 0x000fc6000f8e0218 */
[----:B------:R-:W-:Y:S01]  /*3520*/  LEA.HI R7, R7, R6, RZ, 0x3 ;  /* 0x0000000607077211 */ /* 0x000fe200078f18ff */
[----:B------:R-:W-:-:S03]  /*3530*/  USHF.L.U32 UR11, UR11, 0x5, URZ ;  /* 0x000000050b0b7899 */ /* 0x000fc6000800063f */
[----:B------:R-:W-:Y:S01]  /*3540*/  LOP3.LUT R7, R7, 0xfffffff8, RZ, 0xc0, !PT ;  /* 0xfffffff807077812 */ /* 0x000fe200078ec0ff */
[----:B------:R-:W-:Y:S02]  /*3550*/  UIADD3 UR34, UR18, 0x40, URZ ;  /* 0x0000004012227890 */ /* 0x000fe4000fffe03f */
[----:B------:R-:W-:Y:S02]  /*3560*/  UIADD3 UR32, UR18, 0x60, URZ ;  /* 0x0000006012207890 */ /* 0x000fe4000fffe03f */
[----:B------:R-:W-:Y:S01]  /*3570*/  IMAD.IADD R7, R6, 0x1, -R7 ;  /* 0x0000000106077824 */ /* 0x000fe200078e0a07 */
[----:B------:R-:W-:Y:S02]  /*3580*/  UIADD3 UR26, UR18, 0x20, URZ ;  /* 0x00000020121a7890 */ /* 0x000fe4000fffe03f */
[----:B------:R-:W-:Y:S02]  /*3590*/  UIADD3 UR33, UR14, UR34, URZ ;  /* 0x000000220e217290 */ /* 0x000fe4000fffe03f */
[----:B------:R-:W-:-:S02]  /*35a0*/  UIADD3 UR31, UR14, UR32, URZ ;  /* 0x000000200e1f7290 */ /* 0x000fc4000fffe03f */
[----:B------:R-:W-:Y:S01]  /*35b0*/  UIADD3 UR25, UR14, UR26, URZ ;  /* 0x0000001a0e197290 */ /* 0x000fe2000fffe03f */
[----:B------:R-:W-:Y:S01]  /*35c0*/  VIADD R6, R211, 0x2000 ;  /* 0x00002000d3067836 */ /* 0x000fe20000000000 */
[----:B------:R-:W-:Y:S02]  /*35d0*/  UIADD3 UR30, UR14, UR31, URZ ;  /* 0x0000001f0e1e7290 */ /* 0x000fe4000fffe03f */
[----:B------:R-:W-:Y:S02]  /*35e0*/  UIADD3 UR24, UR14, UR25, URZ ;  /* 0x000000190e187290 */ /* 0x000fe4000fffe03f */
[----:B------:R-:W-:Y:S02]  /*35f0*/  UIADD3 UR21, UR14, UR33, URZ ;  /* 0x000000210e157290 */ /* 0x000fe4000fffe03f */
[----:B------:R-:W-:Y:S01]  /*3600*/  USHF.R.S32.HI UR15, URZ, 0x1f, UR11 ;  /* 0x0000001f3f0f7899 */ /* 0x000fe2000801140b */
[----:B------:R-:W-:Y:S01]  /*3610*/  SEL R6, R6, R211, !P0 ;  /* 0x000000d306067207 */ /* 0x000fe20004000000 */
[----:B------:R-:W-:-:S02]  /*3620*/  UIADD3 UR29, UR14, UR30, URZ ;  /* 0x0000001e0e1d7290 */ /* 0x000fc4000fffe03f */
[----:B------:R-:W-:Y:S02]  /*3630*/  UIADD3 UR23, UR14, UR24, URZ ;  /* 0x000000180e177290 */ /* 0x000fe4000fffe03f */
[----:B------:R-:W-:Y:S01]  /*3640*/  UIADD3 UR20, UR14, UR21, URZ ;  /* 0x000000150e147290 */ /* 0x000fe2000fffe03f */
[----:B--2---:R-:W-:Y:S01]  /*3650*/  CS2R R26, SRZ ;  /* 0x00000000001a7805 */ /* 0x004fe2000001ff00 */
[----:B------:R-:W-:Y:S01]  /*3660*/  UIADD3 UR28, UR14, UR29, URZ ;  /* 0x0000001d0e1c7290 */ /* 0x000fe2000fffe03f */
[----:B------:R-:W-:Y:S01]  /*3670*/  CS2R R22, SRZ ;  /* 0x0000000000167805 */ /* 0x000fe2000001ff00 */
[----:B------:R-:W-:Y:S01]  /*3680*/  UIADD3 UR22, UR14, UR23, URZ ;  /* 0x000000170e167290 */ /* 0x000fe2000fffe03f */
[----:B------:R-:W-:Y:S01]  /*3690*/  LEA R207, R6, UR4, 0x1 ;  /* 0x0000000406cf7c11 */ /* 0x000fe2000f8e08ff */
[----:B------:R-:W-:Y:S02]  /*36a0*/  UIADD3 UR19, UR14, UR20, URZ ;  /* 0x000000140e137290 */ /* 0x000fe4000fffe03f */
[----:B------:R-:W-:-:S02]  /*36b0*/  UIMAD UR38, UR38, 0x38, URZ ;  /* 0x00000038262678a4 */ /* 0x000fc4000f8e023f */
[----:B------:R-:W-:Y:S02]  /*36c0*/  UIADD3 UR46, UR46, -UR10, URZ ;  /* 0x8000000a2e2e7290 */ /* 0x000fe4000fffe03f */
[----:B------:R-:W-:Y:S02]  /*36d0*/  UIADD3 UR37, UR14, UR28, URZ ;  /* 0x0000001c0e257290 */ /* 0x000fe4000fffe03f */
[----:B------:R-:W-:Y:S02]  /*36e0*/  UIADD3 UR36, UR14, UR22, URZ ;  /* 0x000000160e247290 */ /* 0x000fe4000fffe03f */
[----:B------:R-:W-:Y:S01]  /*36f0*/  UIADD3 UR35, UR14, UR19, URZ ;  /* 0x000000130e237290 */ /* 0x000fe2000fffe03f */
[----:B---3--:R-:W-:Y:S01]  /*3700*/  R2UR UR43, R4 ;  /* 0x00000000042b72ca */ /* 0x008fe200000e0000 */
[----:B-1----:R-:W-:-:S05]  /*3710*/  IMAD.MOV.U32 R4, RZ, RZ, 0x20 ;  /* 0x00000020ff047424 */ /* 0x002fca00078e00ff */
[----:B------:R-:W-:-:S05]  /*3720*/  SEL R4, R4, 0xffffffe0, !P3 ;  /* 0xffffffe004047807 */ /* 0x000fca0005800000 */
[----:B------:R-:W-:-:S05]  /*3730*/  IMAD.IADD R4, R4, 0x1, R3 ;  /* 0x0000000104047824 */ /* 0x000fca00078e0203 */
[----:B------:R1:W2:Y:S04]  /*3740*/  LDSM.16.M88.4 R136, [R4+0x10000] ;  /* 0x010000000488783b */ /* 0x0002a80000000200 */
[----:B------:R1:W3:Y:S04]  /*3750*/  LDSM.16.M88.4 R140, [R4+0x10800] ;  /* 0x01080000048c783b */ /* 0x0002e80000000200 */
[----:B------:R1:W1:Y:S04]  /*3760*/  LDSM.16.M88.4 R168, [R4+0x12000] ;  /* 0x0120000004a8783b */ /* 0x0002680000000200 */
[----:B------:R1:W1:Y:S01]  /*3770*/  LDSM.16.M88.4 R172, [R4+0x12800] ;  /* 0x0128000004ac783b */ /* 0x0002620000000200 */
[----:B----4-:R-:W-:-:S04]  /*3780*/  IADD3 R250, P5, P4, R12, UR11, R250 ;  /* 0x0000000b0cfa7c10 */ /* 0x010fc8000fcbe0fa */
[----:B------:R-:W-:Y:S02]  /*3790*/  R2P PR, R7, 0x6 ;  /* 0x0000000607007804 */ /* 0x000fe40000000000 */
[----:B------:R-:W-:Y:S01]  /*37a0*/  R2UR UR44, R5 ;  /* 0x00000000052c72ca */ /* 0x000fe200000e0000 */
[----:B------:R-:W-:Y:S02]  /*37b0*/  VIADD R5, R212, 0x2000 ;  /* 0x00002000d4057836 */ /* 0x000fe40000000000 */
[----:B------:R-:W-:Y:S02]  /*37c0*/  SEL R206, R206, 0xffffffe0, !P1 ;  /* 0xffffffe0cece7807 */ /* 0x000fe40004800000 */
[----:B------:R-:W-:Y:S02]  /*37d0*/  SEL R205, R205, 0xffffffc0, !P2 ;  /* 0xffffffc0cdcd7807 */ /* 0x000fe40005000000 */
[----:B------:R-:W-:Y:S01]  /*37e0*/  SEL R5, R5, R212, !P0 ;  /* 0x000000d405057207 */ /* 0x000fe20004000000 */
[----:B------:R-:W-:Y:S01]  /*37f0*/  IMAD.IADD R204, R209, 0x1, R206 ;  /* 0x00000001d1cc7824 */ /* 0x000fe200078e02ce */
[----:B------:R-:W-:Y:S01]  /*3800*/  IADD3.X R237, R13, UR15, R237, P5, P4 ;  /* 0x0000000f0ded7c10 */ /* 0x000fe2000afe84ed */
[----:B------:R-:W-:Y:S01]  /*3810*/  IMAD.IADD R202, R209, 0x1, R205 ;  /* 0x00000001d1ca7824 */ /* 0x000fe200078e02cd */
[----:B------:R-:W-:Y:S01]  /*3820*/  LEA R208, R5, UR4, 0x1 ;  /* 0x0000000405d07c11 */ /* 0x000fe2000f8e08ff */
[----:B------:R-:W-:-:S02]  /*3830*/  IMAD.IADD R203, R205, 0x1, R204 ;  /* 0x00000001cdcb7824 */ /* 0x000fc400078e02cc */
[----:B------:R-:W-:Y:S01]  /*3840*/  IMAD.WIDE.U32 R250, R250, -0x2daee0ad, RZ ;  /* 0xd2511f53fafa7825 */ /* 0x000fe200078e00ff */
[----:B------:R-:W-:Y:S02]  /*3850*/  UIADD3 UR58, UR43, -0x61c88647, URZ ;  /* 0x9e3779b92b3a7890 */ /* 0x000fe4000fffe03f */
[----:B------:R-:W-:Y:S02]  /*3860*/  UIADD3 UR57, UR44, -0x4498517b, URZ ;  /* 0xbb67ae852c397890 */ /* 0x000fe4000fffe03f */
[----:B------:R-:W-:Y:S02]  /*3870*/  UIADD3 UR56, UR43, 0x3c6ef372, URZ ;  /* 0x3c6ef3722b387890 */ /* 0x000fe4000fffe03f */
[----:B------:R-:W-:Y:S02]  /*3880*/  UIADD3 UR55, UR44, 0x76cf5d0a, URZ ;  /* 0x76cf5d0a2c377890 */ /* 0x000fe4000fffe03f */
[----:B------:R-:W-:Y:S02]  /*3890*/  UIADD3 UR54, UR43, -0x255992d5, URZ ;  /* 0xdaa66d2b2b367890 */ /* 0x000fe4000fffe03f */
[----:B------:R-:W-:-:S02]  /*38a0*/  UIADD3 UR53, UR44, 0x32370b8f, URZ ;  /* 0x32370b8f2c357890 */ /* 0x000fc4000fffe03f */
[----:B------:R-:W-:Y:S02]  /*38b0*/  UIADD3 UR52, UR43, 0x78dde6e4, URZ ;  /* 0x78dde6e42b347890 */ /* 0x000fe4000fffe03f */
[----:B------:R-:W-:Y:S02]  /*38c0*/  UIADD3 UR51, UR44, -0x126145ec, URZ ;  /* 0xed9eba142c337890 */ /* 0x000fe4000fffe03f */
[----:B------:R-:W-:Y:S02]  /*38d0*/  UIADD3 UR50, UR43, 0x1715609d, URZ ;  /* 0x1715609d2b327890 */ /* 0x000fe4000fffe03f */
[----:B------:R-:W-:Y:S02]  /*38e0*/  UIADD3 UR49, UR44, -0x56f99767, URZ ;  /* 0xa90668992c317890 */ /* 0x000fe4000fffe03f */
[----:B------:R-:W-:Y:S02]  /*38f0*/  UIADD3 UR48, UR43, -0x4ab325aa, URZ ;  /* 0xb54cda562b307890 */ /* 0x000fe4000fffe03f */
[----:B-123--:R-:W-:-:S12]  /*3900*/  UIADD3 UR47, UR44, 0x646e171e, URZ ;  /* 0x646e171e2c2f7890 */ /* 0x00efd8000fffe03f */
.L_x_476:
[----:B------:R-:W0:Y:S01]  /*3910*/  LDGDEPBAR ;  /* 0x00000000000079af */ /* 0x000e220000000000 */
[C---:B------:R-:W-:Y:S01]  /*3920*/  IMAD.IADD R178, R208.reuse, 0x1, R206 ;  /* 0x00000001d0b27824 */ /* 0x040fe200078e02ce */
[----:B------:R-:W-:Y:S01]  /*3930*/  USHF.L.U32 UR11, UR5, 0x6, URZ ;  /* 0x00000006050b7899 */ /* 0x000fe2000800063f */
[--C-:B------:R-:W-:Y:S01]  /*3940*/  IMAD.IADD R177, R208, 0x1, R205.reuse ;  /* 0x00000001d0b17824 */ /* 0x100fe200078e02cd */
[----:B-----5:R-:W-:Y:S01]  /*3950*/  FSETP.NEU.FTZ.AND P5, PT, R238, -INF , PT ;  /* 0xff800000ee00780b */ /* 0x020fe20003fbd000 */
[----:B------:R-:W-:Y:S01]  /*3960*/  IMAD.IADD R176, R178, 0x1, R205 ;  /* 0x00000001b2b07824 */ /* 0x000fe200078e02cd */
[----:B------:R-:W-:Y:S01]  /*3970*/  UISETP.GE.AND UP0, UPT, UR11, UR46, UPT ;  /* 0x0000002e0b00728c */ /* 0x000fe2000bf06270 */
[----:B------:R-:W-:Y:S01]  /*3980*/  IMAD.U32 R182, RZ, RZ, UR5 ;  /* 0x00000005ffb67e24 */ /* 0x000fe2000f8e00ff */
[----:B------:R-:W-:Y:S01]  /*3990*/  UISETP.GT.AND UP2, UPT, UR5, UR27, UPT ;  /* 0x0000001b0500728c */ /* 0x000fe2000bf44270 */
[----:B------:R-:W-:Y:S01]  /*39a0*/  IMAD.U32 R181, RZ, RZ, UR60 ;  /* 0x0000003cffb57e24 */ /* 0x000fe2000f8e00ff */
[----:B------:R-:W-:Y:S01]  /*39b0*/  UISETP.LT.AND UP0, UPT, UR45, UR10, UP0 ;  /* 0x0000000a2d00728c */ /* 0x000fe20008701270 */
[----:B------:R-:W-:Y:S02]  /*39c0*/  IMAD R182, R182, 0x4, R215 ;  /* 0x00000004b6b67824 */ /* 0x000fe400078e02d7 */
[----:B------:R-:W-:Y:S02]  /*39d0*/  IMAD R181, R181, 0x2, R214 ;  /* 0x00000002b5b57824 */ /* 0x000fe400078e02d6 */
[----:B------:R-:W-:Y:S01]  /*39e0*/  IMAD.U32 R184, RZ, RZ, UR13 ;  /* 0x0000000dffb87e24 */ /* 0x000fe2000f8e00ff */
[----:B------:R-:W-:Y:S01]  /*39f0*/  PLOP3.LUT P4, PT, PT, PT, UP0, 0x80, 0x0 ;  /* 0x000000000000781c */ /* 0x000fe20003f8f008 */
[----:B------:R-:W-:Y:S01]  /*3a00*/  IMAD.WIDE.U32 R194, R182, -0x326172a9, RZ ;  /* 0xcd9e8d57b6c27825 */ /* 0x000fe200078e00ff */
[----:B------:R-:W-:Y:S02]  /*3a10*/  LOP3.LUT R182, R251, UR44, R181, 0x96, !PT ;  /* 0x0000002cfbb67c12 */ /* 0x000fe4000f8e96b5 */
[----:B------:R-:W-:Y:S01]  /*3a20*/  LEA R188, P0, R219, R184, 0x2 ;  /* 0x000000b8dbbc7211 */ /* 0x000fe200078010ff */
[----:B------:R-:W-:Y:S01]  /*3a30*/  IMAD.U32 R184, RZ, RZ, UR59 ;  /* 0x0000003bffb87e24 */ /* 0x000fe2000f8e00ff */
[----:B------:R-:W-:Y:S01]  /*3a40*/  LOP3.LUT R190, R195, UR43, R237, 0x96, !PT ;  /* 0x0000002bc3be7c12 */ /* 0x000fe2000f8e96ed */
[----:B------:R-:W-:Y:S01]  /*3a50*/  IMAD.U32 R185, RZ, RZ, UR12 ;  /* 0x0000000cffb97e24 */ /* 0x000fe2000f8e00ff */
[----:B------:R-:W-:Y:S04]  /*3a60*/  DEPBAR.LE SB0, 0x0 ;  /* 0x000080000000791a */ /* 0x000fe80000000000 */
[----:B------:R-:W-:Y:S01]  /*3a70*/  BAR.SYNC.DEFER_BLOCKING 0x0 ;  /* 0x0000000000007b1d */ /* 0x000fe20000010000 */
[----:B------:R-:W-:Y:S01]  /*3a80*/  IMAD.WIDE.U32 R182, R182, -0x326172a9, RZ ;  /* 0xcd9e8d57b6b67825 */ /* 0x000fe200078e00ff */
[----:B------:R-:W-:Y:S02]  /*3a90*/  @!P4 IADD3 R186, -R184, 0x1, R219 ;  /* 0x00000001b8bac810 */ /* 0x000fe40007ffe1db */
[----:B------:R-:W-:Y:S01]  /*3aa0*/  LEA.HI.X.SX32 R189, R219, R185, 0x2, P0 ;  /* 0x000000b9dbbd7211 */ /* 0x000fe200000f16ff */
[----:B------:R-:W-:Y:S01]  /*3ab0*/  IMAD.U32 R179, RZ, RZ, UR11 ;  /* 0x0000000bffb37e24 */ /* 0x000fe2000f8e00ff */
[----:B------:R-:W-:Y:S01]  /*3ac0*/  LOP3.LUT R194, R183, UR58, R194, 0x96, !PT ;  /* 0x0000003ab7c27c12 */ /* 0x000fe2000f8e96c2 */
[----:B------:R-:W-:Y:S01]  /*3ad0*/  IMAD.WIDE.U32 R190, R190, -0x2daee0ad, RZ ;  /* 0xd2511f53bebe7825 */ /* 0x000fe200078e00ff */
[----:B------:R-:W-:Y:S02]  /*3ae0*/  FSETP.NEU.FTZ.AND P0, PT, R239, -INF , PT ;  /* 0xff800000ef00780b */ /* 0x000fe40003f1d000 */
[----:B------:R-:W-:Y:S01]  /*3af0*/  @!P4 IADD3 R186, R179, UR10, R186 ;  /* 0x0000000ab3bacc10 */ /* 0x000fe2000fffe0ba */
[----:B------:R-:W-:Y:S01]  /*3b00*/  IMAD.WIDE.U32 R194, R194, -0x2daee0ad, RZ ;  /* 0xd2511f53c2c27825 */ /* 0x000fe200078e00ff */
[----:B------:R-:W-:Y:S02]  /*3b10*/  LOP3.LUT R196, R191, UR57, R250, 0x96, !PT ;  /* 0x00000039bfc47c12 */ /* 0x000fe4000f8e96fa */
[----:B------:R-:W-:Y:S01]  /*3b20*/  @!P4 VIMNMX R185, R186, UR10, PT ;  /* 0x0000000abab9cc48 */ /* 0x000fe2000bfe0100 */
[----:B------:R-:W-:Y:S01]  /*3b30*/  IMAD.U32 R184, RZ, RZ, UR60 ;  /* 0x0000003cffb87e24 */ /* 0x000fe2000f8e00ff */
[----:B------:R-:W-:Y:S01]  /*3b40*/  LOP3.LUT R190, R195, UR55, R190, 0x96, !PT ;  /* 0x00000037c3be7c12 */ /* 0x000fe2000f8e96be */
[----:B------:R-:W-:Y:S01]  /*3b50*/  IMAD.WIDE.U32 R196, R196, -0x326172a9, RZ ;  /* 0xcd9e8d57c4c47825 */ /* 0x000fe200078e00ff */
[----:B------:R-:W-:Y:S03]  /*3b60*/  @!P4 VIADDMNMX R187, R186, R233, UR10, PT ;  /* 0x0000000ababbce46 */ /* 0x000fe6000b8001e9 */
[----:B------:R-:W-:Y:S01]  /*3b70*/  IMAD.WIDE.U32 R190, R190, -0x326172a9, RZ ;  /* 0xcd9e8d57bebe7825 */ /* 0x000fe200078e00ff */
[----:B------:R-:W-:Y:S01]  /*3b80*/  LOP3.LUT R192, R197, UR56, R182, 0x96, !PT ;  /* 0x00000038c5c07c12 */ /* 0x000fe2000f8e96b6 */
[----:B------:R-:W-:Y:S03]  /*3b90*/  LDSM.16.M88.4 R52, [R208] ;  /* 0x00000000d034783b */ /* 0x000fe60000000200 */
[----:B------:R-:W-:Y:S01]  /*3ba0*/  LOP3.LUT R186, R191, UR54, R196, 0x96, !PT ;  /* 0x00000036bfba7c12 */ /* 0x000fe2000f8e96c4 */
[----:B------:R-:W-:Y:S04]  /*3bb0*/  IMAD.WIDE.U32 R192, R192, -0x2daee0ad, RZ ;  /* 0xd2511f53c0c07825 */ /* 0x000fe800078e00ff */
[----:B------:R-:W-:Y:S01]  /*3bc0*/  FMUL.FTZ R196, R239, 1.4426950216293334961 ;  /* 0x3fb8aa3befc47820 */ /* 0x000fe20000410000 */
[----:B------:R-:W-:Y:S01]  /*3bd0*/  IMAD.WIDE.U32 R198, R186, -0x2daee0ad, RZ ;  /* 0xd2511f53bac67825 */ /* 0x000fe200078e00ff */
[----:B------:R-:W1:Y:S02]  /*3be0*/  LDSM.16.M88.4 R56, [R201+0xc000] ;  /* 0x00c00000c938783b */ /* 0x000e640000000200 */
[----:B------:R-:W-:Y:S01]  /*3bf0*/  LOP3.LUT R183, R193, UR53, R194, 0x96, !PT ;  /* 0x00000035c1b77c12 */ /* 0x000fe2000f8e96c2 */
[----:B------:R-:W-:Y:S01]  /*3c00*/  FMUL.FTZ R194, R238, 1.4426950216293334961 ;  /* 0x3fb8aa3beec27820 */ /* 0x000fe20000410000 */
[----:B------:R-:W-:Y:S02]  /*3c10*/  FSEL R196, R196, RZ, P0 ;  /* 0x000000ffc4c47208 */ /* 0x000fe40000000000 */
[----:B------:R-:W-:Y:S02]  /*3c20*/  LOP3.LUT R191, R199, UR51, R192, 0x96, !PT ;  /* 0x00000033c7bf7c12 */ /* 0x000fe4000f8e96c0 */
[----:B------:R-:W2:Y:S01]  /*3c30*/  LDSM.16.M88.4 R60, [R201+0xc800] ;  /* 0x00c80000c93c783b */ /* 0x000ea20000000200 */
[----:B------:R-:W-:Y:S07]  /*3c40*/  FSEL R194, R194, RZ, P5 ;  /* 0x000000ffc2c27208 */ /* 0x000fee0002800000 */
[----:B------:R-:W-:Y:S08]  /*3c50*/  LDSM.16.M88.4 R64, [R178] ;  /* 0x00000000b240783b */ /* 0x000ff00000000200 */
[----:B------:R-:W3:Y:S08]  /*3c60*/  LDSM.16.M88.4 R100, [R200+0xc000] ;  /* 0x00c00000c864783b */ /* 0x000ef00000000200 */
[----:B------:R-:W4:Y:S01]  /*3c70*/  LDSM.16.M88.4 R104, [R200+0xc800] ;  /* 0x00c80000c868783b */ /* 0x000f220000000200 */
[C---:B-1----:R-:W-:Y:S07]  /*3c80*/  HMMA.16816.F32.BF16 R4, R52.reuse, R56, RZ ;  /* 0x000000383404723c */ /* 0x042fee00000418ff */
[----:B------:R-:W4:Y:S04]  /*3c90*/  LDG.E R179, desc[UR6][R188.64+0x20] ;  /* 0x00002006bcb37981 */ /* 0x000f28000c1e1900 */
[----:B------:R-:W-:Y:S01]  /*3ca0*/  LDSM.16.M88.4 R108, [R3+0xc000] ;  /* 0x00c00000036c783b */ /* 0x000fe20000000200 */
[C---:B------:R-:W-:Y:S06]  /*3cb0*/  HMMA.16816.F32.BF16 R8, R52.reuse, R58, RZ ;  /* 0x0000003a3408723c */ /* 0x040fec00000418ff */
[C---:B--2---:R-:W-:Y:S01]  /*3cc0*/  HMMA.16816.F32.BF16 R12, R52.reuse, R60, RZ ;  /* 0x0000003c340c723c */ /* 0x044fe200000418ff */
[----:B------:R-:W1:Y:S05]  /*3cd0*/  LDSM.16.M88.4 R56, [R177] ;  /* 0x00000000b138783b */ /* 0x000e6a0000000200 */
[----:B------:R-:W-:Y:S03]  /*3ce0*/  HMMA.16816.F32.BF16 R16, R52, R62, RZ ;  /* 0x0000003e3410723c */ /* 0x000fe600000418ff */
[----:B------:R-:W2:Y:S03]  /*3cf0*/  LDSM.16.M88.4 R52, [R3+0xc800] ;  /* 0x00c800000334783b */ /* 0x000ea60000000200 */
[C---:B---3--:R-:W-:Y:S05]  /*3d00*/  HMMA.16816.F32.BF16 R4, R64.reuse, R100, R4 ;  /* 0x000000644004723c */ /* 0x048fea0000041804 */
[----:B------:R-:W-:Y:S01]  /*3d10*/  LDSM.16.M88.4 R60, [R176] ;  /* 0x00000000b03c783b */ /* 0x000fe20000000200 */
[C---:B------:R-:W-:Y:S06]  /*3d20*/  HMMA.16816.F32.BF16 R8, R64.reuse, R102, R8 ;  /* 0x000000664008723c */ /* 0x040fec0000041808 */
[C---:B----4-:R-:W-:Y:S01]  /*3d30*/  HMMA.16816.F32.BF16 R12, R64.reuse, R104, R12 ;  /* 0x00000068400c723c */ /* 0x050fe2000004180c */
[----:B------:R-:W3:Y:S05]  /*3d40*/  LDSM.16.M88.4 R100, [R2+0xc000] ;  /* 0x00c000000264783b */ /* 0x000eea0000000200 */
[----:B------:R-:W-:Y:S03]  /*3d50*/  HMMA.16816.F32.BF16 R16, R64, R106, R16 ;  /* 0x0000006a4010723c */ /* 0x000fe60000041810 */
[----:B------:R-:W4:Y:S03]  /*3d60*/  LDSM.16.M88.4 R64, [R2+0xc800] ;  /* 0x00c800000240783b */ /* 0x000f260000000200 */
[C---:B-1----:R-:W-:Y:S05]  /*3d70*/  HMMA.16816.F32.BF16 R4, R56.reuse, R108, R4 ;  /* 0x0000006c3804723c */ /* 0x042fea0000041804 */
[----:B------:R-:W-:Y:S01]  /*3d80*/  LDSM.16.M88.4 R104, [R208+0x2000] ;  /* 0x00200000d068783b */ /* 0x000fe20000000200 */
[C---:B------:R-:W-:Y:S07]  /*3d90*/  HMMA.16816.F32.BF16 R8, R56.reuse, R110, R8 ;  /* 0x0000006e3808723c */ /* 0x040fee0000041808 */
[----:B------:R-:W1:Y:S01]  /*3da0*/  LDSM.16.M88.4 R108, [R201+0xe000] ;  /* 0x00e00000c96c783b */ /* 0x000e620000000200 */
[C---:B--2---:R-:W-:Y:S01]  /*3db0*/  HMMA.16816.F32.BF16 R12, R56.reuse, R52, R12 ;  /* 0x00000034380c723c */ /* 0x044fe2000004180c */
[----:B------:R-:W2:Y:S05]  /*3dc0*/  @!P4 S2R R180, SR_TID.X ;  /* 0x0000000000b4c919 */ /* 0x000eaa0000002100 */
[----:B------:R-:W-:Y:S01]  /*3dd0*/  HMMA.16816.F32.BF16 R16, R56, R54, R16 ;  /* 0x000000363810723c */ /* 0x000fe20000041810 */
[----:B------:R-:W2:Y:S05]  /*3de0*/  LDSM.16.M88.4 R52, [R201+0xe800] ;  /* 0x00e80000c934783b */ /* 0x000eaa0000000200 */
[C---:B---3--:R-:W-:Y:S03]  /*3df0*/  HMMA.16816.F32.BF16 R4, R60.reuse, R100, R4 ;  /* 0x000000643c04723c */ /* 0x048fe60000041804 */
[----:B------:R-:W-:Y:S03]  /*3e00*/  LDSM.16.M88.4 R56, [R178+0x2000] ;  /* 0x00200000b238783b */ /* 0x000fe60000000200 */
[C---:B------:R-:W-:Y:S06]  /*3e10*/  HMMA.16816.F32.BF16 R8, R60.reuse, R102, R8 ;  /* 0x000000663c08723c */ /* 0x040fec0000041808 */
[C---:B----4-:R-:W-:Y:S01]  /*3e20*/  HMMA.16816.F32.BF16 R12, R60.reuse, R64, R12 ;  /* 0x000000403c0c723c */ /* 0x050fe2000004180c */
[----:B------:R-:W3:Y:S05]  /*3e30*/  LDSM.16.M88.4 R100, [R200+0xe000] ;  /* 0x00e00000c864783b */ /* 0x000eea0000000200 */
[----:B------:R-:W-:Y:S03]  /*3e40*/  HMMA.16816.F32.BF16 R16, R60, R66, R16 ;  /* 0x000000423c10723c */ /* 0x000fe60000041810 */
[----:B------:R-:W4:Y:S03]  /*3e50*/  LDSM.16.M88.4 R60, [R200+0xe800] ;  /* 0x00e80000c83c783b */ /* 0x000f260000000200 */
[C---:B-1----:R-:W-:Y:S05]  /*3e60*/  HMMA.16816.F32.BF16 R4, R104.reuse, R108, R4 ;  /* 0x0000006c6804723c */ /* 0x042fea0000041804 */
[----:B------:R-:W-:Y:S01]  /*3e70*/  LDSM.16.M88.4 R64, [R177+0x2000] ;  /* 0x00200000b140783b */ /* 0x000fe20000000200 */
[----:B--2---:R-:W-:Y:S01]  /*3e80*/  @!P4 IMAD.SHL.U32 R181, R180, 0x2, RZ ;  /* 0x00000002b4b5c824 */ /* 0x004fe200078e00ff */
[C---:B------:R-:W-:Y:S04]  /*3e90*/  HMMA.16816.F32.BF16 R8, R104.reuse, R110, R8 ;  /* 0x0000006e6808723c */ /* 0x040fe80000041808 */
[----:B------:R-:W-:Y:S02]  /*3ea0*/  @!P4 LOP3.LUT R181, R234, 0x6, R181, 0xf8, !PT ;  /* 0x00000006eab5c812 */ /* 0x000fe400078ef8b5 */
[C---:B------:R-:W-:Y:S01]  /*3eb0*/  HMMA.16816.F32.BF16 R12, R104.reuse, R52, R12 ;  /* 0x00000034680c723c */ /* 0x040fe2000004180c */
[----:B------:R-:W1:Y:S04]  /*3ec0*/  LDSM.16.M88.4 R108, [R3+0xe000] ;  /* 0x00e00000036c783b */ /* 0x000e680000000200 */
[----:B------:R-:W-:Y:S01]  /*3ed0*/  @!P4 IMAD R184, R184, 0x40, R181 ;  /* 0x00000040b8b8c824 */ /* 0x000fe200078e02b5 */
[----:B------:R-:W-:Y:S03]  /*3ee0*/  HMMA.16816.F32.BF16 R16, R104, R54, R16 ;  /* 0x000000366810723c */ /* 0x000fe60000041810 */
[----:B------:R-:W2:Y:S01]  /*3ef0*/  LDSM.16.M88.4 R52, [R3+0xe800] ;  /* 0x00e800000334783b */ /* 0x000ea20000000200 */
[CC--:B------:R-:W-:Y:S01]  /*3f00*/  @!P4 ISETP.GE.AND P2, PT, R184.reuse, R185.reuse, PT ;  /* 0x000000b9b800c20c */ /* 0x0c0fe20003f46270 */
[C---:B------:R-:W-:Y:S02]  /*3f10*/  @!P4 VIADD R182, R184.reuse, 0x1 ;  /* 0x00000001b8b6c836 */ /* 0x040fe40000000000 */
[----:B------:R-:W-:Y:S01]  /*3f20*/  @!P4 VIADD R192, R184, 0x19 ;  /* 0x00000019b8c0c836 */ /* 0x000fe20000000000 */
[C---:B---3--:R-:W-:Y:S03]  /*3f30*/  HMMA.16816.F32.BF16 R4, R56.reuse, R100, R4 ;  /* 0x000000643804723c */ /* 0x048fe60000041804 */
[----:B------:R3:W2:Y:S04]  /*3f40*/  LDG.E R180, desc[UR6][R188.64] ;  /* 0x00000006bcb47981 */ /* 0x0006a8000c1e1900 */
[----:B------:R-:W-:Y:S01]  /*3f50*/  LDSM.16.M88.4 R104, [R2+0xe000] ;  /* 0x00e000000268783b */ /* 0x000fe20000000200 */
[C---:B------:R-:W-:Y:S03]  /*3f60*/  HMMA.16816.F32.BF16 R8, R56.reuse, R102, R8 ;  /* 0x000000663808723c */ /* 0x040fe60000041808 */
[C---:B------:R-:W-:Y:S02]  /*3f70*/  @!P4 ISETP.GE.AND P1, PT, R182.reuse, R185, PT ;  /* 0x000000b9b600c20c */ /* 0x040fe40003f26270 */
[----:B------:R-:W-:Y:S01]  /*3f80*/  @!P4 ISETP.GE.AND P3, PT, R182, R187, PT ;  /* 0x000000bbb600c20c */ /* 0x000fe20003f66270 */
[C---:B----4-:R-:W-:Y:S01]  /*3f90*/  HMMA.16816.F32.BF16 R12, R56.reuse, R60, R12 ;  /* 0x0000003c380c723c */ /* 0x050fe2000004180c */
[----:B------:R4:W4:Y:S04]  /*3fa0*/  LDSM.16.M88.4 R100, [R176+0x2000] ;  /* 0x00200000b064783b */ /* 0x0009280000000200 */
[----:B------:R-:W-:Y:S01]  /*3fb0*/  @!P4 VIADD R182, R184, 0x8 ;  /* 0x00000008b8b6c836 */ /* 0x000fe20000000000 */
[----:B------:R-:W-:Y:S04]  /*3fc0*/  HMMA.16816.F32.BF16 R16, R56, R62, R16 ;  /* 0x0000003e3810723c */ /* 0x000fe80000041810 */
[C---:B------:R-:W-:Y:S02]  /*3fd0*/  @!P4 ISETP.GE.AND P6, PT, R182.reuse, R185, PT ;  /* 0x000000b9b600c20c */ /* 0x040fe40003fc6270 */
[----:B------:R-:W-:Y:S01]  /*3fe0*/  @!P4 ISETP.GE.AND P5, PT, R182, R187, PT ;  /* 0x000000bbb600c20c */ /* 0x000fe20003fa6270 */
[C---:B-1----:R-:W-:Y:S05]  /*3ff0*/  HMMA.16816.F32.BF16 R4, R64.reuse, R108, R4 ;  /* 0x0000006c4004723c */ /* 0x042fea0000041804 */
[----:B------:R-:W-:Y:S01]  /*4000*/  @!P4 VIADD R182, R184, 0x9 ;  /* 0x00000009b8b6c836 */ /* 0x000fe20000000000 */
[C---:B------:R-:W-:Y:S04]  /*4010*/  HMMA.16816.F32.BF16 R8, R64.reuse, R110, R8 ;  /* 0x0000006e4008723c */ /* 0x040fe80000041808 */
[----:B------:R-:W-:Y:S01]  /*4020*/  @!P4 ISETP.GE.AND P0, PT, R182, R185, PT ;  /* 0x000000b9b600c20c */ /* 0x000fe20003f06270 */
[----:B---3--:R-:W-:Y:S01]  /*4030*/  @!P4 VIADD R188, R184, 0x10 ;  /* 0x00000010b8bcc836 */ /* 0x008fe20000000000 */
[C---:B--2---:R-:W-:Y:S05]  /*4040*/  HMMA.16816.F32.BF16 R12, R64.reuse, R52, R12 ;  /* 0x00000034400c723c */ /* 0x044fea000004180c */
[----:B----4-:R-:W-:Y:S01]  /*4050*/  IMAD.WIDE.U32 R176, R183, -0x326172a9, RZ ;  /* 0xcd9e8d57b7b07825 */ /* 0x010fe200078e00ff */
[----:B------:R-:W-:Y:S01]  /*4060*/  HMMA.16816.F32.BF16 R16, R64, R54, R16 ;  /* 0x000000364010723c */ /* 0x000fe20000041810 */
[----:B------:R-:W1:Y:S04]  /*4070*/  LDSM.16.M88.4 R52, [R2+0xe800] ;  /* 0x00e800000234783b */ /* 0x000e680000000200 */
[----:B------:R-:W-:Y:S01]  /*4080*/  LOP3.LUT R186, R177, UR52, R190, 0x96, !PT ;  /* 0x00000034b1ba7c12 */ /* 0x000fe2000f8e96be */
[----:B------:R-:W-:Y:S01]  /*4090*/  IMAD.WIDE.U32 R190, R191, -0x326172a9, RZ ;  /* 0xcd9e8d57bfbe7825 */ /* 0x000fe200078e00ff */
[----:B------:R-:W-:Y:S01]  /*40a0*/  LEA R67, R212, UR4, 0x1 ;  /* 0x00000004d4437c11 */ /* 0x000fe2000f8e08ff */
[C---:B------:R-:W-:Y:S05]  /*40b0*/  HMMA.16816.F32.BF16 R4, R100.reuse, R104, R4 ;  /* 0x000000686404723c */ /* 0x040fea0000041804 */
[--C-:B------:R-:W-:Y:S01]  /*40c0*/  IMAD.IADD R66, R206, 0x1, R67.reuse ;  /* 0x00000001ce427824 */ /* 0x100fe200078e0243 */
[C---:B------:R-:W-:Y:S05]  /*40d0*/  HMMA.16816.F32.BF16 R8, R100.reuse, R106, R8 ;  /* 0x0000006a6408723c */ /* 0x040fea0000041808 */
[----:B------:R-:W-:Y:S01]  /*40e0*/  LOP3.LUT R191, R191, UR50, R176, 0x96, !PT ;  /* 0x00000032bfbf7c12 */ /* 0x000fe2000f8e96b0 */
[C---:B------:R-:W-:Y:S02]  /*40f0*/  IMAD.IADD R65, R205.reuse, 0x1, R67 ;  /* 0x00000001cd417824 */ /* 0x040fe400078e0243 */
[----:B------:R-:W-:Y:S03]  /*4100*/  IMAD.IADD R64, R205, 0x1, R66 ;  /* 0x00000001cd407824 */ /* 0x000fe600078e0242 */
[----:B------:R-:W-:Y:S04]  /*4110*/  IMAD.WIDE.U32 R106, R186, -0x2daee0ad, RZ ;  /* 0xd2511f53ba6a7825 */ /* 0x000fe800078e00ff */
[----:B------:R-:W-:Y:S03]  /*4120*/  IMAD.WIDE.U32 R176, R191, -0x2daee0ad, RZ ;  /* 0xd2511f53bfb07825 */ /* 0x000fe600078e00ff */
[----:B------:R-:W-:Y:S02]  /*4130*/  @!P4 FSEL R4, R4, -INF , !P2 ;  /* 0xff8000000404c808 */ /* 0x000fe40005000000 */
[----:B------:R-:W-:Y:S02]  /*4140*/  @!P4 FSEL R7, R7, -INF , !P3 ;  /* 0xff8000000707c808 */ /* 0x000fe40005800000 */
[----:B------:R-:W-:Y:S01]  /*4150*/  @!P4 FSEL R5, R5, -INF , !P1 ;  /* 0xff8000000505c808 */ /* 0x000fe20004800000 */
[----:B------:R-:W-:Y:S01]  /*4160*/  FFMA.FTZ R181, R4, UR16, -R194 ;  /* 0x0000001004b57c23 */ /* 0x000fe200080108c2 */
[----:B------:R-:W-:Y:S01]  /*4170*/  @!P4 FSEL R8, R8, -INF , !P6 ;  /* 0xff8000000808c808 */ /* 0x000fe20007000000 */
[C---:B-1----:R-:W-:Y:S03]  /*4180*/  HMMA.16816.F32.BF16 R12, R100.reuse, R52, R12 ;  /* 0x00000034640c723c */ /* 0x042fe6000004180c */
[-C--:B------:R-:W-:Y:S01]  /*4190*/  @!P4 ISETP.GE.AND P2, PT, R184, R187.reuse, PT ;  /* 0x000000bbb800c20c */ /* 0x080fe20003f46270 */
[----:B------:R-:W-:Y:S01]  /*41a0*/  FFMA.FTZ R189, R7, UR16, -R196 ;  /* 0x0000001007bd7c23 */ /* 0x000fe200080108c4 */
[-C--:B------:R-:W-:Y:S01]  /*41b0*/  @!P4 ISETP.GE.AND P3, PT, R188, R187.reuse, PT ;  /* 0x000000bbbc00c20c */ /* 0x080fe20003f66270 */
[----:B------:R-:W-:Y:S01]  /*41c0*/  HMMA.16816.F32.BF16 R16, R100, R54, R16 ;  /* 0x000000366410723c */ /* 0x000fe20000041810 */
[----:B------:R-:W1:Y:S02]  /*41d0*/  MUFU.EX2 R181, R181 ;  /* 0x000000b500b57308 */ /* 0x000e640000000800 */
[----:B------:R-:W-:Y:S02]  /*41e0*/  @!P4 ISETP.GE.AND P1, PT, R182, R187, PT ;  /* 0x000000bbb600c20c */ /* 0x000fe40003f26270 */
[----:B------:R-:W-:Y:S01]  /*41f0*/  @!P4 FSEL R6, R6, -INF , !P2 ;  /* 0xff8000000606c808 */ /* 0x000fe20005000000 */
[----:B------:R-:W-:Y:S01]  /*4200*/  FFMA.FTZ R182, R5, UR16, -R194 ;  /* 0x0000001005b67c23 */ /* 0x000fe200080108c2 */
[-C--:B------:R-:W-:Y:S01]  /*4210*/  @!P4 ISETP.GE.AND P2, PT, R188, R185.reuse, PT ;  /* 0x000000b9bc00c20c */ /* 0x080fe20003f46270 */
[----:B------:R-:W-:Y:S03]  /*4220*/  @!P4 VIADD R188, R184, 0x11 ;  /* 0x00000011b8bcc836 */ /* 0x000fe60000000000 */
[----:B------:R-:W-:Y:S01]  /*4230*/  @!P4 FSEL R9, R9, -INF , !P0 ;  /* 0xff8000000909c808 */ /* 0x000fe20004000000 */
[----:B------:R-:W2:Y:S01]  /*4240*/  MUFU.EX2 R182, R182 ;  /* 0x000000b600b67308 */ /* 0x000ea20000000800 */
[----:B------:R-:W-:Y:S01]  /*4250*/  @!P4 ISETP.GE.AND P6, PT, R188, R185, PT ;  /* 0x000000b9bc00c20c */ /* 0x000fe20003fc6270 */
[----:B------:R-:W-:Y:S01]  /*4260*/  FFMA.FTZ R193, R6, UR16, -R196 ;  /* 0x0000001006c17c23 */ /* 0x000fe200080108c4 */
[----:B------:R-:W-:Y:S01]  /*4270*/  @!P4 ISETP.GE.AND P0, PT, R188, R187, PT ;  /* 0x000000bbbc00c20c */ /* 0x000fe20003f06270 */
[----:B------:R-:W-:Y:S01]  /*4280*/  @!P4 VIADD R188, R184, 0x18 ;  /* 0x00000018b8bcc836 */ /* 0x000fe20000000000 */
[----:B------:R-:W-:Y:S01]  /*4290*/  @!P4 FSEL R10, R10, -INF , !P5 ;  /* 0xff8000000a0ac808 */ /* 0x000fe20006800000 */
[----:B------:R-:W-:Y:S01]  /*42a0*/  FFMA.FTZ R186, R9, UR16, -R194 ;  /* 0x0000001009ba7c23 */ /* 0x000fe200080108c2 */
[----:B------:R-:W-:Y:S03]  /*42b0*/  @!P4 FSEL R12, R12, -INF , !P2 ;  /* 0xff8000000c0cc808 */ /* 0x000fe60005000000 */
[----:B------:R3:W-:Y:S01]  /*42c0*/  MUFU.EX2 R184, R189 ;  /* 0x000000bd00b87308 */ /* 0x0007e20000000800 */
[C---:B------:R-:W-:Y:S02]  /*42d0*/  @!P4 ISETP.GE.AND P5, PT, R188.reuse, R185, PT ;  /* 0x000000b9bc00c20c */ /* 0x040fe40003fa6270 */
[----:B------:R-:W-:Y:S02]  /*42e0*/  @!P4 ISETP.GE.AND P2, PT, R188, R187, PT ;  /* 0x000000bbbc00c20c */ /* 0x000fe40003f46270 */
[----:B------:R-:W-:Y:S02]  /*42f0*/  LOP3.LUT R188, R107, UR49, R198, 0x96, !PT ;  /* 0x000000316bbc7c12 */ /* 0x000fe4000f8e96c6 */
[----:B------:R-:W-:Y:S03]  /*4300*/  LOP3.LUT R195, R177, UR47, R106, 0x96, !PT ;  /* 0x0000002fb1c37c12 */ /* 0x000fe6000f8e966a */
[----:B------:R-:W4:Y:S01]  /*4310*/  MUFU.EX2 R183, R193 ;  /* 0x000000c100b77308 */ /* 0x000f220000000800 */
[----:B------:R-:W-:Y:S01]  /*4320*/  @!P4 FSEL R11, R11, -INF , !P1 ;  /* 0xff8000000b0bc808 */ /* 0x000fe20004800000 */
[----:B------:R-:W-:Y:S01]  /*4330*/  IMAD.WIDE.U32 R106, R188, -0x326172a9, RZ ;  /* 0xcd9e8d57bc6a7825 */ /* 0x000fe200078e00ff */
[----:B------:R-:W-:Y:S02]  /*4340*/  @!P4 FSEL R16, R16, -INF , !P5 ;  /* 0xff8000001010c808 */ /* 0x000fe40006800000 */
[----:B------:R-:W-:Y:S01]  /*4350*/  @!P4 ISETP.GE.AND P1, PT, R192, R185, PT ;  /* 0x000000b9c000c20c */ /* 0x000fe20003f26270 */
[----:B------:R-:W-:Y:S01]  /*4360*/  FFMA.FTZ R188, R11, UR16, -R196 ;  /* 0x000000100bbc7c23 */ /* 0x000fe200080108c4 */
[----:B------:R-:W-:Y:S03]  /*4370*/  LOP3.LUT R213, R107, UR48, R190, 0x96, !PT ;  /* 0x000000306bd57c12 */ /* 0x000fe6000f8e96be */
[----:B------:R-:W4:Y:S01]  /*4380*/  MUFU.EX2 R186, R186 ;  /* 0x000000ba00ba7308 */ /* 0x000f220000000800 */
[----:B------:R-:W-:Y:S01]  /*4390*/  @!P4 FSEL R17, R17, -INF , !P1 ;  /* 0xff8000001111c808 */ /* 0x000fe20004800000 */
[----:B------:R-:W-:Y:S01]  /*43a0*/  FFMA.FTZ R185, R8, UR16, -R194 ;  /* 0x0000001008b97c23 */ /* 0x000fe200080108c2 */
[C---:B------:R-:W-:Y:S02]  /*43b0*/  LOP3.LUT R190, R213.reuse, 0xffff, RZ, 0xc0, !PT ;  /* 0x0000ffffd5be7812 */ /* 0x040fe400078ec0ff */
[----:B------:R-:W-:Y:S02]  /*43c0*/  LOP3.LUT R252, R213, 0xff, RZ, 0xc0, !PT ;  /* 0x000000ffd5fc7812 */ /* 0x000fe400078ec0ff */
[----:B------:R-:W-:Y:S03]  /*43d0*/  SHF.R.U32.HI R190, RZ, 0x8, R190 ;  /* 0x00000008ffbe7819 */ /* 0x000fe600000116be */
[----:B------:R-:W-:Y:S01]  /*43e0*/  MUFU.EX2 R188, R188 ;  /* 0x000000bc00bc7308 */ /* 0x000fe20000000800 */
[----:B------:R-:W-:Y:S02]  /*43f0*/  ISETP.LE.U32.AND P5, PT, R252, UR17, PT ;  /* 0x00000011fc007c0c */ /* 0x000fe4000bfa3070 */
[----:B------:R-:W-:Y:S02]  /*4400*/  LOP3.LUT R252, R190, 0xffff, RZ, 0xc0, !PT ;  /* 0x0000ffffbefc7812 */ /* 0x000fe400078ec0ff */
[----:B------:R-:W-:Y:S02]  /*4410*/  SHF.R.U32.HI R191, RZ, 0x18, R176 ;  /* 0x00000018ffbf7819 */ /* 0x000fe400000116b0 */
[----:B------:R-:W-:Y:S03]  /*4420*/  ISETP.LE.U32.AND P1, PT, R252, UR17, PT ;  /* 0x00000011fc007c0c */ /* 0x000fe6000bf23070 */
[----:B------:R-:W4:Y:S01]  /*4430*/  MUFU.EX2 R185, R185 ;  /* 0x000000b900b97308 */ /* 0x000f220000000800 */
[----:B------:R-:W-:Y:S02]  /*4440*/  LOP3.LUT R243, R106, 0xffff, RZ, 0xc0, !PT ;  /* 0x0000ffff6af37812 */ /* 0x000fe400078ec0ff */
[----:B------:R-:W-:Y:S02]  /*4450*/  @!P4 FSEL R15, R15, -INF , !P0 ;  /* 0xff8000000f0fc808 */ /* 0x000fe40004000000 */
[----:B------:R-:W-:Y:S01]  /*4460*/  ISETP.LE.U32.AND P0, PT, R191, UR17, PT ;  /* 0x00000011bf007c0c */ /* 0x000fe2000bf03070 */
[----:B-1----:R-:W-:Y:S01]  /*4470*/  @!P5 FADD.FTZ R181, -R181, -RZ ;  /* 0x800000ffb5b5d221 */ /* 0x002fe20000010100 */
[----:B------:R-:W-:Y:S02]  /*4480*/  SHF.R.U32.HI R191, RZ, 0x10, R213 ;  /* 0x00000010ffbf7819 */ /* 0x000fe400000116d5 */
[----:B------:R-:W-:Y:S02]  /*4490*/  SHF.R.U32.HI R243, RZ, 0x8, R243 ;  /* 0x00000008fff37819 */ /* 0x000fe400000116f3 */
[----:B------:R-:W-:Y:S01]  /*44a0*/  LOP3.LUT R191, R191, 0xff, RZ, 0xc0, !PT ;  /* 0x000000ffbfbf7812 */ /* 0x000fe200078ec0ff */
[----:B--2---:R-:W-:Y:S01]  /*44b0*/  @!P1 FADD.FTZ R182, -R182, -RZ ;  /* 0x800000ffb6b69221 */ /* 0x004fe20000010100 */
[----:B------:R-:W-:Y:S02]  /*44c0*/  LOP3.LUT R243, R243, 0xffff, RZ, 0xc0, !PT ;  /* 0x0000fffff3f37812 */ /* 0x000fe400078ec0ff */
[----:B------:R-:W-:Y:S02]  /*44d0*/  @!P4 FSEL R14, R14, -INF , !P3 ;  /* 0xff8000000e0ec808 */ /* 0x000fe40005800000 */
[----:B------:R-:W-:Y:S02]  /*44e0*/  @!P4 FSEL R18, R18, -INF , !P2 ;  /* 0xff8000001212c808 */ /* 0x000fe40005000000 */
[----:B---3--:R-:W-:Y:S01]  /*44f0*/  LOP3.LUT R189, R176, 0xff, RZ, 0xc0, !PT ;  /* 0x000000ffb0bd7812 */ /* 0x008fe200078ec0ff */
[--C-:B------:R-:W-:Y:S01]  /*4500*/  FFMA.FTZ R252, R14, UR16, -R196.reuse ;  /* 0x000000100efc7c23 */ /* 0x100fe200080108c4 */
[----:B------:R-:W-:Y:S02]  /*4510*/  ISETP.LE.U32.AND P2, PT, R191, UR17, PT ;  /* 0x00000011bf007c0c */ /* 0x000fe4000bf43070 */
[----:B------:R-:W-:Y:S01]  /*4520*/  @!P4 FSEL R13, R13, -INF , !P6 ;  /* 0xff8000000d0dc808 */ /* 0x000fe20007000000 */
[----:B------:R-:W-:Y:S01]  /*4530*/  MUFU.EX2 R191, R252 ;  /* 0x000000fc00bf7308 */ /* 0x000fe20000000800 */
[----:B------:R-:W-:Y:S02]  /*4540*/  ISETP.LE.U32.AND P1, PT, R243, UR17, PT ;  /* 0x00000011f3007c0c */ /* 0x000fe4000bf23070 */
[----:B------:R-:W-:Y:S01]  /*4550*/  @!P4 ISETP.GE.AND P6, PT, R192, R187, PT ;  /* 0x000000bbc000c20c */ /* 0x000fe20003fc6270 */
[----:B------:R-:W-:Y:S01]  /*4560*/  FFMA.FTZ R187, R10, UR16, -R196 ;  /* 0x000000100abb7c23 */ /* 0x000fe200080108c4 */
[----:B------:R-:W-:Y:S02]  /*4570*/  LOP3.LUT R199, R106, 0xff, RZ, 0xc0, !PT ;  /* 0x000000ff6ac77812 */ /* 0x000fe400078ec0ff */
[----:B------:R-:W-:Y:S01]  /*4580*/  ISETP.LE.U32.AND P3, PT, R189, UR17, PT ;  /* 0x00000011bd007c0c */ /* 0x000fe2000bf63070 */
[----:B------:R-:W-:Y:S01]  /*4590*/  FFMA.FTZ R189, R12, UR16, -R194 ;  /* 0x000000100cbd7c23 */ /* 0x000fe200080108c2 */
[----:B------:R-:W-:Y:S01]  /*45a0*/  SHF.R.U32.HI R213, RZ, 0x18, R213 ;  /* 0x00000018ffd57819 */ /* 0x000fe200000116d5 */
[----:B----4-:R-:W-:Y:S01]  /*45b0*/  @!P2 FADD.FTZ R183, -R183, -RZ ;  /* 0x800000ffb7b7a221 */ /* 0x010fe20000010100 */
[----:B------:R-:W-:Y:S01]  /*45c0*/  @!P4 FSEL R19, R19, -INF , !P6 ;  /* 0xff8000001313c808 */ /* 0x000fe20007000000 */
[----:B------:R-:W-:Y:S01]  /*45d0*/  MUFU.EX2 R187, R187 ;  /* 0x000000bb00bb7308 */ /* 0x000fe20000000800 */
[----:B------:R-:W-:Y:S01]  /*45e0*/  SHF.R.U32.HI R192, RZ, 0x18, R106 ;  /* 0x00000018ffc07819 */ /* 0x000fe2000001166a */
[----:B------:R-:W-:Y:S01]  /*45f0*/  @!P1 FADD.FTZ R186, -R186, -RZ ;  /* 0x800000ffbaba9221 */ /* 0x000fe20000010100 */
[----:B------:R-:W-:Y:S02]  /*4600*/  SHF.R.U32.HI R197, RZ, 0x10, R176 ;  /* 0x00000010ffc57819 */ /* 0x000fe400000116b0 */
[----:B------:R-:W-:Y:S01]  /*4610*/  ISETP.LE.U32.AND P4, PT, R199, UR17, PT ;  /* 0x00000011c7007c0c */ /* 0x000fe2000bf83070 */
[----:B------:R-:W-:Y:S01]  /*4620*/  FFMA.FTZ R199, R15, UR16, -R196 ;  /* 0x000000100fc77c23 */ /* 0x000fe200080108c4 */
[----:B------:R-:W-:Y:S03]  /*4630*/  ISETP.LE.U32.AND P6, PT, R213, UR17, PT ;  /* 0x00000011d5007c0c */ /* 0x000fe6000bfc3070 */
[----:B------:R-:W1:Y:S01]  /*4640*/  MUFU.EX2 R189, R189 ;  /* 0x000000bd00bd7308 */ /* 0x000e620000000800 */
[----:B------:R-:W-:Y:S02]  /*4650*/  LOP3.LUT R213, R195, 0xff, RZ, 0xc0, !PT ;  /* 0x000000ffc3d57812 */ /* 0x000fe400078ec0ff */
[----:B------:R-:W-:Y:S02]  /*4660*/  ISETP.LE.U32.AND P5, PT, R192, UR17, PT ;  /* 0x00000011c0007c0c */ /* 0x000fe4000bfa3070 */
[----:B------:R-:W-:Y:S02]  /*4670*/  LOP3.LUT R197, R197, 0xff, RZ, 0xc0, !PT ;  /* 0x000000ffc5c57812 */ /* 0x000fe400078ec0ff */
[----:B------:R-:W-:Y:S03]  /*4680*/  ISETP.LE.U32.AND P2, PT, R213, UR17, PT ;  /* 0x00000011d5007c0c */ /* 0x000fe6000bf43070 */
[----:B------:R2:W-:Y:S01]  /*4690*/  MUFU.EX2 R192, R199 ;  /* 0x000000c700c07308 */ /* 0x0005e20000000800 */
[----:B------:R-:W-:Y:S01]  /*46a0*/  ISETP.LE.U32.AND P1, PT, R197, UR17, PT ;  /* 0x00000011c5007c0c */ /* 0x000fe2000bf23070 */
[----:B------:R-:W-:Y:S01]  /*46b0*/  @!P4 FADD.FTZ R185, -R185, -RZ ;  /* 0x800000ffb9b9c221 */ /* 0x000fe20000010100 */
[----:B------:R-:W-:Y:S01]  /*46c0*/  LOP3.LUT R198, R176, 0xffff, RZ, 0xc0, !PT ;  /* 0x0000ffffb0c67812 */ /* 0x000fe200078ec0ff */
[----:B------:R-:W-:Y:S01]  /*46d0*/  @!P6 FADD.FTZ R184, -R184, -RZ ;  /* 0x800000ffb8b8e221 */ /* 0x000fe20000010100 */
[--C-:B------:R-:W-:Y:S01]  /*46e0*/  SHF.R.U32.HI R197, RZ, 0x10, R195.reuse ;  /* 0x00000010ffc57819 */ /* 0x100fe200000116c3 */
[----:B------:R-:W-:Y:S01]  /*46f0*/  FFMA.FTZ R176, R13, UR16, -R194 ;  /* 0x000000100db07c23 */ /* 0x000fe200080108c2 */
[----:B------:R-:W-:Y:S01]  /*4700*/  SHF.R.U32.HI R193, RZ, 0x10, R106 ;  /* 0x00000010ffc17819 */ /* 0x000fe2000001166a */
[----:B------:R-:W-:Y:S01]  /*4710*/  @!P5 FADD.FTZ R188, -R188, -RZ ;  /* 0x800000ffbcbcd221 */ /* 0x000fe20000010100 */
[----:B------:R-:W-:Y:S01]  /*4720*/  LOP3.LUT R197, R197, 0xff, RZ, 0xc0, !PT ;  /* 0x000000ffc5c57812 */ /* 0x000fe200078ec0ff */
[----:B------:R-:W-:Y:S01]  /*4730*/  MUFU.EX2 R190, R176 ;  /* 0x000000b000be7308 */ /* 0x000fe20000000800 */
[----:B------:R-:W-:Y:S01]  /*4740*/  SHF.R.U32.HI R198, RZ, 0x8, R198 ;  /* 0x00000008ffc67819 */ /* 0x000fe200000116c6 */
[----:B-1----:R-:W-:Y:S01]  /*4750*/  @!P2 FADD.FTZ R189, -R189, -RZ ;  /* 0x800000ffbdbda221 */ /* 0x002fe20000010100 */
[----:B------:R-:W-:Y:S01]  /*4760*/  LOP3.LUT R243, R193, 0xff, RZ, 0xc0, !PT ;  /* 0x000000ffc1f37812 */ /* 0x000fe200078ec0ff */
[--C-:B------:R-:W-:Y:S01]  /*4770*/  FFMA.FTZ R193, R16, UR16, -R194.reuse ;  /* 0x0000001010c17c23 */ /* 0x100fe200080108c2 */
[----:B------:R-:W-:Y:S01]  /*4780*/  LOP3.LUT R198, R198, 0xffff, RZ, 0xc0, !PT ;  /* 0x0000ffffc6c67812 */ /* 0x000fe200078ec0ff */
[----:B------:R-:W-:Y:S01]  /*4790*/  FFMA.FTZ R194, R17, UR16, -R194 ;  /* 0x0000001011c27c23 */ /* 0x000fe200080108c2 */
[----:B------:R-:W-:Y:S02]  /*47a0*/  ISETP.LE.U32.AND P5, PT, R197, UR17, PT ;  /* 0x00000011c5007c0c */ /* 0x000fe4000bfa3070 */
[----:B------:R-:W-:Y:S01]  /*47b0*/  F2FP.RELU.BF16.F32.PACK_AB R197, R182, R181 ;  /* 0x000000b5b6c5723e */ /* 0x000fe200000018ff */
[----:B------:R-:W1:Y:S01]  /*47c0*/  MUFU.EX2 R193, R193 ;  /* 0x000000c100c17308 */ /* 0x000e620000000800 */
[----:B------:R-:W-:Y:S02]  /*47d0*/  F2FP.RELU.BF16.F32.PACK_AB R252, R184, R183 ;  /* 0x000000b7b8fc723e */ /* 0x000fe400000018ff */
[----:B------:R-:W-:Y:S01]  /*47e0*/  ISETP.LE.U32.AND P6, PT, R243, UR17, PT ;  /* 0x00000011f3007c0c */ /* 0x000fe2000bfc3070 */
[----:B------:R-:W-:Y:S01]  /*47f0*/  STS [R227+0x12000], R197 ;  /* 0x012000c5e3007388 */ /* 0x000fe20000000800 */
[----:B------:R-:W-:Y:S02]  /*4800*/  ISETP.LE.U32.AND P2, PT, R198, UR17, PT ;  /* 0x00000011c6007c0c */ /* 0x000fe4000bf43070 */
[----:B------:R-:W-:Y:S01]  /*4810*/  F2FP.RELU.BF16.F32.PACK_AB R198, R186, R185 ;  /* 0x000000b9bac6723e */ /* 0x000fe200000018ff */
[----:B------:R-:W-:Y:S01]  /*4820*/  STS [R227+0x12400], R252 ;  /* 0x012400fce3007388 */ /* 0x000fe20000000800 */
[----:B------:R-:W-:Y:S01]  /*4830*/  SHF.R.U32.HI R213, RZ, 0x18, R195 ;  /* 0x00000018ffd57819 */ /* 0x000fe200000116c3 */
[----:B------:R-:W3:Y:S01]  /*4840*/  MUFU.EX2 R194, R194 ;  /* 0x000000c200c27308 */ /* 0x000ee20000000800 */
[----:B--2---:R-:W-:Y:S01]  /*4850*/  LOP3.LUT R199, R195, 0xffff, RZ, 0xc0, !PT ;  /* 0x0000ffffc3c77812 */ /* 0x004fe200078ec0ff */
[----:B------:R2:W-:Y:S01]  /*4860*/  STS [R231+0x12000], R198 ;  /* 0x012000c6e7007388 */ /* 0x0005e20000000800 */
[----:B------:R-:W-:Y:S01]  /*4870*/  ISETP.LE.U32.AND P4, PT, R213, UR17, PT ;  /* 0x00000011d5007c0c */ /* 0x000fe2000bf83070 */
[--C-:B------:R-:W-:Y:S01]  /*4880*/  FFMA.FTZ R213, R18, UR16, -R196.reuse ;  /* 0x0000001012d57c23 */ /* 0x100fe200080108c4 */
[----:B------:R-:W-:Y:S01]  /*4890*/  SHF.R.U32.HI R199, RZ, 0x8, R199 ;  /* 0x00000008ffc77819 */ /* 0x000fe200000116c7 */
[----:B------:R-:W-:Y:S01]  /*48a0*/  FFMA.FTZ R196, R19, UR16, -R196 ;  /* 0x0000001013c47c23 */ /* 0x000fe200080108c4 */
[----:B------:R-:W-:Y:S03]  /*48b0*/  @!P6 FADD.FTZ R187, -R187, -RZ ;  /* 0x800000ffbbbbe221 */ /* 0x000fe60000010100 */
[----:B------:R4:W4:Y:S01]  /*48c0*/  MUFU.EX2 R195, R213 ;  /* 0x000000d500c37308 */ /* 0x0009220000000800 */
[----:B------:R-:W-:Y:S01]  /*48d0*/  LOP3.LUT R199, R199, 0xffff, RZ, 0xc0, !PT ;  /* 0x0000ffffc7c77812 */ /* 0x000fe200078ec0ff */
[----:B------:R-:W-:Y:S01]  /*48e0*/  @!P5 FADD.FTZ R191, -R191, -RZ ;  /* 0x800000ffbfbfd221 */ /* 0x000fe20000010100 */
[----:B-1----:R-:W-:Y:S01]  /*48f0*/  @!P3 FADD.FTZ R193, -R193, -RZ ;  /* 0x800000ffc1c1b221 */ /* 0x002fe20000010100 */
[----:B------:R-:W-:Y:S02]  /*4900*/  FSETP.GE.FTZ.AND P3, PT, R183, RZ, PT ;  /* 0x000000ffb700720b */ /* 0x000fe40003f76000 */
[----:B------:R-:W-:Y:S04]  /*4910*/  ISETP.LE.U32.AND P6, PT, R199, UR17, PT ;  /* 0x00000011c7007c0c */ /* 0x000fe8000bfc3070 */
[----:B------:R-:W1:Y:S01]  /*4920*/  MUFU.EX2 R196, R196 ;  /* 0x000000c400c47308 */ /* 0x000e620000000800 */
[----:B------:R-:W-:Y:S01]  /*4930*/  @!P4 FADD.FTZ R192, -R192, -RZ ;  /* 0x800000ffc0c0c221 */ /* 0x000fe20000010100 */
[----:B---3--:R-:W-:Y:S01]  /*4940*/  @!P2 FADD.FTZ R194, -R194, -RZ ;  /* 0x800000ffc2c2a221 */ /* 0x008fe20000010100 */
[----:B------:R-:W-:Y:S04]  /*4950*/  FSETP.GE.FTZ.AND P2, PT, R181, RZ, PT ;  /* 0x000000ffb500720b */ /* 0x000fe80003f56000 */
[----:B------:R-:W-:Y:S02]  /*4960*/  F2FP.RELU.BF16.F32.PACK_AB R199, R194, R193 ;  /* 0x000000c1c2c7723e */ /* 0x000fe400000018ff */
[----:B----4-:R-:W-:Y:S01]  /*4970*/  F2FP.RELU.BF16.F32.PACK_AB R213, R188, R187 ;  /* 0x000000bbbcd5723e */ /* 0x010fe200000018ff */
[----:B------:R-:W-:Y:S01]  /*4980*/  @!P1 FADD.FTZ R195, -R195, -RZ ;  /* 0x800000ffc3c39221 */ /* 0x000fe20000010100 */
[----:B------:R-:W-:Y:S01]  /*4990*/  @!P6 FADD.FTZ R190, -R190, -RZ ;  /* 0x800000ffbebee221 */ /* 0x000fe20000010100 */
[----:B--2---:R-:W-:Y:S02]  /*49a0*/  F2FP.RELU.BF16.F32.PACK_AB R198, R192, R191 ;  /* 0x000000bfc0c6723e */ /* 0x004fe400000018ff */
[----:B------:R-:W-:Y:S01]  /*49b0*/  STS [R231+0x12400], R213 ;  /* 0x012400d5e7007388 */ /* 0x000fe20000000800 */
[----:B------:R-:W-:Y:S01]  /*49c0*/  FSETP.GE.FTZ.AND P1, PT, R182, RZ, PT ;  /* 0x000000ffb600720b */ /* 0x000fe20003f36000 */
[----:B-1----:R-:W-:Y:S01]  /*49d0*/  @!P0 FADD.FTZ R196, -R196, -RZ ;  /* 0x800000ffc4c48221 */ /* 0x002fe20000010100 */
[----:B------:R-:W-:Y:S01]  /*49e0*/  F2FP.RELU.BF16.F32.PACK_AB R252, R190, R189 ;  /* 0x000000bdbefc723e */ /* 0x000fe200000018ff */
[----:B------:R-:W-:Y:S01]  /*49f0*/  STS [R229+0x12400], R198 ;  /* 0x012400c6e5007388 */ /* 0x000fe20000000800 */
[----:B------:R-:W-:Y:S02]  /*4a00*/  FSETP.GE.FTZ.AND P0, PT, R185, RZ, PT ;  /* 0x000000ffb900720b */ /* 0x000fe40003f16000 */
[----:B------:R-:W-:Y:S01]  /*4a10*/  F2FP.RELU.BF16.F32.PACK_AB R197, R196, R195 ;  /* 0x000000c3c4c5723e */ /* 0x000fe200000018ff */
[----:B------:R-:W-:Y:S04]  /*4a20*/  STS [R229+0x12000], R252 ;  /* 0x012000fce5007388 */ /* 0x000fe80000000800 */
[----:B------:R-:W-:Y:S04]  /*4a30*/  STS [R236+0x12000], R199 ;  /* 0x012000c7ec007388 */ /* 0x000fe80000000800 */
        /* <DEDUP_REMOVED lines=42> */
[C---:B------:R-:W-:Y:S04]  /*4ce0*/  FADD.FTZ R199, -R180.reuse, R5 ;  /* 0x00000005b4c77221 */ /* 0x040fe80000010100 */
[-C--:B------:R-:W-:Y:S01]  /*4cf0*/  FSEL R198, R197, R180.reuse, P2 ;  /* 0x000000b4c5c67208 */ /* 0x080fe20001000000 */
[C---:B------:R-:W-:Y:S01]  /*4d00*/  FADD.FTZ R213, -R180.reuse, R8 ;  /* 0x00000008b4d57221 */ /* 0x040fe20000010100 */
[----:B------:R-:W-:Y:S02]  /*4d10*/  FSEL R199, R199, R180, P1 ;  /* 0x000000b4c7c77208 */ /* 0x000fe40000800000 */
[----:B------:R-:W-:Y:S01]  /*4d20*/  FSETP.GE.FTZ.AND P2, PT, R189, RZ, PT ;  /* 0x000000ffbd00720b */ /* 0x000fe20003f56000 */
[----:B------:R-:W-:Y:S01]  /*4d30*/  FMUL.FTZ R198, R181, R198 ;  /* 0x000000c6b5c67220 */ /* 0x000fe20000410000 */
[----:B------:R-:W-:Y:S01]  /*4d40*/  FSEL R252, R213, R180, P0 ;  /* 0x000000b4d5fc7208 */ /* 0x000fe20000000000 */
[----:B------:R-:W-:Y:S01]  /*4d50*/  FADD.FTZ R181, -R180, R9 ;  /* 0x00000009b4b57221 */ /* 0x000fe20000010100 */
[----:B------:R-:W-:Y:S01]  /*4d60*/  FSETP.GE.FTZ.AND P0, PT, R186, RZ, PT ;  /* 0x000000ffba00720b */ /* 0x000fe20003f16000 */
[----:B------:R-:W-:Y:S01]  /*4d70*/  FADD.FTZ R197, -R180, R13 ;  /* 0x0000000db4c57221 */ /* 0x000fe20000010100 */
[----:B------:R-:W-:Y:S01]  /*4d80*/  FSETP.GE.FTZ.AND P1, PT, R190, RZ, PT ;  /* 0x000000ffbe00720b */ /* 0x000fe20003f36000 */
[----:B------:R-:W-:Y:S01]  /*4d90*/  FMUL.FTZ R252, R185, R252 ;  /* 0x000000fcb9fc7220 */ /* 0x000fe20000410000 */
[-C--:B------:R-:W-:Y:S01]  /*4da0*/  FSEL R181, R181, R180.reuse, P0 ;  /* 0x000000b4b5b57208 */ /* 0x080fe20000000000 */
[----:B------:R-:W-:Y:S01]  /*4db0*/  FADD.FTZ R185, -R180, R12 ;  /* 0x0000000cb4b97221 */ /* 0x000fe20000010100 */
[----:B------:R-:W-:Y:S01]  /*4dc0*/  FSETP.GE.FTZ.AND P0, PT, R194, RZ, PT ;  /* 0x000000ffc200720b */ /* 0x000fe20003f16000 */
[----:B------:R-:W-:Y:S01]  /*4dd0*/  FMUL.FTZ R199, R182, R199 ;  /* 0x000000c7b6c77220 */ /* 0x000fe20000410000 */
[-C--:B------:R-:W-:Y:S01]  /*4de0*/  FSEL R197, R197, R180.reuse, P1 ;  /* 0x000000b4c5c57208 */ /* 0x080fe20000800000 */
[----:B------:R-:W-:Y:S01]  /*4df0*/  FMUL.FTZ R181, R186, R181 ;  /* 0x000000b5bab57220 */ /* 0x000fe20000410000 */
[----:B------:R-:W-:Y:S01]  /*4e00*/  FSEL R182, R185, R180, P2 ;  /* 0x000000b4b9b67208 */ /* 0x000fe20001000000 */
[----:B------:R-:W-:Y:S01]  /*4e10*/  FADD.FTZ R185, -R180, R16 ;  /* 0x00000010b4b97221 */ /* 0x000fe20000010100 */
[----:B------:R-:W-:Y:S01]  /*4e20*/  FSETP.GE.FTZ.AND P1, PT, R193, RZ, PT ;  /* 0x000000ffc100720b */ /* 0x000fe20003f36000 */
[----:B------:R-:W-:Y:S01]  /*4e30*/  FMUL.FTZ R197, R190, R197 ;  /* 0x000000c5bec57220 */ /* 0x000fe20000410000 */
[----:B------:R-:W-:Y:S01]  /*4e40*/  F2FP.BF16.F32.PACK_AB R252, R181, R252 ;  /* 0x000000fcb5fc723e */ /* 0x000fe200000010ff */
[----:B------:R-:W-:Y:S01]  /*4e50*/  FMUL.FTZ R182, R189, R182 ;  /* 0x000000b6bdb67220 */ /* 0x000fe20000410000 */
[----:B------:R-:W-:Y:S01]  /*4e60*/  FSEL R186, R185, R180, P1 ;  /* 0x000000b4b9ba7208 */ /* 0x000fe20000800000 */
[----:B------:R-:W-:Y:S01]  /*4e70*/  FADD.FTZ R190, -R179, R7 ;  /* 0x00000007b3be7221 */ /* 0x000fe20000010100 */
[----:B------:R-:W-:Y:S01]  /*4e80*/  F2FP.BF16.F32.PACK_AB R198, R199, R198 ;  /* 0x000000c6c7c6723e */ /* 0x000fe200000010ff */
[----:B------:R-:W-:Y:S01]  /*4e90*/  @P0 FADD.FTZ R180, -R180, R17 ;  /* 0x00000011b4b40221 */ /* 0x000fe20000010100 */
[----:B------:R-:W-:Y:S01]  /*4ea0*/  PLOP3.LUT P0, PT, PT, PT, UP2, 0x80, 0x0 ;  /* 0x000000000000781c */ /* 0x000fe20003f0f028 */
[----:B------:R-:W-:Y:S01]  /*4eb0*/  FMUL.FTZ R186, R193, R186 ;  /* 0x000000bac1ba7220 */ /* 0x000fe20000410000 */
[----:B------:R-:W-:Y:S01]  /*4ec0*/  FSETP.GE.FTZ.AND P2, PT, R184, RZ, PT ;  /* 0x000000ffb800720b */ /* 0x000fe20003f56000 */
[----:B------:R-:W-:Y:S01]  /*4ed0*/  FMUL.FTZ R181, R194, R180 ;  /* 0x000000b4c2b57220 */ /* 0x000fe20000410000 */
[----:B------:R-:W-:Y:S01]  /*4ee0*/  F2FP.BF16.F32.PACK_AB R182, R197, R182 ;  /* 0x000000b6c5b6723e */ /* 0x000fe200000010ff */
[----:B------:R-:W-:Y:S08]  /*4ef0*/  FADD.FTZ R180, -R179, R6 ;  /* 0x00000006b3b47221 */ /* 0x000ff00000010100 */
[----:B------:R-:W-:Y:S05]  /*4f00*/  @!P0 BRA `(.L_x_474) ;  /* 0x0000000000548947 */ /* 0x000fea0003800000 */
        /* <DEDUP_REMOVED lines=21> */
.L_x_474:
[----:B------:R-:W-:Y:S01]  /*5060*/  FADD.FTZ R10, -R179, R10 ;  /* 0x0000000ab30a7221 */ /* 0x000fe20000010100 */
[----:B------:R-:W-:Y:S01]  /*5070*/  FSETP.GE.FTZ.AND P1, PT, R187, RZ, PT ;  /* 0x000000ffbb00720b */ /* 0x000fe20003f36000 */
[C---:B------:R-:W-:Y:S01]  /*5080*/  FADD.FTZ R4, -R179.reuse, R11 ;  /* 0x0000000bb3047221 */ /* 0x040fe20000010100 */
[-C--:B------:R-:W-:Y:S01]  /*5090*/  FSEL R5, R190, R179.reuse, P2 ;  /* 0x000000b3be057208 */ /* 0x080fe20001000000 */
[C---:B------:R-:W-:Y:S01]  /*50a0*/  FADD.FTZ R6, -R179.reuse, R15 ;  /* 0x0000000fb3067221 */ /* 0x040fe20000010100 */
[-C--:B------:R-:W-:Y:S01]  /*50b0*/  FSEL R10, R10, R179.reuse, P1 ;  /* 0x000000b30a0a7208 */ /* 0x080fe20000800000 */
[C---:B------:R-:W-:Y:S01]  /*50c0*/  FADD.FTZ R14, -R179.reuse, R14 ;  /* 0x0000000eb30e7221 */ /* 0x040fe20000010100 */
        /* <DEDUP_REMOVED lines=12> */
[-C--:B------:R-:W-:Y:S01]  /*5190*/  FSEL R9, R6, R179.reuse, P3 ;  /* 0x000000b306097208 */ /* 0x080fe20001800000 */
[----:B------:R-:W-:Y:S01]  /*51a0*/  ULDC UR11, c[0x0][0x2dc] ;  /* 0x0000b700000b7ab9 */ /* 0x000fe20000000800 */
        /* <DEDUP_REMOVED lines=23> */
[----:B------:R-:W2:Y:S04]  /*5320*/  LDSM.16.MT88.4 R8, [R213+0x8000] ;  /* 0x00800000d508783b */ /* 0x000ea80000004200 */
[----:B-1----:R-:W1:Y:S04]  /*5330*/  LDSM.16.MT88.4 R12, [R0+0x12000] ;  /* 0x01200000000c783b */ /* 0x002e680000004200 */
[----:B------:R-:W3:Y:S04]  /*5340*/  LDSM.16.MT88.4 R16, [R213+0xa000] ;  /* 0x00a00000d510783b */ /* 0x000ee80000004200 */
[----:B------:R-:W-:Y:S04]  /*5350*/  LDSM.16.MT88.4 R52, [R210+0x12800] ;  /* 0x01280000d234783b */ /* 0x000fe80000004200 */
[----:B------:R-:W4:Y:S04]  /*5360*/  LDSM.16.MT88.4 R56, [R213+0x8800] ;  /* 0x00880000d538783b */ /* 0x000f280000004200 */
[----:B------:R-:W5:Y:S04]  /*5370*/  LDSM.16.MT88.4 R60, [R0+0x12800] ;  /* 0x01280000003c783b */ /* 0x000f680000004200 */
[----:B------:R-:W5:Y:S01]  /*5380*/  LDSM.16.MT88.4 R64, [R213+0xa800] ;  /* 0x00a80000d540783b */ /* 0x000f620000004200 */
[-C--:B--2---:R-:W-:Y:S06]  /*5390*/  HMMA.16816.F32.BF16 R20, R4, R8.reuse, R20 ;  /* 0x000000080414723c */ /* 0x084fec0000041814 */
[C---:B-1----:R-:W-:Y:S06]  /*53a0*/  HMMA.16816.F32.BF16 R24, R12.reuse, R8, R24 ;  /* 0x000000080c18723c */ /* 0x042fec0000041818 */
        /* <DEDUP_REMOVED lines=61> */
.L_x_475:
[----:B------:R-:W-:Y:S01]  /*5780*/  LDSM.16.M88.4 R64, [R209] ;  /* 0x00000000d140783b */ /* 0x000fe20000000200 */
[----:B------:R-:W-:Y:S02]  /*5790*/  @UP2 UIADD3 UR15, UP0, UR8, -0x100, URZ ;  /* 0xffffff00080f2890 */ /* 0x000fe4000ff1e03f */
[----:B------:R-:W-:Y:S01]  /*57a0*/  UISETP.GT.AND UP1, UPT, UR5, UR27, UPT ;  /* 0x0000001b0500728c */ /* 0x000fe2000bf24270 */
[----:B------:R-:W2:Y:S01]  /*57b0*/  LDSM.16.MT88.4 R16, [R213+0xc000] ;  /* 0x00c00000d510783b */ /* 0x000ea20000004200 */
[----:B------:R-:W-:Y:S03]  /*57c0*/  @UP2 UIADD3.X UR11, UR9, -0x1, URZ, UP0, !UPT ;  /* 0xffffffff090b2890 */ /* 0x000fe600087fe43f */
[----:B------:R-:W1:Y:S01]  /*57d0*/  LDSM.16.M88.4 R60, [R209+0x1000] ;  /* 0x00100000d13c783b */ /* 0x000e620000000200 */
[----:B------:R-:W-:Y:S03]  /*57e0*/  @UP2 UMOV UR8, UR15 ;  /* 0x0000000f00082c82 */ /* 0x000fe60008000000 */
[----:B------:R-:W3:Y:S01]  /*57f0*/  LDSM.16.MT88.4 R100, [R213+0xe000] ;  /* 0x00e00000d564783b */ /* 0x000ee20000004200 */
[----:B------:R-:W-:Y:S01]  /*5800*/  @UP2 UMOV UR9, UR11 ;  /* 0x0000000b00092c82 */ /* 0x000fe20008000000 */
[----:B------:R-:W-:Y:S02]  /*5810*/  ULOP3.LUT UR11, UR5, 0x1, URZ, 0xc0, !UPT ;  /* 0x00000001050b7892 */ /* 0x000fe4000f8ec03f */
[----:B------:R-:W-:Y:S01]  /*5820*/  LDSM.16.M88.4 R104, [R204] ;  /* 0x00000000cc68783b */ /* 0x000fe20000000200 */
[----:B------:R-:W-:Y:S02]  /*5830*/  UIADD3 UR5, UR5, -0x1, URZ ;  /* 0xffffffff05057890 */ /* 0x000fe4000fffe03f */
[----:B------:R-:W-:Y:S01]  /*5840*/  UISETP.NE.U32.AND UP0, UPT, UR11, 0x1, UPT ;  /* 0x000000010b00788c */ /* 0x000fe2000bf05070 */
        /* <DEDUP_REMOVED lines=24> */
[----:B------:R-:W3:Y:S04]  /*59d0*/  LDSM.16.M88.4 R176, [R203+0x1000] ;  /* 0x00100000cbb0783b */ /* 0x000ee80000000200 */
[----:B------:R-:W-:Y:S01]  /*59e0*/  @P0 IMAD.WIDE R180, R219, R232, UR8 ;  /* 0x00000008dbb40e25 */ /* 0x000fe2000f8e02e8 */
[----:B------:R-:W-:Y:S01]  /*59f0*/  HMMA.16816.F32.BF16 R64, R104, R182, R64 ;  /* 0x000000b66840723c */ /* 0x000fe20000041840 */
[----:B------:R-:W4:Y:S04]  /*5a00*/  LDSM.16.MT88.4 R104, [R213+0xf800] ;  /* 0x00f80000d568783b */ /* 0x000f280000004200 */
[----:B------:R1:W5:Y:S01]  /*5a10*/  @P0 LDG.E R238, desc[UR6][R180.64] ;  /* 0x00000006b4ee0981 */ /* 0x000362000c1e1900 */
[-C--:B------:R-:W-:Y:S03]  /*5a20*/  HMMA.16816.F32.BF16 R4, R184, R188.reuse, R4 ;  /* 0x000000bcb804723c */ /* 0x080fe60000041804 */
[----:B------:R2:W5:Y:S03]  /*5a30*/  @P0 LDG.E R239, desc[UR6][R180.64+0x20] ;  /* 0x00002006b4ef0981 */ /* 0x000566000c1e1900 */
[C---:B------:R-:W-:Y:S06]  /*5a40*/  HMMA.16816.F32.BF16 R8, R192.reuse, R188, R8 ;  /* 0x000000bcc008723c */ /* 0x040fec0000041808 */
[-C--:B------:R-:W-:Y:S06]  /*5a50*/  HMMA.16816.F32.BF16 R12, R192, R190.reuse, R12 ;  /* 0x000000bec00c723c */ /* 0x080fec000004180c */
[C---:B------:R-:W-:Y:S06]  /*5a60*/  HMMA.16816.F32.BF16 R16, R184.reuse, R190, R16 ;  /* 0x000000beb810723c */ /* 0x040fec0000041810 */
[-C--:B-1----:R-:W-:Y:S06]  /*5a70*/  HMMA.16816.F32.BF16 R52, R184, R100.reuse, R52 ;  /* 0x00000064b834723c */ /* 0x082fec0000041834 */
[C---:B------:R-:W-:Y:S06]  /*5a80*/  HMMA.16816.F32.BF16 R56, R192.reuse, R100, R56 ;  /* 0x00000064c038723c */ /* 0x040fec0000041838 */
[-C--:B------:R-:W-:Y:S01]  /*5a90*/  HMMA.16816.F32.BF16 R60, R192, R102.reuse, R60 ;  /* 0x00000066c03c723c */ /* 0x080fe2000004183c */
[----:B------:R-:W-:Y:S05]  /*5aa0*/  IMAD.U32 R101, RZ, RZ, UR14 ;  /* 0x0000000eff657e24 */ /* 0x000fea000f8e00ff */
[----:B------:R-:W-:Y:S06]  /*5ab0*/  HMMA.16816.F32.BF16 R64, R184, R102, R64 ;  /* 0x00000066b840723c */ /* 0x000fec0000041840 */
[-C--:B--2---:R-:W-:Y:S05]  /*5ac0*/  HMMA.16816.F32.BF16 R4, R108, R196.reuse, R4 ;  /* 0x000000c46c04723c */ /* 0x084fea0000041804 */
[-C--:B------:R-:W-:Y:S01]  /*5ad0*/  LEA R102, P1, R101, R244.reuse, 0x2 ;  /* 0x000000f465667211 */ /* 0x080fe200078210ff */
[C---:B---3--:R-:W-:Y:S01]  /*5ae0*/  HMMA.16816.F32.BF16 R8, R176.reuse, R196, R8 ;  /* 0x000000c4b008723c */ /* 0x048fe20000041808 */
[----:B------:R-:W-:Y:S05]  /*5af0*/  IMAD.U32 R101, RZ, RZ, UR40 ;  /* 0x00000028ff657e24 */ /* 0x000fea000f8e00ff */
[-C--:B------:R-:W-:Y:S06]  /*5b00*/  HMMA.16816.F32.BF16 R12, R176, R198.reuse, R12 ;  /* 0x000000c6b00c723c */ /* 0x080fec000004180c */
[C---:B------:R-:W-:Y:S05]  /*5b10*/  HMMA.16816.F32.BF16 R16, R108.reuse, R198, R16 ;  /* 0x000000c66c10723c */ /* 0x040fea0000041810 */
[----:B------:R-:W-:Y:S01]  /*5b20*/  REDG.E.ADD.F32.FTZ.RN.STRONG.GPU desc[UR6][R244.64], R4 ;  /* 0x00000004f40079a6 */ /* 0x000fe2000c10f386 */
[-C--:B----4-:R-:W-:Y:S06]  /*5b30*/  HMMA.16816.F32.BF16 R52, R108, R104.reuse, R52 ;  /* 0x000000686c34723c */ /* 0x090fec0000041834 */
[C---:B------:R-:W-:Y:S06]  /*5b40*/  HMMA.16816.F32.BF16 R56, R176.reuse, R104, R56 ;  /* 0x00000068b038723c */ /* 0x040fec0000041838 */
[-C--:B------:R-:W-:Y:S01]  /*5b50*/  HMMA.16816.F32.BF16 R60, R176, R106.reuse, R60 ;  /* 0x0000006ab03c723c */ /* 0x080fe2000004183c */
[----:B------:R-:W-:Y:S05]  /*5b60*/  IMAD.U32 R105, RZ, RZ, UR14 ;  /* 0x0000000eff697e24 */ /* 0x000fea000f8e00ff */
[----:B------:R-:W-:Y:S01]  /*5b70*/  HMMA.16816.F32.BF16 R64, R108, R106, R64 ;  /* 0x0000006a6c40723c */ /* 0x000fe20000041840 */
[----:B------:R-:W-:Y:S04]  /*5b80*/  IMAD.U32 R177, RZ, RZ, UR18 ;  /* 0x00000012ffb17e24 */ /* 0x000fe8000f8e00ff */
[-C--:B------:R-:W-:Y:S01]  /*5b90*/  LEA.HI.X.SX32 R103, R105, R245.reuse, 0x2, P1 ;  /* 0x000000f569677211 */ /* 0x080fe200008f16ff */
[----:B------:R-:W-:Y:S02]  /*5ba0*/  IMAD.U32 R105, RZ, RZ, UR18 ;  /* 0x00000012ff697e24 */ /* 0x000fe4000f8e00ff */
[----:B------:R-:W-:Y:S02]  /*5bb0*/  IMAD.U32 R107, RZ, RZ, UR41 ;  /* 0x00000029ff6b7e24 */ /* 0x000fe4000f8e00ff */
[----:B------:R1:W-:Y:S01]  /*5bc0*/  REDG.E.ADD.F32.FTZ.RN.STRONG.GPU desc[UR6][R102.64], R5 ;  /* 0x00000005660079a6 */ /* 0x0003e2000c10f386 */
[-C--:B------:R-:W-:Y:S01]  /*5bd0*/  LEA R106, P0, R105, R244.reuse, 0x2 ;  /* 0x000000f4696a7211 */ /* 0x080fe200078010ff */
[----:B------:R-:W-:Y:S01]  /*5be0*/  IMAD.U32 R111, RZ, RZ, UR42 ;  /* 0x0000002aff6f7e24 */ /* 0x000fe2000f8e00ff */
[-C--:B------:R-:W-:Y:S01]  /*5bf0*/  LEA R104, P1, R107, R244.reuse, 0x2 ;  /* 0x000000f46b687211 */ /* 0x080fe200078210ff */
[----:B------:R-:W-:Y:S01]  /*5c00*/  IMAD.U32 R109, RZ, RZ, UR42 ;  /* 0x0000002aff6d7e24 */ /* 0x000fe2000f8e00ff */
        /* <DEDUP_REMOVED lines=8> */
[-C--:B------:R-:W-:Y:S01]  /*5c90*/  LEA.HI.X.SX32 R105, R105, R245.reuse, 0x2, P1 ;  /* 0x000000f569697211 */ /* 0x080fe200008f16ff */
[----:B------:R-:W-:Y:S02]  /*5ca0*/  IMAD.U32 R179, RZ, RZ, UR38 ;  /* 0x00000026ffb37e24 */ /* 0x000fe4000f8e00ff */
[----:B------:R3:W-:Y:S04]  /*5cb0*/  REDG.E.ADD.F32.FTZ.RN.STRONG.GPU desc[UR6][R100.64], R7 ;  /* 0x00000007640079a6 */ /* 0x0007e8000c10f386 */
[----:B------:R4:W-:Y:S01]  /*5cc0*/  REDG.E.ADD.F32.FTZ.RN.STRONG.GPU desc[UR6][R104.64], R8 ;  /* 0x00000008680079a6 */ /* 0x0009e2000c10f386 */
[----:B-1----:R-:W-:Y:S05]  /*5cd0*/  IMAD.U32 R5, RZ, RZ, UR40 ;  /* 0x00000028ff057e24 */ /* 0x002fea000f8e00ff */
[-C--:B------:R-:W-:Y:S01]  /*5ce0*/  LEA.HI.X.SX32 R109, R5, R245.reuse, 0x2, P0 ;  /* 0x000000f5056d7211 */ /* 0x080fe200000f16ff */
[----:B------:R-:W-:Y:S01]  /*5cf0*/  IMAD.U32 R5, RZ, RZ, UR39 ;  /* 0x00000027ff057e24 */ /* 0x000fe2000f8e00ff */
[-C--:B--2---:R-:W-:Y:S03]  /*5d00*/  LEA R106, P0, R111, R244.reuse, 0x2 ;  /* 0x000000f46f6a7211 */ /* 0x084fe600078010ff */
[----:B------:R1:W-:Y:S01]  /*5d10*/  REDG.E.ADD.F32.FTZ.RN.STRONG.GPU desc[UR6][R108.64], R9 ;  /* 0x000000096c0079a6 */ /* 0x0003e2000c10f386 */
[-C--:B------:R-:W-:Y:S01]  /*5d20*/  LEA R110, P1, R5, R244.reuse, 0x2 ;  /* 0x000000f4056e7211 */ /* 0x080fe200078210ff */
[----:B------:R-:W-:Y:S01]  /*5d30*/  IMAD.U32 R5, RZ, RZ, UR26 ;  /* 0x0000001aff057e24 */ /* 0x000fe2000f8e00ff */
[-C--:B------:R-:W-:Y:S02]  /*5d40*/  LEA.HI.X.SX32 R107, R179, R245.reuse, 0x2, P0 ;  /* 0x000000f5b36b7211 */ /* 0x080fe400000f16ff */
[-C--:B------:R-:W-:Y:S01]  /*5d50*/  LEA.HI.X.SX32 R111, R177, R245.reuse, 0x2, P1 ;  /* 0x000000f5b16f7211 */ /* 0x080fe200008f16ff */
[----:B---3--:R-:W-:Y:S01]  /*5d60*/  IMAD.U32 R7, RZ, RZ, UR25 ;  /* 0x00000019ff077e24 */ /* 0x008fe2000f8e00ff */
[-C--:B------:R-:W-:Y:S01]  /*5d70*/  LEA R6, P1, R5, R244.reuse, 0x2 ;  /* 0x000000f405067211 */ /* 0x080fe200078210ff */
[----:B------:R-:W-:Y:S02]  /*5d80*/  IMAD.U32 R101, RZ, RZ, UR26 ;  /* 0x0000001aff657e24 */ /* 0x000fe4000f8e00ff */
[----:B------:R-:W-:Y:S01]  /*5d90*/  REDG.E.ADD.F32.FTZ.RN.STRONG.GPU desc[UR6][R110.64], R10 ;  /* 0x0000000a6e0079a6 */ /* 0x000fe2000c10f386 */
[-C--:B------:R-:W-:Y:S01]  /*5da0*/  LEA R176, P0, R7, R244.reuse, 0x2 ;  /* 0x000000f407b07211 */ /* 0x080fe200078010ff */
[----:B------:R-:W-:Y:S01]  /*5db0*/  IMAD.U32 R5, RZ, RZ, UR25 ;  /* 0x00000019ff057e24 */ /* 0x000fe2000f8e00ff */
[-C--:B------:R-:W-:Y:S01]  /*5dc0*/  LEA.HI.X.SX32 R7, R101, R245.reuse, 0x2, P1 ;  /* 0x000000f565077211 */ /* 0x080fe200008f16ff */
[----:B------:R2:W-:Y:S01]  /*5dd0*/  REDG.E.ADD.F32.FTZ.RN.STRONG.GPU desc[UR6][R106.64], R11 ;  /* 0x0000000b6a0079a6 */ /* 0x0005e2000c10f386 */
[----:B------:R-:W-:Y:S02]  /*5de0*/  IMAD.U32 R101, RZ, RZ, UR22 ;  /* 0x00000016ff657e24 */ /* 0x000fe4000f8e00ff */
[-C--:B------:R-:W-:Y:S01]  /*5df0*/  LEA.HI.X.SX32 R177, R5, R245.reuse, 0x2, P0 ;  /* 0x000000f505b17211 */ /* 0x080fe200000f16ff */
[----:B------:R-:W-:Y:S01]  /*5e00*/  REDG.E.ADD.F32.FTZ.RN.STRONG.GPU desc[UR6][R244.64+0x80], R16 ;  /* 0x00008010f40079a6 */ /* 0x000fe2000c10f386 */
[----:B----4-:R-:W-:Y:S01]  /*5e10*/  IMAD.U32 R105, RZ, RZ, UR23 ;  /* 0x00000017ff697e24 */ /* 0x010fe2000f8e00ff */
[-C--:B------:R-:W-:Y:S01]  /*5e20*/  LEA R8, P1, R101, R244.reuse, 0x2 ;  /* 0x000000f465087211 */ /* 0x080fe200078210ff */
[----:B------:R-:W-:Y:S01]  /*5e30*/  IMAD.U32 R5, RZ, RZ, UR36 ;  /* 0x00000024ff057e24 */ /* 0x000fe2000f8e00ff */
[----:B------:R3:W-:Y:S02]  /*5e40*/  REDG.E.ADD.F32.FTZ.RN.STRONG.GPU desc[UR6][R102.64+0x80], R17 ;  /* 0x00008011660079a6 */ /* 0x0007e4000c10f386 */
[-C--:B------:R-:W-:Y:S01]  /*5e50*/  LEA R4, P2, R105, R244.reuse, 0x2 ;  /* 0x000000f469047211 */ /* 0x080fe200078410ff */
[----:B------:R-:W-:Y:S01]  /*5e60*/  IMAD.U32 R105, RZ, RZ, UR34 ;  /* 0x00000022ff697e24 */ /* 0x000fe2000f8e00ff */
[----:B------:R4:W-:Y:S01]  /*5e70*/  REDG.E.ADD.F32.FTZ.RN.STRONG.GPU desc[UR6][R6.64], R18 ;  /* 0x00000012060079a6 */ /* 0x0009e2000c10f386 */
[----:B-1----:R-:W-:Y:S02]  /*5e80*/  IMAD.U32 R9, RZ, RZ, UR24 ;  /* 0x00000018ff097e24 */ /* 0x002fe4000f8e00ff */
[----:B------:R-:W-:Y:S01]  /*5e90*/  IMAD.U32 R109, RZ, RZ, UR24 ;  /* 0x00000018ff6d7e24 */ /* 0x000fe2000f8e00ff */
[----:B------:R1:W-:Y:S02]  /*5ea0*/  REDG.E.ADD.F32.FTZ.RN.STRONG.GPU desc[UR6][R176.64], R19 ;  /* 0x00000013b00079a6 */ /* 0x0003e4000c10f386 */
[-C--:B------:R-:W-:Y:S01]  /*5eb0*/  LEA R100, P0, R9, R244.reuse, 0x2 ;  /* 0x000000f409647211 */ /* 0x080fe200078010ff */
[----:B------:R-:W-:Y:S03]  /*5ec0*/  IMAD.U32 R9, RZ, RZ, UR22 ;  /* 0x00000016ff097e24 */ /* 0x000fe6000f8e00ff */
[-C--:B------:R-:W-:Y:S02]  /*5ed0*/  LEA.HI.X.SX32 R101, R109, R245.reuse, 0x2, P0 ;  /* 0x000000f56d657211 */ /* 0x080fe400000f16ff */
[-C--:B------:R-:W-:Y:S01]  /*5ee0*/  LEA.HI.X.SX32 R9, R9, R245.reuse, 0x2, P1 ;  /* 0x000000f509097211 */ /* 0x080fe200008f16ff */
[----:B--2---:R-:W-:Y:S01]  /*5ef0*/  IMAD.U32 R11, RZ, RZ, UR23 ;  /* 0x00000017ff0b7e24 */ /* 0x004fe2000f8e00ff */
[-C--:B------:R-:W-:Y:S01]  /*5f00*/  LEA R106, P0, R5, R244.reuse, 0x2 ;  /* 0x000000f4056a7211 */ /* 0x080fe200078010ff */
[----:B------:R2:W-:Y:S03]  /*5f10*/  REDG.E.ADD.F32.FTZ.RN.STRONG.GPU desc[UR6][R100.64], R12 ;  /* 0x0000000c640079a6 */ /* 0x0005e6000c10f386 */
[-C--:B------:R-:W-:Y:S01]  /*5f20*/  LEA.HI.X.SX32 R5, R11, R245.reuse, 0x2, P2 ;  /* 0x000000f50b057211 */ /* 0x080fe200010f16ff */
[----:B------:R-:W-:Y:S02]  /*5f30*/  IMAD.U32 R11, RZ, RZ, UR21 ;  /* 0x00000015ff0b7e24 */ /* 0x000fe4000f8e00ff */
[----:B---3--:R-:W-:Y:S02]  /*5f40*/  IMAD.U32 R17, RZ, RZ, UR33 ;  /* 0x00000021ff117e24 */ /* 0x008fe4000f8e00ff */
[----:B------:R3:W-:Y:S01]  /*5f50*/  REDG.E.ADD.F32.FTZ.RN.STRONG.GPU desc[UR6][R4.64], R13 ;  /* 0x0000000d040079a6 */ /* 0x0007e2000c10f386 */
[----:B----4-:R-:W-:Y:S03]  /*5f60*/  IMAD.U32 R7, RZ, RZ, UR36 ;  /* 0x00000024ff077e24 */ /* 0x010fe6000f8e00ff */
[----:B------:R4:W-:Y:S01]  /*5f70*/  REDG.E.ADD.F32.FTZ.RN.STRONG.GPU desc[UR6][R8.64], R14 ;  /* 0x0000000e080079a6 */ /* 0x0009e2000c10f386 */
[----:B-1----:R-:W-:Y:S01]  /*5f80*/  IMAD.U32 R19, RZ, RZ, UR33 ;  /* 0x00000021ff137e24 */ /* 0x002fe2000f8e00ff */
[-C--:B------:R-:W-:Y:S02]  /*5f90*/  LEA.HI.X.SX32 R107, R7, R245.reuse, 0x2, P0 ;  /* 0x000000f5076b7211 */ /* 0x080fe400000f16ff */
[----:B------:R-:W-:Y:S02]  /*5fa0*/  MOV R7, UR34 ;  /* 0x0000002200077c02 */ /* 0x000fe40008000f00 */
[-C--:B------:R-:W-:Y:S01]  /*5fb0*/  LEA R16, P1, R19, R244.reuse, 0x2 ;  /* 0x000000f413107211 */ /* 0x080fe200078210ff */
[----:B------:R1:W-:Y:S01]  /*5fc0*/  REDG.E.ADD.F32.FTZ.RN.STRONG.GPU desc[UR6][R106.64], R15 ;  /* 0x0000000f6a0079a6 */ /* 0x0003e2000c10f386 */
[-C--:B------:R-:W-:Y:S01]  /*5fd0*/  LEA R18, P2, R7, R244.reuse, 0x2 ;  /* 0x000000f407127211 */ /* 0x080fe200078410ff */
[----:B------:R-:W-:Y:S01]  /*5fe0*/  IMAD.U32 R7, RZ, RZ, UR21 ;  /* 0x00000015ff077e24 */ /* 0x000fe2000f8e00ff */
[-C--:B------:R-:W-:Y:S01]  /*5ff0*/  LEA.HI.X.SX32 R17, R17, R245.reuse, 0x2, P1 ;  /* 0x000000f511117211 */ /* 0x080fe200008f16ff */
[----:B------:R-:W-:Y:S01]  /*6000*/  REDG.E.ADD.F32.FTZ.RN.STRONG.GPU desc[UR6][R244.64+0x100], R52 ;  /* 0x00010034f40079a6 */ /* 0x000fe2000c10f386 */
[-C--:B------:R-:W-:Y:S02]  /*6010*/  LEA.HI.X.SX32 R19, R105, R245.reuse, 0x2, P2 ;  /* 0x000000f569137211 */ /* 0x080fe400010f16ff */
[-C--:B--2---:R-:W-:Y:S01]  /*6020*/  LEA R100, P0, R11, R244.reuse, 0x2 ;  /* 0x000000f40b647211 */ /* 0x084fe200078010ff */
[----:B------:R2:W-:Y:S01]  /*6030*/  REDG.E.ADD.F32.FTZ.RN.STRONG.GPU desc[UR6][R102.64+0x100], R53 ;  /* 0x00010035660079a6 */ /* 0x0005e2000c10f386 */
[----:B------:R-:W-:Y:S02]  /*6040*/  IMAD.U32 R11, RZ, RZ, UR19 ;  /* 0x00000013ff0b7e24 */ /* 0x000fe4000f8e00ff */
[-C--:B------:R-:W-:Y:S01]  /*6050*/  LEA.HI.X.SX32 R101, R7, R245.reuse, 0x2, P0 ;  /* 0x000000f507657211 */ /* 0x080fe200000f16ff */
[----:B------:R2:W-:Y:S01]  /*6060*/  REDG.E.ADD.F32.FTZ.RN.STRONG.GPU desc[UR6][R18.64], R54 ;  /* 0x00000036120079a6 */ /* 0x0005e2000c10f386 */
[----:B------:R-:W-:Y:S02]  /*6070*/  IMAD.U32 R7, RZ, RZ, UR20 ;  /* 0x00000014ff077e24 */ /* 0x000fe4000f8e00ff */
[----:B---3--:R-:W-:Y:S01]  /*6080*/  IMAD.U32 R13, RZ, RZ, UR19 ;  /* 0x00000013ff0d7e24 */ /* 0x008fe2000f8e00ff */
[----:B------:R3:W-:Y:S01]  /*6090*/  REDG.E.ADD.F32.FTZ.RN.STRONG.GPU desc[UR6][R16.64], R55 ;  /* 0x00000037100079a6 */ /* 0x0007e2000c10f386 */
[----:B------:R-:W-:Y:S01]  /*60a0*/  IMAD.U32 R5, RZ, RZ, UR32 ;  /* 0x00000020ff057e24 */ /* 0x000fe2000f8e00ff */
[-C--:B------:R-:W-:Y:S01]  /*60b0*/  LEA R12, P2, R7, R244.reuse, 0x2 ;  /* 0x000000f4070c7211 */ /* 0x080fe200078410ff */
[----:B----4-:R-:W-:Y:S01]  /*60c0*/  IMAD.U32 R9, RZ, RZ, UR35 ;  /* 0x00000023ff097e24 */ /* 0x010fe2000f8e00ff */
[-C--:B------:R-:W-:Y:S01]  /*60d0*/  LEA R10, P1, R13, R244.reuse, 0x2 ;  /* 0x000000f40d0a7211 */ /* 0x080fe200078210ff */
[----:B------:R4:W-:Y:S01]  /*60e0*/  REDG.E.ADD.F32.FTZ.RN.STRONG.GPU desc[UR6][R100.64], R56 ;  /* 0x00000038640079a6 */ /* 0x0009e2000c10f386 */
[----:B------:R-:W-:Y:S02]  /*60f0*/  IMAD.U32 R7, RZ, RZ, UR35 ;  /* 0x00000023ff077e24 */ /* 0x000fe4000f8e00ff */
[-C--:B------:R-:W-:Y:S02]  /*6100*/  LEA.HI.X.SX32 R11, R11, R245.reuse, 0x2, P1 ;  /* 0x000000f50b0b7211 */ /* 0x080fe400008f16ff */
[-C--:B------:R-:W-:Y:S01]  /*6110*/  LEA R4, P0, R9, R244.reuse, 0x2 ;  /* 0x000000f409047211 */ /* 0x080fe200078010ff */
[----:B-1----:R-:W-:Y:S02]  /*6120*/  IMAD.U32 R15, RZ, RZ, UR20 ;  /* 0x00000014ff0f7e24 */ /* 0x002fe4000f8e00ff */
[----:B------:R-:W-:Y:S03]  /*6130*/  IMAD.U32 R9, RZ, RZ, UR32 ;  /* 0x00000020ff097e24 */ /* 0x000fe6000f8e00ff */
[-C--:B------:R-:W-:Y:S01]  /*6140*/  LEA.HI.X.SX32 R13, R15, R245.reuse, 0x2, P2 ;  /* 0x000000f50f0d7211 */ /* 0x080fe200010f16ff */
[----:B------:R-:W-:Y:S02]  /*6150*/  IMAD.U32 R15, RZ, RZ, UR29 ;  /* 0x0000001dff0f7e24 */ /* 0x000fe4000f8e00ff */
[----:B--2---:R-:W-:Y:S02]  /*6160*/  IMAD.U32 R53, RZ, RZ, UR31 ;  /* 0x0000001fff357e24 */ /* 0x004fe4000f8e00ff */
[----:B------:R1:W-:Y:S01]  /*6170*/  REDG.E.ADD.F32.FTZ.RN.STRONG.GPU desc[UR6][R12.64], R57 ;  /* 0x000000390c0079a6 */ /* 0x0003e2000c10f386 */
[-C--:B------:R-:W-:Y:S01]  /*6180*/  LEA R104, P2, R15, R244.reuse, 0x2 ;  /* 0x000000f40f687211 */ /* 0x080fe200078410ff */
[----:B------:R-:W-:Y:S01]  /*6190*/  IMAD.U32 R19, RZ, RZ, UR30 ;  /* 0x0000001eff137e24 */ /* 0x000fe2000f8e00ff */
[-C--:B------:R-:W-:Y:S01]  /*61a0*/  LEA R54, P1, R5, R244.reuse, 0x2 ;  /* 0x000000f405367211 */ /* 0x080fe200078210ff */
[----:B------:R2:W-:Y:S01]  /*61b0*/  REDG.E.ADD.F32.FTZ.RN.STRONG.GPU desc[UR6][R10.64], R58 ;  /* 0x0000003a0a0079a6 */ /* 0x0005e2000c10f386 */
[-C--:B------:R-:W-:Y:S01]  /*61c0*/  LEA.HI.X.SX32 R5, R7, R245.reuse, 0x2, P0 ;  /* 0x000000f507057211 */ /* 0x080fe200000f16ff */
[----:B---3--:R-:W-:Y:S01]  /*61d0*/  IMAD.U32 R17, RZ, RZ, UR30 ;  /* 0x0000001eff117e24 */ /* 0x008fe2000f8e00ff */
[-C--:B------:R-:W-:Y:S01]  /*61e0*/  LEA.HI.X.SX32 R55, R9, R245.reuse, 0x2, P1 ;  /* 0x000000f509377211 */ /* 0x080fe200008f16ff */
[----:B------:R-:W-:Y:S01]  /*61f0*/  IMAD.U32 R7, RZ, RZ, UR37 ;  /* 0x00000025ff077e24 */ /* 0x000fe2000f8e00ff */
[----:B------:R-:W-:Y:S01]  /*6200*/  MOV R9, UR31 ;  /* 0x0000001f00097c02 */ /* 0x000fe20008000f00 */
[----:B------:R3:W-:Y:S01]  /*6210*/  REDG.E.ADD.F32.FTZ.RN.STRONG.GPU desc[UR6][R4.64], R59 ;  /* 0x0000003b040079a6 */ /* 0x0007e2000c10f386 */
[-C--:B----4-:R-:W-:Y:S02]  /*6220*/  LEA R100, P3, R19, R244.reuse, 0x2 ;  /* 0x000000f413647211 */ /* 0x090fe400078610ff */
[-C--:B------:R-:W-:Y:S01]  /*6230*/  LEA R18, P0, R9, R244.reuse, 0x2 ;  /* 0x000000f409127211 */ /* 0x080fe200078010ff */
[----:B------:R-:W-:Y:S01]  /*6240*/  REDG.E.ADD.F32.FTZ.RN.STRONG.GPU desc[UR6][R244.64+0x180], R64 ;  /* 0x00018040f40079a6 */ /* 0x000fe2000c10f386 */
[-C--:B------:R-:W-:Y:S01]  /*6250*/  LEA.HI.X.SX32 R101, R17, R245.reuse, 0x2, P3 ;  /* 0x000000f511657211 */ /* 0x080fe200018f16ff */
[----:B------:R-:W-:Y:S01]  /*6260*/  IMAD.U32 R9, RZ, RZ, UR28 ;  /* 0x0000001cff097e24 */ /* 0x000fe2000f8e00ff */
[-C--:B------:R-:W-:Y:S01]  /*6270*/  LEA.HI.X.SX32 R19, R53, R245.reuse, 0x2, P0 ;  /* 0x000000f535137211 */ /* 0x080fe200000f16ff */
[----:B------:R-:W-:Y:S01]  /*6280*/  REDG.E.ADD.F32.FTZ.RN.STRONG.GPU desc[UR6][R102.64+0x180], R65 ;  /* 0x00018041660079a6 */ /* 0x000fe2000c10f386 */
[-C--:B------:R-:W-:Y:S03]  /*6290*/  LEA R108, P0, R7, R244.reuse, 0x2 ;  /* 0x000000f4076c7211 */ /* 0x080fe600078010ff */
[----:B------:R-:W-:Y:S04]  /*62a0*/  REDG.E.ADD.F32.FTZ.RN.STRONG.GPU desc[UR6][R54.64], R66 ;  /* 0x00000042360079a6 */ /* 0x000fe8000c10f386 */
[----:B------:R-:W-:Y:S01]  /*62b0*/  REDG.E.ADD.F32.FTZ.RN.STRONG.GPU desc[UR6][R18.64], R67 ;  /* 0x00000043120079a6 */ /* 0x000fe2000c10f386 */
[----:B-1----:R-:W-:Y:S03]  /*62c0*/  IMAD.U32 R13, RZ, RZ, UR28 ;  /* 0x0000001cff0d7e24 */ /* 0x002fe6000f8e00ff */
[----:B------:R-:W-:Y:S01]  /*62d0*/  REDG.E.ADD.F32.FTZ.RN.STRONG.GPU desc[UR6][R100.64], R60 ;  /* 0x0000003c640079a6 */ /* 0x000fe2000c10f386 */
[----:B--2---:R-:W-:Y:S01]  /*62e0*/  IMAD.U32 R11, RZ, RZ, UR29 ;  /* 0x0000001dff0b7e24 */ /* 0x004fe2000f8e00ff */
[----:B------:R-:W-:Y:S02]  /*62f0*/  LEA R106, P1, R13, R244, 0x2 ;  /* 0x000000f40d6a7211 */ /* 0x000fe400078210ff */
[----:B------:R-:W-:Y:S02]  /*6300*/  LDSM.16.MT88.4 R12, [R0+0x10000] ;  /* 0x01000000000c783b */ /* 0x000fe40000004200 */
[-C--:B------:R-:W-:Y:S01]  /*6310*/  LEA.HI.X.SX32 R105, R11, R245.reuse, 0x2, P2 ;  /* 0x000000f50b697211 */ /* 0x080fe200010f16ff */
[----:B---3--:R-:W-:Y:S01]  /*6320*/  IMAD.U32 R5, RZ, RZ, UR37 ;  /* 0x00000025ff057e24 */ /* 0x008fe2000f8e00ff */
[-C--:B------:R-:W-:Y:S01]  /*6330*/  LEA.HI.X.SX32 R107, R9, R245.reuse, 0x2, P1 ;  /* 0x000000f5096b7211 */ /* 0x080fe200008f16ff */
[----:B------:R-:W-:Y:S01]  /*6340*/  LDSM.16.MT88.4 R16, [R207+0x2000] ;  /* 0x00200000cf10783b */ /* 0x000fe20000004200 */
[----:B------:R-:W-:Y:S01]  /*6350*/  PLOP3.LUT P1, PT, PT, PT, UP0, 0x80, 0x0 ;  /* 0x000000000000781c */ /* 0x000fe20003f2f008 */
[----:B------:R-:W-:Y:S01]  /*6360*/  @UP2 UIADD3 UR13, UP0, UR13, -0x100, URZ ;  /* 0xffffff000d0d2890 */ /* 0x000fe2000ff1e03f */
[----:B------:R-:W-:Y:S01]  /*6370*/  LEA.HI.X.SX32 R109, R5, R245, 0x2, P0 ;  /* 0x000000f5056d7211 */ /* 0x000fe200000f16ff */
[----:B------:R-:W-:Y:S01]  /*6380*/  REDG.E.ADD.F32.FTZ.RN.STRONG.GPU desc[UR6][R104.64], R61 ;  /* 0x0000003d680079a6 */ /* 0x000fe2000c10f386 */
[----:B------:R-:W-:Y:S01]  /*6390*/  PLOP3.LUT P0, PT, PT, PT, UP1, 0x80, 0x0 ;  /* 0x000000000000781c */ /* 0x000fe20003f0f018 */
[----:B------:R-:W-:Y:S02]  /*63a0*/  @UP2 UIADD3.X UR12, UR12, -0x1, URZ, UP0, !UPT ;  /* 0xffffffff0c0c2890 */ /* 0x000fe400087fe43f */
[----:B------:R-:W-:Y:S04]  /*63b0*/  REDG.E.ADD.F32.FTZ.RN.STRONG.GPU desc[UR6][R106.64], R62 ;  /* 0x0000003e6a0079a6 */ /* 0x000fe8000c10f386 */
[----:B------:R-:W-:Y:S04]  /*63c0*/  REDG.E.ADD.F32.FTZ.RN.STRONG.GPU desc[UR6][R108.64], R63 ;  /* 0x0000003f6c0079a6 */ /* 0x000fe8000c10f386 */
[----:B------:R-:W-:Y:S04]  /*63d0*/  LDSM.16.MT88.4 R4, [R210+0x10000] ;  /* 0x01000000d204783b */ /* 0x000fe80000004200 */
[----:B------:R-:W1:Y:S04]  /*63e0*/  LDSM.16.MT88.4 R8, [R207] ;  /* 0x00000000cf08783b */ /* 0x000e680000004200 */
[----:B------:R-:W-:Y:S04]  /*63f0*/  LDSM.16.MT88.4 R52, [R210+0x10800] ;  /* 0x01080000d234783b */ /* 0x000fe80000004200 */
[----:B------:R-:W2:Y:S04]  /*6400*/  LDSM.16.MT88.4 R56, [R207+0x800] ;  /* 0x00080000cf38783b */ /* 0x000ea80000004200 */
[----:B------:R-:W3:Y:S04]  /*6410*/  LDSM.16.MT88.4 R64, [R0+0x10800] ;  /* 0x010800000040783b */ /* 0x000ee80000004200 */
[----:B------:R-:W4:Y:S04]  /*6420*/  LDSM.16.MT88.4 R100, [R207+0x2800] ;  /* 0x00280000cf64783b */ /* 0x000f280000004200 */
[----:B------:R-:W-:Y:S01]  /*6430*/  LDSM.16.MT88.4 R60, [R0+0x11800] ;  /* 0x01180000003c783b */ /* 0x000fe20000004200 */
        /* <DEDUP_REMOVED lines=22> */
[----:B------:R-:W2:Y:S05]  /*65a0*/  LDSM.16.MT88.4 R52, [R210+0x11800] ;  /* 0x01180000d234783b */ /* 0x000eaa0000004200 */
[-C--:B-1----:R-:W-:Y:S06]  /*65b0*/  HMMA.16816.F32.BF16 R68, R4, R8.reuse, R68 ;  /* 0x000000080444723c */ /* 0x082fec0000041844 */
        /* <DEDUP_REMOVED lines=8> */
[C---:B------:R-:W-:Y:S01]  /*6640*/  VIADD R4, R207.reuse, 0xffffc000 ;  /* 0xffffc000cf047836 */ /* 0x040fe20000000000 */
[C---:B------:R-:W-:Y:S05]  /*6650*/  HMMA.16816.F32.BF16 R72, R60.reuse, R56, R72 ;  /* 0x000000383c48723c */ /* 0x040fea0000041848 */
        /* <DEDUP_REMOVED lines=12> */
[----:B------:R-:W-:-:S05]  /*6720*/  R2UR UR9, R242 ;  /* 0x00000000f20972ca */ /* 0x000fca00000e0000 */
[----:B------:R-:W-:Y:S01]  /*6730*/  ULDC UR5, c[0x0][0x390] ;  /* 0x0000e40000057ab9 */ /* 0x000fe20000000800 */
[----:B------:R-:W-:Y:S01]  /*6740*/  ULDC UR8, c[0x0][0x38c] ;  /* 0x0000e30000087ab9 */ /* 0x000fe20000000800 */
        /* <DEDUP_REMOVED lines=57> */
[----:B------:R-:W-:Y:S01]  /*6ae0*/  FMUL.FTZ R28, R28, UR8 ;  /* 0x000000081c1c7c20 */ /* 0x000fe20008410000 */
[----:B------:R-:W-:Y:S01]  /*6af0*/  FMUL.FTZ R29, R29, UR8 ;  /* 0x000000081d1d7c20 */ /* 0x000fe20008410000 */
[----:B------:R1:W-:Y:S01]  /*6b00*/  STS [R228+0x400], R71 ;  /* 0x00040047e4007388 */ /* 0x0003e20000000800 */
        /* <DEDUP_REMOVED lines=11> */
[----:B------:R1:W-:Y:S01]  /*6bc0*/  STS [R228+0x1000], R73 ;  /* 0x00100049e4007388 */ /* 0x0003e20000000800 */
        /* <DEDUP_REMOVED lines=17> */
[----:B------:R-:W-:Y:S01]  /*6ce0*/  UISETP.NE.AND UP0, UPT, UR9, -0x1, UPT ;  /* 0xffffffff0900788c */ /* 0x000fe2000bf05270 */
[----:B------:R-:W-:Y:S01]  /*6cf0*/  F2FP.BF16.F32.PACK_AB R25, R25, R24 ;  /* 0x000000181919723e */ /* 0x000fe200000010ff */
[----:B------:R1:W-:Y:S01]  /*6d00*/  STS [R228+0x2400], R87 ;  /* 0x00240057e4007388 */ /* 0x0003e20000000800 */
[----:B------:R-:W-:Y:S01]  /*6d10*/  F2FP.BF16.F32.PACK_AB R27, R27, R26 ;  /* 0x0000001a1b1b723e */ /* 0x000fe200000010ff */
[----:B------:R-:W-:Y:S01]  /*6d20*/  FMUL.FTZ R44, R44, UR8 ;  /* 0x000000082c2c7c20 */ /* 0x000fe20008410000 */
[----:B------:R-:W-:Y:S01]  /*6d30*/  F2FP.BF16.F32.PACK_AB R29, R29, R28 ;  /* 0x0000001c1d1d723e */ /* 0x000fe200000010ff */
[----:B------:R1:W-:Y:S01]  /*6d40*/  STS [R230+0x2000], R97 ;  /* 0x00200061e6007388 */ /* 0x0003e20000000800 */
[----:B------:R-:W-:Y:S01]  /*6d50*/  F2FP.BF16.F32.PACK_AB R31, R31, R30 ;  /* 0x0000001e1f1f723e */ /* 0x000fe200000010ff */
[----:B------:R-:W-:Y:S01]  /*6d60*/  FMUL.FTZ R45, R45, UR8 ;  /* 0x000000082d2d7c20 */ /* 0x000fe20008410000 */
[----:B------:R-:W-:Y:S01]  /*6d70*/  F2FP.BF16.F32.PACK_AB R37, R37, R36 ;  /* 0x000000242525723e */ /* 0x000fe200000010ff */
[----:B------:R1:W-:Y:S01]  /*6d80*/  STS [R230+0x2400], R99 ;  /* 0x00240063e6007388 */ /* 0x0003e20000000800 */
[----:B------:R-:W-:Y:S01]  /*6d90*/  F2FP.BF16.F32.PACK_AB R39, R39, R38 ;  /* 0x000000262727723e */ /* 0x000fe200000010ff */
[----:B------:R-:W-:Y:S01]  /*6da0*/  @UP0 UIADD3 UR5, UR61, UR9, URZ ;  /* 0x000000093d050290 */ /* 0x000fe2000fffe03f */
[----:B------:R-:W-:Y:S01]  /*6db0*/  F2FP.BF16.F32.PACK_AB R49, R49, R48 ;  /* 0x000000303131723e */ /* 0x000fe200000010ff */
[----:B------:R1:W-:Y:S01]  /*6dc0*/  STS [R228+0x3000], R89 ;  /* 0x00300059e4007388 */ /* 0x0003e20000000800 */
[----:B------:R-:W-:Y:S01]  /*6dd0*/  F2FP.BF16.F32.PACK_AB R51, R51, R50 ;  /* 0x000000323333723e */ /* 0x000fe200000010ff */
[----:B------:R-:W-:Y:S01]  /*6de0*/  @UP0 ULDC.64 UR14, c[0x0][0x450] ;  /* 0x00011400000e0ab9 */ /* 0x000fe20000000a00 */
[----:B------:R-:W-:Y:S01]  /*6df0*/  F2FP.BF16.F32.PACK_AB R41, R41, R40 ;  /* 0x000000282929723e */ /* 0x000fe200000010ff */
[----:B------:R1:W-:Y:S01]  /*6e00*/  STS [R228+0x3400], R91 ;  /* 0x0034005be4007388 */ /* 0x0003e20000000800 */
[----:B------:R-:W-:Y:S01]  /*6e10*/  F2FP.BF16.F32.PACK_AB R43, R43, R42 ;  /* 0x0000002a2b2b723e */ /* 0x000fe200000010ff */
[----:B------:R-:W-:Y:S01]  /*6e20*/  @UP0 UIMAD.WIDE.U32 UR12, UR5, UR14, URZ ;  /* 0x0000000e050c02a5 */ /* 0x000fe2000f8e003f */
[----:B------:R-:W-:Y:S01]  /*6e30*/  PLOP3.LUT P0, PT, PT, PT, UP0, 0x80, 0x0 ;  /* 0x000000000000781c */ /* 0x000fe20003f0f008 */
[----:B------:R1:W-:Y:S01]  /*6e40*/  STS [R230+0x3000], R93 ;  /* 0x0030005de6007388 */ /* 0x0003e20000000800 */
[----:B------:R-:W-:Y:S01]  /*6e50*/  @UP0 UIMAD UR5, UR5, UR15, URZ ;  /* 0x0000000f050502a4 */ /* 0x000fe2000f8e023f */
[----:B------:R-:W-:Y:S01]  /*6e60*/  FMUL.FTZ R46, R46, UR8 ;  /* 0x000000082e2e7c20 */ /* 0x000fe20008410000 */
[----:B------:R-:W-:Y:S01]  /*6e70*/  FMUL.FTZ R47, R47, UR8 ;  /* 0x000000082f2f7c20 */ /* 0x000fe20008410000 */
[----:B------:R1:W-:Y:S01]  /*6e80*/  STS [R230+0x3400], R95 ;  /* 0x0034005fe6007388 */ /* 0x0003e20000000800 */
[----:B------:R-:W-:Y:S01]  /*6e90*/  @UP0 UIADD3 UR19, UR13, UR5, URZ ;  /* 0x000000050d130290 */ /* 0x000fe2000fffe03f */
[----:B------:R-:W-:-:S02]  /*6ea0*/  @UP0 UMOV UR18, UR12 ;  /* 0x0000000c00120c82 */ /* 0x000fc40008000000 */
        /* <DEDUP_REMOVED lines=15> */
[----:B------:R-:W2:Y:S01]  /*6fa0*/  S2UR UR11, SR_CTAID.Y ;  /* 0x00000000000b79c3 */ /* 0x000ea20000002600 */
[----:B------:R-:W-:Y:S01]  /*6fb0*/  USHF.R.S32.HI UR5, URZ, 0x1f, UR61 ;  /* 0x0000001f3f057899 */ /* 0x000fe2000801143d */
[----:B------:R-:W-:Y:S01]  /*6fc0*/  ULDC.64 UR14, c[0x0][0x450] ;  /* 0x00011400000e7ab9 */ /* 0x000fe20000000a00 */
[----:B------:R-:W-:Y:S02]  /*6fd0*/  ULDC.64 UR12, c[0x0][0x438] ;  /* 0x00010e00000c7ab9 */ /* 0x000fe40000000a00 */
[----:B------:R-:W-:Y:S02]  /*6fe0*/  UIMAD UR5, UR5, UR14, URZ ;  /* 0x0000000e050572a4 */ /* 0x000fe4000f8e023f */
[----:B------:R-:W-:Y:S02]  /*6ff0*/  UIMAD.WIDE.U32 UR8, UR61, UR14, URZ ;  /* 0x0000000e3d0872a5 */ /* 0x000fe4000f8e003f */
[----:B------:R-:W-:-:S04]  /*7000*/  UIMAD UR5, UR61, UR15, UR5 ;  /* 0x0000000f3d0572a4 */ /* 0x000fc8000f8e0205 */
[----:B------:R-:W-:Y:S02]  /*7010*/  UIADD3 UR9, UR9, UR5, URZ ;  /* 0x0000000509097290 */ /* 0x000fe4000fffe03f */
[----:B--2---:R-:W-:Y:S01]  /*7020*/  USHF.R.S32.HI UR16, URZ, 0x1f, UR11 ;  /* 0x0000001f3f107899 */ /* 0x004fe2000801140b */
[----:B------:R-:W2:Y:S03]  /*7030*/  S2UR UR11, SR_CTAID.Y ;  /* 0x00000000000b79c3 */ /* 0x000ea60000002600 */
[----:B------:R-:W-:Y:S02]  /*7040*/  UIMAD UR5, UR16, UR12, URZ ;  /* 0x0000000c100572a4 */ /* 0x000fe4000f8e023f */
[----:B--2---:R-:W-:Y:S02]  /*7050*/  UIMAD.WIDE.U32 UR8, UR11, UR12, UR8 ;  /* 0x0000000c0b0872a5 */ /* 0x004fe4000f8e0008 */
[----:B------:R-:W-:-:S04]  /*7060*/  UIMAD UR5, UR11, UR13, UR5 ;  /* 0x0000000d0b0572a4 */ /* 0x000fc8000f8e0205 */
[----:B------:R-:W-:Y:S01]  /*7070*/  UIADD3 UR19, UR9, UR5, URZ ;  /* 0x0000000509137290 */ /* 0x000fe2000fffe03f */
[----:B------:R-:W-:-:S11]  /*7080*/  UMOV UR18, UR8 ;  /* 0x0000000800127c82 */ /* 0x000fd60008000000 */
.L_x_477:
[----:B------:R-:W-:Y:S01]  /*7090*/  R2UR UR5, R242 ;  /* 0x00000000f20572ca */ /* 0x000fe200000e0000 */
[----:B------:R-:W-:Y:S01]  /*70a0*/  @UP0 ULDC.64 UR8, c[0x0][0x458] ;  /* 0x0001160000080ab9 */ /* 0x000fe20000000a00 */
[----:B------:R-:W-:Y:S02]  /*70b0*/  F2FP.BF16.F32.PACK_AB R45, R45, R44 ;  /* 0x0000002c2d2d723e */ /* 0x000fe400000010ff */
[----:B------:R-:W-:-:S09]  /*70c0*/  F2FP.BF16.F32.PACK_AB R47, R47, R46 ;  /* 0x0000002e2f2f723e */ /* 0x000fd200000010ff */
[----:B------:R-:W-:-:S04]  /*70d0*/  @UP0 UIADD3 UR5, UR61, UR5, URZ ;  /* 0x000000053d050290 */ /* 0x000fc8000fffe03f */
[----:B------:R-:W-:Y:S02]  /*70e0*/  @UP0 UIMAD.WIDE.U32 UR12, UR5, UR8, URZ ;  /* 0x00000008050c02a5 */ /* 0x000fe4000f8e003f */
[----:B------:R-:W-:-:S04]  /*70f0*/  @UP0 UIMAD UR5, UR5, UR9, URZ ;  /* 0x00000009050502a4 */ /* 0x000fc8000f8e023f */
[----:B------:R-:W-:Y:S01]  /*7100*/  @UP0 UIADD3 UR13, UR13, UR5, URZ ;  /* 0x000000050d0d0290 */ /* 0x000fe2000fffe03f */
[----:B------:R-:W-:Y:S11]  /*7110*/  @P0 BRA `(.L_x_478) ;  /* 0x0000000000380947 */ /* 0x000ff60003800000 */
        /* <DEDUP_REMOVED lines=10> */
[----:B------:R-:W-:-:S04]  /*71c0*/  UIMAD UR5, UR20, UR16, URZ ;  /* 0x00000010140572a4 */ /* 0x000fc8000f8e023f */
[----:B--2---:R-:W-:Y:S02]  /*71d0*/  UIMAD UR5, UR11, UR17, UR5 ;  /* 0x000000110b0572a4 */ /* 0x004fe4000f8e0205 */
[----:B------:R-:W-:-:S04]  /*71e0*/  UIMAD.WIDE.U32 UR12, UR11, UR16, UR12 ;  /* 0x000000100b0c72a5 */ /* 0x000fc8000f8e000c */
[----:B------:R-:W-:-:S12]  /*71f0*/  UIADD3 UR13, UR13, UR5, URZ ;  /* 0x000000050d0d7290 */ /* 0x000fd8000fffe03f */
.L_x_478:
[----:B------:R-:W-:Y:S01]  /*7200*/  R2UR UR16, R241 ;  /* 0x00000000f11072ca */ /* 0x000fe200000e0000 */
[----:B------:R-:W-:Y:S01]  /*7210*/  IMAD.U32 R5, RZ, RZ, UR14 ;  /* 0x0000000eff057e24 */ /* 0x000fe2000f8e00ff */
[--C-:B-1----:R-:W-:Y:S01]  /*7220*/  SHF.R.S32.HI R33, RZ, 0x1f, R220.reuse ;  /* 0x0000001fff217819 */ /* 0x102fe200000114dc */
[----:B------:R-:W-:Y:S01]  /*7230*/  IMAD.MOV.U32 R32, RZ, RZ, R220 ;  /* 0x000000ffff207224 */ /* 0x000fe200078e00dc */
[----:B------:R1:W-:Y:S01]  /*7240*/  STS [R230+0x7000], R45 ;  /* 0x0070002de6007388 */ /* 0x0003e20000000800 */
[----:B------:R-:W-:Y:S01]  /*7250*/  UIMAD UR10, UR60, -0x40, UR10 ;  /* 0xffffffc03c0a78a4 */ /* 0x000fe2000f8e020a */
[----:B------:R-:W-:Y:S01]  /*7260*/  IADD3 R4, R217, 0x20, RZ ;  /* 0x00000020d9047810 */ /* 0x000fe20007ffe0ff */
[----:B------:R-:W-:Y:S01]  /*7270*/  BSSY B0, `(.L_x_479) ;  /* 0x0000028000007945 */ /* 0x000fe20003800000 */
[----:B------:R1:W-:Y:S01]  /*7280*/  STS [R230+0x7400], R47 ;  /* 0x0074002fe6007388 */ /* 0x0003e20000000800 */
[----:B------:R-:W-:Y:S01]  /*7290*/  SHF.R.S32.HI R28, RZ, 0x1f, R217 ;  /* 0x0000001fff1c7819 */ /* 0x000fe200000114d9 */
[----:B------:R-:W-:Y:S03]  /*72a0*/  BAR.SYNC.DEFER_BLOCKING 0x0 ;  /* 0x0000000000007b1d */ /* 0x000fe60000010000 */
[----:B------:R-:W-:Y:S01]  /*72b0*/  USHF.R.S32.HI UR5, URZ, 0x1f, UR16 ;  /* 0x0000001f3f057899 */ /* 0x000fe20008011410 */
[----:B------:R-:W-:Y:S01]  /*72c0*/  IMAD.WIDE.U32 R6, R5, UR16, R32 ;  /* 0x0000001005067c25 */ /* 0x000fe2000f8e0020 */
[----:B------:R-:W-:-:S02]  /*72d0*/  ISETP.GE.AND P2, PT, R217, UR10, PT ;  /* 0x0000000ad9007c0c */ /* 0x000fc4000bf46270 */
[----:B------:R-:W-:Y:S01]  /*72e0*/  UIMAD UR11, UR5, UR14, URZ ;  /* 0x0000000e050b72a4 */ /* 0x000fe2000f8e023f */
[----:B------:R-:W-:Y:S02]  /*72f0*/  ISETP.GE.AND P1, PT, R4, UR10, PT ;  /* 0x0000000a04007c0c */ /* 0x000fe4000bf26270 */
[----:B------:R-:W-:Y:S01]  /*7300*/  IADD3 R6, P0, R6, UR18, RZ ;  /* 0x0000001206067c10 */ /* 0x000fe2000ff1e0ff */
[----:B------:R-:W-:Y:S01]  /*7310*/  UIMAD UR11, UR16, UR15, UR11 ;  /* 0x0000000f100b72a4 */ /* 0x000fe2000f8e020b */
[----:B------:R-:W2:Y:S05]  /*7320*/  S2UR UR16, SR_CTAID.Z ;  /* 0x00000000001079c3 */ /* 0x000eaa0000002700 */
[----:B------:R-:W-:-:S05]  /*7330*/  IMAD.U32 R5, RZ, RZ, UR11 ;  /* 0x0000000bff057e24 */ /* 0x000fca000f8e00ff */
[----:B------:R-:W-:Y:S01]  /*7340*/  IADD3.X R7, R7, UR19, R5, P0, !PT ;  /* 0x0000001307077c10 */ /* 0x000fe200087fe405 */
[----:B------:R1:W3:Y:S04]  /*7350*/  LDS.128 R24, [R226+0xd000] ;  /* 0x00d00000e2187984 */ /* 0x0002e80000000c00 */
[----:B------:R1:W4:Y:S04]  /*7360*/  LDS.128 R20, [R226+0xf000] ;  /* 0x00f00000e2147984 */ /* 0x0003280000000c00 */
[----:B------:R1:W1:Y:S01]  /*7370*/  LDS.128 R16, [R226+0x11000] ;  /* 0x01100000e2107984 */ /* 0x0002620000000c00 */
[----:B--2---:R-:W-:-:S03]  /*7380*/  USHF.R.S32.HI UR20, URZ, 0x1f, UR16 ;  /* 0x0000001f3f147899 */ /* 0x004fc60008011410 */
[----:B------:R2:W1:Y:S01]  /*7390*/  LDS.128 R12, [R226+0x13000] ;  /* 0x01300000e20c7984 */ /* 0x0004620000000c00 */
[----:B------:R-:W-:Y:S02]  /*73a0*/  ULDC.64 UR16, c[0x0][0x468] ;  /* 0x00011a0000107ab9 */ /* 0x000fe40000000a00 */
[----:B------:R-:W-:Y:S01]  /*73b0*/  UIMAD UR11, UR20, UR16, URZ ;  /* 0x00000010140b72a4 */ /* 0x000fe2000f8e023f */
[----:B------:R-:W-:-:S04]  /*73c0*/  IMAD.U32 R34, RZ, RZ, UR16 ;  /* 0x00000010ff227e24 */ /* 0x000fc8000f8e00ff */
[----:B------:R-:W2:Y:S02]  /*73d0*/  S2UR UR20, SR_CTAID.Z ;  /* 0x00000000001479c3 */ /* 0x000ea40000002700 */
[----:B--2---:R-:W-:Y:S01]  /*73e0*/  UIMAD UR17, UR20, UR17, UR11 ;  /* 0x00000011141172a4 */ /* 0x004fe2000f8e020b */
[----:B------:R-:W-:-:S05]  /*73f0*/  IMAD.WIDE.U32 R34, R34, UR20, R6 ;  /* 0x0000001422227c25 */ /* 0x000fca000f8e0006 */
[----:B------:R-:W-:Y:S01]  /*7400*/  IADD3 R31, R35, UR17, RZ ;  /* 0x00000011231f7c10 */ /* 0x000fe2000fffe0ff */
[----:B---34-:R-:W-:Y:S06]  /*7410*/  @P2 BRA `(.L_x_480) ;  /* 0x0000000000342947 */ /* 0x018fec0003800000 */
[----:B------:R-:W2:Y:S01]  /*7420*/  LDS.128 R4, [R226+0xc000] ;  /* 0x00c00000e2047984 */ /* 0x000ea20000000c00 */
[----:B------:R-:W-:Y:S01]  /*7430*/  MOV R36, R34 ;  /* 0x0000002200247202 */ /* 0x000fe20000000f00 */
[----:B------:R-:W-:Y:S01]  /*7440*/  IMAD R30, R28, UR14, RZ ;  /* 0x0000000e1c1e7c24 */ /* 0x000fe2000f8e02ff */
[----:B------:R-:W-:Y:S01]  /*7450*/  MOV R37, R31 ;  /* 0x0000001f00257202 */ /* 0x000fe20000000f00 */
[----:B------:R-:W3:Y:S01]  /*7460*/  LDS.128 R8, [R226+0xe000] ;  /* 0x00e00000e2087984 */ /* 0x000ee20000000c00 */
[----:B------:R-:W-:Y:S01]  /*7470*/  ULDC.64 UR16, c[0x0][0x3f0] ;  /* 0x0000fc0000107ab9 */ /* 0x000fe20000000a00 */
[C---:B------:R-:W-:Y:S02]  /*7480*/  IMAD R29, R217.reuse, UR15, R30 ;  /* 0x0000000fd91d7c24 */ /* 0x040fe4000f8e021e */
[----:B------:R-:W-:-:S05]  /*7490*/  IMAD.WIDE.U32 R36, R217, UR14, R36 ;  /* 0x0000000ed9247c25 */ /* 0x000fca000f8e0024 */
[----:B------:R-:W-:Y:S02]  /*74a0*/  IADD3 R29, R29, R37, RZ ;  /* 0x000000251d1d7210 */ /* 0x000fe40007ffe0ff */
[----:B------:R-:W-:-:S04]  /*74b0*/  LEA R38, P0, R36, UR16, 0x1 ;  /* 0x0000001024267c11 */ /* 0x000fc8000f8008ff */
[----:B------:R-:W-:-:S05]  /*74c0*/  LEA.HI.X R39, R36, UR17, R29, 0x1, P0 ;  /* 0x0000001124277c11 */ /* 0x000fca00080f0c1d */
[----:B--2---:R2:W-:Y:S04]  /*74d0*/  STG.E.128 desc[UR6][R38.64], R4 ;  /* 0x0000000426007986 */ /* 0x0045e8000c101d06 */
[----:B---3--:R2:W-:Y:S02]  /*74e0*/  STG.E.128 desc[UR6][R38.64+0x80], R8 ;  /* 0x0000800826007986 */ /* 0x0085e4000c101d06 */
.L_x_480:
[----:B------:R-:W-:Y:S05]  /*74f0*/  BSYNC B0 ;  /* 0x0000000000007941 */ /* 0x000fea0003800000 */
.L_x_479:
[----:B------:R-:W-:Y:S04]  /*7500*/  BSSY B0, `(.L_x_481) ;  /* 0x000000e000007945 */ /* 0x000fe80003800000 */
[----:B------:R-:W-:Y:S05]  /*7510*/  @P1 BRA `(.L_x_482) ;  /* 0x0000000000301947 */ /* 0x000fea0003800000 */
[----:B--2---:R-:W-:Y:S01]  /*7520*/  IADD3 R5, P0, R217, 0x20, RZ ;  /* 0x00000020d9057810 */ /* 0x004fe20007f1e0ff */
[----:B------:R-:W-:Y:S01]  /*7530*/  ULDC.64 UR10, c[0x0][0x3f0] ;  /* 0x0000fc00000a7ab9 */ /* 0x000fe20000000a00 */
[----:B------:R-:W-:Y:S02]  /*7540*/  MOV R30, R34 ;  /* 0x00000022001e7202 */ /* 0x000fe40000000f00 */
[----:B------:R-:W-:-:S03]  /*7550*/  IADD3.X R4, RZ, R28, RZ, P0, !PT ;  /* 0x0000001cff047210 */ /* 0x000fc600007fe4ff */
[----:B------:R-:W-:-:S04]  /*7560*/  IMAD.WIDE.U32 R6, R5, UR14, R30 ;  /* 0x0000000e05067c25 */ /* 0x000fc8000f8e001e */
[----:B------:R-:W-:Y:S01]  /*7570*/  IMAD R4, R4, UR14, RZ ;  /* 0x0000000e04047c24 */ /* 0x000fe2000f8e02ff */
[----:B------:R-:W-:-:S03]  /*7580*/  LEA R8, P0, R6, UR10, 0x1 ;  /* 0x0000000a06087c11 */ /* 0x000fc6000f8008ff */
[----:B------:R-:W-:-:S05]  /*7590*/  IMAD R4, R5, UR15, R4 ;  /* 0x0000000f05047c24 */ /* 0x000fca000f8e0204 */
[----:B------:R-:W-:-:S04]  /*75a0*/  IADD3 R4, R4, R7, RZ ;  /* 0x0000000704047210 */ /* 0x000fc80007ffe0ff */
[----:B------:R-:W-:-:S05]  /*75b0*/  LEA.HI.X R9, R6, UR11, R4, 0x1, P0 ;  /* 0x0000000b06097c11 */ /* 0x000fca00080f0c04 */
[----:B------:R3:W-:Y:S04]  /*75c0*/  STG.E.128 desc[UR6][R8.64], R24 ;  /* 0x0000001808007986 */ /* 0x0007e8000c101d06 */
[----:B------:R3:W-:Y:S02]  /*75d0*/  STG.E.128 desc[UR6][R8.64+0x80], R20 ;  /* 0x0000801408007986 */ /* 0x0007e4000c101d06 */
.L_x_482:
[----:B------:R-:W-:Y:S05]  /*75e0*/  BSYNC B0 ;  /* 0x0000000000007941 */ /* 0x000fea0003800000 */
.L_x_481:
[----:B------:R-:W4:Y:S01]  /*75f0*/  S2UR UR10, SR_CTAID.Z ;  /* 0x00000000000a79c3 */ /* 0x000f220000002700 */
[----:B------:R-:W-:Y:S01]  /*7600*/  R2UR UR11, R241 ;  /* 0x00000000f10b72ca */ /* 0x000fe200000e0000 */
[----:B--23--:R2:W3:Y:S01]  /*7610*/  LDS.128 R8, [R226+0x10000] ;  /* 0x01000000e2087984 */ /* 0x00c4e20000000c00 */
[----:B------:R-:W-:Y:S01]  /*7620*/  IMAD.U32 R21, RZ, RZ, UR8 ;  /* 0x00000008ff157e24 */ /* 0x000fe2000f8e00ff */
[----:B------:R-:W-:Y:S01]  /*7630*/  UIMAD UR5, UR5, UR8, URZ ;  /* 0x00000008050572a4 */ /* 0x000fe2000f8e023f */
[----:B------:R-:W-:Y:S01]  /*7640*/  BSSY B0, `(.L_x_483) ;  /* 0x000001b000007945 */ /* 0x000fe20003800000 */
[----:B------:R2:W1:Y:S02]  /*7650*/  LDS.128 R4, [R226+0x12000] ;  /* 0x01200000e2047984 */ /* 0x0004640000000c00 */
[----:B------:R-:W2:Y:S06]  /*7660*/  S2UR UR14, SR_CTAID.Z ;  /* 0x00000000000e79c3 */ /* 0x000eac0000002700 */
[----:B------:R-:W-:Y:S01]  /*7670*/  IMAD.WIDE.U32 R20, R21, UR11, R32 ;  /* 0x0000000b15147c25 */ /* 0x000fe2000f8e0020 */
[----:B------:R-:W-:-:S02]  /*7680*/  UIMAD UR5, UR11, UR9, UR5 ;  /* 0x000000090b0572a4 */ /* 0x000fc4000f8e0205 */
[----:B------:R-:W-:-:S04]  /*7690*/  IADD3 R22, P0, R20, UR12, RZ ;  /* 0x0000000c14167c10 */ /* 0x000fc8000ff1e0ff */
[----:B------:R-:W-:Y:S01]  /*76a0*/  IMAD.U32 R20, RZ, RZ, UR5 ;  /* 0x00000005ff147e24 */ /* 0x000fe2000f8e00ff */
[----:B----4-:R-:W-:-:S04]  /*76b0*/  USHF.R.S32.HI UR15, URZ, 0x1f, UR10 ;  /* 0x0000001f3f0f7899 */ /* 0x010fc8000801140a */
[----:B------:R-:W-:Y:S01]  /*76c0*/  IADD3.X R23, R21, UR13, R20, P0, !PT ;  /* 0x0000000d15177c10 */ /* 0x000fe200087fe414 */
[----:B------:R-:W-:Y:S02]  /*76d0*/  ULDC.64 UR10, c[0x0][0x470] ;  /* 0x00011c00000a7ab9 */ /* 0x000fe40000000a00 */
[----:B------:R-:W-:Y:S01]  /*76e0*/  UIMAD UR5, UR15, UR10, URZ ;  /* 0x0000000a0f0572a4 */ /* 0x000fe2000f8e023f */
[----:B------:R-:W-:-:S03]  /*76f0*/  MOV R20, UR10 ;  /* 0x0000000a00147c02 */ /* 0x000fc60008000f00 */
[----:B--2---:R-:W-:Y:S02]  /*7700*/  UIMAD UR11, UR14, UR11, UR5 ;  /* 0x0000000b0e0b72a4 */ /* 0x004fe4000f8e0205 */
        /* <DEDUP_REMOVED lines=12> */
[----:B---3--:R2:W-:Y:S04]  /*77d0*/  STG.E.128 desc[UR6][R26.64], R8 ;  /* 0x000000081a007986 */ /* 0x0085e8000c101d06 */
[----:B-1----:R2:W-:Y:S02]  /*77e0*/  STG.E.128 desc[UR6][R26.64+0x80], R4 ;  /* 0x000080041a007986 */ /* 0x0025e4000c101d06 */
.L_x_484:
[----:B------:R-:W-:Y:S05]  /*77f0*/  BSYNC B0 ;  /* 0x0000000000007941 */ /* 0x000fea0003800000 */
.L_x_483:
[----:B------:R-:W-:Y:S05]  /*7800*/  @P1 BRA `(.L_x_473) ;  /* 0x0000000000301947 */ /* 0x000fea0003800000 */
[----:B-12---:R-:W-:Y:S01]  /*7810*/  IADD3 R4, P0, R217, 0x20, RZ ;  /* 0x00000020d9047810 */ /* 0x006fe20007f1e0ff */
        /* <DEDUP_REMOVED lines=9> */
[----:B------:R4:W-:Y:S04]  /*78b0*/  STG.E.128 desc[UR6][R4.64], R16 ;  /* 0x0000001004007986 */ /* 0x0009e8000c101d06 */
[----:B------:R4:W-:Y:S02]  /*78c0*/  STG.E.128 desc[UR6][R4.64+0x80], R12 ;  /* 0x0000800c04007986 */ /* 0x0009e4000c101d06 */
.L_x_473:
[----:B------:R-:W-:Y:S05]  /*78d0*/  BSYNC B1 ;  /* 0x0000000000017941 */ /* 0x000fea0003800000 */
.L_x_459:
[----:B------:R-:W-:Y:S01]  /*78e0*/  R2UR UR8, R218 ;  /* 0x00000000da0872ca */ /* 0x000fe200000e0000 */
[----:B------:R-:W-:Y:S02]  /*78f0*/  ULDC UR5, c[0x0][0xc] ;  /* 0x0000030000057ab9 */ /* 0x000fe40000000800 */
[----:B------:R-:W-:-:S10]  /*7900*/  UIADD3 UR60, UR5, UR60, URZ ;  /* 0x0000003c053c7290 */ /* 0x000fd4000fffe03f */
[----:B------:R-:W-:-:S06]  /*7910*/  UISETP.GE.AND UP0, UPT, UR60, UR8, UPT ;  /* 0x000000083c00728c */ /* 0x000fcc000bf06270 */
[----:B------:R-:W-:-:S13]  /*7920*/  PLOP3.LUT P0, PT, PT, PT, UP0, 0x80, 0x0 ;  /* 0x000000000000781c */ /* 0x000fda0003f0f008 */
[----:B------:R-:W-:Y:S05]  /*7930*/  @P0 BRA `(.L_x_485) ;  /* 0x0000000000040947 */ /* 0x000fea0003800000 */
[----:B------:R-:W-:Y:S05]  /*7940*/  BRA `(.L_x_486) ;  /* 0xffffff8c00f87947 */ /* 0x000fea000383ffff */
.L_x_485:
[----:B------:R-:W-:Y:S05]  /*7950*/  EXIT ;  /* 0x000000000000794d */ /* 0x000fea0003800000 */
.L_x_487:
        /* <DEDUP_REMOVED lines=10> */
.L_x_1079:


//--------------------- .text._ZN5flash44flash_bwd_dq_dk_dv_loop_seqk_parallel_kernelI23Flash_bwd_kernel_traitsILi128ELi64ELi64ELi8ELi4ELi2ELi2ELb1ELb0EN7cutlass10bfloat16_tE19Flash_kernel_traitsILi128ELi64ELi64ELi8ES3_EELb0ELb1ELb0ELb0ELb0ELb1ELb1EEEvNS_16Flash_bwd_paramsE --------------------------
	.section	.text._ZN5flash44flash_bwd_dq_dk_dv_loop_seqk_parallel_kernelI23Flash_bwd_kernel_traitsILi128ELi64ELi64ELi8ELi4ELi2ELi2ELb1ELb0EN7cutlass10bfloat16_tE19Flash_kernel_traitsILi128ELi64ELi64ELi8ES3_EELb0ELb1ELb0ELb0ELb0ELb1ELb1EEEvNS_16Flash_bwd_paramsE,"ax",@progbits
	.align	128
        .global         _ZN5flash44flash_bwd_dq_dk_dv_loop_seqk_parallel_kernelI23Flash_bwd_kernel_traitsILi128ELi64ELi64ELi8ELi4ELi2ELi2ELb1ELb0EN7cutlass10bfloat16_tE19Flash_kernel_traitsILi128ELi64ELi64ELi8ES3_EELb0ELb1ELb0ELb0ELb0ELb1ELb1EEEvNS_16Flash_bwd_paramsE
        .type           _ZN5flash44flash_bwd_dq_dk_dv_loop_seqk_parallel_kernelI23Flash_bwd_kernel_traitsILi128ELi64ELi64ELi8ELi4ELi2ELi2ELb1ELb0EN7cutlass10bfloat16_tE19Flash_kernel_traitsILi128ELi64ELi64ELi8ES3_EELb0ELb1ELb0ELb0ELb0ELb1ELb1EEEvNS_16Flash_bwd_paramsE,@function
        .size           _ZN5flash44flash_bwd_dq_dk_dv_loop_seqk_parallel_kernelI23Flash_bwd_kernel_traitsILi128ELi64ELi64ELi8ELi4ELi2ELi2ELb1ELb0EN7cutlass10bfloat16_tE19Flash_kernel_traitsILi128ELi64ELi64ELi8ES3_EELb0ELb1ELb0ELb0ELb0ELb1ELb1EEEvNS_16Flash_bwd_paramsE,(.L_x_1080 - _ZN5flash44flash_bwd_dq_dk_dv_loop_seqk_parallel_kernelI23Flash_bwd_kernel_traitsILi128ELi64ELi64ELi8ELi4ELi2ELi2ELb1ELb0EN7cutlass10bfloat16_tE19Flash_kernel_traitsILi128ELi64ELi64ELi8ES3_EELb0ELb1ELb0ELb0ELb0ELb1ELb1EEEvNS_16Flash_bwd_paramsE)
        .other          _ZN5flash44flash_bwd_dq_dk_dv_loop_seqk_parallel_kernelI23Flash_bwd_kernel_traitsILi128ELi64ELi64ELi8ELi4ELi2ELi2ELb1ELb0EN7cutlass10bfloat16_tE19Flash_kernel_traitsILi128ELi64ELi64ELi8ES3_EELb0ELb1ELb0ELb0ELb0ELb1ELb1EEEvNS_16Flash_bwd_paramsE,@"STO_CUDA_ENTRY STV_DEFAULT"
_ZN5flash44flash_bwd_dq_dk_dv_loop_seqk_parallel_kernelI23Flash_bwd_kernel_traitsILi128ELi64ELi64ELi8ELi4ELi2ELi2ELb1ELb0EN7cutlass10bfloat16_tE19Flash_kernel_traitsILi128ELi64ELi64ELi8ES3_EELb0ELb1ELb0ELb0ELb0ELb1ELb1EEEvNS_16Flash_bwd_paramsE:
.text._ZN5flash44flash_bwd_dq_dk_dv_loop_seqk_parallel_kernelI23Flash_bwd_kernel_traitsILi128ELi64ELi64ELi8ELi4ELi2ELi2ELb1ELb0EN7cutlass10bfloat16_tE19Flash_kernel_traitsILi128ELi64ELi64ELi8ES3_EELb0ELb1ELb0ELb0ELb0ELb1ELb1EEEvNS_16Flash_bwd_paramsE:
        /* <DEDUP_REMOVED lines=85> */
[----:B------:R-:W-:Y:S01]  /*0550*/  LOP3.LUT R9, R9, 0x7ffffffc, RZ, 0xc0, !PT ;  /* 0x7ffffffc09097812 */ /* 0x000fe200078ec0ff */
[----:B------:R-:W-:Y:S01]  /*0560*/  IMAD.IADD R215, R0, 0x1, R215 ;  /* 0x0000000100d77824 */ /* 0x000fe200078e02d7 */
[----:B------:R-:W-:Y:S01]  /*0570*/  R2P PR, R7, 0x6 ;  /* 0x0000000607007804 */ /* 0x000fe20000000000 */
[----:B------:R-:W-:Y:S01]  /*0580*/  IMAD R223, R10, 0x200, R223 ;  /* 0x000002000adf7824 */ /* 0x000fe200078e02df */
[----:B------:R-:W-:Y:S01]  /*0590*/  LOP3.LUT R210, R210, 0x8, R17, 0xf8, !PT ;  /* 0x00000008d2d27812 */ /* 0x000fe200078ef811 */
[----:B------:R-:W-:Y:S01]  /*05a0*/  IMAD.SHL.U32 R0, R10, 0x8, RZ ;  /* 0x000000080a007824 */ /* 0x000fe200078e00ff */
[----:B------:R-:W-:Y:S01]  /*05b0*/  LOP3.LUT R5, R5, 0x1c0, RZ, 0xc0, !PT ;  /* 0x000001c005057812 */ /* 0x000fe200078ec0ff */
[----:B------:R-:W-:Y:S01]  /*05c0*/  IMAD.SHL.U32 R10, R7, 0x40, RZ ;  /* 0x00000040070a7824 */ /* 0x000fe200078e00ff */
[----:B------:R-:W-:Y:S01]  /*05d0*/  LOP3.LUT R210, R13, R210, R11, 0xf6, !PT ;  /* 0x000000d20dd27212 */ /* 0x000fe200078ef60b */
[----:B------:R-:W-:Y:S01]  /*05e0*/  IMAD.SHL.U32 R7, R8, 0x20, RZ ;  /* 0x0000002008077824 */ /* 0x000fe200078e00ff */
[----:B------:R-:W-:Y:S01]  /*05f0*/  LOP3.LUT R0, R0, 0x18, RZ, 0xc0, !PT ;  /* 0x0000001800007812 */ /* 0x000fe200078ec0ff */
[----:B------:R-:W-:Y:S01]  /*0600*/  IMAD.IADD R9, R6, 0x1, -R9 ;  /* 0x0000000106097824 */ /* 0x000fe200078e0a09 */
[----:B------:R-:W-:Y:S01]  /*0610*/  LOP3.LUT R8, R10, 0x1c0, RZ, 0xc0, !PT ;  /* 0x000001c00a087812 */ /* 0x000fe200078ec0ff */
[----:B------:R-:W-:Y:S01]  /*0620*/  IMAD.SHL.U32 R11, R4, 0x20, RZ ;  /* 0x00000020040b7824 */ /* 0x000fe200078e00ff */
[----:B------:R-:W-:Y:S01]  /*0630*/  LOP3.LUT R222, R7, 0x6, R222, 0xf8, !PT ;  /* 0x0000000607de7812 */ /* 0x000fe200078ef8de */
[----:B------:R-:W-:Y:S01]  /*0640*/  IMAD.SHL.U32 R9, R9, 0x2, RZ ;  /* 0x0000000209097824 */ /* 0x000fe200078e00ff */
[----:B------:R-:W-:Y:S01]  /*0650*/  LOP3.LUT R6, R8, 0x20, R7, 0xf8, !PT ;  /* 0x0000002008067812 */ /* 0x000fe200078ef807 */
[----:B------:R-:W-:Y:S01]  /*0660*/  IMAD.SHL.U32 R4, R4, 0x8, RZ ;  /* 0x0000000804047824 */ /* 0x000fe200078e00ff */
[----:B------:R-:W-:Y:S01]  /*0670*/  SHF.R.U32.HI R7, RZ, 0x3, R8 ;  /* 0x00000003ff077819 */ /* 0x000fe20000011608 */
[----:B------:R-:W-:Y:S01]  /*0680*/  IMAD R229, R216, 0x400, R9 ;  /* 0x00000400d8e57824 */ /* 0x000fe200078e0209 */
[----:B------:R-:W-:Y:S01]  /*0690*/  LOP3.LUT R214, R0, 0x20, R11, 0xf8, !PT ;  /* 0x0000002000d67812 */ /* 0x000fe200078ef80b */
[----:B------:R-:W-:Y:S01]  /*06a0*/  IMAD R9, R2, 0x400, R9 ;  /* 0x0000040002097824 */ /* 0x000fe200078e0209 */
[----:B------:R-:W-:-:S02]  /*06b0*/  LOP3.LUT R6, R6, R7, RZ, 0x3c, !PT ;  /* 0x0000000706067212 */ /* 0x000fc400078e3cff */
[----:B------:R-:W-:Y:S02]  /*06c0*/  SHF.R.U32.HI R209, RZ, 0x3, R5 ;  /* 0x00000003ffd17819 */ /* 0x000fe40000011605 */
[----:B------:R-:W-:Y:S01]  /*06d0*/  LOP3.LUT R3, R3, 0xfffffe00, RZ, 0xc0, !PT ;  /* 0xfffffe0003037812 */ /* 0x000fe200078ec0ff */
[----:B------:R-:W-:Y:S01]  /*06e0*/  IMAD.IADD R229, R229, 0x1, R6 ;  /* 0x00000001e5e57824 */ /* 0x000fe200078e0206 */
[----:B------:R-:W-:Y:S02]  /*06f0*/  LOP3.LUT R230, R7, R8, R0, 0x1e, !PT ;  /* 0x0000000807e67212 */ /* 0x000fe400078e1e00 */
[----:B------:R-:W-:Y:S01]  /*0700*/  LOP3.LUT R4, R5, 0x8, R4, 0xf8, !PT ;  /* 0x0000000805047812 */ /* 0x000fe200078ef804 */
[----:B------:R-:W-:Y:S01]  /*0710*/  IMAD R216, R216, 0x400, R3 ;  /* 0x00000400d8d87824 */ /* 0x000fe200078e0203 */
[----:B------:R-:W-:Y:S01]  /*0720*/  LOP3.LUT R214, R209, R214, R5, 0x1e, !PT ;  /* 0x000000d6d1d67212 */ /* 0x000fe200078e1e05 */
[----:B------:R-:W-:Y:S01]  /*0730*/  IMAD.MOV.U32 R5, RZ, RZ, 0x20 ;  /* 0x00000020ff057424 */ /* 0x000fe200078e00ff */
[----:B------:R-:W-:Y:S01]  /*0740*/  LOP3.LUT R209, R4, R209, RZ, 0x3c, !PT ;  /* 0x000000d104d17212 */ /* 0x000fe200078e3cff */
[----:B------:R-:W-:Y:S01]  /*0750*/  IMAD R2, R2, 0x400, R3 ;  /* 0x0000040002027824 */ /* 0x000fe200078e0203 */
[----:B------:R-:W-:Y:S01]  /*0760*/  LOP3.LUT R214, R214, R3, RZ, 0xfc, !PT ;  /* 0x00000003d6d67212 */ /* 0x000fe200078efcff */
[----:B------:R-:W-:Y:S01]  /*0770*/  IMAD.IADD R230, R9, 0x1, R230 ;  /* 0x0000000109e67824 */ /* 0x000fe200078e02e6 */
[----:B------:R-:W-:Y:S01]  /*0780*/  SEL R5, R5, 0xffffffe0, !P4 ;  /* 0xffffffe005057807 */ /* 0x000fe20006000000 */
[----:B------:R-:W-:Y:S01]  /*0790*/  IMAD.MOV.U32 R3, RZ, RZ, 0x40 ;  /* 0x00000040ff037424 */ /* 0x000fe200078e00ff */
[----:B------:R-:W-:Y:S01]  /*07a0*/  LEA R212, R215, UR5, 0x1 ;  /* 0x00000005d7d47c11 */ /* 0x000fe2000f8e08ff */
[----:B------:R-:W-:Y:S01]  /*07b0*/  IMAD.IADD R216, R216, 0x1, R209 ;  /* 0x00000001d8d87824 */ /* 0x000fe200078e02d1 */
[----:B------:R-:W-:Y:S01]  /*07c0*/  LEA R229, R229, UR4, 0x1 ;  /* 0x00000004e5e57c11 */ /* 0x000fe2000f8e08ff */
[----:B------:R-:W-:Y:S01]  /*07d0*/  IMAD.IADD R209, R209, 0x1, R2 ;  /* 0x00000001d1d17824 */ /* 0x000fe200078e0202 */
[----:B------:R-:W-:Y:S01]  /*07e0*/  SEL R3, R3, 0xffffffc0, !P3 ;  /* 0xffffffc003037807 */ /* 0x000fe20005800000 */
[----:B------:R-:W-:Y:S01]  /*07f0*/  IMAD.IADD R213, R212, 0x1, R5 ;  /* 0x00000001d4d57824 */ /* 0x000fe200078e0205 */
[----:B------:R-:W-:Y:S01]  /*0800*/  SEL R236, R236, 0x10, !P0 ;  /* 0x00000010ecec7807 */ /* 0x000fe20004000000 */
[----:B------:R-:W-:Y:S01]  /*0810*/  VIADD R231, R229, 0x20 ;  /* 0x00000020e5e77836 */ /* 0x000fe20000000000 */
[----:B------:R-:W-:Y:S01]  /*0820*/  IADD3 R0, R5, -0x4000, R212 ;  /* 0xffffc00005007810 */ /* 0x000fe20007ffe0d4 */
[C---:B------:R-:W-:Y:S01]  /*0830*/  @P1 VIADD R231, R229.reuse, 0xffffffe0 ;  /* 0xffffffe0e5e71836 */ /* 0x040fe20000000000 */
[----:B------:R-:W-:Y:S01]  /*0840*/  LEA R230, R230, UR6, 0x1 ;  /* 0x00000006e6e67c11 */ /* 0x000fe2000f8e08ff */
[----:B------:R-:W-:Y:S01]  /*0850*/  IMAD.IADD R233, R229, 0x1, R236 ;  /* 0x00000001e5e97824 */ /* 0x000fe200078e02ec */
[----:B------:R-:W-:Y:S01]  /*0860*/  LEA R210, R210, UR4, 0x1 ;  /* 0x00000004d2d27c11 */ /* 0x000fe2000f8e08ff */
[----:B------:R-:W-:Y:S01]  /*0870*/  IMAD.IADD R211, R3, 0x1, R0 ;  /* 0x0000000103d37824 */ /* 0x000fe200078e0200 */
[----:B------:R-:W-:Y:S01]  /*0880*/  LEA R224, R223, UR4, 0x1 ;  /* 0x00000004dfe07c11 */ /* 0x000fe2000f8e08ff */
[----:B------:R-:W-:Y:S01]  /*0890*/  VIADD R232, R230, 0x40 ;  /* 0x00000040e6e87836 */ /* 0x000fe20000000000 */
[----:B------:R-:W-:Y:S01]  /*08a0*/  LEA R209, R209, UR5, 0x1 ;  /* 0x00000005d1d17c11 */ /* 0x000fe2000f8e08ff */
[----:B------:R-:W-:Y:S01]  /*08b0*/  IMAD.IADD R212, R212, 0x1, R3 ;  /* 0x00000001d4d47824 */ /* 0x000fe200078e0203 */
[----:B------:R-:W-:Y:S01]  /*08c0*/  ULDC.64 UR6, c[0x0][0x208] ;  /* 0x0000820000067ab9 */ /* 0x000fe20000000a00 */
[----:B------:R-:W-:-:S02]  /*08d0*/  IMAD.IADD R0, R3, 0x1, R210 ;  /* 0x0000000103007824 */ /* 0x000fc400078e02d2 */
[----:B------:R-:W-:Y:S02]  /*08e0*/  @P2 VIADD R232, R230, 0xffffffc0 ;  /* 0xffffffc0e6e82836 */ /* 0x000fe40000000000 */
[----:B------:R-:W-:-:S07]  /*08f0*/  IMAD.IADD R236, R236, 0x1, R231 ;  /* 0x00000001ecec7824 */ /* 0x000fce00078e02e7 */
.L_x_516:
        /* <DEDUP_REMOVED lines=67> */
.L_x_488:
        /* <DEDUP_REMOVED lines=16> */
[----:B------:R-:W-:Y:S01]  /*0e30*/  UIMAD UR28, UR50, UR9, UR8 ;  /* 0x00000009321c72a4 */ /* 0x000fe2000f8e0208 */
[----:B------:R-:W-:Y:S02]  /*0e40*/  ULDC.64 UR38, c[0x0][0x240] ;  /* 0x0000900000267ab9 */ /* 0x000fe40000000a00 */
[----:B------:R-:W-:Y:S01]  /*0e50*/  @!UP0 ULDC.64 UR8, c[0x0][0x418] ;  /* 0x0001060000088ab9 */ /* 0x000fe20000000a00 */
[----:B------:R-:W-:Y:S01]  /*0e60*/  ULDC UR22, c[0x0][0x2dc] ;  /* 0x0000b70000167ab9 */ /* 0x000fe20000000800 */
[----:B------:R-:W-:Y:S01]  /*0e70*/  ULDC UR40, c[0x0][0x270] ;  /* 0x00009c0000287ab9 */ /* 0x000fe20000000800 */
[----:B------:R-:W-:Y:S02]  /*0e80*/  USEL UR29, UR12, URZ, UP2 ;  /* 0x0000003f0c1d7287 */ /* 0x000fe40009000000 */
[----:B------:R-:W-:Y:S02]  /*0e90*/  @!UP0 UIMAD.WIDE.U32 UR30, UR50, UR8, URZ ;  /* 0x00000008321e82a5 */ /* 0x000fe4000f8e003f */
[----:B------:R-:W-:Y:S01]  /*0ea0*/  UIMAD.WIDE.U32 UR12, UR16, UR38, URZ ;  /* 0x00000026100c72a5 */ /* 0x000fe2000f8e003f */
[----:B-1----:R-:W-:Y:S01]  /*0eb0*/  IABS R5, R2 ;  /* 0x0000000200057213 */ /* 0x002fe20000000000 */
[----:B------:R-:W-:Y:S01]  /*0ec0*/  UIMAD UR24, UR16, UR39, URZ ;  /* 0x00000027101872a4 */ /* 0x000fe2000f8e023f */
[----:B------:R-:W-:Y:S01]  /*0ed0*/  ISETP.NE.AND P3, PT, R2, RZ, PT ;  /* 0x000000ff0200720c */ /* 0x000fe20003f65270 */
[----:B------:R-:W-:Y:S01]  /*0ee0*/  USEL UR58, UR14, UR12, !UP0 ;  /* 0x0000000c0e3a7287 */ /* 0x000fe2000c000000 */
[----:B------:R-:W1:Y:S01]  /*0ef0*/  I2F.RP R6, R5 ;  /* 0x0000000500067306 */ /* 0x000e620000209400 */
[----:B------:R-:W-:-:S02]  /*0f00*/  UIADD3 UR28, UR15, UR28, URZ ;  /* 0x0000001c0f1c7290 */ /* 0x000fc4000fffe03f */
[----:B------:R-:W-:Y:S02]  /*0f10*/  @UP0 UIADD3 UR28, UR13, UR24, URZ ;  /* 0x000000180d1c0290 */ /* 0x000fe4000fffe03f */
[----:B--2---:R-:W-:Y:S01]  /*0f20*/  UIMAD.WIDE.U32 UR26, UR5, UR10, URZ ;  /* 0x0000000a051a72a5 */ /* 0x004fe2000f8e003f */
[----:B------:R-:W-:Y:S01]  /*0f30*/  ULDC.U8 UR20, c[0x0][0x3d8] ;  /* 0x0000f60000147ab9 */ /* 0x000fe20000000000 */
[----:B------:R-:W-:Y:S02]  /*0f40*/  USHF.L.U64.HI UR17, UR50, 0x7, UR61 ;  /* 0x0000000732117899 */ /* 0x000fe4000801023d */
[----:B------:R-:W-:Y:S02]  /*0f50*/  UIMAD UR37, UR5, UR11, UR27 ;  /* 0x0000000b052572a4 */ /* 0x000fe4000f8e021b */
[----:B------:R-:W-:Y:S02]  /*0f60*/  @!UP0 UIMAD UR5, UR61, UR8, URZ ;  /* 0x000000083d0582a4 */ /* 0x000fe4000f8e023f */
[----:B------:R-:W-:Y:S01]  /*0f70*/  USHF.R.S32.HI UR27, URZ, 0x1f, UR33 ;  /* 0x0000001f3f1b7899 */ /* 0x000fe20008011421 */
[----:B-1----:R-:W1:Y:S01]  /*0f80*/  MUFU.RCP R6, R6 ;  /* 0x0000000600067308 */ /* 0x002e620000001000 */
[----:B------:R-:W-:-:S02]  /*0f90*/  @!UP0 UIMAD UR32, UR50, UR9, UR5 ;  /* 0x00000009322082a4 */ /* 0x000fc4000f8e0205 */
[----:B------:R-:W-:Y:S01]  /*0fa0*/  UIADD3 UR5, UR44, 0x3f, URZ ;  /* 0x0000003f2c057890 */ /* 0x000fe2000fffe03f */
[----:B------:R-:W-:Y:S01]  /*0fb0*/  @UP0 ULDC.64 UR10, c[0x0][0x420] ;  /* 0x00010800000a0ab9 */ /* 0x000fe20000000a00 */
[----:B------:R-:W-:Y:S02]  /*0fc0*/  UIMAD.WIDE UR8, UR22, UR40, URZ ;  /* 0x00000028160872a5 */ /* 0x000fe4000f8e023f */
[----:B------:R-:W-:Y:S02]  /*0fd0*/  USHF.R.S32.HI UR18, URZ, 0x1f, UR5 ;  /* 0x0000001f3f127899 */ /* 0x000fe40008011405 */
[----:B------:R-:W-:Y:S02]  /*0fe0*/  @UP0 UIMAD.WIDE.U32 UR34, UR16, UR10, URZ ;  /* 0x0000000a102202a5 */ /* 0x000fe4000f8e003f */
[----:B------:R-:W-:Y:S02]  /*0ff0*/  ULEA.HI UR18, UR18, UR5, URZ, 0x6 ;  /* 0x0000000512127291 */ /* 0x000fe4000f8f303f */
[----:B------:R-:W-:-:S02]  /*1000*/  UIMAD UR5, UR27, UR50, URZ ;  /* 0x000000321b0572a4 */ /* 0x000fc4000f8e023f */
[----:B------:R-:W-:Y:S01]  /*1010*/  @UP0 UIMAD UR52, UR16, UR11, UR35 ;  /* 0x0000000b103402a4 */ /* 0x000fe2000f8e0223 */
[----:B-1----:R-:W-:Y:S01]  /*1020*/  VIADD R6, R6, 0xffffffe ;  /* 0x0ffffffe06067836 */ /* 0x002fe20000000000 */
[----:B------:R-:W-:Y:S02]  /*1030*/  UIMAD.WIDE.U32 UR10, UR50, UR33, URZ ;  /* 0x00000021320a72a5 */ /* 0x000fe4000f8e003f */
[----:B------:R-:W-:Y:S01]  /*1040*/  UIMAD UR5, UR61, UR33, UR5 ;  /* 0x000000213d0572a4 */ /* 0x000fe2000f8e0205 */
[----:B------:R-:W1:Y:S01]  /*1050*/  F2I.FTZ.U32.TRUNC.NTZ R7, R6 ;  /* 0x0000000600077305 */ /* 0x000e62000021f000 */
[----:B------:R-:W-:Y:S02]  /*1060*/  UIMAD.WIDE.U32 UR14, UR8, UR10, URZ ;  /* 0x0000000a080e72a5 */ /* 0x000fe4000f8e003f */
[----:B------:R-:W-:Y:S02]  /*1070*/  UIMAD UR12, UR9, UR10, URZ ;  /* 0x0000000a090c72a4 */ /* 0x000fe4000f8e023f */
[----:B------:R-:W-:-:S02]  /*1080*/  UIADD3 UR5, UR11, UR5, URZ ;  /* 0x000000050b057290 */ /* 0x000fc4000fffe03f */
[----:B------:R-:W-:Y:S02]  /*1090*/  UIMAD.WIDE.U32 UR10, UR8, UR16, URZ ;  /* 0x00000010080a72a5 */ /* 0x000fe4000f8e003f */
[----:B------:R-:W-:Y:S02]  /*10a0*/  ULOP3.LUT UR13, UR18, 0xffffffc0, URZ, 0xc0, !UPT ;  /* 0xffffffc0120d7892 */ /* 0x000fe4000f8ec03f */
[----:B------:R-:W-:Y:S02]  /*10b0*/  UISETP.NE.AND UP3, UPT, UR20, URZ, UPT ;  /* 0x0000003f1400728c */ /* 0x000fe4000bf65270 */
[----:B------:R-:W-:Y:S01]  /*10c0*/  UIMAD UR5, UR8, UR5, UR12 ;  /* 0x00000005080572a4 */ /* 0x000fe2000f8e020c */
[----:B-1----:R-:W-:Y:S01]  /*10d0*/  IMAD.MOV R4, RZ, RZ, -R7 ;  /* 0x000000ffff047224 */ /* 0x002fe200078e0a07 */
[----:B------:R-:W-:Y:S01]  /*10e0*/  USEL UR59, UR14, UR10, !UP0 ;  /* 0x0000000a0e3b7287 */ /* 0x000fe2000c000000 */
[----:B------:R-:W-:Y:S01]  /*10f0*/  IMAD.MOV.U32 R6, RZ, RZ, RZ ;  /* 0x000000ffff067224 */ /* 0x000fe200078e00ff */
[----:B------:R-:W-:Y:S01]  /*1100*/  UIADD3 UR14, UR13, -0x40, URZ ;  /* 0xffffffc00d0e7890 */ /* 0x000fe2000fffe03f */
[----:B------:R-:W-:Y:S01]  /*1110*/  IMAD R4, R4, R5, RZ ;  /* 0x0000000504047224 */ /* 0x000fe200078e02ff */
[----:B------:R-:W-:-:S02]  /*1120*/  UISETP.NE.AND UP1, UPT, UR48, -0x1, UPT ;  /* 0xffffffff3000788c */ /* 0x000fc4000bf25270 */
[----:B------:R-:W-:Y:S01]  /*1130*/  USEL UR17, UR17, URZ, UP2 ;  /* 0x0000003f11117287 */ /* 0x000fe20009000000 */
[----:B------:R-:W-:Y:S01]  /*1140*/  IMAD.HI.U32 R4, R7, R4, R6 ;  /* 0x0000000407047227 */ /* 0x000fe200078e0006 */
[----:B------:R-:W-:Y:S02]  /*1150*/  UIADD3 UR51, UR15, UR5, URZ ;  /* 0x000000050f337290 */ /* 0x000fe4000fffe03f */
[----:B------:R-:W-:Y:S02]  /*1160*/  UIADD3 UR5, UP2, UR14, UR29, URZ ;  /* 0x0000001d0e057290 */ /* 0x000fe4000ff5e03f */
[----:B------:R-:W-:Y:S01]  /*1170*/  USHF.R.S32.HI UR27, URZ, 0x1f, UR14 ;  /* 0x0000001f3f1b7899 */ /* 0x000fe2000801140e */
[----:B------:R-:W-:Y:S01]  /*1180*/  IMAD.HI.U32 R20, R4, R3, RZ ;  /* 0x0000000304147227 */ /* 0x000fe200078e00ff */
[----:B------:R-:W-:Y:S01]  /*1190*/  ULDC UR41, c[0x0][0x2c4] ;  /* 0x0000b10000297ab9 */ /* 0x000fe20000000800 */
[----:B------:R-:W-:Y:S02]  /*11a0*/  UIMAD UR12, UR9, UR16, URZ ;  /* 0x00000010090c72a4 */ /* 0x000fe4000f8e023f */
[----:B------:R-:W-:Y:S01]  /*11b0*/  IMAD.MOV R4, RZ, RZ, -R20 ;  /* 0x000000ffff047224 */ /* 0x000fe200078e0a14 */
[----:B------:R-:W-:-:S02]  /*11c0*/  @!UP0 UIADD3 UR52, UR31, UR32, URZ ;  /* 0x000000201f348290 */ /* 0x000fc4000fffe03f */
[----:B------:R-:W-:Y:S01]  /*11d0*/  UIMAD UR9, UR9, UR5, URZ ;  /* 0x00000005090972a4 */ /* 0x000fe2000f8e023f */
[C---:B------:R-:W-:Y:S01]  /*11e0*/  IMAD R4, R5.reuse, R4, R3 ;  /* 0x0000000405047224 */ /* 0x040fe200078e0203 */
[----:B------:R-:W-:Y:S01]  /*11f0*/  UIMAD.WIDE.U32 UR32, UR8, UR5, URZ ;  /* 0x00000005082072a5 */ /* 0x000fe2000f8e003f */
[----:B------:R-:W-:Y:S01]  /*1200*/  LOP3.LUT R3, R2, UR60, RZ, 0x3c, !PT ;  /* 0x0000003c02037c12 */ /* 0x000fe2000f8e3cff */
[----:B------:R-:W-:Y:S02]  /*1210*/  UIADD3.X UR10, UR27, UR17, URZ, UP2, !UPT ;  /* 0x000000111b0a7290 */ /* 0x000fe400097fe43f */
[----:B------:R-:W-:Y:S01]  /*1220*/  ISETP.GT.U32.AND P1, PT, R5, R4, PT ;  /* 0x000000040500720c */ /* 0x000fe20003f24070 */
[----:B------:R-:W-:Y:S01]  /*1230*/  @UP3 UIMAD UR5, UR50, UR41, URZ ;  /* 0x00000029320532a4 */ /* 0x000fe2000f8e023f */
[----:B------:R-:W-:Y:S01]  /*1240*/  ISETP.GE.AND P2, PT, R3, RZ, PT ;  /* 0x000000ff0300720c */ /* 0x000fe20003f46270 */
[----:B------:R-:W-:Y:S01]  /*1250*/  ULDC.U8 UR21, c[0x0][0x480] ;  /* 0x0001200000157ab9 */ /* 0x000fe20000000000 */
[----:B------:R-:W-:-:S02]  /*1260*/  @UP1 UIADD3 UR19, UR45, UR48, URZ ;  /* 0x000000302d131290 */ /* 0x000fc4000fffe03f */
[----:B------:R-:W-:Y:S02]  /*1270*/  @UP1 UIADD3 UR25, UR45, UR48, URZ ;  /* 0x000000302d191290 */ /* 0x000fe4000fffe03f */
[----:B------:R-:W-:Y:S02]  /*1280*/  UIMAD UR15, UR8, UR10, UR9 ;  /* 0x0000000a080f72a4 */ /* 0x000fe4000f8e0209 */
[----:B------:R-:W-:Y:S02]  /*1290*/  UIMAD UR53, UR60, UR22, URZ ;  /* 0x000000163c3572a4 */ /* 0x000fe4000f8e023f */
[----:B------:R-:W-:Y:S01]  /*12a0*/  UISETP.NE.AND UP4, UPT, UR21, URZ, UPT ;  /* 0x0000003f1500728c */ /* 0x000fe2000bf85270 */
[-C--:B------:R-:W-:Y:S01]  /*12b0*/  @!P1 IADD3 R4, R4, -R5.reuse, RZ ;  /* 0x8000000504049210 */ /* 0x080fe20007ffe0ff */
[----:B------:R-:W-:Y:S01]  /*12c0*/  @!P1 VIADD R20, R20, 0x1 ;  /* 0x0000000114149836 */ /* 0x000fe20000000000 */
        /* <DEDUP_REMOVED lines=12> */
[----:B------:R-:W-:Y:S01]  /*1390*/  @UP1 UIMAD UR19, UR19, UR23, URZ ;  /* 0x00000017131312a4 */ /* 0x000fe2000f8e023f */
[----:B------:R-:W-:Y:S01]  /*13a0*/  PLOP3.LUT P0, PT, PT, PT, UP3, 0x80, 0x0 ;  /* 0x000000000000781c */ /* 0x000fe20003f0f038 */
[----:B------:R-:W-:Y:S02]  /*13b0*/  @UP1 UIMAD UR9, UR25, UR21, URZ ;  /* 0x00000015190912a4 */ /* 0x000fe4000f8e023f */
[----:B------:R-:W-:Y:S01]  /*13c0*/  USEL UR56, UR26, URZ, UP4 ;  /* 0x0000003f1a387287 */ /* 0x000fe2000a000000 */
[----:B------:R-:W-:Y:S01]  /*13d0*/  @!P2 IADD3 R20, -R20, RZ, RZ ;  /* 0x000000ff1414a210 */ /* 0x000fe20007ffe1ff */
[----:B------:R-:W-:Y:S01]  /*13e0*/  @!UP3 UIMAD UR17, UR5, UR41, URZ ;  /* 0x000000290511b2a4 */ /* 0x000fe2000f8e023f */
[----:B------:R-:W-:Y:S01]  /*13f0*/  @!P3 LOP3.LUT R20, RZ, R2, RZ, 0x33, !PT ;  /* 0x00000002ff14b212 */ /* 0x000fe200078e33ff */
[----:B------:R-:W-:-:S02]  /*1400*/  USHF.R.S32.HI UR36, URZ, 0x1f, UR47 ;  /* 0x0000001f3f247899 */ /* 0x000fc4000801142f */
[----:B------:R-:W-:Y:S02]  /*1410*/  USHF.R.S32.HI UR57, URZ, 0x1f, UR53 ;  /* 0x0000001f3f397899 */ /* 0x000fe40008011435 */
[----:B------:R-:W-:Y:S02]  /*1420*/  USHF.R.S32.HI UR40, URZ, 0x6, UR18 ;  /* 0x000000063f287899 */ /* 0x000fe40008011412 */
[----:B------:R-:W-:Y:S02]  /*1430*/  @UP1 UIADD3 UR49, UR11, UR9, URZ ;  /* 0x000000090b311290 */ /* 0x000fe4000fffe03f */
[----:B------:R-:W-:Y:S02]  /*1440*/  USEL UR55, UR37, URZ, UP4 ;  /* 0x0000003f25377287 */ /* 0x000fe4000a000000 */
        /* <DEDUP_REMOVED lines=17> */
.L_x_490:
        /* <DEDUP_REMOVED lines=13> */
.L_x_491:
[----:B------:R-:W-:Y:S01]  /*1630*/  @UP0 UMOV UR9, UR34 ;  /* 0x0000002200090c82 */ /* 0x000fe20008000000 */
[----:B------:R-:W-:Y:S01]  /*1640*/  @!UP0 UMOV UR9, UR30 ;  /* 0x0000001e00098c82 */ /* 0x000fe20008000000 */
[----:B------:R-:W-:Y:S01]  /*1650*/  SHF.R.S32.HI R4, RZ, 0x1f, R20 ;  /* 0x0000001fff047819 */ /* 0x000fe20000011414 */
[----:B------:R-:W-:Y:S06]  /*1660*/  @!P0 BRA `(.L_x_492) ;  /* 0x0000000000208947 */ /* 0x000fec0003800000 */
[----:B------:R-:W-:Y:S01]  /*1670*/  ULDC UR8, c[0x0][0x2d4] ;  /* 0x0000b50000087ab9 */ /* 0x000fe20000000800 */
[----:B------:R-:W-:Y:S01]  /*1680*/  ULDC UR5, c[0x0][0x2c0] ;  /* 0x0000b00000057ab9 */ /* 0x000fe20000000800 */
[----:B------:R-:W-:-:S03]  /*1690*/  @!UP0 UIMAD UR16, UR50, UR8, URZ ;  /* 0x00000008321082a4 */ /* 0x000fc6000f8e023f */
[----:B------:R-:W-:Y:S02]  /*16a0*/  ULDC UR8, c[0x0][0x2e4] ;  /* 0x0000b90000087ab9 */ /* 0x000fe40000000800 */
[----:B------:R-:W-:Y:S02]  /*16b0*/  ULEA UR8, UR5, UR8, 0x7 ;  /* 0x0000000805087291 */ /* 0x000fe4000f8e383f */
[----:B------:R-:W-:-:S04]  /*16c0*/  ULEA UR5, UR50, UR16, 0x7 ;  /* 0x0000001032057291 */ /* 0x000fc8000f8e383f */
[----:B------:R-:W-:Y:S01]  /*16d0*/  UIMAD UR5, UR8, UR60, UR5 ;  /* 0x0000003c080572a4 */ /* 0x000fe2000f8e0205 */
[----:B------:R-:W-:Y:S11]  /*16e0*/  BRA `(.L_x_493) ;  /* 0x0000000000107947 */ /* 0x000ff60003800000 */
.L_x_492:
[----:B------:R-:W-:Y:S01]  /*16f0*/  ULDC UR5, c[0x0][0x270] ;  /* 0x00009c0000057ab9 */ /* 0x000fe20000000800 */
[----:B------:R-:W-:Y:S01]  /*1700*/  ULDC UR8, c[0x0][0x2d4] ;  /* 0x0000b50000087ab9 */ /* 0x000fe20000000800 */
[----:B------:R-:W-:-:S04]  /*1710*/  UIMAD UR5, UR50, UR5, UR60 ;  /* 0x00000005320572a4 */ /* 0x000fc8000f8e023c */
[----:B------:R-:W-:-:S12]  /*1720*/  UIMAD UR5, UR5, UR8, URZ ;  /* 0x00000008050572a4 */ /* 0x000fd8000f8e023f */
.L_x_493:
[----:B------:R-:W1:Y:S01]  /*1730*/  S2R R7, SR_TID.X ;  /* 0x0000000000077919 */ /* 0x000e620000002100 */
[----:B------:R-:W-:Y:S01]  /*1740*/  SHF.R.S32.HI R9, RZ, 0x1f, R218 ;  /* 0x0000001fff097819 */ /* 0x000fe200000114da */
[----:B------:R-:W2:Y:S01]  /*1750*/  LDC.64 R2, c[0x0][0x420] ;  /* 0x00010800ff027b82 */ /* 0x000ea20000000a00 */
[----:B------:R-:W-:Y:S01]  /*1760*/  IADD3 R6, P0, R218, UR14, RZ ;  /* 0x0000000eda067c10 */ /* 0x000fe2000ff1e0ff */
[----:B------:R-:W-:Y:S01]  /*1770*/  ULDC UR8, c[0x0][0x2dc] ;  /* 0x0000b70000087ab9 */ /* 0x000fe20000000800 */
[--C-:B------:R-:W-:Y:S01]  /*1780*/  SHF.R.S32.HI R221, RZ, 0x1f, R220.reuse ;  /* 0x0000001fffdd7819 */ /* 0x100fe200000114dc */
[----:B------:R-:W-:Y:S01]  /*1790*/  ULDC UR10, c[0x0][0x270] ;  /* 0x00009c00000a7ab9 */ /* 0x000fe20000000800 */
[----:B------:R-:W-:Y:S01]  /*17a0*/  IADD3.X R5, R9, UR27, RZ, P0, !PT ;  /* 0x0000001b09057c10 */ /* 0x000fe200087fe4ff */
[----:B------:R-:W-:Y:S01]  /*17b0*/  UIMAD UR37, UR8, UR10, URZ ;  /* 0x0000000a082572a4 */ /* 0x000fe2000f8e023f */
[----:B------:R-:W-:Y:S01]  /*17c0*/  BSSY B1, `(.L_x_489) ;  /* 0x0000596000017945 */ /* 0x000fe20003800000 */
[----:B------:R-:W-:Y:S01]  /*17d0*/  IMAD.WIDE.U32 R10, R6, UR38, R220 ;  /* 0x00000026060a7c25 */ /* 0x000fe2000f8e00dc */
[----:B------:R-:W-:Y:S01]  /*17e0*/  UIADD3 UR13, UR14, UR5, URZ ;  /* 0x000000050e0d7290 */ /* 0x000fe2000fffe03f */
[----:B------:R-:W-:-:S02]  /*17f0*/  ULDC.64 UR10, c[0x0][0x258] ;  /* 0x00009600000a7ab9 */ /* 0x000fc40000000a00 */
[----:B------:R-:W-:Y:S01]  /*1800*/  IMAD R5, R5, UR38, RZ ;  /* 0x0000002605057c24 */ /* 0x000fe2000f8e02ff */
[----:B------:R-:W-:Y:S01]  /*1810*/  IADD3 R12, P0, R10, UR58, RZ ;  /* 0x0000003a0a0c7c10 */ /* 0x000fe2000ff1e0ff */
[----:B------:R-:W-:Y:S01]  /*1820*/  UIADD3 UR5, UR14, UR17, URZ ;  /* 0x000000110e057290 */ /* 0x000fe2000fffe03f */
[----:B------:R-:W-:Y:S01]  /*1830*/  IMAD.U32 R16, RZ, RZ, UR10 ;  /* 0x0000000aff107e24 */ /* 0x000fe2000f8e00ff */
[----:B------:R-:W-:Y:S01]  /*1840*/  UIADD3 UR12, -UR42, UR44, UR47 ;  /* 0x0000002c2a0c7290 */ /* 0x000fe2000fffe12f */
[----:B------:R-:W-:Y:S01]  /*1850*/  IMAD R5, R6, UR39, R5 ;  /* 0x0000002706057c24 */ /* 0x000fe2000f8e0205 */
[----:B------:R-:W-:Y:S01]  /*1860*/  ULDC.64 UR16, c[0x0][0x2b0] ;  /* 0x0000ac0000107ab9 */ /* 0x000fe20000000a00 */
[----:B------:R-:W-:Y:S01]  /*1870*/  ULDC UR15, c[0x0][0x398] ;  /* 0x0000e600000f7ab9 */ /* 0x000fe20000000800 */
[----:B------:R-:W-:Y:S02]  /*1880*/  USHF.R.S32.HI UR18, URZ, 0x1f, UR60 ;  /* 0x0000001f3f127899 */ /* 0x000fe4000801143c */
[----:B------:R-:W-:Y:S01]  /*1890*/  IADD3.X R13, R11, UR28, R5, P0, !PT ;  /* 0x0000001c0b0d7c10 */ /* 0x000fe200087fe405 */
[----:B------:R-:W-:Y:S01]  /*18a0*/  UIMAD.WIDE UR16, UR5, 0x4, UR16 ;  /* 0x00000004051078a5 */ /* 0x000fe2000f8e0210 */
[----:B------:R-:W-:Y:S01]  /*18b0*/  IADD3 R10, P0, R220, UR9, RZ ;  /* 0x00000009dc0a7c10 */ /* 0x000fe2000ff1e0ff */
[----:B--2---:R-:W-:Y:S01]  /*18c0*/  IMAD R6, R2, UR27, RZ ;  /* 0x0000001b02067c24 */ /* 0x004fe2000f8e02ff */
[----:B------:R-:W-:Y:S01]  /*18d0*/  ULDC.64 UR8, c[0x0][0x428] ;  /* 0x00010a0000087ab9 */ /* 0x000fe20000000a00 */
[----:B------:R-:W-:Y:S01]  /*18e0*/  UIADD3 UR5, UR12, -UR15, URZ ;  /* 0x8000000f0c057290 */ /* 0x000fe2000fffe03f */
[----:B------:R-:W-:Y:S01]  /*18f0*/  IADD3.X R11, R221, UR52, RZ, P0, !PT ;  /* 0x00000034dd0b7c10 */ /* 0x000fe200087fe4ff */
[----:B------:R-:W-:Y:S01]  /*1900*/  IMAD R5, R3, UR14, R6 ;  /* 0x0000000e03057c24 */ /* 0x000fe2000f8e0206 */
[----:B-1----:R-:W-:Y:S01]  /*1910*/  SHF.R.S32.HI R6, RZ, 0x1f, R7 ;  /* 0x0000001fff067819 */ /* 0x002fe20000011407 */
[----:B------:R-:W-:Y:S01]  /*1920*/  IMAD.WIDE.U32 R16, R16, UR60, R12 ;  /* 0x0000003c10107c25 */ /* 0x000fe2000f8e000c */
[----:B------:R-:W-:-:S02]  /*1930*/  UIMAD UR12, UR18, UR10, URZ ;  /* 0x0000000a120c72a4 */ /* 0x000fc4000f8e023f */
[----:B------:R-:W-:Y:S01]  /*1940*/  UIMAD UR10, UR18, UR8, URZ ;  /* 0x00000008120a72a4 */ /* 0x000fe2000f8e023f */
[----:B------:R-:W-:Y:S01]  /*1950*/  IMAD.WIDE.U32 R10, R2, UR14, R10 ;  /* 0x0000000e020a7c25 */ /* 0x000fe2000f8e000a */
[----:B------:R-:W-:Y:S02]  /*1960*/  USHF.R.S32.HI UR18, URZ, 0x1f, UR5 ;  /* 0x0000001f3f127899 */ /* 0x000fe40008011405 */
[----:B------:R-:W-:Y:S01]  /*1970*/  USHF.L.U32 UR19, UR37, 0x6, URZ ;  /* 0x0000000625137899 */ /* 0x000fe2000800063f */
[----:B------:R-:W-:Y:S01]  /*1980*/  IMAD.IADD R13, R11, 0x1, R5 ;  /* 0x000000010b0d7824 */ /* 0x000fe200078e0205 */
[----:B------:R-:W-:Y:S01]  /*1990*/  UIMAD UR12, UR60, UR11, UR12 ;  /* 0x0000000b3c0c72a4 */ /* 0x000fe2000f8e020c */
[----:B------:R-:W-:Y:S01]  /*19a0*/  IMAD.U32 R14, RZ, RZ, UR8 ;  /* 0x00000008ff0e7e24 */ /* 0x000fe2000f8e00ff */
[----:B------:R-:W-:Y:S01]  /*19b0*/  UIMAD UR11, UR60, UR9, UR10 ;  /* 0x000000093c0b72a4 */ /* 0x000fe2000f8e020a */
[----:B------:R-:W-:Y:S01]  /*19c0*/  IMAD.MOV.U32 R12, RZ, RZ, R10 ;  /* 0x000000ffff0c7224 */ /* 0x000fe200078e000a */
[----:B------:R-:W-:Y:S01]  /*19d0*/  LEA.HI R10, R6, R7, RZ, 0x5 ;  /* 0x00000007060a7211 */ /* 0x000fe200078f28ff */
[----:B------:R-:W-:Y:S01]  /*19e0*/  ULEA.HI UR18, UR18, UR5, URZ, 0x6 ;  /* 0x0000000512127291 */ /* 0x000fe2000f8f303f */
[----:B------:R-:W-:Y:S01]  /*19f0*/  VIADD R11, R17, UR12 ;  /* 0x0000000c110b7c36 */ /* 0x000fe20008000000 */
[----:B------:R-:W-:Y:S01]  /*1a00*/  USHF.R.S32.HI UR8, URZ, 0x1f, UR19 ;  /* 0x0000001f3f087899 */ /* 0x000fe20008011413 */
[----:B------:R-:W-:Y:S01]  /*1a10*/  IMAD.WIDE.U32 R14, R14, UR60, R12 ;  /* 0x0000003c0e0e7c25 */ /* 0x000fe2000f8e000c */
[----:B------:R-:W-:Y:S01]  /*1a20*/  LOP3.LUT R12, R10, 0xffffffe0, RZ, 0xc0, !PT ;  /* 0xffffffe00a0c7812 */ /* 0x000fe200078ec0ff */
[----:B------:R-:W-:Y:S01]  /*1a30*/  UIADD3 UR10, UP2, UP0, UR32, UR19, UR53 ;  /* 0x00000013200a7290 */ /* 0x000fe2000f85e035 */
[----:B------:R-:W-:Y:S01]  /*1a40*/  SHF.R.S32.HI R8, RZ, 0x5, R10 ;  /* 0x00000005ff087819 */ /* 0x000fe2000001140a */
[----:B------:R-:W-:Y:S01]  /*1a50*/  USHF.R.S32.HI UR18, URZ, 0x6, UR18 ;  /* 0x000000063f127899 */ /* 0x000fe20008011412 */
[----:B------:R-:W-:Y:S01]  /*1a60*/  VIADD R15, R15, UR11 ;  /* 0x0000000b0f0f7c36 */ /* 0x000fe20008000000 */
[----:B------:R-:W-:Y:S01]  /*1a70*/  ULDC.64 UR24, c[0x0][0x210] ;  /* 0x0000840000187ab9 */ /* 0x000fe20000000a00 */
[----:B------:R-:W-:Y:S01]  /*1a80*/  IMAD.IADD R5, R7, 0x1, -R12 ;  /* 0x0000000107057824 */ /* 0x000fe200078e0a0c */
[----:B------:R-:W-:Y:S01]  /*1a90*/  UIADD3.X UR9, UR54, UR8, UR57, UP2, UP0 ;  /* 0x0000000836097290 */ /* 0x000fe200097e0439 */
[----:B------:R-:W-:Y:S01]  /*1aa0*/  LEA R246, P0, R16, UR24, 0x1 ;  /* 0x0000001810f67c11 */ /* 0x000fe2000f8008ff */
[----:B------:R-:W-:Y:S01]  /*1ab0*/  UIADD3 UR8, UP3, UP2, UR56, UR10, UR59 ;  /* 0x0000000a38087290 */ /* 0x000fe2000fa7e03b */
[----:B------:R-:W-:Y:S01]  /*1ac0*/  IMAD R185, R8, UR37, R5 ;  /* 0x0000002508b97c24 */ /* 0x000fe2000f8e0205 */
[----:B------:R-:W-:Y:S01]  /*1ad0*/  UISETP.LT.AND UP0, UPT, URZ, UR18, UPT ;  /* 0x000000123f00728c */ /* 0x000fe2000bf01270 */
[----:B------:R-:W-:Y:S01]  /*1ae0*/  LEA.HI.X R247, R16, UR25, R11, 0x1, P0 ;  /* 0x0000001910f77c11 */ /* 0x000fe200080f0c0b */
[----:B------:R-:W-:Y:S01]  /*1af0*/  UIADD3.X UR5, UR55, UR9, UR51, UP3, UP2 ;  /* 0x0000000937057290 */ /* 0x000fe20009fe4433 */
[-C--:B------:R-:W-:Y:S01]  /*1b00*/  IMAD R11, R9, R2.reuse, RZ ;  /* 0x00000002090b7224 */ /* 0x080fe200078e02ff */
[----:B------:R-:W-:Y:S01]  /*1b10*/  USEL UR18, URZ, UR18, !UP0 ;  /* 0x000000123f127287 */ /* 0x000fe2000c000000 */
[C---:B------:R-:W-:Y:S01]  /*1b20*/  IADD3 R12, P0, R185.reuse, UR8, RZ ;  /* 0x00000008b90c7c10 */ /* 0x040fe2000ff1e0ff */
[----:B------:R-:W-:Y:S01]  /*1b30*/  ULDC.64 UR14, c[0x0][0x400] ;  /* 0x00010000000e7ab9 */ /* 0x000fe20000000a00 */
[----:B------:R-:W-:Y:S01]  /*1b40*/  ULDC.64 UR30, c[0x0][0x478] ;  /* 0x00011e00001e7ab9 */ /* 0x000fe20000000a00 */
[----:B------:R-:W-:Y:S01]  /*1b50*/  UISETP.GT.AND UP0, UPT, UR40, UR18, UPT ;  /* 0x000000122800728c */ /* 0x000fe2000bf04270 */
[----:B------:R-:W-:Y:S01]  /*1b60*/  LEA.HI.X.SX32 R185, R185, UR5, 0x1, P0 ;  /* 0x00000005b9b97c11 */ /* 0x000fe200080f0eff */
[----:B------:R-:W-:Y:S01]  /*1b70*/  IMAD R11, R218, R3, R11 ;  /* 0x00000003da0b7224 */ /* 0x000fe200078e020b */
[----:B------:R-:W-:Y:S01]  /*1b80*/  LEA R184, P0, R12, UR14, 0x2 ;  /* 0x0000000e0cb87c11 */ /* 0x000fe2000f8010ff */
[----:B------:R-:W-:Y:S01]  /*1b90*/  IMAD.WIDE.U32 R14, R218, R2, R14 ;  /* 0x00000002da0e7225 */ /* 0x000fe200078e000e */
[----:B------:R-:W-:-:S02]  /*1ba0*/  UIMAD.WIDE UR8, UR13, 0x4, UR30 ;  /* 0x000000040d0878a5 */ /* 0x000fc4000f8e021e */
[----:B------:R-:W-:Y:S01]  /*1bb0*/  LEA.HI.X R185, R12, UR15, R185, 0x2, P0 ;  /* 0x0000000f0cb97c11 */ /* 0x000fe200080f14b9 */
[----:B------:R-:W-:Y:S01]  /*1bc0*/  ULDC.64 UR28, c[0x0][0x3e0] ;  /* 0x0000f800001c7ab9 */ /* 0x000fe20000000a00 */
[----:B------:R-:W-:Y:S01]  /*1bd0*/  PLOP3.LUT P0, PT, PT, PT, UP0, 0x80, 0x0 ;  /* 0x000000000000781c */ /* 0x000fe20003f0f008 */
[----:B------:R-:W-:Y:S01]  /*1be0*/  IMAD.IADD R11, R15, 0x1, R11 ;  /* 0x000000010f0b7824 */ /* 0x000fe200078e020b */
[C---:B------:R-:W-:Y:S01]  /*1bf0*/  LEA R244, P2, R14.reuse, UR28, 0x1 ;  /* 0x0000001c0ef47c11 */ /* 0x040fe2000f8408ff */
[----:B------:R-:W-:Y:S01]  /*1c00*/  UIADD3 UR5, UR40, -0x1, URZ ;  /* 0xffffffff28057890 */ /* 0x000fe2000fffe03f */
[----:B------:R-:W-:Y:S02]  /*1c10*/  UMOV UR11, UR16 ;  /* 0x00000010000b7c82 */ /* 0x000fe40008000000 */
[----:B------:R-:W-:Y:S01]  /*1c20*/  LEA.HI.X R245, R14, UR29, R11, 0x1, P2 ;  /* 0x0000001d0ef57c11 */ /* 0x000fe200090f0c0b */
[----:B------:R-:W-:Y:S01]  /*1c30*/  UMOV UR10, UR17 ;  /* 0x00000011000a7c82 */ /* 0x000fe20008000000 */
[----:B------:R-:W-:Y:S01]  /*1c40*/  UMOV UR13, UR8 ;  /* 0x00000008000d7c82 */ /* 0x000fe20008000000 */
[----:B------:R-:W-:-:S04]  /*1c50*/  UMOV UR12, UR9 ;  /* 0x00000009000c7c82 */ /* 0x000fc80008000000 */
        /* <DEDUP_REMOVED lines=20> */
.L_x_495:
        /* <DEDUP_REMOVED lines=19> */
.L_x_496:
        /* <DEDUP_REMOVED lines=30> */
.L_x_498:
[----:B------:R-:W-:Y:S05]  /*20b0*/  BSYNC B0 ;  /* 0x0000000000007941 */ /* 0x000fea0003800000 */
.L_x_497:
        /* <DEDUP_REMOVED lines=14> */
.L_x_500:
[----:B------:R-:W-:Y:S05]  /*21a0*/  BSYNC B0 ;  /* 0x0000000000007941 */ /* 0x000fea0003800000 */
.L_x_499:
        /* <DEDUP_REMOVED lines=26> */
.L_x_502:
[----:B------:R-:W-:Y:S05]  /*2350*/  BSYNC B0 ;  /* 0x0000000000007941 */ /* 0x000fea0003800000 */
.L_x_501:
        /* <DEDUP_REMOVED lines=15> */
.L_x_494:
[----:B------:R-:W-:Y:S01]  /*2450*/  UIMAD UR8, UR5, -0x40, UR44 ;  /* 0xffffffc0050878a4 */ /* 0x000fe2000f8e022c */
[----:B------:R-:W-:Y:S01]  /*2460*/  VIADD R11, R218, 0x20 ;  /* 0x00000020da0b7836 */ /* 0x000fe20000000000 */
[----:B------:R-:W-:Y:S01]  /*2470*/  UIMAD UR9, UR46, -0x40, UR42 ;  /* 0xffffffc02e0978a4 */ /* 0x000fe2000f8e022a */
[----:B------:R-:W-:Y:S01]  /*2480*/  IMAD.U32 R17, RZ, RZ, UR20 ;  /* 0x00000014ff117e24 */ /* 0x000fe2000f8e00ff */
[----:B------:R-:W-:Y:S01]  /*2490*/  UIMAD UR14, UR36, UR20, URZ ;  /* 0x00000014240e72a4 */ /* 0x000fe2000f8e023f */
[----:B------:R-:W-:Y:S01]  /*24a0*/  SHF.R.S32.HI R12, RZ, 0x1f, R5 ;  /* 0x0000001fff0c7819 */ /* 0x000fe20000011405 */
[----:B------:R-:W-:Y:S01]  /*24b0*/  IMAD.WIDE.U32 R14, R2, 0x40, RZ ;  /* 0x00000040020e7825 */ /* 0x000fe200078e00ff */
[C---:B------:R-:W-:Y:S01]  /*24c0*/  ISETP.GE.AND P1, PT, R11.reuse, UR8, PT ;  /* 0x000000080b007c0c */ /* 0x040fe2000bf26270 */
[----:B------:R-:W-:Y:S01]  /*24d0*/  UIMAD UR15, UR47, UR21, UR14 ;  /* 0x000000152f0f72a4 */ /* 0x000fe2000f8e020e */
[----:B------:R-:W-:Y:S01]  /*24e0*/  ISETP.GE.AND P3, PT, R11, UR9, PT ;  /* 0x000000090b007c0c */ /* 0x000fe2000bf66270 */
[----:B------:R-:W-:Y:S01]  /*24f0*/  IMAD.SHL.U32 R11, R3, 0x40, RZ ;  /* 0x00000040030b7824 */ /* 0x000fe200078e00ff */
[----:B------:R-:W-:Y:S01]  /*2500*/  SHF.R.S32.HI R3, RZ, 0x1f, R10 ;  /* 0x0000001fff037819 */ /* 0x000fe2000001140a */
[--C-:B------:R-:W-:Y:S01]  /*2510*/  IMAD.WIDE.U32 R16, R17, UR47, R220.reuse ;  /* 0x0000002f11107c25 */ /* 0x100fe2000f8e00dc */
[----:B------:R-:W-:Y:S01]  /*2520*/  UIMAD UR14, UR36, UR22, URZ ;  /* 0x00000016240e72a4 */ /* 0x000fe2000f8e023f */
[----:B------:R-:W-:Y:S01]  /*2530*/  LEA.HI R5, R12, R5, RZ, 0x2 ;  /* 0x000000050c057211 */ /* 0x000fe200078f10ff */
[----:B------:R-:W-:Y:S01]  /*2540*/  ULDC.64 UR16, c[0x0][0x268] ;  /* 0x00009a0000107ab9 */ /* 0x000fe20000000a00 */
[----:B------:R-:W-:Y:S01]  /*2550*/  IMAD.U32 R13, RZ, RZ, UR22 ;  /* 0x00000016ff0d7e24 */ /* 0x000fe2000f8e00ff */
[----:B------:R-:W-:Y:S01]  /*2560*/  LEA.HI R3, R3, R8, RZ, 0x2 ;  /* 0x0000000803037211 */ /* 0x000fe200078f10ff */
[----:B------:R-:W-:Y:S01]  /*2570*/  IMAD.U32 R2, RZ, RZ, UR15 ;  /* 0x0000000fff027e24 */ /* 0x000fe2000f8e00ff */
[----:B------:R-:W-:Y:S01]  /*2580*/  UIMAD UR14, UR47, UR23, UR14 ;  /* 0x000000172f0e72a4 */ /* 0x000fe2000f8e020e */
[----:B------:R-:W-:Y:S01]  /*2590*/  IADD3 R24, P2, R16, UR26, RZ ;  /* 0x0000001a10187c10 */ /* 0x000fe2000ff5e0ff */
[----:B------:R-:W-:Y:S01]  /*25a0*/  IMAD.WIDE.U32 R12, R13, UR47, R220 ;  /* 0x0000002f0d0c7c25 */ /* 0x000fe2000f8e00dc */
[----:B------:R-:W-:-:S02]  /*25b0*/  @!P1 IADD3 R18, P0, R244, R14, RZ ;  /* 0x0000000ef4129210 */ /* 0x000fc40007f1e0ff */
[----:B------:R-:W-:Y:S01]  /*25c0*/  LOP3.LUT R3, R3, 0xfffffffc, RZ, 0xc0, !PT ;  /* 0xfffffffc03037812 */ /* 0x000fe200078ec0ff */
[----:B------:R-:W-:Y:S01]  /*25d0*/  IMAD.MOV.U32 R240, RZ, RZ, 0x7f800000 ;  /* 0x7f800000fff07424 */ /* 0x000fe200078e00ff */
[----:B------:R-:W-:Y:S01]  /*25e0*/  IADD3.X R25, R17, UR49, R2, P2, !PT ;  /* 0x0000003111197c10 */ /* 0x000fe200097fe402 */
[----:B------:R-:W-:Y:S01]  /*25f0*/  IMAD.U32 R2, RZ, RZ, UR14 ;  /* 0x0000000eff027e24 */ /* 0x000fe2000f8e00ff */
[----:B------:R-:W-:Y:S01]  /*2600*/  ISETP.GE.AND P4, PT, R218, UR9, PT ;  /* 0x00000009da007c0c */ /* 0x000fe2000bf86270 */
[----:B------:R-:W-:Y:S01]  /*2610*/  IMAD.IADD R8, R8, 0x1, -R3 ;  /* 0x0000000108087824 */ /* 0x000fe200078e0a03 */
[----:B------:R-:W-:Y:S01]  /*2620*/  @!P1 IADD3.X R19, R245, R15, R11, P0, !PT ;  /* 0x0000000ff5139210 */ /* 0x000fe200007fe40b */
[----:B------:R-:W-:Y:S01]  /*2630*/  IMAD R11, R4, UR16, RZ ;  /* 0x00000010040b7c24 */ /* 0x000fe2000f8e02ff */
[----:B------:R-:W-:Y:S01]  /*2640*/  SHF.R.S32.HI R5, RZ, 0x2, R5 ;  /* 0x00000002ff057819 */ /* 0x000fe20000011405 */
[----:B------:R-:W-:Y:S01]  /*2650*/  IMAD.WIDE.U32 R24, R20, UR16, R24 ;  /* 0x0000001014187c25 */ /* 0x000fe2000f8e0018 */
[----:B------:R-:W-:Y:S01]  /*2660*/  IADD3 R14, P0, R12, UR41, RZ ;  /* 0x000000290c0e7c10 */ /* 0x000fe2000ff1e0ff */
[----:B------:R-:W-:Y:S01]  /*2670*/  ULDC.64 UR14, c[0x0][0x260] ;  /* 0x00009800000e7ab9 */ /* 0x000fe20000000a00 */
[----:B------:R-:W-:Y:S01]  /*2680*/  ULEA.HI UR9, UR5, UR5, URZ, 0x1 ;  /* 0x0000000505097291 */ /* 0x000fe2000f8f083f */
[----:B------:R-:W-:Y:S01]  /*2690*/  IMAD R8, R8, 0x10, R5 ;  /* 0x0000001008087824 */ /* 0x000fe200078e0205 */
[----:B------:R-:W-:Y:S01]  /*26a0*/  IADD3.X R15, R13, UR43, R2, P0, !PT ;  /* 0x0000002b0d0f7c10 */ /* 0x000fe200087fe402 */
[----:B------:R-:W-:Y:S01]  /*26b0*/  IMAD R22, R20, UR17, R11 ;  /* 0x0000001114167c24 */ /* 0x000fe2000f8e020b */
[----:B------:R-:W-:Y:S01]  /*26c0*/  @!P3 IADD3 R11, P0, R218, 0x20, RZ ;  /* 0x00000020da0bb810 */ /* 0x000fe20007f1e0ff */
[----:B------:R-:W-:Y:S01]  /*26d0*/  VIADD R10, R8, 0x8 ;  /* 0x00000008080a7836 */ /* 0x000fe20000000000 */
[----:B------:R-:W-:Y:S01]  /*26e0*/  ULOP3.LUT UR9, UR9, 0xfffffffe, URZ, 0xc0, !UPT ;  /* 0xfffffffe09097892 */ /* 0x000fe2000f8ec03f */
[----:B------:R-:W-:Y:S01]  /*26f0*/  IMAD R3, R4, UR14, RZ ;  /* 0x0000000e04037c24 */ /* 0x000fe2000f8e02ff */
[----:B------:R-:W-:Y:S01]  /*2700*/  USHF.L.U32 UR16, UR39, 0x6, URZ ;  /* 0x0000000627107899 */ /* 0x000fe2000800063f */
[----:B------:R-:W-:Y:S01]  /*2710*/  IMAD.IADD R23, R25, 0x1, R22 ;  /* 0x0000000119177824 */ /* 0x000fe200078e0216 */
[----:B------:R-:W1:Y:S01]  /*2720*/  @!P4 LDC.64 R4, c[0x0][0x220] ;  /* 0x00008800ff04cb82 */ /* 0x000e620000000a00 */
[----:B------:R-:W-:Y:S01]  /*2730*/  @!P3 IMAD.X R16, RZ, RZ, R9, P0 ;  /* 0x000000ffff10b224 */ /* 0x000fe200000e0609 */
[----:B------:R-:W-:Y:S01]  /*2740*/  ISETP.GE.AND P6, PT, R10, UR8, PT ;  /* 0x000000080a007c0c */ /* 0x000fe2000bfc6270 */
[----:B------:R-:W-:Y:S01]  /*2750*/  @!P4 IMAD R13, R9, UR20, RZ ;  /* 0x00000014090dcc24 */ /* 0x000fe2000f8e02ff */
[----:B------:R-:W-:Y:S01]  /*2760*/  @!P3 IADD3 R10, P0, R218, 0x20, RZ ;  /* 0x00000020da0ab810 */ /* 0x000fe20007f1e0ff */
[----:B------:R-:W-:Y:S01]  /*2770*/  @!P3 IMAD.MOV.U32 R25, RZ, RZ, R23 ;  /* 0x000000ffff19b224 */ /* 0x000fe200078e0017 */
[----:B------:R-:W-:Y:S01]  /*2780*/  UIADD3 UR9, UR5, -UR9, URZ ;  /* 0x8000000905097290 */ /* 0x000fe2000fffe03f */
[----:B------:R-:W-:-:S02]  /*2790*/  @!P3 IMAD R16, R16, UR20, RZ ;  /* 0x000000141010bc24 */ /* 0x000fc4000f8e02ff */
[C---:B------:R-:W-:Y:S01]  /*27a0*/  IMAD R12, R20.reuse, UR15, R3 ;  /* 0x0000000f140c7c24 */ /* 0x040fe2000f8e0203 */
[----:B------:R-:W-:Y:S01]  /*27b0*/  UISETP.NE.AND UP0, UPT, UR9, 0x1, UPT ;  /* 0x000000010900788c */ /* 0x000fe2000bf05270 */
[----:B------:R-:W2:Y:S01]  /*27c0*/  @!P3 LDC.64 R2, c[0x0][0x220] ;  /* 0x00008800ff02bb82 */ /* 0x000ea20000000a00 */
[----:B------:R-:W-:Y:S01]  /*27d0*/  IMAD.WIDE.U32 R20, R20, UR14, R14 ;  /* 0x0000000e14147c25 */ /* 0x000fe2000f8e000e */
[----:B------:R-:W-:-:S03]  /*27e0*/  UIMAD.WIDE.U32 UR14, UR38, 0x40, URZ ;  /* 0x00000040260e78a5 */ /* 0x000fc6000f8e003f */
[----:B------:R-:W-:Y:S02]  /*27f0*/  @!P4 IMAD.MOV.U32 R22, RZ, RZ, R24 ;  /* 0x000000ffff16c224 */ /* 0x000fe400078e0018 */
[----:B------:R-:W-:Y:S02]  /*2800*/  @!P4 IMAD R14, R218, UR21, R13 ;  /* 0x00000015da0ecc24 */ /* 0x000fe4000f8e020d */
[C---:B------:R-:W-:Y:S02]  /*2810*/  @!P3 IMAD R13, R11.reuse, UR21, R16 ;  /* 0x000000150b0dbc24 */ /* 0x040fe4000f8e0210 */
[----:B------:R-:W-:-:S04]  /*2820*/  @!P3 IMAD.WIDE.U32 R24, R11, UR20, R24 ;  /* 0x000000140b18bc25 */ /* 0x000fc8000f8e0018 */
[----:B------:R-:W-:Y:S01]  /*2830*/  @!P3 IMAD.X R11, RZ, RZ, R9, P0 ;  /* 0x000000ffff0bb224 */ /* 0x000fe200000e0609 */
[----:B------:R-:W-:Y:S01]  /*2840*/  PLOP3.LUT P0, PT, PT, PT, UP4, 0x80, 0x0 ;  /* 0x000000000000781c */ /* 0x000fe20003f0f048 */
[----:B------:R-:W-:-:S04]  /*2850*/  @!P4 IMAD.WIDE.U32 R22, R218, UR20, R22 ;  /* 0x00000014da16cc25 */ /* 0x000fc8000f8e0016 */
[----:B------:R-:W-:Y:S01]  /*2860*/  @!P4 IMAD.IADD R14, R23, 0x1, R14 ;  /* 0x00000001170ec824 */ /* 0x000fe200078e020e */
[C---:B-1----:R-:W-:Y:S01]  /*2870*/  @!P4 LEA R16, P2, R22.reuse, R4, 0x1 ;  /* 0x000000041610c211 */ /* 0x042fe200078408ff */
[----:B------:R-:W-:Y:S02]  /*2880*/  @!P3 IMAD.IADD R13, R25, 0x1, R13 ;  /* 0x00000001190db824 */ /* 0x000fe400078e020d */
[----:B------:R-:W-:Y:S01]  /*2890*/  IMAD.IADD R21, R21, 0x1, R12 ;  /* 0x0000000115157824 */ /* 0x000fe200078e020c */
[----:B------:R-:W-:Y:S01]  /*28a0*/  @!P4 LEA.HI.X R17, R22, R5, R14, 0x1, P2 ;  /* 0x000000051611c211 */ /* 0x000fe200010f0c0e */
[----:B------:R-:W-:Y:S01]  /*28b0*/  @!P4 IMAD R9, R9, UR22, RZ ;  /* 0x000000160909cc24 */ /* 0x000fe2000f8e02ff */
[C---:B--2---:R-:W-:Y:S01]  /*28c0*/  @!P3 LEA R14, P2, R24.reuse, R2, 0x1 ;  /* 0x00000002180eb211 */ /* 0x044fe200078408ff */
[----:B------:R-:W-:Y:S01]  /*28d0*/  @P0 BAR.SYNC.DEFER_BLOCKING 0x0 ;  /* 0x0000000000000b1d */ /* 0x000fe20000010000 */
[----:B------:R-:W-:Y:S01]  /*28e0*/  VIADD R2, R223, 0x2000 ;  /* 0x00002000df027836 */ /* 0x000fe20000000000 */
[----:B------:R-:W-:Y:S01]  /*28f0*/  PLOP3.LUT P0, PT, PT, PT, UP0, 0x80, 0x0 ;  /* 0x000000000000781c */ /* 0x000fe20003f0f008 */
[----:B------:R-:W-:Y:S01]  /*2900*/  @!P3 IMAD.MOV.U32 R26, RZ, RZ, R20 ;  /* 0x000000ffff1ab224 */ /* 0x000fe200078e0014 */
[----:B------:R-:W-:Y:S01]  /*2910*/  @!P3 LEA.HI.X R15, R24, R3, R13, 0x1, P2 ;  /* 0x00000003180fb211 */ /* 0x000fe200010f0c0d */
[----:B------:R-:W-:Y:S01]  /*2920*/  IMAD.U32 R3, RZ, RZ, UR16 ;  /* 0x00000010ff037e24 */ /* 0x000fe2000f8e00ff */
[----:B------:R-:W-:-:S02]  /*2930*/  SEL R2, R2, R223, !P0 ;  /* 0x000000df02027207 */ /* 0x000fc40004000000 */
[----:B------:R-:W1:Y:S01]  /*2940*/  @!P4 LDC.64 R4, c[0x0][0x218] ;  /* 0x00008600ff04cb82 */ /* 0x000e620000000a00 */
        /* <DEDUP_REMOVED lines=8> */
[----:B------:R-:W2:Y:S03]  /*29d0*/  @!P3 LDC.64 R2, c[0x0][0x218] ;  /* 0x00008600ff02bb82 */ /* 0x000ea60000000a00 */
[----:B------:R-:W-:-:S02]  /*29e0*/  IMAD.SHL.U32 R239, R8, 0x4, RZ ;  /* 0x0000000408ef7824 */ /* 0x000fc400078e00ff */
[----:B------:R-:W-:Y:S01]  /*29f0*/  IMAD.MOV.U32 R241, RZ, RZ, 0x7f800000 ;  /* 0x7f800000fff17424 */ /* 0x000fe200078e00ff */
[----:B------:R-:W-:Y:S01]  /*2a00*/  @P4 STS.128 [R224+0x10000], RZ ;  /* 0x010000ffe0004388 */ /* 0x000fe20000000c00 */
[----:B------:R-:W-:-:S03]  /*2a10*/  @!P3 IMAD R11, R10, UR23, R11 ;  /* 0x000000170a0bbc24 */ /* 0x000fc6000f8e020b */
[----:B------:R-:W-:Y:S01]  /*2a20*/  @P4 STS.128 [R224+0x12000], RZ ;  /* 0x012000ffe0004388 */ /* 0x000fe20000000c00 */
[----:B------:R-:W-:Y:S01]  /*2a30*/  @!P3 IMAD.WIDE.U32 R26, R10, UR22, R26 ;  /* 0x000000160a1abc25 */ /* 0x000fe2000f8e001a */
[----:B------:R-:W-:Y:S01]  /*2a40*/  USHF.L.U32 UR17, UR37, 0x4, URZ ;  /* 0x0000000425117899 */ /* 0x000fe2000800063f */
[C---:B-1----:R-:W-:Y:S01]  /*2a50*/  @!P4 LEA R4, P5, R20.reuse, R4, 0x1 ;  /* 0x000000041404c211 */ /* 0x042fe200078a08ff */
[----:B------:R-:W-:Y:S01]  /*2a60*/  @!PT LDS RZ, [RZ] ;  /* 0x00000000fffff984 */ /* 0x000fe20000000800 */
[----:B------:R-:W-:Y:S01]  /*2a70*/  @!PT LDS RZ, [RZ] ;  /* 0x00000000fffff984 */ /* 0x000fe20000000800 */
[----:B------:R-:W-:Y:S01]  /*2a80*/  @!PT LDS RZ, [RZ] ;  /* 0x00000000fffff984 */ /* 0x000fe20000000800 */
[----:B------:R-:W-:Y:S01]  /*2a90*/  @!P4 LDGSTS.E.BYPASS.LTC128B.128 [R224+0x10000], desc[UR6][R16.64] ;  /* 0x1000000010e0cfae */ /* 0x000fe2000b901d46 */
[----:B------:R-:W-:Y:S01]  /*2aa0*/  @!P4 IMAD.IADD R10, R21, 0x1, R9 ;  /* 0x00000001150ac824 */ /* 0x000fe200078e0209 */
[----:B------:R-:W-:Y:S01]  /*2ab0*/  SHF.R.S32.HI R9, RZ, 0x1f, R8 ;  /* 0x0000001fff097819 */ /* 0x000fe20000011408 */
[----:B------:R-:W-:Y:S01]  /*2ac0*/  @!P3 IMAD.IADD R11, R27, 0x1, R11 ;  /* 0x000000011b0bb824 */ /* 0x000fe200078e020b */
[----:B------:R-:W-:Y:S01]  /*2ad0*/  @!P4 LDGSTS.E.BYPASS.LTC128B.128 [R224+0x12000], desc[UR6][R16.64+0x80] ;  /* 0x1200008010e0cfae */ /* 0x000fe2000b901d46 */
[----:B------:R-:W-:Y:S01]  /*2ae0*/  USHF.L.U32 UR14, UR37, 0x3, URZ ;  /* 0x00000003250e7899 */ /* 0x000fe2000800063f */
[----:B------:R-:W-:Y:S01]  /*2af0*/  @!P4 LEA.HI.X R5, R20, R5, R10, 0x1, P5 ;  /* 0x000000051405c211 */ /* 0x000fe200028f0c0a */
[----:B------:R-:W-:Y:S01]  /*2b00*/  IMAD.MOV.U32 R206, RZ, RZ, 0x20 ;  /* 0x00000020ffce7424 */ /* 0x000fe200078e00ff */
[----:B------:R-:W-:Y:S01]  /*2b10*/  @P3 STS.128 [R224+0x11000], RZ ;  /* 0x011000ffe0003388 */ /* 0x000fe20000000c00 */
[----:B------:R-:W-:Y:S01]  /*2b20*/  SHF.L.U64.HI R238, R8, 0x2, R9 ;  /* 0x0000000208ee7819 */ /* 0x000fe20000010209 */
[----:B------:R-:W-:-:S02]  /*2b30*/  IMAD.MOV.U32 R205, RZ, RZ, 0x40 ;  /* 0x00000040ffcd7424 */ /* 0x000fc400078e00ff */
[----:B------:R-:W-:Y:S01]  /*2b40*/  VIADD R207, R214, 0x2000 ;  /* 0x00002000d6cf7836 */ /* 0x000fe20000000000 */
[----:B------:R-:W-:Y:S01]  /*2b50*/  @P3 STS.128 [R224+0x13000], RZ ;  /* 0x013000ffe0003388 */ /* 0x000fe20000000c00 */
[----:B------:R-:W-:Y:S02]  /*2b60*/  IMAD.U32 R235, RZ, RZ, UR44 ;  /* 0x0000002cffeb7e24 */ /* 0x000fe4000f8e00ff */
[----:B------:R-:W-:Y:S01]  /*2b70*/  IMAD R237, RZ, RZ, -UR19 ;  /* 0x80000013ffed7e24 */ /* 0x000fe2000f8e02ff */
        /* <DEDUP_REMOVED lines=11> */
[----:B------:R-:W0:Y:S01]  /*2c30*/  LDGDEPBAR ;  /* 0x00000000000079af */ /* 0x000e220000000000 */
[----:B------:R-:W-:Y:S02]  /*2c40*/  CS2R R88, SRZ ;  /* 0x0000000000587805 */ /* 0x000fe4000001ff00 */
[----:B------:R-:W-:Y:S02]  /*2c50*/  CS2R R86, SRZ ;  /* 0x0000000000567805 */ /* 0x000fe4000001ff00 */
[----:B------:R-:W-:Y:S01]  /*2c60*/  CS2R R84, SRZ ;  /* 0x0000000000547805 */ /* 0x000fe2000001ff00 */
[----:B------:R-:W-:Y:S01]  /*2c70*/  @P2 STS.128 [R224+0x8000], RZ ;  /* 0x008000ffe0002388 */ /* 0x000fe20000000c00 */
[----:B------:R-:W-:-:S02]  /*2c80*/  CS2R R78, SRZ ;  /* 0x00000000004e7805 */ /* 0x000fc4000001ff00 */
[----:B------:R-:W-:Y:S02]  /*2c90*/  CS2R R76, SRZ ;  /* 0x00000000004c7805 */ /* 0x000fe4000001ff00 */
[----:B------:R-:W-:Y:S01]  /*2ca0*/  CS2R R82, SRZ ;  /* 0x0000000000527805 */ /* 0x000fe2000001ff00 */
[----:B------:R-:W-:Y:S01]  /*2cb0*/  @P2 STS.128 [R224+0xa000], RZ ;  /* 0x00a000ffe0002388 */ /* 0x000fe20000000c00 */
[----:B------:R-:W-:Y:S02]  /*2cc0*/  CS2R R80, SRZ ;  /* 0x0000000000507805 */ /* 0x000fe4000001ff00 */
[----:B------:R-:W-:Y:S02]  /*2cd0*/  CS2R R74, SRZ ;  /* 0x00000000004a7805 */ /* 0x000fe4000001ff00 */
[----:B------:R-:W-:Y:S01]  /*2ce0*/  CS2R R72, SRZ ;  /* 0x0000000000487805 */ /* 0x000fe2000001ff00 */
[----:B------:R-:W-:Y:S01]  /*2cf0*/  @!PT LDS RZ, [RZ] ;  /* 0x00000000fffff984 */ /* 0x000fe20000000800 */
[----:B------:R-:W-:Y:S01]  /*2d00*/  @!PT LDS RZ, [RZ] ;  /* 0x00000000fffff984 */ /* 0x000fe20000000800 */
[----:B------:R-:W-:Y:S01]  /*2d10*/  @!PT LDS RZ, [RZ] ;  /* 0x00000000fffff984 */ /* 0x000fe20000000800 */
[----:B------:R-:W-:Y:S01]  /*2d20*/  @!P2 LDGSTS.E.BYPASS.LTC128B.128 [R224+0x8000], desc[UR6][R244.64] ;  /* 0x08000000f4e0afae */ /* 0x000fe2000b901d46 */
[----:B------:R-:W-:-:S02]  /*2d30*/  CS2R R70, SRZ ;  /* 0x0000000000467805 */ /* 0x000fc4000001ff00 */
[----:B------:R-:W-:Y:S02]  /*2d40*/  CS2R R68, SRZ ;  /* 0x0000000000447805 */ /* 0x000fe4000001ff00 */
[----:B------:R-:W-:Y:S01]  /*2d50*/  CS2R R46, SRZ ;  /* 0x00000000002e7805 */ /* 0x000fe2000001ff00 */
[----:B------:R-:W-:Y:S01]  /*2d60*/  @!P2 LDGSTS.E.BYPASS.LTC128B.128 [R224+0xa000], desc[UR6][R244.64+0x80] ;  /* 0x0a000080f4e0afae */ /* 0x000fe2000b901d46 */
        /* <DEDUP_REMOVED lines=19> */
[----:B------:R-:W-:Y:S01]  /*2ea0*/  CS2R R22, SRZ ;  /* 0x0000000000167805 */ /* 0x000fe2000001ff00 */
[----:B------:R-:W-:Y:S02]  /*2eb0*/  UIMAD UR41, UR37, 0x18, URZ ;  /* 0x00000018252978a4 */ /* 0x000fe4000f8e023f */
[----:B------:R-:W-:Y:S01]  /*2ec0*/  @P2 STS [R242], RZ ;  /* 0x000000fff2002388 */ /* 0x000fe20000000800 */
[----:B------:R-:W-:Y:S02]  /*2ed0*/  USHF.L.U32 UR40, UR37, 0x5, URZ ;  /* 0x0000000525287899 */ /* 0x000fe4000800063f */
[----:B------:R-:W-:Y:S01]  /*2ee0*/  UIMAD UR39, UR37, 0x28, URZ ;  /* 0x00000028252778a4 */ /* 0x000fe2000f8e023f */
[----:B------:R-:W-:Y:S01]  /*2ef0*/  @P2 STS [R242+0x4], RZ ;  /* 0x000004fff2002388 */ /* 0x000fe20000000800 */
[----:B------:R-:W-:-:S02]  /*2f00*/  UIMAD UR38, UR37, 0x30, URZ ;  /* 0x00000030252678a4 */ /* 0x000fc4000f8e023f */
[----:B------:R-:W-:Y:S01]  /*2f10*/  UIADD3 UR43, UR47, 0x40, URZ ;  /* 0x000000402f2b7890 */ /* 0x000fe2000fffe03f */
[----:B------:R-:W-:Y:S01]  /*2f20*/  @P2 STS [R242+0x8], RZ ;  /* 0x000008fff2002388 */ /* 0x000fe20000000800 */
[----:B------:R-:W-:-:S03]  /*2f30*/  ULDC UR15, c[0x0][0x2ec] ;  /* 0x0000bb00000f7ab9 */ /* 0x000fc60000000800 */
        /* <DEDUP_REMOVED lines=18> */
[----:B------:R-:W-:Y:S01]  /*3060*/  @P1 STS [R242+0x300c], RZ ;  /* 0x00300cfff2001388 */ /* 0x000fe20000000800 */
[----:B------:R-:W-:-:S02]  /*3070*/  UIADD3 UR33, UR17, 0x40, URZ ;  /* 0x0000004011217890 */ /* 0x000fc4000fffe03f */
[----:B------:R-:W-:Y:S01]  /*3080*/  UIADD3 UR28, UR17, 0x60, URZ ;  /* 0x00000060111c7890 */ /* 0x000fe2000fffe03f */
[----:B------:R-:W-:Y:S01]  /*3090*/  @!PT LDS RZ, [RZ] ;  /* 0x00000000fffff984 */ /* 0x000fe20000000800 */
[----:B------:R-:W-:Y:S01]  /*30a0*/  @!PT LDS RZ, [RZ] ;  /* 0x00000000fffff984 */ /* 0x000fe20000000800 */
[----:B------:R-:W-:Y:S01]  /*30b0*/  @!PT LDS RZ, [RZ] ;  /* 0x00000000fffff984 */ /* 0x000fe20000000800 */
[----:B------:R-:W-:Y:S01]  /*30c0*/  @!P1 LDGSTS.E.BYPASS.LTC128B.128 [R242+0x1000], desc[UR6][R12.64] ;  /* 0x010000000cf29fae */ /* 0x000fe2000b901d46 */
[----:B------:R-:W-:Y:S01]  /*30d0*/  UIADD3 UR23, UR17, 0x20, URZ ;  /* 0x0000002011177890 */ /* 0x000fe2000fffe03f */
[----:B------:R-:W-:Y:S01]  /*30e0*/  VIADD R8, R8, 0x1 ;  /* 0x0000000108087836 */ /* 0x000fe20000000000 */
[----:B------:R-:W-:Y:S01]  /*30f0*/  SEL R207, R207, R214, !P0 ;  /* 0x000000d6cfcf7207 */ /* 0x000fe20004000000 */
[----:B------:R-:W-:Y:S01]  /*3100*/  @!P1 LDGSTS.E.BYPASS.LTC128B.128 [R242+0x3000], desc[UR6][R12.64+0x80] ;  /* 0x030000800cf29fae */ /* 0x000fe2000b901d46 */
[C---:B--2---:R-:W-:Y:S01]  /*3110*/  @!P3 LEA R2, P1, R26.reuse, R2, 0x1 ;  /* 0x000000021a02b211 */ /* 0x044fe200078208ff */
[----:B------:R-:W-:Y:S02]  /*3120*/  UIADD3 UR44, UR44, 0x40, UR47 ;  /* 0x000000402c2c7890 */ /* 0x000fe4000fffe02f */
[----:B------:R-:W-:Y:S01]  /*3130*/  @P4 STS.128 [R224+0xc000], RZ ;  /* 0x00c000ffe0004388 */ /* 0x000fe20000000c00 */
[----:B------:R-:W-:-:S02]  /*3140*/  @!P3 LEA.HI.X R3, R26, R3, R11, 0x1, P1 ;  /* 0x000000031a03b211 */ /* 0x000fc400008f0c0b */
[----:B------:R-:W-:Y:S02]  /*3150*/  CS2R R20, SRZ ;  /* 0x0000000000147805 */ /* 0x000fe4000001ff00 */
[----:B------:R-:W-:Y:S01]  /*3160*/  IADD3 R10, P1, R239, UR11, RZ ;  /* 0x0000000bef0a7c10 */ /* 0x000fe2000ff3e0ff */
[----:B------:R-:W-:Y:S01]  /*3170*/  @P4 STS.128 [R224+0xe000], RZ ;  /* 0x00e000ffe0004388 */ /* 0x000fe20000000c00 */
[----:B------:R-:W-:Y:S02]  /*3180*/  UIMAD UR37, UR37, 0x38, URZ ;  /* 0x00000038252578a4 */ /* 0x000fe4000f8e023f */
[----:B------:R-:W-:Y:S01]  /*3190*/  IADD3.X R11, R238, UR10, RZ, P1, !PT ;  /* 0x0000000aee0b7c10 */ /* 0x000fe20008ffe4ff */
[----:B------:R-:W-:Y:S01]  /*31a0*/  @!PT LDS RZ, [RZ] ;  /* 0x00000000fffff984 */ /* 0x000fe20000000800 */
[----:B------:R-:W-:Y:S01]  /*31b0*/  @!PT LDS RZ, [RZ] ;  /* 0x00000000fffff984 */ /* 0x000fe20000000800 */
[----:B------:R-:W-:Y:S01]  /*31c0*/  @!PT LDS RZ, [RZ] ;  /* 0x00000000fffff984 */ /* 0x000fe20000000800 */
[----:B------:R-:W-:Y:S01]  /*31d0*/  @!P4 LDGSTS.E.BYPASS.LTC128B.128 [R224+0xc000], desc[UR6][R4.64] ;  /* 0x0c00000004e0cfae */ /* 0x000fe2000b901d46 */
[----:B------:R-:W-:-:S03]  /*31e0*/  ULDC UR8, c[0x0][0x39c] ;  /* 0x0000e70000087ab9 */ /* 0x000fc60000000800 */
        /* <DEDUP_REMOVED lines=11> */
[CC--:B-1----:R-:W-:Y:S01]  /*32a0*/  LEA.HI R4, R6.reuse, R7.reuse, RZ, 0x4 ;  /* 0x0000000706047211 */ /* 0x0c2fe200078f20ff */
[----:B------:R-:W-:Y:S01]  /*32b0*/  UIADD3 UR32, UR14, UR33, URZ ;  /* 0x000000210e207290 */ /* 0x000fe2000fffe03f */
[----:B------:R-:W-:Y:S01]  /*32c0*/  LEA.HI R6, R6, R7, RZ, 0x3 ;  /* 0x0000000706067211 */ /* 0x000fe200078f18ff */
[----:B------:R-:W-:Y:S01]  /*32d0*/  UIADD3 UR27, UR14, UR28, URZ ;  /* 0x0000001c0e1b7290 */ /* 0x000fe2000fffe03f */
[----:B------:R-:W-:Y:S01]  /*32e0*/  LOP3.LUT R4, R4, 0xfffffff0, RZ, 0xc0, !PT ;  /* 0xfffffff004047812 */ /* 0x000fe200078ec0ff */
[----:B------:R-:W-:Y:S01]  /*32f0*/  UIADD3 UR22, UR14, UR23, URZ ;  /* 0x000000170e167290 */ /* 0x000fe2000fffe03f */
[----:B------:R-:W-:Y:S01]  /*3300*/  LOP3.LUT R6, R6, 0xfffffff8, RZ, 0xc0, !PT ;  /* 0xfffffff806067812 */ /* 0x000fe200078ec0ff */
[----:B------:R-:W-:Y:S01]  /*3310*/  UIADD3 UR31, UR14, UR32, URZ ;  /* 0x000000200e1f7290 */ /* 0x000fe2000fffe03f */
[----:B------:R-:W-:Y:S01]  /*3320*/  IADD3 R235, R8, UR42, -R235 ;  /* 0x0000002a08eb7c10 */ /* 0x000fe2000fffe8eb */
        /* <DEDUP_REMOVED lines=8> */
[----:B--2---:R-:W-:Y:S01]  /*33b0*/  LEA.HI R2, R4, R5, RZ, 0x3 ;  /* 0x0000000504027211 */ /* 0x004fe200078f18ff */
[----:B------:R-:W-:Y:S01]  /*33c0*/  UIADD3 UR30, UR14, UR31, URZ ;  /* 0x0000001f0e1e7290 */ /* 0x000fe2000fffe03f */
[----:B------:R-:W-:Y:S01]  /*33d0*/  LOP3.LUT P3, RZ, R6, 0x2, RZ, 0xc0, !PT ;  /* 0x0000000206ff7812 */ /* 0x000fe2000786c0ff */
[----:B------:R-:W-:Y:S01]  /*33e0*/  UIADD3 UR25, UR14, UR26, URZ ;  /* 0x0000001a0e197290 */ /* 0x000fe2000fffe03f */
[----:B------:R-:W-:Y:S01]  /*33f0*/  LOP3.LUT R2, R2, 0xfffffff8, RZ, 0xc0, !PT ;  /* 0xfffffff802027812 */ /* 0x000fe200078ec0ff */
[----:B------:R-:W-:Y:S01]  /*3400*/  UIADD3 UR20, UR14, UR21, URZ ;  /* 0x000000150e147290 */ /* 0x000fe2000fffe03f */
[----:B------:R-:W-:Y:S01]  /*3410*/  SEL R7, R7, 0xffffffe0, !P3 ;  /* 0xffffffe007077807 */ /* 0x000fe20005800000 */
[----:B------:R-:W-:Y:S01]  /*3420*/  UIADD3 UR29, UR14, UR30, URZ ;  /* 0x0000001e0e1d7290 */ /* 0x000fe2000fffe03f */
[----:B------:R-:W-:Y:S01]  /*3430*/  LEA R3, R215, UR4, 0x1 ;  /* 0x00000004d7037c11 */ /* 0x000fe2000f8e08ff */
[----:B------:R-:W-:Y:S01]  /*3440*/  IMAD.IADD R2, R5, 0x1, -R2 ;  /* 0x0000000105027824 */ /* 0x000fe200078e0a02 */
[----:B------:R-:W-:Y:S01]  /*3450*/  UIADD3 UR24, UR14, UR25, URZ ;  /* 0x000000190e187290 */ /* 0x000fe2000fffe03f */
[----:B------:R-:W-:Y:S01]  /*3460*/  VIADD R5, R216, 0x2000 ;  /* 0x00002000d8057836 */ /* 0x000fe20000000000 */
[----:B------:R-:W-:Y:S01]  /*3470*/  UIADD3 UR19, UR14, UR20, URZ ;  /* 0x000000140e137290 */ /* 0x000fe2000fffe03f */
[----:B------:R-:W-:-:S02]  /*3480*/  CS2R R26, SRZ ;  /* 0x00000000001a7805 */ /* 0x000fc4000001ff00 */
[----:B------:R-:W-:Y:S01]  /*3490*/  R2P PR, R2, 0x6 ;  /* 0x0000000602007804 */ /* 0x000fe20000000000 */
[----:B------:R-:W-:Y:S01]  /*34a0*/  IMAD.IADD R2, R7, 0x1, R212 ;  /* 0x0000000107027824 */ /* 0x000fe200078e02d4 */
[----:B------:R-:W-:Y:S01]  /*34b0*/  SEL R208, R5, R216, !P0 ;  /* 0x000000d805d07207 */ /* 0x000fe20004000000 */
[----:B------:R-:W-:Y:S01]  /*34c0*/  UIADD3 UR44, UR44, -UR42, URZ ;  /* 0x8000002a2c2c7290 */ /* 0x000fe2000fffe03f */
[----:B------:R-:W-:Y:S01]  /*34d0*/  LEA R207, R207, UR4, 0x1 ;  /* 0x00000004cfcf7c11 */ /* 0x000fe2000f8e08ff */
[----:B------:R-:W-:Y:S01]  /*34e0*/  UIADD3 UR36, UR14, UR24, URZ ;  /* 0x000000180e247290 */ /* 0x000fe2000fffe03f */
[----:B------:R-:W-:Y:S01]  /*34f0*/  SEL R206, R206, 0xffffffe0, !P1 ;  /* 0xffffffe0cece7807 */ /* 0x000fe20004800000 */
[----:B------:R-:W-:Y:S01]  /*3500*/  UIADD3 UR35, UR14, UR29, URZ ;  /* 0x0000001d0e237290 */ /* 0x000fe2000fffe03f */
[----:B------:R-:W-:Y:S01]  /*3510*/  SEL R205, R205, 0xffffffc0, !P2 ;  /* 0xffffffc0cdcd7807 */ /* 0x000fe20005000000 */
[----:B------:R-:W1:Y:S01]  /*3520*/  LDSM.16.M88.4 R124, [R213] ;  /* 0x00000000d57c783b */ /* 0x000e620000000200 */
[----:B------:R-:W-:Y:S01]  /*3530*/  LEA R208, R208, UR4, 0x1 ;  /* 0x00000004d0d07c11 */ /* 0x000fe2000f8e08ff */
[----:B------:R-:W-:Y:S01]  /*3540*/  IMAD.IADD R204, R209, 0x1, R206 ;  /* 0x00000001d1cc7824 */ /* 0x000fe200078e02ce */
[----:B------:R-:W-:Y:S01]  /*3550*/  UIADD3 UR34, UR14, UR19, URZ ;  /* 0x000000130e227290 */ /* 0x000fe2000fffe03f */
[----:B------:R-:W2:Y:S04]  /*3560*/  LDSM.16.M88.4 R128, [R213+0x800] ;  /* 0x00080000d580783b */ /* 0x000ea80000000200 */
[----:B------:R-:W4:Y:S04]  /*3570*/  LDSM.16.M88.4 R132, [R212] ;  /* 0x00000000d484783b */ /* 0x000f280000000200 */
[----:B------:R-:W1:Y:S04]  /*3580*/  LDSM.16.M88.4 R136, [R212+0x800] ;  /* 0x00080000d488783b */ /* 0x000e680000000200 */
        /* <DEDUP_REMOVED lines=12> */
[----:B---3--:R-:W-:-:S02]  /*3650*/  IMAD.IADD R3, R205, 0x1, R204 ;  /* 0x00000001cd037824 */ /* 0x008fc400078e02cc */
[----:B--2-4-:R-:W-:-:S07]  /*3660*/  IMAD.IADD R2, R209, 0x1, R205 ;  /* 0x00000001d1027824 */ /* 0x014fce00078e02cd */
.L_x_506:
[----:B------:R-:W0:Y:S01]  /*3670*/  LDGDEPBAR ;  /* 0x00000000000079af */ /* 0x000e220000000000 */
[----:B------:R-:W-:Y:S01]  /*3680*/  LEA R183, R215, UR4, 0x1 ;  /* 0x00000004d7b77c11 */ /* 0x000fe2000f8e08ff */
[----:B------:R-:W-:Y:S01]  /*3690*/  USHF.L.U32 UR9, UR5, 0x6, URZ ;  /* 0x0000000605097899 */ /* 0x000fe2000800063f */
[----:B------:R-:W-:Y:S01]  /*36a0*/  IADD3 R182, R208, R206, RZ ;  /* 0x000000ced0b67210 */ /* 0x000fe20007ffe0ff */
[----:B-----5:R-:W-:Y:S01]  /*36b0*/  FMUL.FTZ R217, R240, 1.4426950216293334961 ;  /* 0x3fb8aa3bf0d97820 */ /* 0x020fe20000410000 */
[-C--:B------:R-:W-:Y:S01]  /*36c0*/  IADD3 R181, R208, R205.reuse, RZ ;  /* 0x000000cdd0b57210 */ /* 0x080fe20007ffe0ff */
[----:B------:R-:W-:Y:S01]  /*36d0*/  UISETP.GE.AND UP0, UPT, UR9, UR44, UPT ;  /* 0x0000002c0900728c */ /* 0x000fe2000bf06270 */
[----:B------:R-:W-:Y:S01]  /*36e0*/  IADD3 R180, R182, R205, RZ ;  /* 0x000000cdb6b47210 */ /* 0x000fe20007ffe0ff */
[----:B------:R-:W-:Y:S01]  /*36f0*/  UISETP.GT.AND UP3, UPT, UR5, UR18, UPT ;  /* 0x000000120500728c */ /* 0x000fe2000bf64270 */
[----:B------:R-:W-:Y:S01]  /*3700*/  MOV R243, UR46 ;  /* 0x0000002e00f37c02 */ /* 0x000fe20008000f00 */
[----:B------:R-:W-:Y:S01]  /*3710*/  UISETP.LT.AND UP0, UPT, UR43, UR42, UP0 ;  /* 0x0000002a2b00728c */ /* 0x000fe20008701270 */
[----:B------:R-:W-:Y:S04]  /*3720*/  FSETP.NEU.FTZ.AND P1, PT, R240, -INF , PT ;  /* 0xff800000f000780b */ /* 0x000fe80003f3d000 */
[----:B------:R-:W-:Y:S02]  /*3730*/  FSEL R217, R217, RZ, P1 ;  /* 0x000000ffd9d97208 */ /* 0x000fe40000800000 */
[----:B------:R-:W-:Y:S02]  /*3740*/  PLOP3.LUT P0, PT, PT, PT, UP0, 0x80, 0x0 ;  /* 0x000000000000781c */ /* 0x000fe40003f0f008 */
[----:B------:R-:W-:Y:S01]  /*3750*/  FSETP.NEU.FTZ.AND P1, PT, R241, -INF , PT ;  /* 0xff800000f100780b */ /* 0x000fe20003f3d000 */
[----:B------:R-:W-:Y:S04]  /*3760*/  DEPBAR.LE SB0, 0x0 ;  /* 0x000080000000791a */ /* 0x000fe80000000000 */
[----:B------:R-:W-:Y:S06]  /*3770*/  BAR.SYNC.DEFER_BLOCKING 0x0 ;  /* 0x0000000000007b1d */ /* 0x000fec0000010000 */
[----:B------:R-:W-:Y:S02]  /*3780*/  @!P0 IADD3 R249, R235, UR9, RZ ;  /* 0x00000009ebf98c10 */ /* 0x000fe4000fffe0ff */
[----:B------:R-:W-:Y:S02]  /*3790*/  @!P0 LEA R243, R243, R222, 0x6 ;  /* 0x000000def3f38211 */ /* 0x000fe400078e30ff */
[----:B------:R-:W-:Y:S02]  /*37a0*/  @!P0 VIADDMNMX R248, R249, R234, UR42, PT ;  /* 0x0000002af9f88e46 */ /* 0x000fe4000b8001ea */
[----:B------:R-:W-:Y:S01]  /*37b0*/  @!P0 IADD3 R203, R243, 0x1, RZ ;  /* 0x00000001f3cb8810 */ /* 0x000fe20007ffe0ff */
        /* <DEDUP_REMOVED lines=43> */
[----:B------:R4:W3:Y:S01]  /*3a70*/  LDSM.16.M88.4 R100, [R180+0x2000] ;  /* 0x00200000b464783b */ /* 0x0008e20000000200 */
[C---:B------:R-:W-:Y:S06]  /*3a80*/  HMMA.16816.F32.BF16 R8, R108.reuse, R114, R8 ;  /* 0x000000726c08723c */ /* 0x040fec0000041808 */
[C---:B-1----:R-:W-:Y:S06]  /*3a90*/  HMMA.16816.F32.BF16 R12, R108.reuse, R56, R12 ;  /* 0x000000386c0c723c */ /* 0x042fec000004180c */
[----:B------:R-:W-:Y:S06]  /*3aa0*/  HMMA.16816.F32.BF16 R16, R108, R58, R16 ;  /* 0x0000003a6c10723c */ /* 0x000fec0000041810 */
[C---:B--2---:R-:W-:Y:S05]  /*3ab0*/  HMMA.16816.F32.BF16 R4, R60.reuse, R64, R4 ;  /* 0x000000403c04723c */ /* 0x044fea0000041804 */
[----:B----4-:R-:W-:Y:S01]  /*3ac0*/  @!P0 VIMNMX R180, R249, UR42, PT ;  /* 0x0000002af9b48c48 */ /* 0x010fe2000bfe0100 */
[C---:B------:R-:W-:Y:S03]  /*3ad0*/  HMMA.16816.F32.BF16 R8, R60.reuse, R66, R8 ;  /* 0x000000423c08723c */ /* 0x040fe60000041808 */
[C---:B------:R-:W-:Y:S03]  /*3ae0*/  @!P0 ISETP.GE.AND P2, PT, R243.reuse, R180, PT ;  /* 0x000000b4f300820c */ /* 0x040fe60003f46270 */
[C---:B---3--:R-:W-:Y:S05]  /*3af0*/  HMMA.16816.F32.BF16 R12, R60.reuse, R52, R12 ;  /* 0x000000343c0c723c */ /* 0x048fea000004180c */
[----:B------:R-:W-:Y:S01]  /*3b00*/  LEA R67, R216, UR4, 0x1 ;  /* 0x00000004d8437c11 */ /* 0x000fe2000f8e08ff */
[----:B------:R-:W-:Y:S01]  /*3b10*/  HMMA.16816.F32.BF16 R16, R60, R54, R16 ;  /* 0x000000363c10723c */ /* 0x000fe20000041810 */
[----:B------:R-:W1:Y:S04]  /*3b20*/  LDSM.16.M88.4 R52, [R211+0x2800] ;  /* 0x00280000d334783b */ /* 0x000e680000000200 */
[-C--:B------:R-:W-:Y:S01]  /*3b30*/  IADD3 R66, R206, R67.reuse, RZ ;  /* 0x00000043ce427210 */ /* 0x080fe20007ffe0ff */
[C---:B------:R-:W-:Y:S05]  /*3b40*/  HMMA.16816.F32.BF16 R4, R100.reuse, R104, R4 ;  /* 0x000000686404723c */ /* 0x040fea0000041804 */
[----:B------:R-:W-:Y:S01]  /*3b50*/  @!P0 IADD3 R63, R243, 0x18, RZ ;  /* 0x00000018f33f8810 */ /* 0x000fe20007ffe0ff */
[C---:B------:R-:W-:Y:S05]  /*3b60*/  HMMA.16816.F32.BF16 R8, R100.reuse, R106, R8 ;  /* 0x0000006a6408723c */ /* 0x040fea0000041808 */
[C---:B------:R-:W-:Y:S02]  /*3b70*/  IADD3 R65, R205.reuse, R67, RZ ;  /* 0x00000043cd417210 */ /* 0x040fe40007ffe0ff */
[----:B------:R-:W-:Y:S11]  /*3b80*/  IADD3 R64, R205, R66, RZ ;  /* 0x00000042cd407210 */ /* 0x000ff60007ffe0ff */
[----:B------:R-:W-:Y:S01]  /*3b90*/  FMUL.FTZ R186, R4, UR8 ;  /* 0x0000000804ba7c20 */ /* 0x000fe20008410000 */
[----:B------:R-:W-:Y:S01]  /*3ba0*/  FMUL.FTZ R187, R5, UR8 ;  /* 0x0000000805bb7c20 */ /* 0x000fe20008410000 */
[----:B------:R-:W-:Y:S01]  /*3bb0*/  FMUL.FTZ R188, R6, UR8 ;  /* 0x0000000806bc7c20 */ /* 0x000fe20008410000 */
[----:B------:R-:W-:Y:S03]  /*3bc0*/  FMUL.FTZ R189, R7, UR8 ;  /* 0x0000000807bd7c20 */ /* 0x000fe60008410000 */
[----:B------:R-:W2:Y:S01]  /*3bd0*/  MUFU.TANH R186, R186 ;  /* 0x000000ba00ba7308 */ /* 0x000ea20000002400 */
[----:B------:R-:W-:Y:S01]  /*3be0*/  FMUL.FTZ R190, R8, UR8 ;  /* 0x0000000808be7c20 */ /* 0x000fe20008410000 */
[----:B------:R-:W-:Y:S01]  /*3bf0*/  FMUL.FTZ R191, R9, UR8 ;  /* 0x0000000809bf7c20 */ /* 0x000fe20008410000 */
[----:B------:R-:W-:Y:S01]  /*3c00*/  FMUL.FTZ R192, R10, UR8 ;  /* 0x000000080ac07c20 */ /* 0x000fe20008410000 */
[----:B------:R-:W-:Y:S01]  /*3c10*/  FMUL.FTZ R193, R11, UR8 ;  /* 0x000000080bc17c20 */ /* 0x000fe20008410000 */
[C---:B-1----:R-:W-:Y:S05]  /*3c20*/  HMMA.16816.F32.BF16 R12, R100.reuse, R52, R12 ;  /* 0x00000034640c723c */ /* 0x042fea000004180c */
[----:B------:R-:W1:Y:S01]  /*3c30*/  MUFU.TANH R187, R187 ;  /* 0x000000bb00bb7308 */ /* 0x000e620000002400 */
[----:B------:R-:W-:Y:S09]  /*3c40*/  HMMA.16816.F32.BF16 R16, R100, R54, R16 ;  /* 0x000000366410723c */ /* 0x000ff20000041810 */
[----:B------:R-:W3:Y:S02]  /*3c50*/  MUFU.TANH R188, R188 ;  /* 0x000000bc00bc7308 */ /* 0x000ee40000002400 */
[----:B--2---:R-:W-:Y:S02]  /*3c60*/  MOV R202, R186 ;  /* 0x000000ba00ca7202 */ /* 0x004fe40000000f00 */
[C---:B------:R-:W-:Y:S02]  /*3c70*/  @!P0 FSEL R202, R186.reuse, -INF , !P2 ;  /* 0xff800000baca8808 */ /* 0x040fe40005000000 */
[----:B------:R-:W-:Y:S01]  /*3c80*/  @!P0 ISETP.GE.AND P2, PT, R203, R180, PT ;  /* 0x000000b4cb00820c */ /* 0x000fe20003f46270 */
[----:B------:R-:W-:Y:S03]  /*3c90*/  FFMA.FTZ R186, -R186, R186, 1 ;  /* 0x3f800000baba7423 */ /* 0x000fe600000101ba */
[----:B------:R-:W2:Y:S01]  /*3ca0*/  MUFU.TANH R189, R189 ;  /* 0x000000bd00bd7308 */ /* 0x000ea20000002400 */
[--C-:B------:R-:W-:Y:S01]  /*3cb0*/  FFMA.FTZ R251, R202, UR15, -R217.reuse ;  /* 0x0000000fcafb7c23 */ /* 0x100fe200080108d9 */
[-C--:B-1----:R-:W-:Y:S01]  /*3cc0*/  MOV R250, R187.reuse ;  /* 0x000000bb00fa7202 */ /* 0x082fe20000000f00 */
[----:B------:R-:W-:Y:S01]  /*3cd0*/  FMUL.FTZ R202, R241, 1.4426950216293334961 ;  /* 0x3fb8aa3bf1ca7820 */ /* 0x000fe20000410000 */
[----:B------:R-:W-:Y:S01]  /*3ce0*/  @!P0 FSEL R250, R187, -INF , !P2 ;  /* 0xff800000bbfa8808 */ /* 0x000fe20005000000 */
[----:B------:R-:W-:Y:S01]  /*3cf0*/  FMUL.FTZ R194, R12, UR8 ;  /* 0x000000080cc27c20 */ /* 0x000fe20008410000 */
[-C--:B------:R-:W-:Y:S01]  /*3d00*/  @!P0 ISETP.GE.AND P2, PT, R243, R248.reuse, PT ;  /* 0x000000f8f300820c */ /* 0x080fe20003f46270 */
[----:B------:R-:W-:Y:S03]  /*3d10*/  FMUL.FTZ R196, R14, UR8 ;  /* 0x000000080ec47c20 */ /* 0x000fe60008410000 */
[----:B------:R1:W-:Y:S01]  /*3d20*/  MUFU.EX2 R106, R251 ;  /* 0x000000fb006a7308 */ /* 0x0003e20000000800 */
[----:B------:R-:W-:Y:S01]  /*3d30*/  FSEL R202, R202, RZ, P1 ;  /* 0x000000ffcaca7208 */ /* 0x000fe20000800000 */
[----:B------:R-:W-:Y:S01]  /*3d40*/  FMUL.FTZ R197, R15, UR8 ;  /* 0x000000080fc57c20 */ /* 0x000fe20008410000 */
[----:B------:R-:W-:Y:S01]  /*3d50*/  @!P0 ISETP.GE.AND P1, PT, R203, R248, PT ;  /* 0x000000f8cb00820c */ /* 0x000fe20003f26270 */
[----:B------:R-:W-:Y:S01]  /*3d60*/  FMUL.FTZ R198, R16, UR8 ;  /* 0x0000000810c67c20 */ /* 0x000fe20008410000 */
[----:B------:R-:W-:Y:S01]  /*3d70*/  FMUL.FTZ R195, R13, UR8 ;  /* 0x000000080dc37c20 */ /* 0x000fe20008410000 */
[----:B------:R-:W-:Y:S01]  /*3d80*/  FMUL.FTZ R199, R17, UR8 ;  /* 0x0000000811c77c20 */ /* 0x000fe20008410000 */
[----:B------:R-:W-:Y:S03]  /*3d90*/  FMUL.FTZ R200, R18, UR8 ;  /* 0x0000000812c87c20 */ /* 0x000fe60008410000 */
[----:B------:R-:W4:Y:S01]  /*3da0*/  MUFU.TANH R190, R190 ;  /* 0x000000be00be7308 */ /* 0x000f220000002400 */
[--C-:B------:R-:W-:Y:S01]  /*3db0*/  FFMA.FTZ R252, R250, UR15, -R217.reuse ;  /* 0x0000000ffafc7c23 */ /* 0x100fe200080108d9 */
[-C--:B---3--:R-:W-:Y:S01]  /*3dc0*/  MOV R249, R188.reuse ;  /* 0x000000bc00f97202 */ /* 0x088fe20000000f00 */
[----:B------:R-:W-:Y:S01]  /*3dd0*/  FMUL.FTZ R201, R19, UR8 ;  /* 0x0000000813c97c20 */ /* 0x000fe20008410000 */
[----:B------:R-:W-:Y:S01]  /*3de0*/  @!P0 FSEL R249, R188, -INF , !P2 ;  /* 0xff800000bcf98808 */ /* 0x000fe20005000000 */
[----:B------:R-:W-:Y:S01]  /*3df0*/  FFMA.FTZ R187, -R187, R187, 1 ;  /* 0x3f800000bbbb7423 */ /* 0x000fe200000101bb */
[-C--:B--2---:R-:W-:Y:S01]  /*3e00*/  MOV R203, R189.reuse ;  /* 0x000000bd00cb7202 */ /* 0x084fe20000000f00 */
[----:B------:R-:W-:Y:S03]  /*3e10*/  FMUL.FTZ R186, R186, UR8 ;  /* 0x00000008baba7c20 */ /* 0x000fe60008410000 */
[----:B------:R-:W2:Y:S01]  /*3e20*/  MUFU.EX2 R103, R252 ;  /* 0x000000fc00677308 */ /* 0x000ea20000000800 */
[--C-:B------:R-:W-:Y:S01]  /*3e30*/  FFMA.FTZ R114, R249, UR15, -R202.reuse ;  /* 0x0000000ff9727c23 */ /* 0x100fe200080108ca */
[----:B------:R-:W-:Y:S01]  /*3e40*/  @!P0 FSEL R203, R189, -INF , !P1 ;  /* 0xff800000bdcb8808 */ /* 0x000fe20004800000 */
[----:B------:R-:W-:Y:S01]  /*3e50*/  FMUL.FTZ R187, R187, UR8 ;  /* 0x00000008bbbb7c20 */ /* 0x000fe20008410000 */
[----:B------:R-:W-:Y:S01]  /*3e60*/  @!P0 IADD3 R249, R243, 0x8, RZ ;  /* 0x00000008f3f98810 */ /* 0x000fe20007ffe0ff */
[----:B------:R-:W-:Y:S01]  /*3e70*/  FFMA.FTZ R188, -R188, R188, 1 ;  /* 0x3f800000bcbc7423 */ /* 0x000fe200000101bc */
[----:B------:R-:W-:Y:S01]  /*3e80*/  FFMA.FTZ R189, -R189, R189, 1 ;  /* 0x3f800000bdbd7423 */ /* 0x000fe200000101bd */
[--C-:B-1----:R-:W-:Y:S03]  /*3e90*/  FFMA.FTZ R251, R203, UR15, -R202.reuse ;  /* 0x0000000fcbfb7c23 */ /* 0x102fe600080108ca */
[----:B------:R-:W1:Y:S01]  /*3ea0*/  MUFU.TANH R191, R191 ;  /* 0x000000bf00bf7308 */ /* 0x000e620000002400 */
[----:B------:R-:W-:Y:S01]  /*3eb0*/  @!P0 ISETP.GE.AND P1, PT, R249, R180, PT ;  /* 0x000000b4f900820c */ /* 0x000fe20003f26270 */
[----:B------:R-:W-:Y:S01]  /*3ec0*/  FMUL.FTZ R188, R188, UR8 ;  /* 0x00000008bcbc7c20 */ /* 0x000fe20008410000 */
[----:B------:R-:W-:Y:S01]  /*3ed0*/  @!P0 IADD3 R203, R243, 0x9, RZ ;  /* 0x00000009f3cb8810 */ /* 0x000fe20007ffe0ff */
[----:B------:R-:W-:Y:S01]  /*3ee0*/  FMUL.FTZ R189, R189, UR8 ;  /* 0x00000008bdbd7c20 */ /* 0x000fe20008410000 */
[----:B----4-:R-:W-:Y:S02]  /*3ef0*/  MOV R250, R190 ;  /* 0x000000be00fa7202 */ /* 0x010fe40000000f00 */
[C---:B------:R-:W-:Y:S03]  /*3f00*/  @!P0 FSEL R250, R190.reuse, -INF , !P1 ;  /* 0xff800000befa8808 */ /* 0x040fe60004800000 */
[----:B------:R-:W3:Y:S01]  /*3f10*/  MUFU.TANH R198, R198 ;  /* 0x000000c600c67308 */ /* 0x000ee20000002400 */
[----:B------:R-:W-:Y:S01]  /*3f20*/  @!P0 ISETP.GE.AND P1, PT, R203, R180, PT ;  /* 0x000000b4cb00820c */ /* 0x000fe20003f26270 */
[----:B------:R-:W-:Y:S01]  /*3f30*/  FFMA.FTZ R190, -R190, R190, 1 ;  /* 0x3f800000bebe7423 */ /* 0x000fe200000101be */
[----:B--2---:R-:W-:Y:S01]  /*3f40*/  F2FP.BF16.F32.PACK_AB R59, R103, R106 ;  /* 0x0000006a673b723e */ /* 0x004fe200000010ff */
[--C-:B------:R-:W-:Y:S02]  /*3f50*/  FFMA.FTZ R113, R250, UR15, -R217.reuse ;  /* 0x0000000ffa717c23 */ /* 0x100fe400080108d9 */
[----:B------:R-:W-:Y:S04]  /*3f60*/  FMUL.FTZ R190, R190, UR8 ;  /* 0x00000008bebe7c20 */ /* 0x000fe80008410000 */
[----:B------:R-:W2:Y:S01]  /*3f70*/  MUFU.TANH R192, R192 ;  /* 0x000000c000c07308 */ /* 0x000ea20000002400 */
[-C--:B-1----:R-:W-:Y:S01]  /*3f80*/  MOV R252, R191.reuse ;  /* 0x000000bf00fc7202 */ /* 0x082fe20000000f00 */
[----:B------:R-:W-:Y:S01]  /*3f90*/  STS [R229+0x12000], R59 ;  /* 0x0120003be5007388 */ /* 0x000fe20000000800 */
[C---:B------:R-:W-:Y:S01]  /*3fa0*/  @!P0 FSEL R252, R191.reuse, -INF , !P1 ;  /* 0xff800000bffc8808 */ /* 0x040fe20004800000 */
[----:B------:R-:W-:Y:S01]  /*3fb0*/  FFMA.FTZ R191, -R191, R191, 1 ;  /* 0x3f800000bfbf7423 */ /* 0x000fe200000101bf */
[----:B------:R-:W-:Y:S03]  /*3fc0*/  @!P0 ISETP.GE.AND P1, PT, R249, R248, PT ;  /* 0x000000f8f900820c */ /* 0x000fe60003f26270 */
[--C-:B------:R-:W-:Y:S02]  /*3fd0*/  FFMA.FTZ R250, R252, UR15, -R217.reuse ;  /* 0x0000000ffcfa7c23 */ /* 0x100fe400080108d9 */
[----:B------:R-:W1:Y:S01]  /*3fe0*/  MUFU.TANH R193, R193 ;  /* 0x000000c100c17308 */ /* 0x000e620000002400 */
[----:B---3--:R-:W-:Y:S01]  /*3ff0*/  MOV R62, R198 ;  /* 0x000000c6003e7202 */ /* 0x008fe20000000f00 */
[----:B------:R-:W-:Y:S08]  /*4000*/  FMUL.FTZ R191, R191, UR8 ;  /* 0x00000008bfbf7c20 */ /* 0x000ff00008410000 */
[----:B------:R3:W-:Y:S01]  /*4010*/  MUFU.EX2 R101, R250 ;  /* 0x000000fa00657308 */ /* 0x0007e20000000800 */
[-C--:B--2---:R-:W-:Y:S02]  /*4020*/  MOV R249, R192.reuse ;  /* 0x000000c000f97202 */ /* 0x084fe40000000f00 */
[C---:B------:R-:W-:Y:S01]  /*4030*/  @!P0 FSEL R249, R192.reuse, -INF , !P1 ;  /* 0xff800000c0f98808 */ /* 0x040fe20004800000 */
[----:B------:R-:W-:Y:S01]  /*4040*/  FFMA.FTZ R192, -R192, R192, 1 ;  /* 0x3f800000c0c07423 */ /* 0x000fe200000101c0 */
[----:B------:R-:W-:Y:S05]  /*4050*/  @!P0 ISETP.GE.AND P1, PT, R203, R248, PT ;  /* 0x000000f8cb00820c */ /* 0x000fea0003f26270 */
[----:B------:R-:W2:Y:S01]  /*4060*/  MUFU.TANH R194, R194 ;  /* 0x000000c200c27308 */ /* 0x000ea20000002400 */
[-C--:B-1----:R-:W-:Y:S01]  /*4070*/  MOV R203, R193.reuse ;  /* 0x000000c100cb7202 */ /* 0x082fe20000000f00 */
[--C-:B------:R-:W-:Y:S01]  /*4080*/  FFMA.FTZ R252, R249, UR15, -R202.reuse ;  /* 0x0000000ff9fc7c23 */ /* 0x100fe200080108ca */
[C---:B------:R-:W-:Y:S01]  /*4090*/  @!P0 FSEL R203, R193.reuse, -INF , !P1 ;  /* 0xff800000c1cb8808 */ /* 0x040fe20004800000 */
[----:B------:R-:W-:Y:S01]  /*40a0*/  FFMA.FTZ R193, -R193, R193, 1 ;  /* 0x3f800000c1c17423 */ /* 0x000fe200000101c1 */
[----:B------:R-:W-:Y:S05]  /*40b0*/  FMUL.FTZ R192, R192, UR8 ;  /* 0x00000008c0c07c20 */ /* 0x000fea0008410000 */
[----:B------:R1:W4:Y:S01]  /*40c0*/  MUFU.EX2 R102, R113 ;  /* 0x0000007100667308 */ /* 0x0003220000000800 */
[----:B---3--:R-:W-:Y:S01]  /*40d0*/  @!P0 IADD3 R250, R243, 0x10, RZ ;  /* 0x00000010f3fa8810 */ /* 0x008fe20007ffe0ff */
[--C-:B------:R-:W-:Y:S01]  /*40e0*/  FFMA.FTZ R249, R203, UR15, -R202.reuse ;  /* 0x0000000fcbf97c23 */ /* 0x100fe200080108ca */
[----:B------:R-:W-:Y:S02]  /*40f0*/  FMUL.FTZ R193, R193, UR8 ;  /* 0x00000008c1c17c20 */ /* 0x000fe40008410000 */
[----:B------:R-:W-:Y:S05]  /*4100*/  @!P0 ISETP.GE.AND P1, PT, R250, R180, PT ;  /* 0x000000b4fa00820c */ /* 0x000fea0003f26270 */
[----:B------:R-:W3:Y:S01]  /*4110*/  MUFU.TANH R196, R196 ;  /* 0x000000c400c47308 */ /* 0x000ee20000002400 */
[-C--:B--2---:R-:W-:Y:S02]  /*4120*/  MOV R115, R194.reuse ;  /* 0x000000c200737202 */ /* 0x084fe40000000f00 */
[C---:B------:R-:W-:Y:S01]  /*4130*/  @!P0 FSEL R115, R194.reuse, -INF , !P1 ;  /* 0xff800000c2738808 */ /* 0x040fe20004800000 */
[----:B------:R-:W-:Y:S01]  /*4140*/  FFMA.FTZ R194, -R194, R194, 1 ;  /* 0x3f800000c2c27423 */ /* 0x000fe200000101c2 */
[----:B------:R-:W-:Y:S05]  /*4150*/  IADD3 R182, P1, R239, UR13, RZ ;  /* 0x0000000defb67c10 */ /* 0x000fea000ff3e0ff */
[----:B------:R-:W2:Y:S01]  /*4160*/  MUFU.TANH R197, R197 ;  /* 0x000000c500c57308 */ /* 0x000ea20000002400 */
[----:B------:R-:W-:Y:S01]  /*4170*/  IADD3.X R183, R238, UR12, RZ, P1, !PT ;  /* 0x0000000ceeb77c10 */ /* 0x000fe20008ffe4ff */
[--C-:B------:R-:W-:Y:S01]  /*4180*/  FFMA.FTZ R181, R115, UR15, -R217.reuse ;  /* 0x0000000f73b57c23 */ /* 0x100fe200080108d9 */
[----:B------:R-:W-:Y:S01]  /*4190*/  @!P0 ISETP.GE.AND P1, PT, R250, R248, PT ;  /* 0x000000f8fa00820c */ /* 0x000fe20003f26270 */
[----:B------:R-:W-:Y:S01]  /*41a0*/  FMUL.FTZ R194, R194, UR8 ;  /* 0x00000008c2c27c20 */ /* 0x000fe20008410000 */
[----:B-1----:R-:W-:Y:S02]  /*41b0*/  @!P0 IADD3 R113, R243, 0x11, RZ ;  /* 0x00000011f3718810 */ /* 0x002fe40007ffe0ff */
[----:B----4-:R-:W-:Y:S03]  /*41c0*/  F2FP.BF16.F32.PACK_AB R58, R101, R102 ;  /* 0x00000066653a723e */ /* 0x010fe600000010ff */
[----:B------:R-:W1:Y:S01]  /*41d0*/  MUFU.TANH R195, R195 ;  /* 0x000000c300c37308 */ /* 0x000e620000002400 */
[-C--:B---3--:R-:W-:Y:S02]  /*41e0*/  MOV R250, R196.reuse ;  /* 0x000000c400fa7202 */ /* 0x088fe40000000f00 */
[C---:B------:R-:W-:Y:S01]  /*41f0*/  @!P0 FSEL R250, R196.reuse, -INF , !P1 ;  /* 0xff800000c4fa8808 */ /* 0x040fe20004800000 */
[----:B------:R-:W-:Y:S01]  /*4200*/  FFMA.FTZ R196, -R196, R196, 1 ;  /* 0x3f800000c4c47423 */ /* 0x000fe200000101c4 */
[C---:B------:R-:W-:Y:S02]  /*4210*/  @!P0 ISETP.GE.AND P1, PT, R113.reuse, R248, PT ;  /* 0x000000f87100820c */ /* 0x040fe40003f26270 */
[-C--:B------:R-:W-:Y:S03]  /*4220*/  @!P0 ISETP.GE.AND P2, PT, R113, R180.reuse, PT ;  /* 0x000000b47100820c */ /* 0x080fe60003f46270 */
[----:B------:R-:W3:Y:S01]  /*4230*/  MUFU.TANH R199, R199 ;  /* 0x000000c700c77308 */ /* 0x000ee20000002400 */
[-C--:B--2---:R-:W-:Y:S01]  /*4240*/  MOV R113, R197.reuse ;  /* 0x000000c500717202 */ /* 0x084fe20000000f00 */
[--C-:B------:R-:W-:Y:S01]  /*4250*/  FFMA.FTZ R250, R250, UR15, -R202.reuse ;  /* 0x0000000ffafa7c23 */ /* 0x100fe200080108ca */
[C---:B------:R-:W-:Y:S01]  /*4260*/  @!P0 FSEL R113, R197.reuse, -INF , !P1 ;  /* 0xff800000c5718808 */ /* 0x040fe20004800000 */
[----:B------:R-:W-:Y:S01]  /*4270*/  FFMA.FTZ R197, -R197, R197, 1 ;  /* 0x3f800000c5c57423 */ /* 0x000fe200000101c5 */
[----:B------:R-:W-:Y:S01]  /*4280*/  @!P0 ISETP.GE.AND P1, PT, R63, R180, PT ;  /* 0x000000b43f00820c */ /* 0x000fe20003f26270 */
[----:B------:R-:W-:Y:S02]  /*4290*/  FMUL.FTZ R196, R196, UR8 ;  /* 0x00000008c4c47c20 */ /* 0x000fe40008410000 */
[--C-:B------:R-:W-:Y:S01]  /*42a0*/  FFMA.FTZ R105, R113, UR15, -R202.reuse ;  /* 0x0000000f71697c23 */ /* 0x100fe200080108ca */
[----:B------:R-:W-:Y:S01]  /*42b0*/  @!P0 IADD3 R113, R243, 0x19, RZ ;  /* 0x00000019f3718810 */ /* 0x000fe20007ffe0ff */
[----:B------:R-:W2:Y:S01]  /*42c0*/  MUFU.TANH R200, R200 ;  /* 0x000000c800c87308 */ /* 0x000ea20000002400 */
[C---:B------:R-:W-:Y:S01]  /*42d0*/  @!P0 FSEL R62, R198.reuse, -INF , !P1 ;  /* 0xff800000c63e8808 */ /* 0x040fe20004800000 */
[----:B------:R-:W-:Y:S01]  /*42e0*/  FFMA.FTZ R198, -R198, R198, 1 ;  /* 0x3f800000c6c67423 */ /* 0x000fe200000101c6 */
[----:B------:R-:W-:Y:S01]  /*42f0*/  @!P0 ISETP.GE.AND P1, PT, R113, R180, PT ;  /* 0x000000b47100820c */ /* 0x000fe20003f26270 */
[----:B------:R-:W-:Y:S01]  /*4300*/  FMUL.FTZ R197, R197, UR8 ;  /* 0x00000008c5c57c20 */ /* 0x000fe20008410000 */
[----:B-1----:R-:W-:Y:S01]  /*4310*/  MOV R203, R195 ;  /* 0x000000c300cb7202 */ /* 0x002fe20000000f00 */
[--C-:B------:R-:W-:Y:S01]  /*4320*/  FFMA.FTZ R180, R62, UR15, -R217.reuse ;  /* 0x0000000f3eb47c23 */ /* 0x100fe200080108d9 */
[C---:B------:R-:W-:Y:S03]  /*4330*/  @!P0 FSEL R203, R195.reuse, -INF , !P2 ;  /* 0xff800000c3cb8808 */ /* 0x040fe60005000000 */
[----:B------:R-:W1:Y:S01]  /*4340*/  MUFU.TANH R201, R201 ;  /* 0x000000c900c97308 */ /* 0x000e620000002400 */
[----:B---3--:R-:W-:Y:S01]  /*4350*/  MOV R107, R199 ;  /* 0x000000c7006b7202 */ /* 0x008fe20000000f00 */
[----:B------:R-:W-:Y:S01]  /*4360*/  FFMA.FTZ R195, -R195, R195, 1 ;  /* 0x3f800000c3c37423 */ /* 0x000fe200000101c3 */
[----:B------:R-:W-:Y:S01]  /*4370*/  @!P0 FSEL R107, R199, -INF , !P1 ;  /* 0xff800000c76b8808 */ /* 0x000fe20004800000 */
[--C-:B------:R-:W-:Y:S01]  /*4380*/  FFMA.FTZ R115, R203, UR15, -R217.reuse ;  /* 0x0000000fcb737c23 */ /* 0x100fe200080108d9 */
[-C--:B------:R-:W-:Y:S01]  /*4390*/  @!P0 ISETP.GE.AND P1, PT, R113, R248.reuse, PT ;  /* 0x000000f87100820c */ /* 0x080fe20003f26270 */
[----:B------:R-:W3:Y:S01]  /*43a0*/  LDG.E R203, desc[UR6][R182.64] ;  /* 0x00000006b6cb7981 */ /* 0x000ee2000c1e1900 */
[----:B------:R-:W-:Y:S01]  /*43b0*/  @!P0 ISETP.GE.AND P2, PT, R63, R248, PT ;  /* 0x000000f83f00820c */ /* 0x000fe20003f46270 */
[----:B------:R-:W-:Y:S01]  /*43c0*/  FFMA.FTZ R217, R107, UR15, -R217 ;  /* 0x0000000f6bd97c23 */ /* 0x000fe200080108d9 */
[-C--:B--2---:R-:W-:Y:S01]  /*43d0*/  MOV R63, R200.reuse ;  /* 0x000000c8003f7202 */ /* 0x084fe20000000f00 */
[----:B------:R-:W-:Y:S01]  /*43e0*/  MUFU.EX2 R114, R114 ;  /* 0x0000007200727308 */ /* 0x000fe20000000800 */
[----:B------:R-:W-:Y:S01]  /*43f0*/  @!P0 FSEL R63, R200, -INF , !P2 ;  /* 0xff800000c83f8808 */ /* 0x000fe20005000000 */
[----:B------:R-:W-:Y:S01]  /*4400*/  FFMA.FTZ R199, -R199, R199, 1 ;  /* 0x3f800000c7c77423 */ /* 0x000fe200000101c7 */
[----:B------:R-:W-:Y:S01]  /*4410*/  FMUL.FTZ R195, R195, UR8 ;  /* 0x00000008c3c37c20 */ /* 0x000fe20008410000 */
[----:B------:R-:W-:Y:S01]  /*4420*/  FMUL.FTZ R198, R198, UR8 ;  /* 0x00000008c6c67c20 */ /* 0x000fe20008410000 */
[----:B------:R-:W-:Y:S01]  /*4430*/  FFMA.FTZ R200, -R200, R200, 1 ;  /* 0x3f800000c8c87423 */ /* 0x000fe200000101c8 */
[--C-:B------:R-:W-:Y:S01]  /*4440*/  FFMA.FTZ R248, R63, UR15, -R202.reuse ;  /* 0x0000000f3ff87c23 */ /* 0x100fe200080108ca */
[-C--:B-1----:R-:W-:Y:S03]  /*4450*/  MOV R107, R201.reuse ;  /* 0x000000c9006b7202 */ /* 0x082fe60000000f00 */
[----:B------:R1:W-:Y:S01]  /*4460*/  MUFU.EX2 R113, R217 ;  /* 0x000000d900717308 */ /* 0x0003e20000000800 */
[----:B------:R-:W-:Y:S01]  /*4470*/  @!P0 FSEL R107, R201, -INF , !P1 ;  /* 0xff800000c96b8808 */ /* 0x000fe20004800000 */
[----:B------:R-:W-:Y:S01]  /*4480*/  FMUL.FTZ R199, R199, UR8 ;  /* 0x00000008c7c77c20 */ /* 0x000fe20008410000 */
[----:B------:R-:W-:Y:S01]  /*4490*/  PLOP3.LUT P1, PT, PT, PT, UP3, 0x80, 0x0 ;  /* 0x000000000000781c */ /* 0x000fe20003f2f038 */
[----:B------:R-:W-:Y:S01]  /*44a0*/  FFMA.FTZ R201, -R201, R201, 1 ;  /* 0x3f800000c9c97423 */ /* 0x000fe200000101c9 */
[----:B------:R-:W-:Y:S05]  /*44b0*/  FMUL.FTZ R200, R200, UR8 ;  /* 0x00000008c8c87c20 */ /* 0x000fea0008410000 */
[----:B------:R-:W2:Y:S01]  /*44c0*/  MUFU.EX2 R251, R251 ;  /* 0x000000fb00fb7308 */ /* 0x000ea20000000800 */
[----:B------:R-:W-:Y:S09]  /*44d0*/  FMUL.FTZ R201, R201, UR8 ;  /* 0x00000008c9c97c20 */ /* 0x000ff20008410000 */
[----:B------:R-:W-:Y:S01]  /*44e0*/  MUFU.EX2 R252, R252 ;  /* 0x000000fc00fc7308 */ /* 0x000fe20000000800 */
[----:B-1----:R-:W-:Y:S02]  /*44f0*/  FFMA.FTZ R217, R107, UR15, -R202 ;  /* 0x0000000f6bd97c23 */ /* 0x002fe400080108ca */
[----:B------:R1:W4:Y:S07]  /*4500*/  LDG.E R202, desc[UR6][R182.64+0x20] ;  /* 0x00002006b6ca7981 */ /* 0x00032e000c1e1900 */
[----:B------:R-:W1:Y:S01]  /*4510*/  MUFU.EX2 R249, R249 ;  /* 0x000000f900f97308 */ /* 0x000e620000000800 */
[----:B--2---:R-:W-:Y:S05]  /*4520*/  F2FP.BF16.F32.PACK_AB R57, R251, R114 ;  /* 0x00000072fb39723e */ /* 0x004fea00000010ff */
[----:B------:R-:W-:Y:S04]  /*4530*/  STS [R229+0x12400], R57 ;  /* 0x01240039e5007388 */ /* 0x000fe80000000800 */
[----:B------:R-:W-:Y:S01]  /*4540*/  MUFU.EX2 R181, R181 ;  /* 0x000000b500b57308 */ /* 0x000fe20000000800 */
[----:B------:R-:W-:Y:S09]  /*4550*/  STS [R233+0x12000], R58 ;  /* 0x0120003ae9007388 */ /* 0x000ff20000000800 */
[----:B------:R-:W2:Y:S01]  /*4560*/  MUFU.EX2 R115, R115 ;  /* 0x0000007300737308 */ /* 0x000ea20000000800 */
[----:B-1----:R-:W-:Y:S05]  /*4570*/  F2FP.BF16.F32.PACK_AB R63, R249, R252 ;  /* 0x000000fcf93f723e */ /* 0x002fea00000010ff */
[----:B------:R-:W-:Y:S04]  /*4580*/  STS [R233+0x12400], R63 ;  /* 0x0124003fe9007388 */ /* 0x000fe80000000800 */
[----:B------:R-:W-:Y:S10]  /*4590*/  MUFU.EX2 R250, R250 ;  /* 0x000000fa00fa7308 */ /* 0x000ff40000000800 */
[----:B------:R-:W1:Y:S01]  /*45a0*/  MUFU.EX2 R243, R105 ;  /* 0x0000006900f37308 */ /* 0x000e620000000800 */
[----:B--2---:R-:W-:Y:S05]  /*45b0*/  F2FP.BF16.F32.PACK_AB R62, R115, R181 ;  /* 0x000000b5733e723e */ /* 0x004fea00000010ff */
[----:B------:R-:W-:Y:S04]  /*45c0*/  STS [R231+0x12000], R62 ;  /* 0x0120003ee7007388 */ /* 0x000fe80000000800 */
[----:B------:R-:W2:Y:S10]  /*45d0*/  MUFU.EX2 R180, R180 ;  /* 0x000000b400b47308 */ /* 0x000eb40000000800 */
[----:B------:R-:W-:Y:S01]  /*45e0*/  MUFU.EX2 R248, R248 ;  /* 0x000000f800f87308 */ /* 0x000fe20000000800 */
[----:B-1----:R-:W-:Y:S05]  /*45f0*/  F2FP.BF16.F32.PACK_AB R182, R243, R250 ;  /* 0x000000faf3b6723e */ /* 0x002fea00000010ff */
[----:B------:R-:W-:Y:S04]  /*4600*/  STS [R231+0x12400], R182 ;  /* 0x012400b6e7007388 */ /* 0x000fe80000000800 */
[----:B------:R-:W1:Y:S01]  /*4610*/  MUFU.EX2 R217, R217 ;  /* 0x000000d900d97308 */ /* 0x000e620000000800 */
[----:B--2---:R-:W-:Y:S05]  /*4620*/  F2FP.BF16.F32.PACK_AB R107, R113, R180 ;  /* 0x000000b4716b723e */ /* 0x004fea00000010ff */
[----:B------:R-:W-:Y:S01]  /*4630*/  STS [R236+0x12000], R107 ;  /* 0x0120006bec007388 */ /* 0x000fe20000000800 */
[----:B-1----:R-:W-:Y:S05]  /*4640*/  F2FP.BF16.F32.PACK_AB R105, R217, R248 ;  /* 0x000000f8d969723e */ /* 0x002fea00000010ff */
[----:B------:R-:W-:Y:S04]  /*4650*/  STS [R236+0x12400], R105 ;  /* 0x01240069ec007388 */ /* 0x000fe80000000800 */
[----:B------:R-:W1:Y:S08]  /*4660*/  LDSM.16.M88.4 R52, [R67+0x8000] ;  /* 0x008000004334783b */ /* 0x000e700000000200 */
[----:B------:R-:W2:Y:S08]  /*4670*/  LDSM.16.M88.4 R56, [R66+0x8000] ;  /* 0x008000004238783b */ /* 0x000eb00000000200 */
[----:B------:R-:W2:Y:S01]  /*4680*/  LDSM.16.M88.4 R60, [R65+0x8000] ;  /* 0x00800000413c783b */ /* 0x000ea20000000200 */
        /* <DEDUP_REMOVED lines=10> */
[C---:B------:R-:W-:Y:S06]  /*4730*/  HMMA.16816.F32.BF16 R4, R60.reuse, R132, R4 ;  /* 0x000000843c04723c */ /* 0x040fec0000041804 */
        /* <DEDUP_REMOVED lines=28> */
[----:B------:R-:W-:Y:S01]  /*4900*/  FMUL.FTZ R63, R106, R63 ;  /* 0x0000003f6a3f7220 */ /* 0x000fe20000410000 */
[----:B------:R-:W-:Y:S01]  /*4910*/  FMUL.FTZ R62, R103, R62 ;  /* 0x0000003e673e7220 */ /* 0x000fe20000410000 */
        /* <DEDUP_REMOVED lines=8> */
[----:B------:R-:W-:Y:S01]  /*49a0*/  F2FP.BF16.F32.PACK_AB R186, R187, R186 ;  /* 0x000000babbba723e */ /* 0x000fe200000010ff */
        /* <DEDUP_REMOVED lines=10> */
[----:B------:R-:W-:Y:S01]  /*4a50*/  FMUL.FTZ R187, R187, R198 ;  /* 0x000000c6bbbb7220 */ /* 0x000fe20000410000 */
[----:B------:R-:W-:Y:S01]  /*4a60*/  FMUL.FTZ R198, R203, R199 ;  /* 0x000000c7cbc67220 */ /* 0x000fe20000410000 */
[----:B------:R-:W-:Y:S01]  /*4a70*/  F2FP.BF16.F32.PACK_AB R190, R191, R190 ;  /* 0x000000bebfbe723e */ /* 0x000fe200000010ff */
[C---:B----4-:R-:W-:Y:S01]  /*4a80*/  FADD.FTZ R191, -R202.reuse, R6 ;  /* 0x00000006cabf7221 */ /* 0x050fe20000010100 */
[C---:B------:R-:W-:Y:S01]  /*4a90*/  FADD.FTZ R199, -R202.reuse, R7 ;  /* 0x00000007cac77221 */ /* 0x040fe20000010100 */
[----:B------:R-:W-:Y:S01]  /*4aa0*/  F2FP.BF16.F32.PACK_AB R194, R195, R194 ;  /* 0x000000c2c3c2723e */ /* 0x000fe200000010ff */
[----:B------:R-:W-:Y:S01]  /*4ab0*/  FADD.FTZ R195, -R202, R10 ;  /* 0x0000000acac37221 */ /* 0x000fe20000010100 */
[----:B------:R-:W-:Y:S01]  /*4ac0*/  FMUL.FTZ R191, R114, R191 ;  /* 0x000000bf72bf7220 */ /* 0x000fe20000410000 */
[----:B------:R-:W-:Y:S01]  /*4ad0*/  FMUL.FTZ R199, R251, R199 ;  /* 0x000000c7fbc77220 */ /* 0x000fe20000410000 */
[----:B------:R-:W-:Y:S01]  /*4ae0*/  F2FP.BF16.F32.PACK_AB R187, R198, R187 ;  /* 0x000000bbc6bb723e */ /* 0x000fe200000010ff */
        /* <DEDUP_REMOVED lines=42> */
.L_x_504:
[----:B------:R-:W-:Y:S01]  /*4d90*/  F2FP.BF16.F32.PACK_AB R192, R193, R192 ;  /* 0x000000c0c1c0723e */ /* 0x000fe200000010ff */
[----:B------:R-:W-:Y:S01]  /*4da0*/  STS [R229+0x10000], R186 ;  /* 0x010000bae5007388 */ /* 0x000fe20000000800 */
[----:B------:R-:W-:Y:S01]  /*4db0*/  F2FP.BF16.F32.PACK_AB R252, R252, R191 ;  /* 0x000000bffcfc723e */ /* 0x000fe200000010ff */
[----:B------:R-:W-:Y:S01]  /*4dc0*/  IMAD.MOV.U32 R248, RZ, RZ, R184 ;  /* 0x000000fffff87224 */ /* 0x000fe200078e00b8 */
[----:B------:R-:W-:Y:S01]  /*4dd0*/  F2FP.BF16.F32.PACK_AB R199, R202, R199 ;  /* 0x000000c7cac7723e */ /* 0x000fe200000010ff */
[----:B------:R-:W-:Y:S01]  /*4de0*/  STS [R229+0x10400], R188 ;  /* 0x010400bce5007388 */ /* 0x000fe20000000800 */
[----:B------:R-:W-:Y:S01]  /*4df0*/  LEA R217, R214, UR4, 0x1 ;  /* 0x00000004d6d97c11 */ /* 0x000fe2000f8e08ff */
[----:B------:R-:W-:Y:S02]  /*4e00*/  IMAD.MOV.U32 R249, RZ, RZ, R185 ;  /* 0x000000fffff97224 */ /* 0x000fe400078e00b9 */
        /* <DEDUP_REMOVED lines=74> */
.L_x_505:
        /* <DEDUP_REMOVED lines=18> */
[----:B------:R-:W-:Y:S04]  /*53d0*/  LDSM.16.MT88.4 R196, [R217+0xd800] ;  /* 0x00d80000d9c4783b */ /* 0x000fe80000004200 */
[----:B------:R-:W-:Y:S01]  /*53e0*/  LDSM.16.M88.4 R200, [R3+0x1000] ;  /* 0x0010000003c8783b */ /* 0x000fe20000000200 */
        /* <DEDUP_REMOVED lines=27> */
[----:B------:R-:W5:Y:S02]  /*55a0*/  @P1 LDG.E R240, desc[UR6][R112.64+-0x100] ;  /* 0xffff000670f01981 */ /* 0x000f64000c1e1900 */
[-C--:B------:R-:W-:Y:S02]  /*55b0*/  HMMA.16816.F32.BF16 R12, R192, R190.reuse, R12 ;  /* 0x000000bec00c723c */ /* 0x080fe4000004180c */
[----:B------:R4:W5:Y:S04]  /*55c0*/  @P1 LDG.E R241, desc[UR6][R112.64+-0xe0] ;  /* 0xffff200670f11981 */ /* 0x000968000c1e1900 */
[C---:B------:R-:W-:Y:S06]  /*55d0*/  HMMA.16816.F32.BF16 R16, R184.reuse, R190, R16 ;  /* 0x000000beb810723c */ /* 0x040fec0000041810 */
[-C--:B-1----:R-:W-:Y:S06]  /*55e0*/  HMMA.16816.F32.BF16 R52, R184, R100.reuse, R52 ;  /* 0x00000064b834723c */ /* 0x082fec0000041834 */
[C---:B------:R-:W-:Y:S06]  /*55f0*/  HMMA.16816.F32.BF16 R56, R192.reuse, R100, R56 ;  /* 0x00000064c038723c */ /* 0x040fec0000041838 */
[-C--:B------:R-:W-:Y:S01]  /*5600*/  HMMA.16816.F32.BF16 R60, R192, R102.reuse, R60 ;  /* 0x00000066c03c723c */ /* 0x080fe2000004183c */
[----:B----4-:R-:W-:Y:S05]  /*5610*/  IMAD.U32 R113, RZ, RZ, UR40 ;  /* 0x00000028ff717e24 */ /* 0x010fea000f8e00ff */
[----:B------:R-:W-:Y:S01]  /*5620*/  HMMA.16816.F32.BF16 R64, R184, R102, R64 ;  /* 0x00000066b840723c */ /* 0x000fe20000041840 */
[----:B------:R-:W-:Y:S05]  /*5630*/  LDSM.16.MT88.4 R100, [R207+0x2800] ;  /* 0x00280000cf64783b */ /* 0x000fea0000004200 */
[-C--:B--2---:R-:W-:Y:S01]  /*5640*/  HMMA.16816.F32.BF16 R4, R108, R196.reuse, R4 ;  /* 0x000000c46c04723c */ /* 0x084fe20000041804 */
[----:B------:R-:W-:Y:S04]  /*5650*/  IMAD.U32 R187, RZ, RZ, UR14 ;  /* 0x0000000effbb7e24 */ /* 0x000fe8000f8e00ff */
[C---:B------:R-:W-:Y:S01]  /*5660*/  LEA R184, P0, R237.reuse, R248, 0x2 ;  /* 0x000000f8edb87211 */ /* 0x040fe200078010ff */
[C---:B------:R-:W-:Y:S05]  /*5670*/  HMMA.16816.F32.BF16 R8, R200.reuse, R196, R8 ;  /* 0x000000c4c808723c */ /* 0x040fea0000041808 */
[----:B------:R-:W-:Y:S01]  /*5680*/  LEA.HI.X.SX32 R185, R237, R249, 0x2, P0 ;  /* 0x000000f9edb97211 */ /* 0x000fe200000f16ff */
[-C--:B------:R-:W-:Y:S05]  /*5690*/  HMMA.16816.F32.BF16 R12, R200, R198.reuse, R12 ;  /* 0x000000c6c80c723c */ /* 0x080fea000004180c */
[-C--:B------:R-:W-:Y:S01]  /*56a0*/  LEA R114, P1, R183, R184.reuse, 0x2 ;  /* 0x000000b8b7727211 */ /* 0x080fe200078210ff */
[C---:B------:R-:W-:Y:S01]  /*56b0*/  HMMA.16816.F32.BF16 R16, R108.reuse, R198, R16 ;  /* 0x000000c66c10723c */ /* 0x040fe20000041810 */
[----:B------:R-:W-:Y:S04]  /*56c0*/  IMAD.U32 R183, RZ, RZ, UR39 ;  /* 0x00000027ffb77e24 */ /* 0x000fe8000f8e00ff */
[----:B------:R1:W-:Y:S01]  /*56d0*/  REDG.E.ADD.F32.FTZ.RN.STRONG.GPU desc[UR6][R184.64], R4 ;  /* 0x00000004b80079a6 */ /* 0x0003e2000c10f386 */
[-C--:B---3--:R-:W-:Y:S05]  /*56e0*/  HMMA.16816.F32.BF16 R52, R108, R104.reuse, R52 ;  /* 0x000000686c34723c */ /* 0x088fea0000041834 */
[-C--:B------:R-:W-:Y:S01]  /*56f0*/  LEA.HI.X.SX32 R115, R115, R185.reuse, 0x2, P1 ;  /* 0x000000b973737211 */ /* 0x080fe200008f16ff */
[C---:B------:R-:W-:Y:S06]  /*5700*/  HMMA.16816.F32.BF16 R56, R200.reuse, R104, R56 ;  /* 0x00000068c838723c */ /* 0x040fec0000041838 */
[-C--:B------:R-:W-:Y:S01]  /*5710*/  HMMA.16816.F32.BF16 R60, R200, R106.reuse, R60 ;  /* 0x0000006ac83c723c */ /* 0x080fe2000004183c */
[----:B------:R-:W-:Y:S04]  /*5720*/  IMAD.U32 R105, RZ, RZ, UR14 ;  /* 0x0000000eff697e24 */ /* 0x000fe8000f8e00ff */
[-C--:B------:R-:W-:Y:S01]  /*5730*/  LEA R104, P0, R181, R184.reuse, 0x2 ;  /* 0x000000b8b5687211 */ /* 0x080fe200078010ff */
[----:B------:R-:W-:Y:S05]  /*5740*/  HMMA.16816.F32.BF16 R64, R108, R106, R64 ;  /* 0x0000006a6c40723c */ /* 0x000fea0000041840 */
[-C--:B------:R-:W-:Y:S01]  /*5750*/  LEA R180, P2, R105, R184.reuse, 0x2 ;  /* 0x000000b869b47211 */ /* 0x080fe200078410ff */
[----:B------:R-:W-:Y:S02]  /*5760*/  IMAD.U32 R105, RZ, RZ, UR41 ;  /* 0x00000029ff697e24 */ /* 0x000fe4000f8e00ff */
[----:B------:R-:W-:Y:S03]  /*5770*/  IMAD.U32 R109, RZ, RZ, UR38 ;  /* 0x00000026ff6d7e24 */ /* 0x000fe6000f8e00ff */
[-C--:B------:R-:W-:Y:S01]  /*5780*/  LEA.HI.X.SX32 R181, R187, R185.reuse, 0x2, P2 ;  /* 0x000000b9bbb57211 */ /* 0x080fe200010f16ff */
[----:B------:R-:W-:Y:S01]  /*5790*/  IMAD.U32 R187, RZ, RZ, UR40 ;  /* 0x00000028ffbb7e24 */ /* 0x000fe2000f8e00ff */
[-C--:B------:R-:W-:Y:S01]  /*57a0*/  LEA.HI.X.SX32 R105, R105, R185.reuse, 0x2, P0 ;  /* 0x000000b969697211 */ /* 0x080fe200000f16ff */
[----:B------:R-:W-:Y:S01]  /*57b0*/  IMAD.U32 R107, RZ, RZ, UR37 ;  /* 0x00000025ff6b7e24 */ /* 0x000fe2000f8e00ff */
[-C--:B------:R-:W-:Y:S01]  /*57c0*/  LEA R108, P0, R113, R184.reuse, 0x2 ;  /* 0x000000b8716c7211 */ /* 0x080fe200078010ff */
[----:B------:R2:W-:Y:S01]  /*57d0*/  REDG.E.ADD.F32.FTZ.RN.STRONG.GPU desc[UR6][R180.64], R5 ;  /* 0x00000005b40079a6 */ /* 0x0005e2000c10f386 */
[-C--:B-1----:R-:W-:Y:S01]  /*57e0*/  LEA R4, P1, R109, R184.reuse, 0x2 ;  /* 0x000000b86d047211 */ /* 0x082fe200078210ff */
[----:B------:R-:W-:Y:S01]  /*57f0*/  IMAD.U32 R111, RZ, RZ, UR39 ;  /* 0x00000027ff6f7e24 */ /* 0x000fe2000f8e00ff */
[-C--:B------:R-:W-:Y:S01]  /*5800*/  LEA R106, P2, R183, R184.reuse, 0x2 ;  /* 0x000000b8b76a7211 */ /* 0x080fe200078410ff */
[----:B------:R1:W-:Y:S01]  /*5810*/  REDG.E.ADD.F32.FTZ.RN.STRONG.GPU desc[UR6][R114.64], R6 ;  /* 0x00000006720079a6 */ /* 0x0003e2000c10f386 */
[-C--:B------:R-:W-:Y:S01]  /*5820*/  LEA.HI.X.SX32 R109, R187, R185.reuse, 0x2, P0 ;  /* 0x000000b9bb6d7211 */ /* 0x080fe200000f16ff */
[----:B------:R-:W-:Y:S02]  /*5830*/  IMAD.U32 R183, RZ, RZ, UR23 ;  /* 0x00000017ffb77e24 */ /* 0x000fe4000f8e00ff */
[----:B------:R3:W-:Y:S01]  /*5840*/  REDG.E.ADD.F32.FTZ.RN.STRONG.GPU desc[UR6][R104.64], R7 ;  /* 0x00000007680079a6 */ /* 0x0007e2000c10f386 */
[----:B------:R-:W-:Y:S03]  /*5850*/  IMAD.U32 R113, RZ, RZ, UR22 ;  /* 0x00000016ff717e24 */ /* 0x000fe6000f8e00ff */
[----:B------:R4:W-:Y:S01]  /*5860*/  REDG.E.ADD.F32.FTZ.RN.STRONG.GPU desc[UR6][R108.64], R8 ;  /* 0x000000086c0079a6 */ /* 0x0009e2000c10f386 */
[----:B--2---:R-:W-:Y:S02]  /*5870*/  IMAD.U32 R5, RZ, RZ, UR38 ;  /* 0x00000026ff057e24 */ /* 0x004fe4000f8e00ff */
[----:B-1----:R-:W-:Y:S03]  /*5880*/  IMAD.U32 R115, RZ, RZ, UR22 ;  /* 0x00000016ff737e24 */ /* 0x002fe6000f8e00ff */
[-C--:B------:R-:W-:Y:S02]  /*5890*/  LEA.HI.X.SX32 R5, R5, R185.reuse, 0x2, P1 ;  /* 0x000000b905057211 */ /* 0x080fe400008f16ff */
[-C--:B---3--:R-:W-:Y:S01]  /*58a0*/  LEA R104, P0, R107, R184.reuse, 0x2 ;  /* 0x000000b86b687211 */ /* 0x088fe200078010ff */
[----:B------:R-:W-:Y:S01]  /*58b0*/  IMAD.U32 R7, RZ, RZ, UR37 ;  /* 0x00000025ff077e24 */ /* 0x000fe2000f8e00ff */
[-C--:B------:R-:W-:Y:S01]  /*58c0*/  LEA.HI.X.SX32 R107, R111, R185.reuse, 0x2, P2 ;  /* 0x000000b96f6b7211 */ /* 0x080fe200010f16ff */
[----:B------:R-:W-:Y:S02]  /*58d0*/  IMAD.U32 R111, RZ, RZ, UR21 ;  /* 0x00000015ff6f7e24 */ /* 0x000fe4000f8e00ff */
[----:B----4-:R-:W-:Y:S01]  /*58e0*/  IMAD.U32 R109, RZ, RZ, UR20 ;  /* 0x00000014ff6d7e24 */ /* 0x010fe2000f8e00ff */
[-C--:B------:R-:W-:Y:S01]  /*58f0*/  LEA.HI.X.SX32 R105, R7, R185.reuse, 0x2, P0 ;  /* 0x000000b907697211 */ /* 0x080fe200000f16ff */
[----:B------:R1:W-:Y:S01]  /*5900*/  REDG.E.ADD.F32.FTZ.RN.STRONG.GPU desc[UR6][R106.64], R9 ;  /* 0x000000096a0079a6 */ /* 0x0003e2000c10f386 */
[----:B------:R-:W-:Y:S03]  /*5910*/  IMAD.U32 R7, RZ, RZ, UR23 ;  /* 0x00000017ff077e24 */ /* 0x000fe6000f8e00ff */
[----:B------:R2:W-:Y:S02]  /*5920*/  REDG.E.ADD.F32.FTZ.RN.STRONG.GPU desc[UR6][R4.64], R10 ;  /* 0x0000000a040079a6 */ /* 0x0005e4000c10f386 */
[-C--:B------:R-:W-:Y:S01]  /*5930*/  LEA R8, P0, R7, R184.reuse, 0x2 ;  /* 0x000000b807087211 */ /* 0x080fe200078010ff */
[----:B------:R-:W-:Y:S01]  /*5940*/  IMAD.U32 R7, RZ, RZ, UR20 ;  /* 0x00000014ff077e24 */ /* 0x000fe2000f8e00ff */
[----:B------:R3:W-:Y:S04]  /*5950*/  REDG.E.ADD.F32.FTZ.RN.STRONG.GPU desc[UR6][R104.64], R11 ;  /* 0x0000000b680079a6 */ /* 0x0007e8000c10f386 */
[----:B------:R-:W-:Y:S04]  /*5960*/  REDG.E.ADD.F32.FTZ.RN.STRONG.GPU desc[UR6][R184.64+0x80], R16 ;  /* 0x00008010b80079a6 */ /* 0x000fe8000c10f386 */
[----:B------:R4:W-:Y:S01]  /*5970*/  REDG.E.ADD.F32.FTZ.RN.STRONG.GPU desc[UR6][R180.64+0x80], R17 ;  /* 0x00008011b40079a6 */ /* 0x0009e2000c10f386 */
[-C--:B-1----:R-:W-:Y:S02]  /*5980*/  LEA R106, P2, R115, R184.reuse, 0x2 ;  /* 0x000000b8736a7211 */ /* 0x082fe400078410ff */
[-C--:B------:R-:W-:Y:S01]  /*5990*/  LEA.HI.X.SX32 R9, R183, R185.reuse, 0x2, P0 ;  /* 0x000000b9b7097211 */ /* 0x080fe200000f16ff */
[----:B--2---:R-:W-:Y:S01]  /*59a0*/  IMAD.U32 R5, RZ, RZ, UR21 ;  /* 0x00000015ff057e24 */ /* 0x004fe2000f8e00ff */
[-C--:B------:R-:W-:Y:S02]  /*59b0*/  LEA R4, P1, R111, R184.reuse, 0x2 ;  /* 0x000000b86f047211 */ /* 0x080fe400078210ff */
[-C--:B------:R-:W-:Y:S01]  /*59c0*/  LEA.HI.X.SX32 R107, R113, R185.reuse, 0x2, P2 ;  /* 0x000000b9716b7211 */ /* 0x080fe200010f16ff */
[----:B------:R1:W-:Y:S01]  /*59d0*/  REDG.E.ADD.F32.FTZ.RN.STRONG.GPU desc[UR6][R8.64], R18 ;  /* 0x00000012080079a6 */ /* 0x0003e2000c10f386 */
[-C--:B------:R-:W-:Y:S01]  /*59e0*/  LEA.HI.X.SX32 R5, R5, R185.reuse, 0x2, P1 ;  /* 0x000000b905057211 */ /* 0x080fe200008f16ff */
[----:B---3--:R-:W-:Y:S01]  /*59f0*/  IMAD.U32 R105, RZ, RZ, UR19 ;  /* 0x00000013ff697e24 */ /* 0x008fe2000f8e00ff */
[-C--:B------:R-:W-:Y:S01]  /*5a00*/  LEA R10, P0, R109, R184.reuse, 0x2 ;  /* 0x000000b86d0a7211 */ /* 0x080fe200078010ff */
[----:B------:R2:W-:Y:S01]  /*5a10*/  REDG.E.ADD.F32.FTZ.RN.STRONG.GPU desc[UR6][R106.64], R19 ;  /* 0x000000136a0079a6 */ /* 0x0005e2000c10f386 */
[----:B------:R-:W-:Y:S02]  /*5a20*/  IMAD.U32 R109, RZ, RZ, UR34 ;  /* 0x00000022ff6d7e24 */ /* 0x000fe4000f8e00ff */
[-C--:B------:R-:W-:Y:S01]  /*5a30*/  LEA.HI.X.SX32 R11, R7, R185.reuse, 0x2, P0 ;  /* 0x000000b9070b7211 */ /* 0x080fe200000f16ff */
[----:B------:R3:W-:Y:S01]  /*5a40*/  REDG.E.ADD.F32.FTZ.RN.STRONG.GPU desc[UR6][R4.64], R12 ;  /* 0x0000000c040079a6 */ /* 0x0007e2000c10f386 */
[----:B------:R-:W-:Y:S02]  /*5a50*/  IMAD.U32 R7, RZ, RZ, UR19 ;  /* 0x00000013ff077e24 */ /* 0x000fe4000f8e00ff */
[----:B----4-:R-:W-:Y:S01]  /*5a60*/  IMAD.U32 R17, RZ, RZ, UR34 ;  /* 0x00000022ff117e24 */ /* 0x010fe2000f8e00ff */
[----:B------:R4:W-:Y:S02]  /*5a70*/  REDG.E.ADD.F32.FTZ.RN.STRONG.GPU desc[UR6][R10.64], R13 ;  /* 0x0000000d0a0079a6 */ /* 0x0009e4000c10f386 */
[-C--:B------:R-:W-:Y:S01]  /*5a80*/  LEA R110, P1, R7, R184.reuse, 0x2 ;  /* 0x000000b8076e7211 */ /* 0x080fe200078210ff */
[----:B------:R-:W-:Y:S01]  /*5a90*/  IMAD.U32 R7, RZ, RZ, UR33 ;  /* 0x00000021ff077e24 */ /* 0x000fe2000f8e00ff */
[-C--:B------:R-:W-:Y:S02]  /*5aa0*/  LEA R16, P0, R17, R184.reuse, 0x2 ;  /* 0x000000b811107211 */ /* 0x080fe400078010ff */
[-C--:B------:R-:W-:Y:S01]  /*5ab0*/  LEA.HI.X.SX32 R111, R105, R185.reuse, 0x2, P1 ;  /* 0x000000b9696f7211 */ /* 0x080fe200008f16ff */
[----:B------:R-:W-:Y:S01]  /*5ac0*/  IMAD.U32 R105, RZ, RZ, UR31 ;  /* 0x0000001fff697e24 */ /* 0x000fe2000f8e00ff */
[-C--:B------:R-:W-:Y:S03]  /*5ad0*/  LEA.HI.X.SX32 R17, R109, R185.reuse, 0x2, P0 ;  /* 0x000000b96d117211 */ /* 0x080fe600000f16ff */
[----:B------:R4:W-:Y:S04]  /*5ae0*/  REDG.E.ADD.F32.FTZ.RN.STRONG.GPU desc[UR6][R110.64], R14 ;  /* 0x0000000e6e0079a6 */ /* 0x0009e8000c10f386 */
[----:B------:R4:W-:Y:S01]  /*5af0*/  REDG.E.ADD.F32.FTZ.RN.STRONG.GPU desc[UR6][R16.64], R15 ;  /* 0x0000000f100079a6 */ /* 0x0009e2000c10f386 */
[----:B-1----:R-:W-:Y:S03]  /*5b00*/  IMAD.U32 R9, RZ, RZ, UR32 ;  /* 0x00000020ff097e24 */ /* 0x002fe6000f8e00ff */
[----:B------:R-:W-:Y:S01]  /*5b10*/  REDG.E.ADD.F32.FTZ.RN.STRONG.GPU desc[UR6][R184.64+0x100], R52 ;  /* 0x00010034b80079a6 */ /* 0x000fe2000c10f386 */
[----:B--2---:R-:W-:Y:S01]  /*5b20*/  IMAD.U32 R19, RZ, RZ, UR30 ;  /* 0x0000001eff137e24 */ /* 0x004fe2000f8e00ff */
[-C--:B------:R-:W-:Y:S01]  /*5b30*/  LEA R106, P0, R9, R184.reuse, 0x2 ;  /* 0x000000b8096a7211 */ /* 0x080fe200078010ff */
[----:B------:R-:W-:Y:S01]  /*5b40*/  IMAD.U32 R9, RZ, RZ, UR35 ;  /* 0x00000023ff097e24 */ /* 0x000fe2000f8e00ff */
[-C--:B---3--:R-:W-:Y:S01]  /*5b50*/  LEA R4, P1, R7, R184.reuse, 0x2 ;  /* 0x000000b807047211 */ /* 0x088fe200078210ff */
[----:B------:R-:W-:Y:S01]  /*5b60*/  IMAD.U32 R5, RZ, RZ, UR33 ;  /* 0x00000021ff057e24 */ /* 0x000fe2000f8e00ff */
[----:B------:R1:W-:Y:S01]  /*5b70*/  REDG.E.ADD.F32.FTZ.RN.STRONG.GPU desc[UR6][R180.64+0x100], R53 ;  /* 0x00010035b40079a6 */ /* 0x0003e2000c10f386 */
[----:B------:R-:W-:Y:S02]  /*5b80*/  IMAD.U32 R7, RZ, RZ, UR32 ;  /* 0x00000020ff077e24 */ /* 0x000fe4000f8e00ff */
[----:B----4-:R-:W-:Y:S01]  /*5b90*/  IMAD.U32 R11, RZ, RZ, UR29 ;  /* 0x0000001dff0b7e24 */ /* 0x010fe2000f8e00ff */
[-C--:B------:R-:W-:Y:S01]  /*5ba0*/  LEA.HI.X.SX32 R5, R5, R185.reuse, 0x2, P1 ;  /* 0x000000b905057211 */ /* 0x080fe200008f16ff */
[----:B------:R-:W-:Y:S01]  /*5bb0*/  IMAD.U32 R13, RZ, RZ, UR30 ;  /* 0x0000001eff0d7e24 */ /* 0x000fe2000f8e00ff */
[-C--:B------:R-:W-:Y:S01]  /*5bc0*/  LEA.HI.X.SX32 R107, R7, R185.reuse, 0x2, P0 ;  /* 0x000000b9076b7211 */ /* 0x080fe200000f16ff */
[----:B------:R-:W-:Y:S01]  /*5bd0*/  IMAD.U32 R7, RZ, RZ, UR31 ;  /* 0x0000001fff077e24 */ /* 0x000fe2000f8e00ff */
[-C--:B------:R-:W-:Y:S01]  /*5be0*/  LEA R6, P1, R11, R184.reuse, 0x2 ;  /* 0x000000b80b067211 */ /* 0x080fe200078210ff */
[----:B------:R2:W-:Y:S03]  /*5bf0*/  REDG.E.ADD.F32.FTZ.RN.STRONG.GPU desc[UR6][R4.64], R54 ;  /* 0x00000036040079a6 */ /* 0x0005e6000c10f386 */
[-C--:B------:R-:W-:Y:S01]  /*5c00*/  LEA R10, P0, R7, R184.reuse, 0x2 ;  /* 0x000000b8070a7211 */ /* 0x080fe200078010ff */
[----:B------:R3:W-:Y:S01]  /*5c10*/  REDG.E.ADD.F32.FTZ.RN.STRONG.GPU desc[UR6][R106.64], R55 ;  /* 0x000000376a0079a6 */ /* 0x0007e2000c10f386 */
[-C--:B------:R-:W-:Y:S01]  /*5c20*/  LEA R14, P2, R19, R184.reuse, 0x2 ;  /* 0x000000b8130e7211 */ /* 0x080fe200078410ff */
[----:B------:R-:W-:Y:S01]  /*5c30*/  IMAD.U32 R7, RZ, RZ, UR29 ;  /* 0x0000001dff077e24 */ /* 0x000fe2000f8e00ff */
[-C--:B------:R-:W-:Y:S01]  /*5c40*/  LEA.HI.X.SX32 R11, R105, R185.reuse, 0x2, P0 ;  /* 0x000000b9690b7211 */ /* 0x080fe200000f16ff */
[----:B------:R-:W-:Y:S01]  /*5c50*/  IMAD.U32 R105, RZ, RZ, UR27 ;  /* 0x0000001bff697e24 */ /* 0x000fe2000f8e00ff */
[-C--:B------:R-:W-:Y:S01]  /*5c60*/  LEA.HI.X.SX32 R15, R13, R185.reuse, 0x2, P2 ;  /* 0x000000b90d0f7211 */ /* 0x080fe200010f16ff */
[----:B------:R-:W-:Y:S01]  /*5c70*/  IMAD.U32 R17, RZ, RZ, UR25 ;  /* 0x00000019ff117e24 */ /* 0x000fe2000f8e00ff */
[-C--:B------:R-:W-:Y:S01]  /*5c80*/  LEA R108, P0, R9, R184.reuse, 0x2 ;  /* 0x000000b8096c7211 */ /* 0x080fe200078010ff */
[----:B------:R4:W-:Y:S01]  /*5c90*/  REDG.E.ADD.F32.FTZ.RN.STRONG.GPU desc[UR6][R10.64], R56 ;  /* 0x000000380a0079a6 */ /* 0x0009e2000c10f386 */
[-C--:B------:R-:W-:Y:S01]  /*5ca0*/  LEA.HI.X.SX32 R7, R7, R185.reuse, 0x2, P1 ;  /* 0x000000b907077211 */ /* 0x080fe200008f16ff */
[----:B------:R-:W-:Y:S01]  /*5cb0*/  IMAD.U32 R19, RZ, RZ, UR26 ;  /* 0x0000001aff137e24 */ /* 0x000fe2000f8e00ff */
[-C--:B------:R-:W-:Y:S01]  /*5cc0*/  LEA R104, P4, R105, R184.reuse, 0x2 ;  /* 0x000000b869687211 */ /* 0x080fe200078810ff */
[----:B------:R4:W-:Y:S01]  /*5cd0*/  REDG.E.ADD.F32.FTZ.RN.STRONG.GPU desc[UR6][R14.64], R57 ;  /* 0x000000390e0079a6 */ /* 0x0009e2000c10f386 */
[----:B------:R-:W-:Y:S02]  /*5ce0*/  IMAD.U32 R13, RZ, RZ, UR24 ;  /* 0x00000018ff0d7e24 */ /* 0x000fe4000f8e00ff */
[----:B-1----:R-:W-:Y:S01]  /*5cf0*/  IMAD.U32 R53, RZ, RZ, UR26 ;  /* 0x0000001aff357e24 */ /* 0x002fe2000f8e00ff */
[----:B------:R1:W-:Y:S01]  /*5d00*/  REDG.E.ADD.F32.FTZ.RN.STRONG.GPU desc[UR6][R6.64], R58 ;  /* 0x0000003a060079a6 */ /* 0x0003e2000c10f386 */
[----:B------:R-:W-:Y:S01]  /*5d10*/  IMAD.U32 R9, RZ, RZ, UR36 ;  /* 0x00000024ff097e24 */ /* 0x000fe2000f8e00ff */
[-C--:B------:R-:W-:Y:S01]  /*5d20*/  LEA R110, P1, R13, R184.reuse, 0x2 ;  /* 0x000000b80d6e7211 */ /* 0x080fe200078210ff */
[----:B--2---:R-:W-:Y:S02]  /*5d30*/  IMAD.U32 R5, RZ, RZ, UR35 ;  /* 0x00000023ff057e24 */ /* 0x004fe4000f8e00ff */
[----:B---3--:R-:W-:Y:S03]  /*5d40*/  IMAD.U32 R107, RZ, RZ, UR28 ;  /* 0x0000001cff6b7e24 */ /* 0x008fe6000f8e00ff */
[-C--:B------:R-:W-:Y:S01]  /*5d50*/  LEA.HI.X.SX32 R109, R5, R185.reuse, 0x2, P0 ;  /* 0x000000b9056d7211 */ /* 0x080fe200000f16ff */
[----:B------:R-:W-:Y:S01]  /*5d60*/  IMAD.U32 R5, RZ, RZ, UR28 ;  /* 0x0000001cff057e24 */ /* 0x000fe2000f8e00ff */
[-C--:B------:R-:W-:Y:S01]  /*5d70*/  LEA R106, P3, R53, R184.reuse, 0x2 ;  /* 0x000000b8356a7211 */ /* 0x080fe200078610ff */
[----:B------:R-:W-:Y:S01]  /*5d80*/  IMAD.U32 R55, RZ, RZ, UR27 ;  /* 0x0000001bff377e24 */ /* 0x000fe2000f8e00ff */
[-C--:B------:R-:W-:Y:S01]  /*5d90*/  LEA R112, P0, R9, R184.reuse, 0x2 ;  /* 0x000000b809707211 */ /* 0x080fe200078010ff */
[----:B------:R2:W-:Y:S01]  /*5da0*/  REDG.E.ADD.F32.FTZ.RN.STRONG.GPU desc[UR6][R108.64], R59 ;  /* 0x0000003b6c0079a6 */ /* 0x0005e2000c10f386 */
[-C--:B----4-:R-:W-:Y:S01]  /*5db0*/  LEA R56, P5, R5, R184.reuse, 0x2 ;  /* 0x000000b805387211 */ /* 0x090fe200078a10ff */
[----:B------:R-:W-:Y:S02]  /*5dc0*/  IMAD.U32 R11, RZ, RZ, UR24 ;  /* 0x00000018ff0b7e24 */ /* 0x000fe4000f8e00ff */
[----:B------:R-:W-:Y:S01]  /*5dd0*/  REDG.E.ADD.F32.FTZ.RN.STRONG.GPU desc[UR6][R184.64+0x180], R64 ;  /* 0x00018040b80079a6 */ /* 0x000fe2000c10f386 */
[-C--:B------:R-:W-:Y:S01]  /*5de0*/  LEA.HI.X.SX32 R105, R55, R185.reuse, 0x2, P4 ;  /* 0x000000b937697211 */ /* 0x080fe200020f16ff */
[----:B------:R-:W-:Y:S01]  /*5df0*/  IMAD.U32 R15, RZ, RZ, UR25 ;  /* 0x00000019ff0f7e24 */ /* 0x000fe2000f8e00ff */
[-C--:B------:R-:W-:Y:S01]  /*5e00*/  LEA.HI.X.SX32 R57, R107, R185.reuse, 0x2, P5 ;  /* 0x000000b96b397211 */ /* 0x080fe200028f16ff */
[----:B------:R-:W-:Y:S01]  /*5e10*/  REDG.E.ADD.F32.FTZ.RN.STRONG.GPU desc[UR6][R180.64+0x180], R65 ;  /* 0x00018041b40079a6 */ /* 0x000fe2000c10f386 */
[-C--:B------:R-:W-:Y:S01]  /*5e20*/  LEA.HI.X.SX32 R107, R19, R185.reuse, 0x2, P3 ;  /* 0x000000b9136b7211 */ /* 0x080fe200018f16ff */
[----:B-1----:R-:W-:Y:S01]  /*5e30*/  IMAD.U32 R7, RZ, RZ, UR36 ;  /* 0x00000024ff077e24 */ /* 0x002fe2000f8e00ff */
[-C--:B------:R-:W-:Y:S01]  /*5e40*/  LEA.HI.X.SX32 R111, R11, R185.reuse, 0x2, P1 ;  /* 0x000000b90b6f7211 */ /* 0x080fe200008f16ff */
[----:B------:R-:W-:Y:S01]  /*5e50*/  REDG.E.ADD.F32.FTZ.RN.STRONG.GPU desc[UR6][R56.64], R66 ;  /* 0x00000042380079a6 */ /* 0x000fe2000c10f386 */
[----:B------:R-:W-:Y:S01]  /*5e60*/  PLOP3.LUT P1, PT, PT, PT, UP0, 0x80, 0x0 ;  /* 0x000000000000781c */ /* 0x000fe20003f2f008 */
[----:B------:R-:W-:Y:S01]  /*5e70*/  @UP3 UIADD3 UR13, UP0, UR13, -0x100, URZ ;  /* 0xffffff000d0d3890 */ /* 0x000fe2000ff1e03f */
[-C--:B------:R-:W-:Y:S01]  /*5e80*/  LEA.HI.X.SX32 R113, R7, R185.reuse, 0x2, P0 ;  /* 0x000000b907717211 */ /* 0x080fe200000f16ff */
[----:B------:R-:W-:Y:S01]  /*5e90*/  REDG.E.ADD.F32.FTZ.RN.STRONG.GPU desc[UR6][R104.64], R67 ;  /* 0x00000043680079a6 */ /* 0x000fe2000c10f386 */
[----:B------:R-:W-:Y:S01]  /*5ea0*/  PLOP3.LUT P0, PT, PT, PT, UP2, 0x80, 0x0 ;  /* 0x000000000000781c */ /* 0x000fe20003f0f028 */
[----:B------:R-:W-:Y:S02]  /*5eb0*/  @UP3 UIADD3.X UR12, UR12, -0x1, URZ, UP0, !UPT ;  /* 0xffffffff0c0c3890 */ /* 0x000fe400087fe43f */
[----:B------:R-:W-:Y:S04]  /*5ec0*/  REDG.E.ADD.F32.FTZ.RN.STRONG.GPU desc[UR6][R106.64], R60 ;  /* 0x0000003c6a0079a6 */ /* 0x000fe8000c10f386 */
[----:B------:R-:W-:Y:S01]  /*5ed0*/  LDSM.16.MT88.4 R4, [R210+0x10000] ;  /* 0x01000000d204783b */ /* 0x000fe20000004200 */
[----:B--2---:R-:W-:Y:S03]  /*5ee0*/  LEA R108, P2, R17, R184, 0x2 ;  /* 0x000000b8116c7211 */ /* 0x004fe600078410ff */
[----:B------:R-:W1:Y:S01]  /*5ef0*/  LDSM.16.MT88.4 R8, [R207] ;  /* 0x00000000cf08783b */ /* 0x000e620000004200 */
[----:B------:R-:W-:Y:S03]  /*5f00*/  LEA.HI.X.SX32 R109, R15, R185, 0x2, P2 ;  /* 0x000000b90f6d7211 */ /* 0x000fe600010f16ff */
[----:B------:R-:W-:Y:S04]  /*5f10*/  LDSM.16.MT88.4 R16, [R207+0x2000] ;  /* 0x00200000cf10783b */ /* 0x000fe80000004200 */
[----:B------:R-:W-:Y:S04]  /*5f20*/  REDG.E.ADD.F32.FTZ.RN.STRONG.GPU desc[UR6][R108.64], R61 ;  /* 0x0000003d6c0079a6 */ /* 0x000fe8000c10f386 */
[----:B------:R-:W-:Y:S04]  /*5f30*/  REDG.E.ADD.F32.FTZ.RN.STRONG.GPU desc[UR6][R110.64], R62 ;  /* 0x0000003e6e0079a6 */ /* 0x000fe8000c10f386 */
[----:B------:R-:W-:Y:S04]  /*5f40*/  REDG.E.ADD.F32.FTZ.RN.STRONG.GPU desc[UR6][R112.64], R63 ;  /* 0x0000003f700079a6 */ /* 0x000fe8000c10f386 */
[----:B------:R-:W2:Y:S04]  /*5f50*/  LDSM.16.MT88.4 R12, [R0+0x10000] ;  /* 0x01000000000c783b */ /* 0x000ea80000004200 */
[----:B------:R-:W-:Y:S04]  /*5f60*/  LDSM.16.MT88.4 R52, [R210+0x10800] ;  /* 0x01080000d234783b */ /* 0x000fe80000004200 */
[----:B------:R-:W3:Y:S04]  /*5f70*/  LDSM.16.MT88.4 R56, [R207+0x800] ;  /* 0x00080000cf38783b */ /* 0x000ee80000004200 */
[----:B------:R-:W4:Y:S04]  /*5f80*/  LDSM.16.MT88.4 R64, [R0+0x10800] ;  /* 0x010800000040783b */ /* 0x000f280000004200 */
[----:B------:R-:W-:Y:S01]  /*5f90*/  LDSM.16.MT88.4 R60, [R207+0x1000] ;  /* 0x00100000cf3c783b */ /* 0x000fe20000004200 */
[-C--:B-1----:R-:W-:Y:S03]  /*5fa0*/  HMMA.16816.F32.BF16 R68, R4, R8.reuse, R68 ;  /* 0x000000080444723c */ /* 0x082fe60000041844 */
[----:B------:R-:W-:Y:S03]  /*5fb0*/  LDSM.16.MT88.4 R104, [R0+0x11000] ;  /* 0x011000000068783b */ /* 0x000fe60000004200 */
        /* <DEDUP_REMOVED lines=10> */
[----:B------:R-:W2:Y:S01]  /*6060*/  LDSM.16.MT88.4 R16, [R207+0x1800] ;  /* 0x00180000cf10783b */ /* 0x000ea20000004200 */
        /* <DEDUP_REMOVED lines=18> */
[-C--:B------:R-:W-:Y:S06]  /*6190*/  HMMA.16816.F32.BF16 R68, R4, R16.reuse, R68 ;  /* 0x000000100444723c */ /* 0x080fec0000041844 */
[C---:B---3--:R-:W-:Y:S06]  /*61a0*/  HMMA.16816.F32.BF16 R72, R56.reuse, R16, R72 ;  /* 0x000000103848723c */ /* 0x048fec0000041848 */
[-C--:B------:R-:W-:Y:S06]  /*61b0*/  HMMA.16816.F32.BF16 R76, R56, R18.reuse, R76 ;  /* 0x00000012384c723c */ /* 0x080fec000004184c */
[C---:B------:R-:W-:Y:S06]  /*61c0*/  HMMA.16816.F32.BF16 R80, R4.reuse, R18, R80 ;  /* 0x000000120450723c */ /* 0x040fec0000041850 */
[-C--:B----4-:R-:W-:Y:S06]  /*61d0*/  HMMA.16816.F32.BF16 R84, R4, R64.reuse, R84 ;  /* 0x000000400454723c */ /* 0x090fec0000041854 */
        /* <DEDUP_REMOVED lines=123> */
.L_x_507:
        /* <DEDUP_REMOVED lines=20> */
.L_x_508:
        /* <DEDUP_REMOVED lines=43> */
.L_x_510:
[----:B------:R-:W-:Y:S05]  /*6d80*/  BSYNC B0 ;  /* 0x0000000000007941 */ /* 0x000fea0003800000 */
.L_x_509:
        /* <DEDUP_REMOVED lines=14> */
.L_x_512:
[----:B------:R-:W-:Y:S05]  /*6e70*/  BSYNC B0 ;  /* 0x0000000000007941 */ /* 0x000fea0003800000 */
.L_x_511:
        /* <DEDUP_REMOVED lines=28> */
.L_x_514:
[----:B------:R-:W-:Y:S05]  /*7040*/  BSYNC B0 ;  /* 0x0000000000007941 */ /* 0x000fea0003800000 */
.L_x_513:
        /* <DEDUP_REMOVED lines=13> */
.L_x_503:
[----:B------:R-:W-:Y:S05]  /*7120*/  BSYNC B1 ;  /* 0x0000000000017941 */ /* 0x000fea0003800000 */
.L_x_489:
[----:B------:R-:W-:Y:S01]  /*7130*/  R2UR UR8, R219 ;  /* 0x00000000db0872ca */ /* 0x000fe200000e0000 */
[----:B------:R-:W-:Y:S02]  /*7140*/  ULDC UR5, c[0x0][0xc] ;  /* 0x0000030000057ab9 */ /* 0x000fe40000000800 */
[----:B------:R-:W-:-:S10]  /*7150*/  UIADD3 UR46, UR5, UR46, URZ ;  /* 0x0000002e052e7290 */ /* 0x000fd4000fffe03f */
[----:B------:R-:W-:-:S06]  /*7160*/  UISETP.GE.AND UP0, UPT, UR46, UR8, UPT ;  /* 0x000000082e00728c */ /* 0x000fcc000bf06270 */
[----:B------:R-:W-:-:S13]  /*7170*/  PLOP3.LUT P0, PT, PT, PT, UP0, 0x80, 0x0 ;  /* 0x000000000000781c */ /* 0x000fda0003f0f008 */
[----:B------:R-:W-:Y:S05]  /*7180*/  @P0 BRA `(.L_x_515) ;  /* 0x0000000000040947 */ /* 0x000fea0003800000 */
[----:B------:R-:W-:Y:S05]  /*7190*/  BRA `(.L_x_516) ;  /* 0xffffff9400d87947 */ /* 0x000fea000383ffff */
.L_x_515:
[----:B------:R-:W-:Y:S05]  /*71a0*/  EXIT ;  /* 0x000000000000794d */ /* 0x000fea0003800000 */
.L_x_517:
        /* <DEDUP_REMOVED lines=13> */
.L_x_1080:


//--------------------- .text._ZN5flash44flash_bwd_dq_dk_dv_loop_seqk_parallel_kernelI23Flash_bwd_kernel_traitsILi128ELi64ELi64ELi8ELi4ELi2ELi2ELb1ELb0EN7cutlass10bfloat16_tE19Flash_kernel_traitsILi128ELi64ELi64ELi8ES3_EELb1ELb1ELb0ELb1ELb0ELb0ELb0EEEvNS_16Flash_bwd_paramsE --------------------------
	.section	.text._ZN5flash44flash_bwd_dq_dk_dv_loop_seqk_parallel_kernelI23Flash_bwd_kernel_traitsILi128ELi64ELi64ELi8ELi4ELi2ELi2ELb1ELb0EN7cutlass10bfloat16_tE19Flash_kernel_traitsILi128ELi64ELi64ELi8ES3_EELb1ELb1ELb0ELb1ELb0ELb0ELb0EEEvNS_16Flash_bwd_paramsE,"ax",@progbits
	.align	128
        .global         _ZN5flash44flash_bwd_dq_dk_dv_loop_seqk_parallel_kernelI23Flash_bwd_kernel_traitsILi128ELi64ELi64ELi8ELi4ELi2ELi2ELb1ELb0EN7cutlass10bfloat16_tE19Flash_kernel_traitsILi128ELi64ELi64ELi8ES3_EELb1ELb1ELb0ELb1ELb0ELb0ELb0EEEvNS_16Flash_bwd_paramsE
        .type           _ZN5flash44flash_bwd_dq_dk_dv_loop_seqk_parallel_kernelI23Flash_bwd_kernel_traitsILi128ELi64ELi64ELi8ELi4ELi2ELi2ELb1ELb0EN7cutlass10bfloat16_tE19Flash_kernel_traitsILi128ELi64ELi64ELi8ES3_EELb1ELb1ELb0ELb1ELb0ELb0ELb0EEEvNS_16Flash_bwd_paramsE,@function
        .size           _ZN5flash44flash_bwd_dq_dk_dv_loop_seqk_parallel_kernelI23Flash_bwd_kernel_traitsILi128ELi64ELi64ELi8ELi4ELi2ELi2ELb1ELb0EN7cutlass10bfloat16_tE19Flash_kernel_traitsILi128ELi64ELi64ELi8ES3_EELb1ELb1ELb0ELb1ELb0ELb0ELb0EEEvNS_16Flash_bwd_paramsE,(.L_x_1081 - _ZN5flash44flash_bwd_dq_dk_dv_loop_seqk_parallel_kernelI23Flash_bwd_kernel_traitsILi128ELi64ELi64ELi8ELi4ELi2ELi2ELb1ELb0EN7cutlass10bfloat16_tE19Flash_kernel_traitsILi128ELi64ELi64ELi8ES3_EELb1ELb1ELb0ELb1ELb0ELb0ELb0EEEvNS_16Flash_bwd_paramsE)
        .other          _ZN5flash44flash_bwd_dq_dk_dv_loop_seqk_parallel_kernelI23Flash_bwd_kernel_traitsILi128ELi64ELi64ELi8ELi4ELi2ELi2ELb1ELb0EN7cutlass10bfloat16_tE19Flash_kernel_traitsILi128ELi64ELi64ELi8ES3_EELb1ELb1ELb0ELb1ELb0ELb0ELb0EEEvNS_16Flash_bwd_paramsE,@"STO_CUDA_ENTRY STV_DEFAULT"
_ZN5flash44flash_bwd_dq_dk_dv_loop_seqk_parallel_kernelI23Flash_bwd_kernel_traitsILi128ELi64ELi64ELi8ELi4ELi2ELi2ELb1ELb0EN7cutlass10bfloat16_tE19Flash_kernel_traitsILi128ELi64ELi64ELi8ES3_EELb1ELb1ELb0ELb1ELb0ELb0ELb0EEEvNS_16Flash_bwd_paramsE:
.text._ZN5flash44flash_bwd_dq_dk_dv_loop_seqk_parallel_kernelI23Flash_bwd_kernel_traitsILi128ELi64ELi64ELi8ELi4ELi2ELi2ELb1ELb0EN7cutlass10bfloat16_tE19Flash_kernel_traitsILi128ELi64ELi64ELi8ES3_EELb1ELb1ELb0ELb1ELb0ELb0ELb0EEEvNS_16Flash_bwd_paramsE:
        /* <DEDUP_REMOVED lines=14> */
[----:B------:R-:W-:Y:S02]  /*00e0*/  IMAD.U32 R243, RZ, RZ, UR6 ;  /* 0x00000006fff37e24 */ /* 0x000fe4000f8e00ff */
[----:B------:R-:W-:Y:S02]  /*00f0*/  IMAD.MOV.U32 R204, RZ, RZ, 0x20 ;  /* 0x00000020ffcc7424 */ /* 0x000fe400078e00ff */
[----:B------:R-:W-:Y:S02]  /*0100*/  IMAD.MOV.U32 R198, RZ, RZ, 0x40 ;  /* 0x00000040ffc67424 */ /* 0x000fe400078e00ff */
[----:B------:R-:W3:Y:S01]  /*0110*/  S2UR UR7, SR_CTAID.Z ;  /* 0x00000000000779c3 */ /* 0x000ee20000002700 */
[----:B------:R-:W-:-:S07]  /*0120*/  IMAD.MOV.U32 R227, RZ, RZ, -0x10 ;  /* 0xfffffff0ffe37424 */ /* 0x000fce00078e00ff */
[----:B------:R-:W4:Y:S01]  /*0130*/  S2UR UR8, SR_CTAID.Y ;  /* 0x00000000000879c3 */ /* 0x000f220000002600 */
[----:B--2---:R-:W-:Y:S01]  /*0140*/  ULEA UR4, UR4, UR5, 0x18 ;  /* 0x0000000504047291 */ /* 0x004fe2000f8ec03f */
[----:B-1----:R-:W-:Y:S01]  /*0150*/  SHF.R.S32.HI R2, RZ, 0x1f, R8 ;  /* 0x0000001fff027819 */ /* 0x002fe20000011408 */
[----:B---3--:R-:W-:-:S03]  /*0160*/  USHF.R.S32.HI UR5, URZ, 0x1f, UR7 ;  /* 0x0000001f3f057899 */ /* 0x008fc60008011407 */
[CC--:B------:R-:W-:Y:S02]  /*0170*/  LEA.HI R0, R2.reuse, R8.reuse, RZ, 0x5 ;  /* 0x0000000802007211 */ /* 0x0c0fe400078f28ff */
[CC--:B------:R-:W-:Y:S02]  /*0180*/  LEA.HI R3, R2.reuse, R8.reuse, RZ, 0x4 ;  /* 0x0000000802037211 */ /* 0x0c0fe400078f20ff */
[CC--:B------:R-:W-:Y:S01]  /*0190*/  LEA.HI R13, R2.reuse, R8.reuse, RZ, 0x3 ;  /* 0x00000008020d7211 */ /* 0x0c0fe200078f18ff */
[----:B----4-:R-:W-:Y:S01]  /*01a0*/  USHF.L.U32 UR6, UR8, 0x7, URZ ;  /* 0x0000000708067899 */ /* 0x010fe2000800063f */
[CC--:B------:R-:W-:Y:S02]  /*01b0*/  LEA.HI R245, R2.reuse, R8.reuse, RZ, 0x7 ;  /* 0x0000000802f57211 */ /* 0x0c0fe400078f38ff */
[CC--:B------:R-:W-:Y:S02]  /*01c0*/  LEA.HI R16, R2.reuse, R8.reuse, RZ, 0x6 ;  /* 0x0000000802107211 */ /* 0x0c0fe400078f30ff */
[----:B------:R-:W-:-:S02]  /*01d0*/  LEA.HI R2, R2, R8, RZ, 0x2 ;  /* 0x0000000802027211 */ /* 0x000fc400078f10ff */
[----:B------:R-:W-:Y:S02]  /*01e0*/  LOP3.LUT R4, R0, 0xffffffe0, RZ, 0xc0, !PT ;  /* 0xffffffe000047812 */ /* 0x000fe400078ec0ff */
[----:B------:R-:W-:Y:S02]  /*01f0*/  LOP3.LUT R6, R3, 0xfffffff0, RZ, 0xc0, !PT ;  /* 0xfffffff003067812 */ /* 0x000fe400078ec0ff */
[----:B------:R-:W-:Y:S01]  /*0200*/  LOP3.LUT R7, R2, 0x7ffffffc, RZ, 0xc0, !PT ;  /* 0x7ffffffc02077812 */ /* 0x000fe200078ec0ff */
[C---:B------:R-:W-:Y:S01]  /*0210*/  IMAD.IADD R11, R8.reuse, 0x1, -R4 ;  /* 0x00000001080b7824 */ /* 0x040fe200078e0a04 */
[----:B------:R-:W-:Y:S01]  /*0220*/  SHF.R.S32.HI R4, RZ, 0x5, R0 ;  /* 0x00000005ff047819 */ /* 0x000fe20000011400 */
[C---:B------:R-:W-:Y:S01]  /*0230*/  IMAD.IADD R12, R8.reuse, 0x1, -R6 ;  /* 0x00000001080c7824 */ /* 0x040fe200078e0a06 */
[----:B------:R-:W-:Y:S01]  /*0240*/  SHF.R.S32.HI R6, RZ, 0x1f, R0 ;  /* 0x0000001fff067819 */ /* 0x000fe20000011400 */
[----:B------:R-:W-:Y:S01]  /*0250*/  IMAD.IADD R15, R8, 0x1, -R7 ;  /* 0x00000001080f7824 */ /* 0x000fe200078e0a07 */
[----:B------:R-:W-:-:S02]  /*0260*/  SHF.R.S32.HI R7, RZ, 0x4, R3 ;  /* 0x00000004ff077819 */ /* 0x000fc40000011403 */
[----:B------:R-:W-:Y:S02]  /*0270*/  LOP3.LUT R5, R13, 0xfffffff8, RZ, 0xc0, !PT ;  /* 0xfffffff80d057812 */ /* 0x000fe400078ec0ff */
[-C--:B------:R-:W-:Y:S02]  /*0280*/  LEA.HI R6, R6, R4.reuse, RZ, 0x2 ;  /* 0x0000000406067211 */ /* 0x080fe400078f10ff */
[--C-:B------:R-:W-:Y:S01]  /*0290*/  SHF.R.S32.HI R10, RZ, 0x2, R2.reuse ;  /* 0x00000002ff0a7819 */ /* 0x100fe20000011402 */
[----:B------:R-:W-:Y:S01]  /*02a0*/  IMAD.IADD R5, R8, 0x1, -R5 ;  /* 0x0000000108057824 */ /* 0x000fe200078e0a05 */
[----:B------:R-:W-:Y:S02]  /*02b0*/  SHF.R.S32.HI R2, RZ, 0x1f, R2 ;  /* 0x0000001fff027819 */ /* 0x000fe40000011402 */
[----:B------:R-:W-:Y:S01]  /*02c0*/  SHF.R.S32.HI R242, RZ, 0x3, R13 ;  /* 0x00000003fff27819 */ /* 0x000fe2000001140d */
[----:B------:R-:W-:Y:S01]  /*02d0*/  IMAD.SHL.U32 R230, R5, 0x8, RZ ;  /* 0x0000000805e67824 */ /* 0x000fe200078e00ff */
[----:B------:R-:W-:-:S02]  /*02e0*/  LEA.HI R0, R0, R4, RZ, 0x1 ;  /* 0x0000000400007211 */ /* 0x000fc400078f08ff */
[----:B------:R-:W-:Y:S01]  /*02f0*/  LEA.HI R9, R3, R7, RZ, 0x1 ;  /* 0x0000000703097211 */ /* 0x000fe200078f08ff */
[----:B------:R-:W-:Y:S01]  /*0300*/  VIADD R229, R230, 0x40 ;  /* 0x00000040e6e57836 */ /* 0x000fe20000000000 */
[----:B------:R-:W-:Y:S01]  /*0310*/  LOP3.LUT R3, R6, 0xfffffffc, RZ, 0xc0, !PT ;  /* 0xfffffffc06037812 */ /* 0x000fe200078ec0ff */
[----:B------:R-:W-:Y:S01]  /*0320*/  IMAD.SHL.U32 R6, R242, 0x40, RZ ;  /* 0x00000040f2067824 */ /* 0x000fe200078e00ff */
[----:B------:R-:W-:Y:S02]  /*0330*/  LEA.HI R8, R2, R10, RZ, 0x3 ;  /* 0x0000000a02087211 */ /* 0x000fe400078f18ff */
[----:B------:R-:W-:Y:S01]  /*0340*/  LOP3.LUT R0, R0, 0xfffffffe, RZ, 0xc0, !PT ;  /* 0xfffffffe00007812 */ /* 0x000fe200078ec0ff */
[----:B------:R-:W-:Y:S01]  /*0350*/  IMAD.IADD R248, R4, 0x1, -R3 ;  /* 0x0000000104f87824 */ /* 0x000fe200078e0a03 */
[----:B------:R-:W-:Y:S02]  /*0360*/  LOP3.LUT R2, R9, 0xfffffffe, RZ, 0xc0, !PT ;  /* 0xfffffffe09027812 */ /* 0x000fe400078ec0ff */
[----:B------:R-:W-:Y:S01]  /*0370*/  LOP3.LUT R3, R8, 0xfffffff8, RZ, 0xc0, !PT ;  /* 0xfffffff808037812 */ /* 0x000fe200078ec0ff */
[----:B------:R-:W-:Y:S01]  /*0380*/  IMAD.IADD R206, R4, 0x1, -R0 ;  /* 0x0000000104ce7824 */ /* 0x000fe200078e0a00 */
[----:B------:R-:W-:Y:S01]  /*0390*/  LOP3.LUT R0, R6, 0x1c0, RZ, 0xc0, !PT ;  /* 0x000001c006007812 */ /* 0x000fe200078ec0ff */
[----:B------:R-:W-:Y:S01]  /*03a0*/  IMAD.IADD R14, R7, 0x1, -R2 ;  /* 0x00000001070e7824 */ /* 0x000fe200078e0a02 */
[----:B------:R-:W-:Y:S01]  /*03b0*/  SHF.R.S32.HI R245, RZ, 0x7, R245 ;  /* 0x00000007fff57819 */ /* 0x000fe200000114f5 */
[----:B------:R-:W-:Y:S01]  /*03c0*/  IMAD.IADD R4, R10, 0x1, -R3 ;  /* 0x000000010a047824 */ /* 0x000fe200078e0a03 */
[----:B------:R-:W-:Y:S01]  /*03d0*/  LOP3.LUT R3, R0, 0x38, R230, 0xf8, !PT ;  /* 0x0000003800037812 */ /* 0x000fe200078ef8e6 */
[----:B------:R-:W-:Y:S01]  /*03e0*/  IMAD.SHL.U32 R197, R14, 0x200, RZ ;  /* 0x000002000ec57824 */ /* 0x000fe200078e00ff */
[----:B------:R-:W-:Y:S01]  /*03f0*/  SHF.R.U32.HI R2, RZ, 0x3, R0 ;  /* 0x00000003ff027819 */ /* 0x000fe20000011600 */
[----:B------:R-:W-:Y:S01]  /*0400*/  IMAD.SHL.U32 R0, R5, 0x40, RZ ;  /* 0x0000004005007824 */ /* 0x000fe200078e00ff */
[----:B------:R-:W-:-:S02]  /*0410*/  SHF.R.S32.HI R6, RZ, 0x1f, R11 ;  /* 0x0000001fff067819 */ /* 0x000fc4000001140b */
[----:B------:R-:W-:Y:S01]  /*0420*/  LOP3.LUT R8, R3, R2, RZ, 0x3c, !PT ;  /* 0x0000000203087212 */ /* 0x000fe200078e3cff */
[----:B------:R-:W-:Y:S01]  /*0430*/  IMAD.SHL.U32 R2, R206, 0x10, RZ ;  /* 0x00000010ce027824 */ /* 0x000fe200078e00ff */
[----:B------:R-:W-:Y:S02]  /*0440*/  SHF.R.S32.HI R3, RZ, 0x1f, R12 ;  /* 0x0000001fff037819 */ /* 0x000fe4000001140c */
[----:B------:R-:W-:Y:S02]  /*0450*/  LOP3.LUT R0, R0, 0x1c0, RZ, 0xc0, !PT ;  /* 0x000001c000007812 */ /* 0x000fe400078ec0ff */
[----:B------:R-:W-:Y:S02]  /*0460*/  LEA.HI R10, R3, R12, RZ, 0x3 ;  /* 0x0000000c030a7211 */ /* 0x000fe400078f18ff */
[C---:B------:R-:W-:Y:S02]  /*0470*/  LOP3.LUT R202, R0.reuse, 0x8, R13, 0xf8, !PT ;  /* 0x0000000800ca7812 */ /* 0x040fe400078ef80d */
[----:B------:R-:W-:Y:S01]  /*0480*/  LOP3.LUT R3, R0, 0x10, R2, 0xf8, !PT ;  /* 0x0000001000037812 */ /* 0x000fe200078ef802 */
[----:B------:R-:W-:Y:S01]  /*0490*/  IMAD R2, R245, 0x800, R197 ;  /* 0x00000800f5027824 */ /* 0x000fe200078e02c5 */
[----:B------:R-:W-:-:S02]  /*04a0*/  SHF.R.U32.HI R0, RZ, 0x3, R0 ;  /* 0x00000003ff007819 */ /* 0x000fc40000011600 */
[----:B------:R-:W-:Y:S02]  /*04b0*/  LOP3.LUT R3, R3, 0x8, R13, 0xf8, !PT ;  /* 0x0000000803037812 */ /* 0x000fe400078ef80d */
[----:B------:R-:W-:Y:S02]  /*04c0*/  LOP3.LUT R202, R202, R0, RZ, 0x3c, !PT ;  /* 0x00000000caca7212 */ /* 0x000fe400078e3cff */
[----:B------:R-:W-:Y:S02]  /*04d0*/  LOP3.LUT R197, R197, R3, R0, 0xf6, !PT ;  /* 0x00000003c5c57212 */ /* 0x000fe400078ef600 */
[----:B------:R-:W-:Y:S01]  /*04e0*/  SHF.R.S32.HI R0, RZ, 0x6, R16 ;  /* 0x00000006ff007819 */ /* 0x000fe20000011410 */
[----:B------:R-:W-:Y:S01]  /*04f0*/  IMAD.IADD R202, R2, 0x1, R202 ;  /* 0x0000000102ca7824 */ /* 0x000fe200078e02ca */
[C---:B------:R-:W-:Y:S01]  /*0500*/  LOP3.LUT P4, RZ, R5.reuse, 0x2, RZ, 0xc0, !PT ;  /* 0x0000000205ff7812 */ /* 0x040fe2000788c0ff */
[----:B------:R-:W-:Y:S01]  /*0510*/  IMAD.SHL.U32 R2, R4, 0x40, RZ ;  /* 0x0000004004027824 */ /* 0x000fe200078e00ff */
[----:B------:R-:W-:Y:S01]  /*0520*/  LOP3.LUT P3, RZ, R5, 0x4, RZ, 0xc0, !PT ;  /* 0x0000000405ff7812 */ /* 0x000fe2000786c0ff */
[----:B------:R-:W-:Y:S01]  /*0530*/  IMAD.SHL.U32 R3, R0, 0x8, RZ ;  /* 0x0000000800037824 */ /* 0x000fe200078e00ff */
[----:B------:R-:W-:Y:S01]  /*0540*/  LEA.HI R222, R6, R11, RZ, 0x2 ;  /* 0x0000000b06de7211 */ /* 0x000fe200078f10ff */
[----:B------:R-:W-:Y:S01]  /*0550*/  IMAD R250, R0, 0x200, R8 ;  /* 0x0000020000fa7824 */ /* 0x000fe200078e0208 */
[----:B------:R-:W-:-:S02]  /*0560*/  LOP3.LUT R5, R4, 0x1, RZ, 0xc0, !PT ;  /* 0x0000000104057812 */ /* 0x000fc400078ec0ff */
[----:B------:R-:W-:Y:S02]  /*0570*/  LOP3.LUT R6, R10, 0xfffffff8, RZ, 0xc0, !PT ;  /* 0xfffffff80a067812 */ /* 0x000fe400078ec0ff */
[----:B------:R-:W-:Y:S01]  /*0580*/  ISETP.NE.U32.AND P0, PT, R5, 0x1, PT ;  /* 0x000000010500780c */ /* 0x000fe20003f05070 */
[----:B------:R-:W-:Y:S01]  /*0590*/  IMAD.SHL.U32 R5, R14, 0x20, RZ ;  /* 0x000000200e057824 */ /* 0x000fe200078e00ff */
[----:B------:R-:W-:Y:S01]  /*05a0*/  LOP3.LUT R0, R2, 0x1c0, RZ, 0xc0, !PT ;  /* 0x000001c002007812 */ /* 0x000fe200078ec0ff */
[----:B------:R-:W-:Y:S01]  /*05b0*/  IMAD.IADD R7, R12, 0x1, -R6 ;  /* 0x000000010c077824 */ /* 0x000fe200078e0a06 */
[----:B------:R-:W-:Y:S01]  /*05c0*/  R2P PR, R4, 0x6 ;  /* 0x0000000604007804 */ /* 0x000fe20000000000 */
[----:B------:R-:W-:Y:S01]  /*05d0*/  IMAD.SHL.U32 R6, R245, 0x20, RZ ;  /* 0x00000020f5067824 */ /* 0x000fe200078e00ff */
[----:B------:R-:W-:Y:S01]  /*05e0*/  LOP3.LUT R2, R3, 0x18, RZ, 0xc0, !PT ;  /* 0x0000001803027812 */ /* 0x000fe200078ec0ff */
[----:B------:R-:W-:Y:S01]  /*05f0*/  IMAD.SHL.U32 R4, R15, 0x2, RZ ;  /* 0x000000020f047824 */ /* 0x000fe200078e00ff */
[----:B------:R-:W-:Y:S01]  /*0600*/  SHF.R.U32.HI R3, RZ, 0x3, R0 ;  /* 0x00000003ff037819 */ /* 0x000fe20000011600 */
[----:B------:R-:W-:Y:S01]  /*0610*/  IMAD.SHL.U32 R7, R7, 0x40, RZ ;  /* 0x0000004007077824 */ /* 0x000fe200078e00ff */
[----:B------:R-:W-:Y:S01]  /*0620*/  LOP3.LUT R6, R0, 0x20, R6, 0xf8, !PT ;  /* 0x0000002000067812 */ /* 0x000fe200078ef806 */
[----:B------:R-:W-:Y:S01]  /*0630*/  IMAD R8, R248, 0x400, R4 ;  /* 0x00000400f8087824 */ /* 0x000fe200078e0204 */
[----:B------:R-:W-:Y:S01]  /*0640*/  LOP3.LUT R0, R3, R0, R2, 0x1e, !PT ;  /* 0x0000000003007212 */ /* 0x000fe200078e1e02 */
[----:B------:R-:W-:Y:S01]  /*0650*/  IMAD R4, R206, 0x400, R4 ;  /* 0x00000400ce047824 */ /* 0x000fe200078e0204 */
[----:B------:R-:W-:Y:S01]  /*0660*/  LOP3.LUT R9, R2, 0x20, R5, 0xf8, !PT ;  /* 0x0000002002097812 */ /* 0x000fe200078ef805 */
[----:B------:R-:W-:Y:S01]  /*0670*/  IMAD.SHL.U32 R5, R14, 0x8, RZ ;  /* 0x000000080e057824 */ /* 0x000fe200078e00ff */
[----:B------:R-:W-:Y:S01]  /*0680*/  LOP3.LUT R6, R6, R3, RZ, 0x3c, !PT ;  /* 0x0000000306067212 */ /* 0x000fe200078e3cff */
[----:B------:R-:W-:Y:S01]  /*0690*/  IMAD.IADD R246, R4, 0x1, R0 ;  /* 0x0000000104f67824 */ /* 0x000fe200078e0200 */
[----:B------:R-:W-:Y:S01]  /*06a0*/  LOP3.LUT R3, R7, 0x1c0, RZ, 0xc0, !PT ;  /* 0x000001c007037812 */ /* 0x000fe200078ec0ff */
[----:B------:R-:W-:Y:S01]  /*06b0*/  IMAD.SHL.U32 R0, R10, 0x40, RZ ;  /* 0x000000400a007824 */ /* 0x000fe200078e00ff */
[----:B------:R-:W-:Y:S01]  /*06c0*/  SEL R204, R204, 0xffffffe0, !P4 ;  /* 0xffffffe0cccc7807 */ /* 0x000fe20006000000 */
[----:B------:R-:W-:Y:S01]  /*06d0*/  IMAD.IADD R6, R8, 0x1, R6 ;  /* 0x0000000108067824 */ /* 0x000fe200078e0206 */
[----:B------:R-:W-:-:S02]  /*06e0*/  SHF.R.U32.HI R2, RZ, 0x3, R3 ;  /* 0x00000003ff027819 */ /* 0x000fc40000011603 */
[----:B------:R-:W-:Y:S02]  /*06f0*/  LOP3.LUT R5, R3, 0x8, R5, 0xf8, !PT ;  /* 0x0000000803057812 */ /* 0x000fe400078ef805 */
[----:B------:R-:W-:Y:S02]  /*0700*/  LOP3.LUT R0, R0, 0xfffffe00, RZ, 0xc0, !PT ;  /* 0xfffffe0000007812 */ /* 0x000fe400078ec0ff */
[----:B------:R-:W-:Y:S02]  /*0710*/  LOP3.LUT R3, R2, R9, R3, 0x1e, !PT ;  /* 0x0000000902037212 */ /* 0x000fe400078e1e03 */
[----:B------:R-:W-:Y:S01]  /*0720*/  LOP3.LUT R2, R5, R2, RZ, 0x3c, !PT ;  /* 0x0000000205027212 */ /* 0x000fe200078e3cff */
[--C-:B------:R-:W-:Y:S01]  /*0730*/  IMAD R4, R248, 0x400, R0.reuse ;  /* 0x00000400f8047824 */ /* 0x100fe200078e0200 */
[----:B------:R-:W-:Y:S01]  /*0740*/  LOP3.LUT R211, R3, R0, RZ, 0xfc, !PT ;  /* 0x0000000003d37212 */ /* 0x000fe200078efcff */
[----:B------:R-:W-:Y:S01]  /*0750*/  IMAD R206, R206, 0x400, R0 ;  /* 0x00000400cece7824 */ /* 0x000fe200078e0200 */
[----:B------:R-:W-:Y:S01]  /*0760*/  LEA R225, R6, UR4, 0x1 ;  /* 0x0000000406e17c11 */ /* 0x000fe2000f8e08ff */
[----:B------:R-:W-:Y:S01]  /*0770*/  IMAD.IADD R210, R4, 0x1, R2 ;  /* 0x0000000104d27824 */ /* 0x000fe200078e0202 */
[----:B------:R-:W-:Y:S01]  /*0780*/  LEA R202, R202, UR4, 0x1 ;  /* 0x00000004caca7c11 */ /* 0x000fe2000f8e08ff */
[----:B------:R-:W-:Y:S01]  /*0790*/  IMAD.IADD R206, R2, 0x1, R206 ;  /* 0x0000000102ce7824 */ /* 0x000fe200078e02ce */
[----:B------:R-:W-:Y:S01]  /*07a0*/  SEL R198, R198, 0xffffffc0, !P3 ;  /* 0xffffffc0c6c67807 */ /* 0x000fe20005800000 */
[----:B------:R-:W-:Y:S01]  /*07b0*/  IMAD.U32 R0, RZ, RZ, UR5 ;  /* 0x00000005ff007e24 */ /* 0x000fe2000f8e00ff */
[----:B------:R-:W-:Y:S01]  /*07c0*/  USHF.R.S32.HI UR5, URZ, 0x1f, UR8 ;  /* 0x0000001f3f057899 */ /* 0x000fe20008011408 */
[----:B------:R-:W-:Y:S01]  /*07d0*/  IMAD.U32 R2, RZ, RZ, UR6 ;  /* 0x00000006ff027e24 */ /* 0x000fe2000f8e00ff */
[----:B------:R-:W-:Y:S01]  /*07e0*/  USHF.R.S32.HI UR6, URZ, 0x1f, UR7 ;  /* 0x0000001f3f067899 */ /* 0x000fe20008011407 */
[----:B------:R-:W-:Y:S01]  /*07f0*/  SEL R227, R227, 0x10, !P0 ;  /* 0x00000010e3e37807 */ /* 0x000fe20004000000 */
[----:B------:R-:W-:Y:S01]  /*0800*/  VIADD R226, R225, 0x20 ;  /* 0x00000020e1e27836 */ /* 0x000fe20000000000 */
[----:B------:R-:W-:Y:S01]  /*0810*/  SHF.R.S32.HI R222, RZ, 0x2, R222 ;  /* 0x00000002ffde7819 */ /* 0x000fe200000114de */
[----:B------:R-:W-:Y:S01]  /*0820*/  IMAD.U32 R0, RZ, RZ, UR5 ;  /* 0x00000005ff007e24 */ /* 0x000fe2000f8e00ff */
[----:B------:R-:W-:Y:S01]  /*0830*/  UIADD3 UR5, UR4, 0x10000, URZ ;  /* 0x0001000004057890 */ /* 0x000fe2000fffe03f */
[----:B------:R-:W-:Y:S01]  /*0840*/  IMAD.U32 R0, RZ, RZ, UR6 ;  /* 0x00000006ff007e24 */ /* 0x000fe2000f8e00ff */
[----:B------:R-:W-:Y:S01]  /*0850*/  UIADD3 UR6, UR4, 0xc000, URZ ;  /* 0x0000c00004067890 */ /* 0x000fe2000fffe03f */
[----:B------:R-:W-:Y:S01]  /*0860*/  LEA R197, R197, UR4, 0x1 ;  /* 0x00000004c5c57c11 */ /* 0x000fe2000f8e08ff */
[----:B------:R-:W-:-:S02]  /*0870*/  @P1 VIADD R226, R225, 0xffffffe0 ;  /* 0xffffffe0e1e21836 */ /* 0x000fc40000000000 */
[----:B------:R-:W-:Y:S01]  /*0880*/  IMAD.IADD R203, R204, 0x1, R202 ;  /* 0x00000001cccb7824 */ /* 0x000fe200078e02ca */
[C---:B------:R-:W-:Y:S01]  /*0890*/  IADD3 R204, R198.reuse, R202, R204 ;  /* 0x000000cac6cc7210 */ /* 0x040fe20007ffe0cc */
[----:B------:R-:W-:Y:S01]  /*08a0*/  IMAD.IADD R200, R198, 0x1, R202 ;  /* 0x00000001c6c87824 */ /* 0x000fe200078e02ca */
[----:B------:R-:W-:Y:S01]  /*08b0*/  LEA R246, R246, UR6, 0x1 ;  /* 0x00000006f6f67c11 */ /* 0x000fe2000f8e08ff */
[----:B------:R-:W-:Y:S01]  /*08c0*/  IMAD.IADD R228, R225, 0x1, R227 ;  /* 0x00000001e1e47824 */ /* 0x000fe200078e02e3 */
[----:B------:R-:W-:Y:S01]  /*08d0*/  LEA R206, R206, UR5, 0x1 ;  /* 0x00000005cece7c11 */ /* 0x000fe2000f8e08ff */
[----:B------:R-:W-:Y:S01]  /*08e0*/  IMAD R222, R248, 0x10, R222 ;  /* 0x00000010f8de7824 */ /* 0x000fe200078e02de */
[----:B------:R-:W-:Y:S01]  /*08f0*/  ULDC.64 UR6, c[0x0][0x208] ;  /* 0x0000820000067ab9 */ /* 0x000fe20000000a00 */
[----:B------:R-:W-:Y:S02]  /*0900*/  VIADD R247, R246, 0x40 ;  /* 0x00000040f6f77836 */ /* 0x000fe40000000000 */
[----:B------:R-:W-:-:S02]  /*0910*/  IMAD.IADD R198, R198, 0x1, R197 ;  /* 0x00000001c6c67824 */ /* 0x000fc400078e02c5 */
[----:B------:R-:W-:Y:S02]  /*0920*/  @P2 VIADD R247, R246, 0xffffffc0 ;  /* 0xffffffc0f6f72836 */ /* 0x000fe40000000000 */
[----:B------:R-:W-:-:S07]  /*0930*/  IMAD.IADD R227, R227, 0x1, R226 ;  /* 0x00000001e3e37824 */ /* 0x000fce00078e02e2 */
.L_x_564:
[----:B-1----:R-:W1:Y:S01]  /*0940*/  S2UR UR5, SR_CTAID.Y ;  /* 0x00000000000579c3 */ /* 0x002e620000002600 */
[----:B------:R-:W-:Y:S01]  /*0950*/  ULDC.64 UR8, c[0x0][0x308] ;  /* 0x0000c20000087ab9 */ /* 0x000fe20000000a00 */
[----:B------:R-:W-:Y:S01]  /*0960*/  ULDC.64 UR10, c[0x0][0x300] ;  /* 0x0000c000000a7ab9 */ /* 0x000fe20000000a00 */
[----:B------:R-:W-:Y:S01]  /*0970*/  UISETP.NE.U32.AND UP3, UPT, UR8, URZ, UPT ;  /* 0x0000003f0800728c */ /* 0x000fe2000bf65070 */
[----:B------:R-:W-:Y:S01]  /*0980*/  R2UR UR18, R243 ;  /* 0x00000000f31272ca */ /* 0x000fe200000e0000 */
        /* <DEDUP_REMOVED lines=23> */
[----:B------:R-:W-:Y:S01]  /*0b00*/  PLOP3.LUT P3, PT, PT, PT, UP2, 0x80, 0x0 ;  /* 0x000000000000781c */ /* 0x000fe20003f6f028 */
[----:B------:R-:W-:Y:S01]  /*0b10*/  UISETP.EQ.U32.AND UP4, UPT, UR12, URZ, UPT ;  /* 0x0000003f0c00728c */ /* 0x000fe2000bf82070 */
[----:B------:R-:W-:-:S03]  /*0b20*/  IMAD.U32 R5, RZ, RZ, UR11 ;  /* 0x0000000bff057e24 */ /* 0x000fc6000f8e00ff */
[----:B------:R-:W-:Y:S02]  /*0b30*/  UISETP.EQ.OR.EX UP4, UPT, UR13, URZ, !UP1, UP4 ;  /* 0x0000003f0d00728c */ /* 0x000fe4000cf82740 */
[----:B------:R-:W-:Y:S01]  /*0b40*/  UIADD3 UR8, UP0, UR16, UR12, URZ ;  /* 0x0000000c10087290 */ /* 0x000fe2000ff1e03f */
[----:B------:R-:W2:Y:S03]  /*0b50*/  @P1 LDG.E R7, desc[UR6][R4.64] ;  /* 0x0000000604071981 */ /* 0x000ea6000c1e1900 */
[----:B------:R-:W-:Y:S01]  /*0b60*/  PLOP3.LUT P2, PT, PT, PT, UP4, 0x80, 0x0 ;  /* 0x000000000000781c */ /* 0x000fe20003f4f048 */
[----:B------:R-:W-:Y:S01]  /*0b70*/  UIADD3.X UR5, UR5, UR13, URZ, UP0, !UPT ;  /* 0x0000000d05057290 */ /* 0x000fe200087fe43f */
[----:B------:R1:W3:Y:S02]  /*0b80*/  @P0 LDG.E R5, desc[UR6][R2.64] ;  /* 0x0000000602050981 */ /* 0x0002e4000c1e1900 */
[----:B-1----:R-:W-:-:S02]  /*0b90*/  IMAD.U32 R2, RZ, RZ, UR15 ;  /* 0x0000000fff027e24 */ /* 0x002fc4000f8e00ff */
        /* <DEDUP_REMOVED lines=11> */
[----:B------:R-:W-:Y:S02]  /*0c50*/  @!UP3 UISETP.NE.AND.EX UP0, UPT, UR9, URZ, UPT, UP0 ;  /* 0x0000003f0900b28c */ /* 0x000fe4000bf05300 */
[----:B------:R-:W-:Y:S02]  /*0c60*/  USHF.L.U32 UR47, UR18, 0x6, URZ ;  /* 0x00000006122f7899 */ /* 0x000fe4000800063f */
[----:B------:R-:W-:-:S03]  /*0c70*/  @!UP3 USEL UR10, UR8, URZ, UP0 ;  /* 0x0000003f080ab287 */ /* 0x000fc60008000000 */
[----:B------:R-:W-:Y:S01]  /*0c80*/  ULDC UR8, c[0x0][0x2c8] ;  /* 0x0000b20000087ab9 */ /* 0x000fe20000000800 */
[----:B--2---:R-:W-:Y:S02]  /*0c90*/  @P1 R2UR UR61, R7 ;  /* 0x00000000073d12ca */ /* 0x004fe400000e0000 */
[----:B---3--:R-:W-:Y:S02]  /*0ca0*/  @P0 R2UR UR11, R5 ;  /* 0x00000000050b02ca */ /* 0x008fe400000e0000 */
[----:B------:R-:W-:Y:S01]  /*0cb0*/  ISETP.NE.U32.AND P0, PT, RZ, UR12, PT ;  /* 0x0000000cff007c0c */ /* 0x000fe2000bf05070 */
[----:B------:R-:W-:-:S03]  /*0cc0*/  UMOV UR12, 0xffffffff ;  /* 0xffffffff000c7882 */ /* 0x000fc60000000000 */
[----:B------:R-:W-:-:S07]  /*0cd0*/  ISETP.NE.AND.EX P0, PT, RZ, UR13, PT, P0 ;  /* 0x0000000dff007c0c */ /* 0x000fce000bf05300 */
[----:B------:R-:W-:Y:S01]  /*0ce0*/  @UP3 UIADD3 UR9, UR11, -UR61, URZ ;  /* 0x8000003d0b093290 */ /* 0x000fe2000fffe03f */
[----:B----4-:R-:W-:Y:S02]  /*0cf0*/  @P3 R2UR UR5, R6 ;  /* 0x00000000060532ca */ /* 0x010fe400000e0000 */
[----:B-----5:R-:W-:Y:S02]  /*0d00*/  @P3 R2UR UR17, R0 ;  /* 0x00000000001132ca */ /* 0x020fe400000e0000 */
[----:B------:R-:W-:-:S13]  /*0d10*/  @!P2 R2UR UR12, R4 ;  /* 0x00000000040ca2ca */ /* 0x000fda00000e0000 */
[----:B------:R-:W-:Y:S01]  /*0d20*/  IMAD.U32 R249, RZ, RZ, UR12 ;  /* 0x0000000cfff97e24 */ /* 0x000fe2000f8e00ff */
[----:B------:R-:W-:Y:S06]  /*0d30*/  @!P0 BRA `(.L_x_518) ;  /* 0x00000000001c8947 */ /* 0x000fec0003800000 */
[----:B------:R-:W-:Y:S02]  /*0d40*/  PLOP3.LUT P0, PT, PT, PT, UP1, 0x80, 0x0 ;  /* 0x000000000000781c */ /* 0x000fe40003f0f018 */
[----:B------:R-:W-:-:S11]  /*0d50*/  R2UR UR11, R249 ;  /* 0x00000000f90b72ca */ /* 0x000fd600000e0000 */
[----:B------:R-:W2:Y:S04]  /*0d60*/  @P0 LDG.E R0, desc[UR6][R2.64+0x4] ;  /* 0x0000040602000981 */ /* 0x000ea8000c1e1900 */
[----:B------:R-:W3:Y:S01]  /*0d70*/  @!P0 LDG.E R2, desc[UR6][R2.64] ;  /* 0x0000000602028981 */ /* 0x000ee2000c1e1900 */
[----:B--2---:R-:W-:-:S13]  /*0d80*/  @P0 R2UR UR8, R0 ;  /* 0x00000000000802ca */ /* 0x004fda00000e0000 */
[----:B------:R-:W-:-:S07]  /*0d90*/  @UP1 UIADD3 UR8, UR8, -UR11, URZ ;  /* 0x8000000b08081290 */ /* 0x000fce000fffe03f */
[----:B---3--:R-:W-:-:S15]  /*0da0*/  @!P0 R2UR UR8, R2 ;  /* 0x00000000020882ca */ /* 0x008fde00000e0000 */
.L_x_518:
        /* <DEDUP_REMOVED lines=8> */
[----:B------:R-:W-:Y:S01]  /*0e30*/  R2UR UR14, R249 ;  /* 0x00000000f90e72ca */ /* 0x000fe200000e0000 */
[----:B------:R-:W-:Y:S01]  /*0e40*/  ULDC.64 UR10, c[0x0][0x228] ;  /* 0x00008a00000a7ab9 */ /* 0x000fe20000000a00 */
[----:B------:R-:W-:Y:S01]  /*0e50*/  ULDC.64 UR12, c[0x0][0x488] ;  /* 0x00012200000c7ab9 */ /* 0x000fe20000000a00 */
[----:B------:R-:W-:Y:S01]  /*0e60*/  ULDC UR54, c[0x0][0x2d4] ;  /* 0x0000b50000367ab9 */ /* 0x000fe20000000800 */
[----:B------:R-:W-:Y:S01]  /*0e70*/  ULDC.64 UR20, c[0x0][0x240] ;  /* 0x0000900000147ab9 */ /* 0x000fe20000000a00 */
[----:B------:R-:W-:Y:S01]  /*0e80*/  USHF.R.S32.HI UR33, URZ, 0x1f, UR54 ;  /* 0x0000001f3f217899 */ /* 0x000fe20008011436 */
[----:B------:R-:W2:Y:S01]  /*0e90*/  S2UR UR41, SR_CTAID.Y ;  /* 0x00000000002979c3 */ /* 0x000ea20000002600 */
[----:B------:R-:W-:Y:S01]  /*0ea0*/  ULDC UR56, c[0x0][0x2dc] ;  /* 0x0000b70000387ab9 */ /* 0x000fe20000000800 */
[----:B------:R-:W-:Y:S01]  /*0eb0*/  ULDC UR55, c[0x0][0x270] ;  /* 0x00009c0000377ab9 */ /* 0x000fe20000000800 */
[----:B------:R-:W-:-:S02]  /*0ec0*/  UIMAD.WIDE.U32 UR22, UR5, UR20, URZ ;  /* 0x00000014051672a5 */ /* 0x000fc4000f8e003f */
[----:B------:R-:W-:Y:S02]  /*0ed0*/  UIMAD UR16, UR5, UR21, URZ ;  /* 0x00000015051072a4 */ /* 0x000fe4000f8e023f */
[----:B------:R-:W-:Y:S01]  /*0ee0*/  UISETP.NE.AND UP0, UPT, UR14, -0x1, UPT ;  /* 0xffffffff0e00788c */ /* 0x000fe2000bf05270 */
[----:B------:R-:W3:Y:S01]  /*0ef0*/  S2UR UR42, SR_CTAID.Z ;  /* 0x00000000002a79c3 */ /* 0x000ee20000002700 */
[----:B------:R-:W-:Y:S01]  /*0f00*/  ULDC.U8 UR18, c[0x0][0x3d8] ;  /* 0x0000f60000127ab9 */ /* 0x000fe20000000000 */
[----:B------:R-:W-:Y:S01]  /*0f10*/  ULDC UR46, c[0x0][0x2c4] ;  /* 0x0000b100002e7ab9 */ /* 0x000fe20000000800 */
[----:B------:R-:W-:Y:S01]  /*0f20*/  UISETP.NE.AND UP3, UPT, UR18, URZ, UPT ;  /* 0x0000003f1200728c */ /* 0x000fe2000bf65270 */
[----:B------:R-:W-:Y:S01]  /*0f30*/  ULDC.U8 UR19, c[0x0][0x480] ;  /* 0x0001200000137ab9 */ /* 0x000fe20000000000 */
[----:B------:R-:W-:Y:S01]  /*0f40*/  USHF.R.S32.HI UR32, URZ, 0x1f, UR47 ;  /* 0x0000001f3f207899 */ /* 0x000fe2000801142f */
[----:B-1----:R-:W-:Y:S02]  /*0f50*/  IABS R5, R6 ;  /* 0x0000000600057213 */ /* 0x002fe40000000000 */
[----:B------:R-:W1:Y:S02]  /*0f60*/  S2UR UR8, SR_CTAID.X ;  /* 0x00000000000879c3 */ /* 0x000e640000002500 */
[----:B------:R-:W-:Y:S01]  /*0f70*/  @UP0 UIADD3 UR26, UR61, UR14, URZ ;  /* 0x0000000e3d1a0290 */ /* 0x000fe2000fffe03f */
[----:B------:R-:W-:Y:S01]  /*0f80*/  ISETP.NE.AND P3, PT, R6, RZ, PT ;  /* 0x000000ff0600720c */ /* 0x000fe20003f65270 */
[----:B------:R-:W4:Y:S01]  /*0f90*/  I2F.RP R2, R5 ;  /* 0x0000000500027306 */ /* 0x000f220000209400 */
[----:B------:R-:W-:-:S02]  /*0fa0*/  @UP0 UIADD3 UR27, UR61, UR14, URZ ;  /* 0x0000000e3d1b0290 */ /* 0x000fc4000fffe03f */
[----:B------:R-:W-:Y:S01]  /*0fb0*/  UISETP.NE.AND UP4, UPT, UR19, URZ, UPT ;  /* 0x0000003f1300728c */ /* 0x000fe2000bf85270 */
[----:B------:R-:W5:Y:S01]  /*0fc0*/  S2UR UR15, SR_CTAID.Y ;  /* 0x00000000000f79c3 */ /* 0x000f620000002600 */
[----:B--2---:R-:W-:Y:S02]  /*0fd0*/  UIMAD.WIDE.U32 UR24, UR41, UR10, URZ ;  /* 0x0000000a291872a5 */ /* 0x004fe4000f8e003f */
[----:B------:R-:W-:Y:S02]  /*0fe0*/  UIMAD UR10, UR53, UR10, URZ ;  /* 0x0000000a350a72a4 */ /* 0x000fe4000f8e023f */
[----:B------:R-:W-:Y:S01]  /*0ff0*/  USEL UR51, UR24, UR22, !UP1 ;  /* 0x0000001618337287 */ /* 0x000fe2000c800000 */
[----:B---3--:R-:W-:Y:S01]  /*1000*/  IABS R4, UR42 ;  /* 0x0000002a00047c13 */ /* 0x008fe20008000000 */
[----:B------:R-:W-:Y:S01]  /*1010*/  UIMAD UR30, UR41, UR11, UR10 ;  /* 0x0000000b291e72a4 */ /* 0x000fe2000f8e020a */
[----:B----4-:R-:W2:Y:S02]  /*1020*/  MUFU.RCP R2, R2 ;  /* 0x0000000200027308 */ /* 0x010ea40000001000 */
[----:B------:R-:W-:Y:S01]  /*1030*/  @!UP1 ULDC.64 UR10, c[0x0][0x418] ;  /* 0x00010600000a9ab9 */ /* 0x000fe20000000a00 */
[----:B------:R-:W-:-:S02]  /*1040*/  UIADD3 UR30, UR25, UR30, URZ ;  /* 0x0000001e191e7290 */ /* 0x000fc4000fffe03f */
[----:B------:R-:W-:Y:S02]  /*1050*/  @!UP1 UIMAD.WIDE.U32 UR36, UR41, UR10, URZ ;  /* 0x0000000a292492a5 */ /* 0x000fe4000f8e003f */
[----:B-1----:R-:W-:Y:S02]  /*1060*/  UIMAD.WIDE.U32 UR28, UR8, UR12, URZ ;  /* 0x0000000c081c72a5 */ /* 0x002fe4000f8e003f */
[----:B------:R-:W-:Y:S02]  /*1070*/  @UP1 UIADD3 UR30, UR23, UR16, URZ ;  /* 0x00000010171e1290 */ /* 0x000fe4000fffe03f */
[----:B------:R-:W-:Y:S02]  /*1080*/  UIMAD UR40, UR8, UR13, UR29 ;  /* 0x0000000d082872a4 */ /* 0x000fe4000f8e021d */
[----:B------:R-:W-:Y:S01]  /*1090*/  @!UP1 UIMAD UR8, UR53, UR10, URZ ;  /* 0x0000000a350892a4 */ /* 0x000fe2000f8e023f */
[----:B------:R-:W-:Y:S01]  /*10a0*/  @UP1 ULDC.64 UR12, c[0x0][0x420] ;  /* 0x00010800000c1ab9 */ /* 0x000fe20000000a00 */
[----:B-----5:R-:W-:Y:S01]  /*10b0*/  USHF.L.U32 UR15, UR15, 0x7, URZ ;  /* 0x000000070f0f7899 */ /* 0x020fe2000800063f */
[----:B--2---:R-:W-:Y:S01]  /*10c0*/  VIADD R2, R2, 0xffffffe ;  /* 0x0ffffffe02027836 */ /* 0x004fe20000000000 */
[----:B------:R-:W-:-:S02]  /*10d0*/  @UP1 UIMAD.WIDE.U32 UR38, UR5, UR12, URZ ;  /* 0x0000000c052612a5 */ /* 0x000fc4000f8e003f */
[----:B------:R-:W-:Y:S01]  /*10e0*/  @!UP1 UIMAD UR35, UR41, UR11, UR8 ;  /* 0x0000000b292392a4 */ /* 0x000fe2000f8e0208 */
[----:B------:R-:W1:Y:S01]  /*10f0*/  F2I.FTZ.U32.TRUNC.NTZ R3, R2 ;  /* 0x0000000200037305 */ /* 0x000e62000021f000 */
[----:B------:R-:W-:Y:S02]  /*1100*/  UIADD3 UR8, UR17, 0x3f, URZ ;  /* 0x0000003f11087890 */ /* 0x000fe4000fffe03f */
[----:B------:R-:W-:Y:S02]  /*1110*/  @UP1 UIMAD UR45, UR5, UR13, UR39 ;  /* 0x0000000d052d12a4 */ /* 0x000fe4000f8e0227 */
[----:B------:R-:W-:Y:S02]  /*1120*/  USHF.R.S32.HI UR13, URZ, 0x1f, UR8 ;  /* 0x0000001f3f0d7899 */ /* 0x000fe40008011408 */
[----:B------:R-:W-:Y:S02]  /*1130*/  USEL UR31, UR15, URZ, UP2 ;  /* 0x0000003f0f1f7287 */ /* 0x000fe40009000000 */
[----:B------:R-:W-:-:S02]  /*1140*/  ULEA.HI UR29, UR13, UR8, URZ, 0x6 ;  /* 0x000000080d1d7291 */ /* 0x000fc4000f8f303f */
[----:B------:R-:W-:Y:S02]  /*1150*/  UIMAD UR8, UR33, UR41, URZ ;  /* 0x00000029210872a4 */ /* 0x000fe4000f8e023f */
[----:B------:R-:W-:Y:S01]  /*1160*/  UIMAD.WIDE UR10, UR56, UR55, URZ ;  /* 0x00000037380a72a5 */ /* 0x000fe2000f8e023f */
[--C-:B-1----:R-:W-:Y:S01]  /*1170*/  IMAD.MOV R0, RZ, RZ, -R3.reuse ;  /* 0x000000ffff007224 */ /* 0x102fe200078e0a03 */
[----:B------:R-:W-:Y:S01]  /*1180*/  UIMAD.WIDE.U32 UR14, UR41, UR54, URZ ;  /* 0x00000036290e72a5 */ /* 0x000fe2000f8e003f */
[----:B------:R-:W-:Y:S01]  /*1190*/  IMAD.MOV.U32 R2, RZ, RZ, RZ ;  /* 0x000000ffff027224 */ /* 0x000fe200078e00ff */
[----:B------:R-:W-:Y:S01]  /*11a0*/  UIMAD UR8, UR53, UR54, UR8 ;  /* 0x00000036350872a4 */ /* 0x000fe2000f8e0208 */
[----:B------:R-:W-:Y:S01]  /*11b0*/  IMAD R0, R0, R5, RZ ;  /* 0x0000000500007224 */ /* 0x000fe200078e02ff */
[----:B------:R-:W-:Y:S02]  /*11c0*/  UIMAD.WIDE.U32 UR24, UR10, UR14, URZ ;  /* 0x0000000e0a1872a5 */ /* 0x000fe4000f8e003f */
[----:B------:R-:W-:Y:S01]  /*11d0*/  UIMAD UR22, UR11, UR14, URZ ;  /* 0x0000000e0b1672a4 */ /* 0x000fe2000f8e023f */
[----:B------:R-:W-:Y:S01]  /*11e0*/  IMAD.HI.U32 R0, R3, R0, R2 ;  /* 0x0000000003007227 */ /* 0x000fe200078e0002 */
[----:B------:R-:W-:Y:S01]  /*11f0*/  MOV R2, R4 ;  /* 0x0000000400027202 */ /* 0x000fe20000000f00 */
[----:B------:R-:W-:-:S02]  /*1200*/  UIADD3 UR8, UR15, UR8, URZ ;  /* 0x000000080f087290 */ /* 0x000fc4000fffe03f */
[----:B------:R-:W-:Y:S02]  /*1210*/  UIMAD.WIDE.U32 UR14, UR10, UR5, URZ ;  /* 0x000000050a0e72a5 */ /* 0x000fe4000f8e003f */
[----:B------:R-:W-:Y:S01]  /*1220*/  IMAD.HI.U32 R0, R0, R2, RZ ;  /* 0x0000000200007227 */ /* 0x000fe200078e00ff */
[----:B------:R-:W-:Y:S02]  /*1230*/  ULOP3.LUT UR16, UR29, 0xffffffc0, URZ, 0xc0, !UPT ;  /* 0xffffffc01d107892 */ /* 0x000fe4000f8ec03f */
[----:B------:R-:W-:Y:S01]  /*1240*/  USHF.L.U64.HI UR12, UR41, 0x7, UR53 ;  /* 0x00000007290c7899 */ /* 0x000fe20008010235 */
[----:B------:R-:W-:Y:S01]  /*1250*/  IMAD.MOV R3, RZ, RZ, -R0 ;  /* 0x000000ffff037224 */ /* 0x000fe200078e0a00 */
[----:B------:R-:W-:Y:S02]  /*1260*/  UIMAD UR8, UR10, UR8, UR22 ;  /* 0x000000080a0872a4 */ /* 0x000fe4000f8e0216 */
[----:B------:R-:W-:Y:S01]  /*1270*/  USEL UR52, UR24, UR14, !UP1 ;  /* 0x0000000e18347287 */ /* 0x000fe2000c800000 */
[----:B------:R-:W-:Y:S01]  /*1280*/  IMAD R2, R5, R3, R2 ;  /* 0x0000000305027224 */ /* 0x000fe200078e0202 */
[----:B------:R-:W-:-:S02]  /*1290*/  UIADD3 UR14, UR16, -0x40, URZ ;  /* 0xffffffc0100e7890 */ /* 0x000fc4000fffe03f */
[----:B------:R-:W-:Y:S02]  /*12a0*/  USEL UR34, UR12, URZ, UP2 ;  /* 0x0000003f0c227287 */ /* 0x000fe40009000000 */
[----:B------:R-:W-:Y:S01]  /*12b0*/  ISETP.GT.U32.AND P1, PT, R5, R2, PT ;  /* 0x000000020500720c */ /* 0x000fe20003f24070 */
[----:B------:R-:W-:Y:S02]  /*12c0*/  UIMAD UR22, UR11, UR5, URZ ;  /* 0x000000050b1672a4 */ /* 0x000fe4000f8e023f */
[----:B------:R-:W-:Y:S02]  /*12d0*/  UIADD3 UR43, UR25, UR8, URZ ;  /* 0x00000008192b7290 */ /* 0x000fe4000fffe03f */
[----:B------:R-:W-:Y:S02]  /*12e0*/  USHF.R.S32.HI UR33, URZ, 0x1f, UR14 ;  /* 0x0000001f3f217899 */ /* 0x000fe4000801140e */
[----:B------:R-:W-:Y:S02]  /*12f0*/  UIADD3 UR8, UP2, UR14, UR31, URZ ;  /* 0x0000001f0e087290 */ /* 0x000fe4000ff5e03f */
[----:B------:R-:W-:-:S02]  /*1300*/  @UP1 UIADD3 UR43, UR15, UR22, URZ ;  /* 0x000000160f2b1290 */ /* 0x000fc4000fffe03f */
[----:B------:R-:W-:Y:S02]  /*1310*/  UIADD3.X UR15, UR33, UR34, URZ, UP2, !UPT ;  /* 0x00000022210f7290 */ /* 0x000fe400097fe43f */
[----:B------:R-:W-:Y:S01]  /*1320*/  @!P1 IMAD.IADD R2, R2, 0x1, -R5 ;  /* 0x0000000102029824 */ /* 0x000fe200078e0a05 */
[----:B------:R-:W-:Y:S01]  /*1330*/  @!UP1 UIADD3 UR45, UR37, UR35, URZ ;  /* 0x00000023252d9290 */ /* 0x000fe2000fffe03f */
[----:B------:R-:W-:Y:S01]  /*1340*/  @!P1 IADD3 R0, R0, 0x1, RZ ;  /* 0x0000000100009810 */ /* 0x000fe20007ffe0ff */
[----:B------:R-:W-:Y:S01]  /*1350*/  UIMAD UR11, UR11, UR8, URZ ;  /* 0x000000080b0b72a4 */ /* 0x000fe2000f8e023f */
[----:B------:R-:W-:Y:S01]  /*1360*/  PLOP3.LUT P1, PT, PT, PT, UP0, 0x80, 0x0 ;  /* 0x000000000000781c */ /* 0x000fe20003f2f008 */
[----:B------:R-:W-:Y:S01]  /*1370*/  UIMAD.WIDE.U32 UR34, UR10, UR8, URZ ;  /* 0x000000080a2272a5 */ /* 0x000fe2000f8e003f */
[----:B------:R-:W-:Y:S01]  /*1380*/  ISETP.GE.U32.AND P0, PT, R2, R5, PT ;  /* 0x000000050200720c */ /* 0x000fe20003f06070 */
[----:B------:R-:W-:Y:S01]  /*1390*/  @UP3 UIMAD UR8, UR41, UR46, URZ ;  /* 0x0000002e290832a4 */ /* 0x000fe2000f8e023f */
[----:B------:R-:W-:Y:S01]  /*13a0*/  LOP3.LUT R2, R6, UR42, RZ, 0x3c, !PT ;  /* 0x0000002a06027c12 */ /* 0x000fe2000f8e3cff */
[----:B------:R-:W-:Y:S01]  /*13b0*/  UIMAD UR15, UR10, UR15, UR11 ;  /* 0x0000000f0a0f72a4 */ /* 0x000fe2000f8e020b */
[----:B------:R-:W-:-:S02]  /*13c0*/  @UP0 ULDC.64 UR18, c[0x0][0x248] ;  /* 0x0000920000120ab9 */ /* 0x000fc40000000a00 */
[----:B------:R-:W-:Y:S01]  /*13d0*/  ISETP.GE.AND P2, PT, R2, RZ, PT ;  /* 0x000000ff0200720c */ /* 0x000fe20003f46270 */
[----:B------:R-:W-:Y:S01]  /*13e0*/  @UP3 USEL UR10, UR8, UR5, !UP1 ;  /* 0x00000005080a3287 */ /* 0x000fe2000c800000 */
[----:B------:R-:W-:Y:S01]  /*13f0*/  @UP0 ULDC.64 UR12, c[0x0][0x250] ;  /* 0x00009400000c0ab9 */ /* 0x000fe20000000a00 */
[----:B------:R-:W-:Y:S01]  /*1400*/  @UP0 UIMAD.WIDE.U32 UR24, UR26, UR18, URZ ;  /* 0x000000121a1802a5 */ /* 0x000fe2000f8e003f */
[----:B------:R-:W-:Y:S01]  /*1410*/  @UP3 ULDC UR8, c[0x0][0x2e4] ;  /* 0x0000b90000083ab9 */ /* 0x000fe20000000800 */
[----:B------:R-:W-:Y:S02]  /*1420*/  @UP0 UIMAD UR26, UR26, UR19, URZ ;  /* 0x000000131a1a02a4 */ /* 0x000fe4000f8e023f */
[----:B------:R-:W-:Y:S01]  /*1430*/  @P0 VIADD R0, R0, 0x1 ;  /* 0x0000000100000836 */ /* 0x000fe20000000000 */
[----:B------:R-:W-:Y:S01]  /*1440*/  @UP0 UIMAD.WIDE.U32 UR22, UR27, UR12, URZ ;  /* 0x0000000c1b1602a5 */ /* 0x000fe2000f8e003f */
[----:B------:R-:W-:Y:S01]  /*1450*/  PLOP3.LUT P0, PT, PT, PT, UP3, 0x80, 0x0 ;  /* 0x000000000000781c */ /* 0x000fe20003f0f038 */
[----:B------:R-:W-:Y:S01]  /*1460*/  @UP3 UIMAD UR16, UR42, UR8, UR10 ;  /* 0x000000082a1032a4 */ /* 0x000fe2000f8e020a */
[----:B------:R-:W-:Y:S01]  /*1470*/  IMAD.MOV.U32 R13, RZ, RZ, R0 ;  /* 0x000000ffff0d7224 */ /* 0x000fe200078e0000 */
[----:B------:R-:W-:-:S02]  /*1480*/  @!UP3 UIMAD UR8, UR41, UR55, UR42 ;  /* 0x000000372908b2a4 */ /* 0x000fc4000f8e022a */
[----:B------:R-:W-:Y:S02]  /*1490*/  UIMAD UR44, UR42, UR56, URZ ;  /* 0x000000382a2c72a4 */ /* 0x000fe4000f8e023f */
[----:B------:R-:W-:Y:S01]  /*14a0*/  @UP0 UIMAD UR11, UR27, UR13, URZ ;  /* 0x0000000d1b0b02a4 */ /* 0x000fe2000f8e023f */
[----:B------:R-:W-:Y:S01]  /*14b0*/  @!P2 IADD3 R13, -R13, RZ, RZ ;  /* 0x000000ff0d0da210 */ /* 0x000fe20007ffe1ff */
[----:B------:R-:W-:Y:S01]  /*14c0*/  USEL UR48, UR40, URZ, UP4 ;  /* 0x0000003f28307287 */ /* 0x000fe2000a000000 */
[----:B------:R-:W-:Y:S01]  /*14d0*/  @!P3 LOP3.LUT R13, RZ, R6, RZ, 0x33, !PT ;  /* 0x00000006ff0db212 */ /* 0x000fe200078e33ff */
[----:B------:R-:W-:Y:S02]  /*14e0*/  @!UP3 UIMAD UR16, UR8, UR46, URZ ;  /* 0x0000002e0810b2a4 */ /* 0x000fe4000f8e023f */
[----:B------:R-:W-:Y:S02]  /*14f0*/  @UP0 UIADD3 UR27, UR25, UR26, URZ ;  /* 0x0000001a191b0290 */ /* 0x000fe4000fffe03f */
[----:B------:R-:W-:-:S02]  /*1500*/  USHF.R.S32.HI UR50, URZ, 0x1f, UR44 ;  /* 0x0000001f3f327899 */ /* 0x000fc4000801142c */
[----:B------:R-:W-:Y:S02]  /*1510*/  USEL UR49, UR28, URZ, UP4 ;  /* 0x0000003f1c317287 */ /* 0x000fe4000a000000 */
[----:B------:R-:W-:Y:S02]  /*1520*/  USHF.R.S32.HI UR41, URZ, 0x6, UR29 ;  /* 0x000000063f297899 */ /* 0x000fe4000801141d */
[----:B------:R-:W-:Y:S02]  /*1530*/  @UP0 UIADD3 UR42, UR23, UR11, URZ ;  /* 0x0000000b172a0290 */ /* 0x000fe4000fffe03f */
[----:B------:R-:W-:Y:S01]  /*1540*/  UIADD3 UR46, UR35, UR15, URZ ;  /* 0x0000000f232e7290 */ /* 0x000fe2000fffe03f */
        /* <DEDUP_REMOVED lines=16> */
.L_x_520:
        /* <DEDUP_REMOVED lines=14> */
.L_x_521:
        /* <DEDUP_REMOVED lines=13> */
.L_x_522:
[----:B------:R-:W-:Y:S08]  /*1800*/  S2UR UR8, SR_CTAID.Z ;  /* 0x00000000000879c3 */ /* 0x000ff00000002700 */
[----:B------:R-:W1:Y:S02]  /*1810*/  S2UR UR5, SR_CTAID.Y ;  /* 0x00000000000579c3 */ /* 0x000e640000002600 */
[----:B-1----:R-:W-:-:S04]  /*1820*/  UIMAD UR5, UR5, UR55, UR8 ;  /* 0x00000037050572a4 */ /* 0x002fc8000f8e0208 */
[----:B------:R-:W-:-:S12]  /*1830*/  UIMAD UR5, UR5, UR54, URZ ;  /* 0x00000036050572a4 */ /* 0x000fd8000f8e023f */
.L_x_523:
[----:B------:R-:W1:Y:S01]  /*1840*/  S2R R21, SR_TID.X ;  /* 0x0000000000157919 */ /* 0x000e620000002100 */
[----:B------:R-:W-:Y:S01]  /*1850*/  SHF.R.S32.HI R20, RZ, 0x1f, R242 ;  /* 0x0000001fff147819 */ /* 0x000fe200000114f2 */
[----:B------:R-:W2:Y:S01]  /*1860*/  S2UR UR15, SR_CTAID.Z ;  /* 0x00000000000f79c3 */ /* 0x000ea20000002700 */
[----:B------:R-:W-:Y:S01]  /*1870*/  IADD3 R0, P0, R242, UR14, RZ ;  /* 0x0000000ef2007c10 */ /* 0x000fe2000ff1e0ff */
[----:B------:R-:W-:Y:S01]  /*1880*/  UIADD3 UR35, UR14, UR5, URZ ;  /* 0x000000050e237290 */ /* 0x000fe2000fffe03f */
[--C-:B------:R-:W-:Y:S01]  /*1890*/  SHF.R.S32.HI R231, RZ, 0x1f, R230.reuse ;  /* 0x0000001fffe77819 */ /* 0x100fe200000114e6 */
[----:B------:R-:W-:Y:S01]  /*18a0*/  UIADD3 UR5, -UR9, UR17, UR47 ;  /* 0x0000001109057290 */ /* 0x000fe2000fffe12f */
[----:B------:R-:W-:Y:S01]  /*18b0*/  IADD3.X R2, R20, UR33, RZ, P0, !PT ;  /* 0x0000002114027c10 */ /* 0x000fe200087fe4ff */
[----:B------:R-:W-:Y:S01]  /*18c0*/  UIMAD UR39, UR56, UR55, URZ ;  /* 0x00000037382772a4 */ /* 0x000fe2000f8e023f */
[----:B------:R-:W-:Y:S01]  /*18d0*/  BSSY B1, `(.L_x_519) ;  /* 0x0000718000017945 */ /* 0x000fe20003800000 */
[----:B------:R-:W3:Y:S01]  /*18e0*/  LDC.64 R14, c[0x0][0x420] ;  /* 0x00010800ff0e7b82 */ /* 0x000ee20000000a00 */
[----:B------:R-:W-:Y:S01]  /*18f0*/  ULDC UR11, c[0x0][0x398] ;  /* 0x0000e600000b7ab9 */ /* 0x000fe20000000800 */
[----:B------:R-:W-:Y:S01]  /*1900*/  IMAD R4, R2, UR20, RZ ;  /* 0x0000001402047c24 */ /* 0x000fe2000f8e02ff */
[----:B------:R-:W-:Y:S01]  /*1910*/  UIADD3 UR5, UR5, -UR11, URZ ;  /* 0x8000000b05057290 */ /* 0x000fe2000fffe03f */
[C---:B------:R-:W-:Y:S01]  /*1920*/  IMAD.WIDE.U32 R2, R0.reuse, UR20, R230 ;  /* 0x0000001400027c25 */ /* 0x040fe2000f8e00e6 */
[----:B------:R-:W-:Y:S01]  /*1930*/  ULDC.64 UR28, c[0x0][0x428] ;  /* 0x00010a00001c7ab9 */ /* 0x000fe20000000a00 */
[----:B------:R-:W-:Y:S01]  /*1940*/  ULDC.64 UR36, c[0x0][0x478] ;  /* 0x00011e0000247ab9 */ /* 0x000fe20000000a00 */
[----:B------:R-:W-:Y:S01]  /*1950*/  UIADD3 UR16, UR14, UR16, URZ ;  /* 0x000000100e107290 */ /* 0x000fe2000fffe03f */
[----:B------:R-:W4:Y:S01]  /*1960*/  S2UR UR38, SR_CTAID.Z ;  /* 0x00000000002679c3 */ /* 0x000f220000002700 */
[----:B------:R-:W-:Y:S01]  /*1970*/  IMAD R0, R0, UR21, R4 ;  /* 0x0000001500007c24 */ /* 0x000fe2000f8e0204 */
[----:B------:R-:W-:Y:S01]  /*1980*/  IADD3 R6, P0, R2, UR51, RZ ;  /* 0x0000003302067c10 */ /* 0x000fe2000ff1e0ff */
[----:B------:R-:W-:Y:S01]  /*1990*/  ULDC.64 UR58, c[0x0][0x2b0] ;  /* 0x0000ac00003a7ab9 */ /* 0x000fe20000000a00 */
[----:B------:R-:W-:Y:S01]  /*19a0*/  ULDC.64 UR22, c[0x0][0x210] ;  /* 0x0000840000167ab9 */ /* 0x000fe20000000a00 */
[----:B------:R-:W-:Y:S01]  /*19b0*/  ULDC.64 UR24, c[0x0][0x3e0] ;  /* 0x0000f80000187ab9 */ /* 0x000fe20000000a00 */
[----:B------:R-:W-:Y:S01]  /*19c0*/  IADD3.X R7, R3, UR30, R0, P0, !PT ;  /* 0x0000001e03077c10 */ /* 0x000fe200087fe400 */
[----:B------:R-:W-:Y:S01]  /*19d0*/  ULDC.64 UR30, c[0x0][0x258] ;  /* 0x00009600001e7ab9 */ /* 0x000fe20000000a00 */
[----:B------:R-:W-:Y:S01]  /*19e0*/  IADD3 R2, P0, R230, UR10, RZ ;  /* 0x0000000ae6027c10 */ /* 0x000fe2000ff1e0ff */
[----:B--2---:R-:W-:Y:S01]  /*19f0*/  USHF.R.S32.HI UR54, URZ, 0x1f, UR15 ;  /* 0x0000001f3f367899 */ /* 0x004fe2000801140f */
[----:B------:R-:W-:Y:S01]  /*1a00*/  IMAD.U32 R10, RZ, RZ, UR30 ;  /* 0x0000001eff0a7e24 */ /* 0x000fe2000f8e00ff */
[----:B------:R-:W-:Y:S01]  /*1a10*/  USHF.L.U32 UR10, UR39, 0x6, URZ ;  /* 0x00000006270a7899 */ /* 0x000fe2000800063f */
[----:B------:R-:W-:Y:S01]  /*1a20*/  IADD3.X R3, R231, UR45, RZ, P0, !PT ;  /* 0x0000002de7037c10 */ /* 0x000fe200087fe4ff */
[----:B------:R-:W-:Y:S01]  /*1a30*/  UIMAD UR11, UR54, UR30, URZ ;  /* 0x0000001e360b72a4 */ /* 0x000fe2000f8e023f */
[----:B-1----:R-:W-:Y:S01]  /*1a40*/  SHF.R.S32.HI R22, RZ, 0x1f, R21 ;  /* 0x0000001fff167819 */ /* 0x002fe20000011415 */
[----:B------:R-:W-:Y:S01]  /*1a50*/  UIADD3 UR15, UP2, UP1, UR34, UR10, UR44 ;  /* 0x0000000a220f7290 */ /* 0x000fe2000f95e02c */
[C---:B---3--:R-:W-:Y:S01]  /*1a60*/  IMAD R0, R14.reuse, UR33, RZ ;  /* 0x000000210e007c24 */ /* 0x048fe2000f8e02ff */
[----:B------:R-:W-:Y:S01]  /*1a70*/  USHF.R.S32.HI UR44, URZ, 0x1f, UR5 ;  /* 0x0000001f3f2c7899 */ /* 0x000fe20008011405 */
[----:B------:R-:W-:Y:S01]  /*1a80*/  IMAD.WIDE.U32 R2, R14, UR14, R2 ;  /* 0x0000000e0e027c25 */ /* 0x000fe2000f8e0002 */
[----:B------:R-:W-:Y:S01]  /*1a90*/  LEA.HI R5, R22, R21, RZ, 0x5 ;  /* 0x0000001516057211 */ /* 0x000fe200078f28ff */
[----:B------:R-:W-:-:S02]  /*1aa0*/  USHF.R.S32.HI UR10, URZ, 0x1f, UR10 ;  /* 0x0000001f3f0a7899 */ /* 0x000fc4000801140a */
[----:B------:R-:W-:Y:S01]  /*1ab0*/  IMAD R0, R15, UR14, R0 ;  /* 0x0000000e0f007c24 */ /* 0x000fe2000f8e0200 */
[----:B------:R-:W-:Y:S01]  /*1ac0*/  LOP3.LUT R4, R5, 0xffffffe0, RZ, 0xc0, !PT ;  /* 0xffffffe005047812 */ /* 0x000fe200078ec0ff */
[----:B----4-:R-:W-:Y:S01]  /*1ad0*/  UIMAD UR31, UR38, UR31, UR11 ;  /* 0x0000001f261f72a4 */ /* 0x010fe2000f8e020b */
[----:B------:R-:W-:Y:S01]  /*1ae0*/  IMAD.WIDE.U32 R10, R10, UR38, R6 ;  /* 0x000000260a0a7c25 */ /* 0x000fe2000f8e0006 */
[----:B------:R-:W-:Y:S02]  /*1af0*/  UIMAD UR11, UR54, UR28, URZ ;  /* 0x0000001c360b72a4 */ /* 0x000fe4000f8e023f */
[----:B------:R-:W-:Y:S01]  /*1b00*/  ULEA.HI UR44, UR44, UR5, URZ, 0x6 ;  /* 0x000000052c2c7291 */ /* 0x000fe2000f8f303f */
[----:B------:R-:W-:Y:S01]  /*1b10*/  IMAD.IADD R3, R3, 0x1, R0 ;  /* 0x0000000103037824 */ /* 0x000fe200078e0200 */
[----:B------:R-:W-:Y:S01]  /*1b20*/  UIMAD UR29, UR38, UR29, UR11 ;  /* 0x0000001d261d72a4 */ /* 0x000fe2000f8e020b */
[----:B------:R-:W-:Y:S01]  /*1b30*/  IMAD.U32 R0, RZ, RZ, UR28 ;  /* 0x0000001cff007e24 */ /* 0x000fe2000f8e00ff */
[----:B------:R-:W-:Y:S01]  /*1b40*/  UIADD3.X UR10, UR46, UR10, UR50, UP2, UP1 ;  /* 0x0000000a2e0a7290 */ /* 0x000fe200097e2432 */
[----:B------:R-:W-:Y:S01]  /*1b50*/  IMAD.IADD R18, R21, 0x1, -R4 ;  /* 0x0000000115127824 */ /* 0x000fe200078e0a04 */
[----:B------:R-:W-:Y:S01]  /*1b60*/  UIADD3 UR11, UP2, UP1, UR49, UR15, UR52 ;  /* 0x0000000f310b7290 */ /* 0x000fe2000f95e034 */
[----:B------:R-:W-:Y:S01]  /*1b70*/  IMAD.WIDE.U32 R2, R0, UR38, R2 ;  /* 0x0000002600027c25 */ /* 0x000fe2000f8e0002 */
[----:B------:R-:W-:Y:S01]  /*1b80*/  SHF.R.S32.HI R0, RZ, 0x5, R5 ;  /* 0x00000005ff007819 */ /* 0x000fe20000011405 */
[----:B------:R-:W-:Y:S01]  /*1b90*/  USHF.R.S32.HI UR44, URZ, 0x6, UR44 ;  /* 0x000000063f2c7899 */ /* 0x000fe2000801142c */
[----:B------:R-:W-:Y:S01]  /*1ba0*/  LEA R220, P3, R10, UR22, 0x1 ;  /* 0x000000160adc7c11 */ /* 0x000fe2000f8608ff */
[----:B------:R-:W-:Y:S01]  /*1bb0*/  VIADD R5, R3, UR29 ;  /* 0x0000001d03057c36 */ /* 0x000fe20008000000 */
[----:B------:R-:W-:Y:S01]  /*1bc0*/  UIADD3.X UR5, UR48, UR10, UR43, UP2, UP1 ;  /* 0x0000000a30057290 */ /* 0x000fe200097e242b */
[----:B------:R-:W-:Y:S01]  /*1bd0*/  IMAD R3, R0, UR39, R18 ;  /* 0x0000002700037c24 */ /* 0x000fe2000f8e0212 */
[----:B------:R-:W-:Y:S01]  /*1be0*/  UISETP.LT.AND UP1, UPT, URZ, UR44, UPT ;  /* 0x0000002c3f00728c */ /* 0x000fe2000bf21270 */
[----:B------:R-:W-:Y:S01]  /*1bf0*/  IMAD.MOV.U32 R4, RZ, RZ, R2 ;  /* 0x000000ffff047224 */ /* 0x000fe200078e0002 */
[----:B------:R-:W-:Y:S01]  /*1c00*/  UIMAD.WIDE UR14, UR35, 0x4, UR36 ;  /* 0x00000004230e78a5 */ /* 0x000fe2000f8e0224 */
[-C--:B------:R-:W-:Y:S01]  /*1c10*/  IMAD R2, R20, R14.reuse, RZ ;  /* 0x0000000e14027224 */ /* 0x080fe200078e02ff */
[C---:B------:R-:W-:Y:S01]  /*1c20*/  IADD3 R0, P0, R3.reuse, UR11, RZ ;  /* 0x0000000b03007c10 */ /* 0x040fe2000ff1e0ff */
[----:B------:R-:W-:Y:S01]  /*1c30*/  USEL UR44, URZ, UR44, !UP1 ;  /* 0x0000002c3f2c7287 */ /* 0x000fe2000c800000 */
[----:B------:R-:W-:Y:S01]  /*1c40*/  IMAD.WIDE.U32 R4, R242, R14, R4 ;  /* 0x0000000ef2047225 */ /* 0x000fe200078e0004 */
[----:B------:R-:W-:Y:S01]  /*1c50*/  ULDC.64 UR10, c[0x0][0x400] ;  /* 0x00010000000a7ab9 */ /* 0x000fe20000000a00 */
[----:B------:R-:W-:Y:S01]  /*1c60*/  LEA.HI.X.SX32 R3, R3, UR5, 0x1, P0 ;  /* 0x0000000503037c11 */ /* 0x000fe200080f0eff */
[----:B------:R-:W-:Y:S01]  /*1c70*/  UISETP.GT.AND UP1, UPT, UR41, UR44, UPT ;  /* 0x0000002c2900728c */ /* 0x000fe2000bf24270 */
[----:B------:R-:W-:Y:S01]  /*1c80*/  LEA R212, P0, R0, UR10, 0x2 ;  /* 0x0000000a00d47c11 */ /* 0x000fe2000f8010ff */
[----:B------:R-:W-:Y:S01]  /*1c90*/  IMAD R2, R242, R15, R2 ;  /* 0x0000000ff2027224 */ /* 0x000fe200078e0202 */
[----:B------:R-:W-:Y:S01]  /*1ca0*/  LEA R218, P2, R4, UR24, 0x1 ;  /* 0x0000001804da7c11 */ /* 0x000fe2000f8408ff */
[----:B------:R-:W-:Y:S01]  /*1cb0*/  VIADD R17, R11, UR31 ;  /* 0x0000001f0b117c36 */ /* 0x000fe20008000000 */
[----:B------:R-:W-:Y:S01]  /*1cc0*/  LEA.HI.X R213, R0, UR11, R3, 0x2, P0 ;  /* 0x0000000b00d57c11 */ /* 0x000fe200080f1403 */
[----:B------:R-:W-:Y:S01]  /*1cd0*/  IMAD.IADD R16, R5, 0x1, R2 ;  /* 0x0000000105107824 */ /* 0x000fe200078e0202 */
[----:B------:R-:W-:Y:S01]  /*1ce0*/  PLOP3.LUT P0, PT, PT, PT, UP1, 0x80, 0x0 ;  /* 0x000000000000781c */ /* 0x000fe20003f0f018 */
[----:B------:R-:W-:Y:S01]  /*1cf0*/  UIMAD.WIDE UR10, UR16, 0x4, UR58 ;  /* 0x00000004100a78a5 */ /* 0x000fe2000f8e023a */
[----:B------:R-:W-:Y:S01]  /*1d00*/  LEA.HI.X R221, R10, UR23, R17, 0x1, P3 ;  /* 0x000000170add7c11 */ /* 0x000fe200098f0c11 */
[----:B------:R-:W-:Y:S01]  /*1d10*/  UIADD3 UR8, UR41, -0x1, URZ ;  /* 0xffffffff29087890 */ /* 0x000fe2000fffe03f */
[----:B------:R-:W-:Y:S01]  /*1d20*/  LEA.HI.X R219, R4, UR25, R16, 0x1, P2 ;  /* 0x0000001904db7c11 */ /* 0x000fe200090f0c10 */
[----:B------:R-:W-:-:S08]  /*1d30*/  UMOV UR16, UR14 ;  /* 0x0000000e00107c82 */ /* 0x000fd00008000000 */
        /* <DEDUP_REMOVED lines=22> */
.L_x_525:
        /* <DEDUP_REMOVED lines=21> */
.L_x_526:
[----:B------:R-:W1:Y:S01]  /*1ff0*/  S2UR UR14, SR_CTAID.Z ;  /* 0x00000000000e79c3 */ /* 0x000e620000002700 */
[----:B------:R-:W-:Y:S01]  /*2000*/  R2UR UR15, R243 ;  /* 0x00000000f30f72ca */ /* 0x000fe200000e0000 */
[----:B------:R-:W-:Y:S01]  /*2010*/  UIMAD UR5, UR32, UR12, URZ ;  /* 0x0000000c200572a4 */ /* 0x000fe2000f8e023f */
[----:B------:R-:W-:Y:S01]  /*2020*/  IMAD.U32 R2, RZ, RZ, UR12 ;  /* 0x0000000cff027e24 */ /* 0x000fe2000f8e00ff */
[----:B------:R-:W-:Y:S01]  /*2030*/  IADD3 R4, R242, 0x20, RZ ;  /* 0x00000020f2047810 */ /* 0x000fe20007ffe0ff */
[----:B------:R-:W-:Y:S01]  /*2040*/  BSSY B0, `(.L_x_527) ;  /* 0x0000020000007945 */ /* 0x000fe20003800000 */
[----:B------:R-:W-:Y:S01]  /*2050*/  UIMAD UR5, UR47, UR13, UR5 ;  /* 0x0000000d2f0572a4 */ /* 0x000fe2000f8e0205 */
[----:B------:R-:W-:-:S05]  /*2060*/  IMAD.WIDE.U32 R2, R2, UR47, R230 ;  /* 0x0000002f02027c25 */ /* 0x000fca000f8e00e6 */
[----:B------:R-:W-:Y:S01]  /*2070*/  IMAD.U32 R0, RZ, RZ, UR5 ;  /* 0x00000005ff007e24 */ /* 0x000fe2000f8e00ff */
[----:B------:R-:W-:Y:S01]  /*2080*/  IADD3 R2, P0, R2, UR8, RZ ;  /* 0x0000000802027c10 */ /* 0x000fe2000ff1e0ff */
[----:B------:R-:W-:-:S03]  /*2090*/  UIMAD UR9, UR15, -0x40, UR9 ;  /* 0xffffffc00f0978a4 */ /* 0x000fc6000f8e0209 */
[----:B------:R-:W-:-:S03]  /*20a0*/  IADD3.X R3, R3, UR18, R0, P0, !PT ;  /* 0x0000001203037c10 */ /* 0x000fc600087fe400 */
[----:B------:R-:W-:Y:S02]  /*20b0*/  ISETP.GE.AND P3, PT, R242, UR9, PT ;  /* 0x00000009f2007c0c */ /* 0x000fe4000bf66270 */
        /* <DEDUP_REMOVED lines=24> */
.L_x_528:
[----:B------:R-:W-:Y:S05]  /*2240*/  BSYNC B0 ;  /* 0x0000000000007941 */ /* 0x000fea0003800000 */
.L_x_527:
        /* <DEDUP_REMOVED lines=18> */
.L_x_530:
[----:B------:R-:W-:Y:S05]  /*2370*/  BSYNC B0 ;  /* 0x0000000000007941 */ /* 0x000fea0003800000 */
.L_x_529:
[----:B------:R-:W3:Y:S01]  /*2380*/  S2UR UR8, SR_CTAID.Z ;  /* 0x00000000000879c3 */ /* 0x000ee20000002700 */
[----:B--2---:R-:W-:Y:S01]  /*2390*/  IMAD.U32 R2, RZ, RZ, UR10 ;  /* 0x0000000aff027e24 */ /* 0x004fe2000f8e00ff */
[----:B------:R-:W-:Y:S01]  /*23a0*/  UIMAD UR5, UR32, UR10, URZ ;  /* 0x0000000a200572a4 */ /* 0x000fe2000f8e023f */
[----:B------:R-:W-:Y:S02]  /*23b0*/  BSSY B0, `(.L_x_531) ;  /* 0x000001d000007945 */ /* 0x000fe40003800000 */
[----:B------:R-:W-:Y:S01]  /*23c0*/  IMAD.WIDE.U32 R2, R2, UR47, R230 ;  /* 0x0000002f02027c25 */ /* 0x000fe2000f8e00e6 */
[----:B------:R-:W-:Y:S02]  /*23d0*/  UIMAD UR47, UR47, UR11, UR5 ;  /* 0x0000000b2f2f72a4 */ /* 0x000fe4000f8e0205 */
[----:B------:R-:W2:Y:S01]  /*23e0*/  S2UR UR12, SR_CTAID.Z ;  /* 0x00000000000c79c3 */ /* 0x000ea20000002700 */
[----:B------:R-:W-:-:S03]  /*23f0*/  IADD3 R2, P0, R2, UR16, RZ ;  /* 0x0000001002027c10 */ /* 0x000fc6000ff1e0ff */
[----:B------:R-:W-:-:S05]  /*2400*/  IMAD.U32 R0, RZ, RZ, UR47 ;  /* 0x0000002fff007e24 */ /* 0x000fca000f8e00ff */
[----:B------:R-:W-:Y:S01]  /*2410*/  IADD3.X R3, R3, UR17, R0, P0, !PT ;  /* 0x0000001103037c10 */ /* 0x000fe200087fe400 */
[----:B---3--:R-:W-:-:S03]  /*2420*/  USHF.R.S32.HI UR13, URZ, 0x1f, UR8 ;  /* 0x0000001f3f0d7899 */ /* 0x008fc60008011408 */
[----:B------:R-:W-:Y:S02]  /*2430*/  ULDC.64 UR8, c[0x0][0x470] ;  /* 0x00011c0000087ab9 */ /* 0x000fe40000000a00 */
[----:B------:R-:W-:Y:S01]  /*2440*/  UIMAD UR5, UR13, UR8, URZ ;  /* 0x000000080d0572a4 */ /* 0x000fe2000f8e023f */
[----:B------:R-:W-:-:S03]  /*2450*/  MOV R0, UR8 ;  /* 0x0000000800007c02 */ /* 0x000fc60008000f00 */
[----:B--2---:R-:W-:Y:S02]  /*2460*/  UIMAD UR9, UR12, UR9, UR5 ;  /* 0x000000090c0972a4 */ /* 0x004fe4000f8e0205 */
        /* <DEDUP_REMOVED lines=17> */
.L_x_532:
[----:B------:R-:W-:Y:S05]  /*2580*/  BSYNC B0 ;  /* 0x0000000000007941 */ /* 0x000fea0003800000 */
.L_x_531:
        /* <DEDUP_REMOVED lines=19> */
.L_x_524:
[----:B------:R-:W-:Y:S01]  /*26c0*/  PLOP3.LUT P3, PT, PT, PT, UP4, 0x80, 0x0 ;  /* 0x000000000000781c */ /* 0x000fe20003f6f048 */
[----:B------:R-:W-:Y:S01]  /*26d0*/  UIMAD UR28, UR32, UR12, URZ ;  /* 0x0000000c201c72a4 */ /* 0x000fe2000f8e023f */
[----:B------:R-:W-:Y:S01]  /*26e0*/  R2UR UR5, R243 ;  /* 0x00000000f30572ca */ /* 0x000fe200000e0000 */
[----:B------:R-:W-:Y:S01]  /*26f0*/  IMAD.U32 R2, RZ, RZ, UR12 ;  /* 0x0000000cff027e24 */ /* 0x000fe2000f8e00ff */
[----:B------:R-:W-:Y:S01]  /*2700*/  LEA R216, R250, UR4, 0x1 ;  /* 0x00000004fad87c11 */ /* 0x000fe2000f8e08ff */
[----:B------:R-:W-:Y:S01]  /*2710*/  VIADD R0, R242, 0x20 ;  /* 0x00000020f2007836 */ /* 0x000fe20000000000 */
[----:B------:R-:W-:Y:S01]  /*2720*/  UIMAD UR28, UR47, UR13, UR28 ;  /* 0x0000000d2f1c72a4 */ /* 0x000fe2000f8e021c */
[----:B------:R-:W-:Y:S01]  /*2730*/  IMAD.WIDE.U32 R2, R2, UR47, R230 ;  /* 0x0000002f02027c25 */ /* 0x000fe2000f8e00e6 */
[----:B------:R-:W-:Y:S01]  /*2740*/  ULEA.HI UR30, UR8, UR8, URZ, 0x1 ;  /* 0x00000008081e7291 */ /* 0x000fe2000f8f083f */
[----:B------:R-:W-:Y:S04]  /*2750*/  BSSY B0, `(.L_x_534) ;  /* 0x0000030000007945 */ /* 0x000fe80003800000 */
[----:B------:R-:W-:Y:S01]  /*2760*/  @P3 BAR.SYNC.DEFER_BLOCKING 0x0 ;  /* 0x0000000000003b1d */ /* 0x000fe20000010000 */
[----:B------:R-:W-:Y:S01]  /*2770*/  IADD3 R6, P2, R2, UR40, RZ ;  /* 0x0000002802067c10 */ /* 0x000fe2000ff5e0ff */
[----:B------:R-:W-:-:S02]  /*2780*/  UIMAD UR14, UR5, -0x40, UR9 ;  /* 0xffffffc0050e78a4 */ /* 0x000fc4000f8e0209 */
[----:B------:R-:W-:Y:S02]  /*2790*/  UIMAD UR5, UR8, -0x40, UR17 ;  /* 0xffffffc0080578a4 */ /* 0x000fe4000f8e0211 */
[----:B------:R-:W-:Y:S02]  /*27a0*/  ULOP3.LUT UR30, UR30, 0xfffffffe, URZ, 0xc0, !UPT ;  /* 0xfffffffe1e1e7892 */ /* 0x000fe4000f8ec03f */
[----:B------:R-:W-:Y:S02]  /*27b0*/  ISETP.GE.AND P0, PT, R242, UR14, PT ;  /* 0x0000000ef2007c0c */ /* 0x000fe4000bf06270 */
[C---:B------:R-:W-:Y:S02]  /*27c0*/  ISETP.GE.AND P5, PT, R0.reuse, UR14, PT ;  /* 0x0000000e00007c0c */ /* 0x040fe4000bfa6270 */
[----:B------:R-:W-:Y:S01]  /*27d0*/  ISETP.GE.AND P1, PT, R0, UR5, PT ;  /* 0x0000000500007c0c */ /* 0x000fe2000bf26270 */
[----:B------:R-:W-:Y:S01]  /*27e0*/  IMAD.U32 R0, RZ, RZ, UR28 ;  /* 0x0000001cff007e24 */ /* 0x000fe2000f8e00ff */
[----:B------:R-:W-:-:S04]  /*27f0*/  ULDC.64 UR28, c[0x0][0x268] ;  /* 0x00009a00001c7ab9 */ /* 0x000fc80000000a00 */
[----:B------:R-:W-:Y:S01]  /*2800*/  IADD3.X R7, R3, UR42, R0, P2, !PT ;  /* 0x0000002a03077c10 */ /* 0x000fe200097fe400 */
[----:B------:R-:W-:Y:S01]  /*2810*/  IMAD R0, R19, UR28, RZ ;  /* 0x0000001c13007c24 */ /* 0x000fe2000f8e02ff */
[----:B------:R-:W-:Y:S01]  /*2820*/  ISETP.GE.AND P2, PT, R242, UR5, PT ;  /* 0x00000005f2007c0c */ /* 0x000fe2000bf46270 */
[C---:B------:R-:W-:Y:S01]  /*2830*/  IMAD.WIDE.U32 R6, R13.reuse, UR28, R6 ;  /* 0x0000001c0d067c25 */ /* 0x040fe2000f8e0006 */
[----:B------:R1:W-:Y:S01]  /*2840*/  @P0 STS.128 [R216+0x10000], RZ ;  /* 0x010000ffd8000388 */ /* 0x0003e20000000c00 */
[----:B------:R-:W-:Y:S02]  /*2850*/  UIADD3 UR28, UR8, -UR30, URZ ;  /* 0x8000001e081c7290 */ /* 0x000fe4000fffe03f */
[----:B------:R-:W-:Y:S01]  /*2860*/  IMAD R0, R13, UR29, R0 ;  /* 0x0000001d0d007c24 */ /* 0x000fe2000f8e0200 */
[----:B------:R1:W-:Y:S01]  /*2870*/  @P0 STS.128 [R216+0x12000], RZ ;  /* 0x012000ffd8000388 */ /* 0x0003e20000000c00 */
[----:B------:R-:W-:Y:S02]  /*2880*/  UISETP.NE.AND UP0, UPT, UR28, 0x1, UPT ;  /* 0x000000011c00788c */ /* 0x000fe4000bf05270 */
[----:B------:R-:W-:Y:S01]  /*2890*/  IMAD.IADD R12, R7, 0x1, R0 ;  /* 0x00000001070c7824 */ /* 0x000fe200078e0200 */
[----:B------:R-:W-:Y:S08]  /*28a0*/  @P0 BRA `(.L_x_535) ;  /* 0x0000000000680947 */ /* 0x000ff00003800000 */
        /* <DEDUP_REMOVED lines=26> */
.L_x_535:
[----:B------:R-:W-:Y:S05]  /*2a50*/  BSYNC B0 ;  /* 0x0000000000007941 */ /* 0x000fea0003800000 */
.L_x_534:
        /* <DEDUP_REMOVED lines=31> */
.L_x_537:
[----:B------:R-:W-:Y:S05]  /*2c50*/  BSYNC B0 ;  /* 0x0000000000007941 */ /* 0x000fea0003800000 */
.L_x_536:
        /* <DEDUP_REMOVED lines=19> */
.L_x_539:
[----:B------:R-:W-:Y:S05]  /*2d90*/  BSYNC B0 ;  /* 0x0000000000007941 */ /* 0x000fea0003800000 */
.L_x_538:
        /* <DEDUP_REMOVED lines=25> */
.L_x_541:
[----:B------:R-:W-:Y:S05]  /*2f30*/  BSYNC B0 ;  /* 0x0000000000007941 */ /* 0x000fea0003800000 */
.L_x_540:
        /* <DEDUP_REMOVED lines=14> */
.L_x_543:
        /* <DEDUP_REMOVED lines=20> */
.L_x_544:
[----:B------:R-:W-:Y:S05]  /*3160*/  BSYNC B0 ;  /* 0x0000000000007941 */ /* 0x000fea0003800000 */
.L_x_542:
        /* <DEDUP_REMOVED lines=13> */
.L_x_546:
        /* <DEDUP_REMOVED lines=29> */
.L_x_547:
[----:B------:R-:W-:Y:S05]  /*3410*/  BSYNC B0 ;  /* 0x0000000000007941 */ /* 0x000fea0003800000 */
.L_x_545:
[----:B------:R-:W-:Y:S01]  /*3420*/  UIMAD UR12, UR32, UR18, URZ ;  /* 0x00000012200c72a4 */ /* 0x000fe2000f8e023f */
[----:B--23--:R-:W-:Y:S01]  /*3430*/  IMAD.U32 R2, RZ, RZ, UR18 ;  /* 0x00000012ff027e24 */ /* 0x00cfe2000f8e00ff */
[----:B------:R2:W-:Y:S01]  /*3440*/  @P0 STS.128 [R216+0xc000], RZ ;  /* 0x00c000ffd8000388 */ /* 0x0005e20000000c00 */
[----:B------:R-:W-:Y:S01]  /*3450*/  BSSY B0, `(.L_x_548) ;  /* 0x000002a000007945 */ /* 0x000fe20003800000 */
[----:B------:R-:W-:Y:S01]  /*3460*/  UIMAD UR12, UR47, UR19, UR12 ;  /* 0x000000132f0c72a4 */ /* 0x000fe2000f8e020c */
[----:B------:R-:W-:Y:S01]  /*3470*/  IMAD.WIDE.U32 R2, R2, UR47, R230 ;  /* 0x0000002f02027c25 */ /* 0x000fe2000f8e00e6 */
[----:B------:R2:W-:Y:S01]  /*3480*/  @P0 STS.128 [R216+0xe000], RZ ;  /* 0x00e000ffd8000388 */ /* 0x0005e20000000c00 */
[----:B------:R-:W-:-:S03]  /*3490*/  ISETP.GE.AND P2, PT, R222, UR5, PT ;  /* 0x00000005de007c0c */ /* 0x000fc6000bf46270 */
[----:B------:R-:W-:Y:S01]  /*34a0*/  IMAD.U32 R0, RZ, RZ, UR12 ;  /* 0x0000000cff007e24 */ /* 0x000fe2000f8e00ff */
[----:B------:R-:W-:Y:S01]  /*34b0*/  IADD3 R4, P1, R2, UR26, RZ ;  /* 0x0000001a02047c10 */ /* 0x000fe2000ff3e0ff */
[----:B------:R-:W-:Y:S02]  /*34c0*/  ULDC.64 UR12, c[0x0][0x260] ;  /* 0x00009800000c7ab9 */ /* 0x000fe40000000a00 */
[----:B------:R-:W-:Y:S01]  /*34d0*/  IMAD R8, R19, UR12, RZ ;  /* 0x0000000c13087c24 */ /* 0x000fe2000f8e02ff */
[----:B------:R-:W-:Y:S02]  /*34e0*/  IADD3.X R5, R3, UR27, R0, P1, !PT ;  /* 0x0000001b03057c10 */ /* 0x000fe40008ffe400 */
[----:B------:R-:W-:Y:S01]  /*34f0*/  IADD3 R0, R222, 0x8, RZ ;  /* 0x00000008de007810 */ /* 0x000fe20007ffe0ff */
[C---:B------:R-:W-:Y:S02]  /*3500*/  IMAD R8, R13.reuse, UR13, R8 ;  /* 0x0000000d0d087c24 */ /* 0x040fe4000f8e0208 */
[----:B------:R-:W-:Y:S01]  /*3510*/  IMAD.WIDE.U32 R4, R13, UR12, R4 ;  /* 0x0000000c0d047c25 */ /* 0x000fe2000f8e0004 */
[----:B------:R-:W-:-:S04]  /*3520*/  ISETP.GE.AND P1, PT, R0, UR5, PT ;  /* 0x0000000500007c0c */ /* 0x000fc8000bf26270 */
[----:B------:R-:W-:Y:S01]  /*3530*/  IADD3 R8, R5, R8, RZ ;  /* 0x0000000805087210 */ /* 0x000fe20007ffe0ff */
        /* <DEDUP_REMOVED lines=27> */
.L_x_549:
[----:B------:R-:W-:Y:S05]  /*36f0*/  BSYNC B0 ;  /* 0x0000000000007941 */ /* 0x000fea0003800000 */
.L_x_548:
        /* <DEDUP_REMOVED lines=31> */
.L_x_551:
[----:B------:R-:W-:Y:S05]  /*38f0*/  BSYNC B0 ;  /* 0x0000000000007941 */ /* 0x000fea0003800000 */
.L_x_550:
[----:B------:R-:W2:Y:S01]  /*3900*/  S2UR UR5, SR_CTAID.Z ;  /* 0x00000000000579c3 */ /* 0x000ea20000002700 */
[----:B------:R-:W0:Y:S01]  /*3910*/  LDGDEPBAR ;  /* 0x00000000000079af */ /* 0x000e220000000000 */
[----:B------:R-:W-:Y:S01]  /*3920*/  ULDC.64 UR18, c[0x0][0x3c8] ;  /* 0x0000f20000127ab9 */ /* 0x000fe20000000a00 */
[----:B-1-3--:R-:W-:Y:S01]  /*3930*/  IMAD.MOV.U32 R2, RZ, RZ, 0x4 ;  /* 0x00000004ff027424 */ /* 0x00afe200078e00ff */
[----:B------:R-:W-:Y:S01]  /*3940*/  UISETP.NE.U32.AND UP1, UPT, UR18, URZ, UPT ;  /* 0x0000003f1200728c */ /* 0x000fe2000bf25070 */
[----:B------:R-:W-:Y:S01]  /*3950*/  IMAD.MOV.U32 R223, RZ, RZ, 0x7f800000 ;  /* 0x7f800000ffdf7424 */ /* 0x000fe200078e00ff */
[----:B------:R-:W-:Y:S01]  /*3960*/  R2UR UR14, R243 ;  /* 0x00000000f30e72ca */ /* 0x000fe200000e0000 */
[----:B------:R-:W-:Y:S01]  /*3970*/  IMAD.MOV.U32 R224, RZ, RZ, 0x7f800000 ;  /* 0x7f800000ffe07424 */ /* 0x000fe200078e00ff */
[----:B------:R-:W1:Y:S01]  /*3980*/  S2UR UR23, SR_CTAID.Z ;  /* 0x00000000001779c3 */ /* 0x000e620000002700 */
[----:B------:R-:W-:Y:S01]  /*3990*/  UISETP.NE.AND.EX UP1, UPT, UR19, URZ, UPT, UP1 ;  /* 0x0000003f1300728c */ /* 0x000fe2000bf25310 */
[----:B------:R-:W-:-:S05]  /*39a0*/  IMAD.WIDE R2, R222, R2, UR10 ;  /* 0x0000000ade027e25 */ /* 0x000fca000f8e0202 */
[----:B------:R-:W5:Y:S01]  /*39b0*/  @!P2 LDG.E R223, desc[UR6][R2.64] ;  /* 0x0000000602dfa981 */ /* 0x000f62000c1e1900 */
[----:B------:R-:W3:Y:S01]  /*39c0*/  S2UR UR22, SR_CTAID.Y ;  /* 0x00000000001679c3 */ /* 0x000ee20000002600 */
[----:B------:R-:W-:Y:S02]  /*39d0*/  PLOP3.LUT P0, PT, PT, PT, UP1, 0x80, 0x0 ;  /* 0x000000000000781c */ /* 0x000fe40003f0f018 */
[----:B------:R4:W5:Y:S01]  /*39e0*/  @!P1 LDG.E R224, desc[UR6][R2.64+0x20] ;  /* 0x0000200602e09981 */ /* 0x000962000c1e1900 */
[----:B------:R-:W-:Y:S01]  /*39f0*/  @UP1 ULDC.64 UR20, c[0x0][0x3d0] ;  /* 0x0000f40000141ab9 */ /* 0x000fe20000000a00 */
[----:B--2---:R-:W-:Y:S01]  /*3a00*/  USHF.R.S32.HI UR12, URZ, 0x1f, UR5 ;  /* 0x0000001f3f0c7899 */ /* 0x004fe20008011405 */
[----:B------:R-:W-:-:S04]  /*3a10*/  DEPBAR.LE SB0, 0x1 ;  /* 0x000080400000791a */ /* 0x000fc80000000000 */
[----:B------:R-:W-:Y:S01]  /*3a20*/  BAR.SYNC.DEFER_BLOCKING 0x0 ;  /* 0x0000000000007b1d */ /* 0x000fe20000010000 */
[----:B------:R-:W-:-:S07]  /*3a30*/  @UP1 UIMAD UR5, UR53, UR20, URZ ;  /* 0x00000014350512a4 */ /* 0x000fce000f8e023f */
[----:B------:R-:W2:Y:S01]  /*3a40*/  LDC.64 R10, c[0x0][0x3b8] ;  /* 0x0000ee00ff0a7b82 */ /* 0x000ea20000000a00 */
[----:B------:R-:W-:Y:S01]  /*3a50*/  @UP1 UMOV UR13, UR12 ;  /* 0x0000000c000d1c82 */ /* 0x000fe20008000000 */
[----:B-1----:R-:W-:Y:S02]  /*3a60*/  @UP1 UMOV UR12, UR23 ;  /* 0x00000017000c1c82 */ /* 0x002fe40008000000 */
[----:B---3--:R-:W-:Y:S02]  /*3a70*/  @UP1 UIMAD.WIDE.U32 UR12, UR22, UR20, UR12 ;  /* 0x00000014160c12a5 */ /* 0x008fe4000f8e000c */
[----:B------:R-:W-:Y:S02]  /*3a80*/  @UP1 UIMAD UR5, UR22, UR21, UR5 ;  /* 0x00000015160512a4 */ /* 0x000fe4000f8e0205 */
[----:B------:R-:W-:Y:S02]  /*3a90*/  @UP1 ULEA UR18, UP0, UR12, UR18, 0x2 ;  /* 0x000000120c121291 */ /* 0x000fe4000f80103f */
[----:B------:R-:W-:-:S04]  /*3aa0*/  @UP1 UIADD3 UR5, UR13, UR5, URZ ;  /* 0x000000050d051290 */ /* 0x000fc8000fffe03f */
[----:B------:R-:W-:Y:S01]  /*3ab0*/  @UP1 ULEA.HI.X UR19, UR12, UR19, UR5, 0x2, UP0 ;  /* 0x000000130c131291 */ /* 0x000fe200080f1405 */
[----:B----4-:R-:W-:Y:S01]  /*3ac0*/  IMAD.U32 R2, RZ, RZ, UR18 ;  /* 0x00000012ff027e24 */ /* 0x010fe2000f8e00ff */
[----:B------:R-:W1:Y:S01]  /*3ad0*/  S2R R9, SR_TID.X ;  /* 0x0000000000097919 */ /* 0x000e620000002100 */
[CC--:B------:R-:W-:Y:S02]  /*3ae0*/  LEA.HI R4, R22.reuse, R21.reuse, RZ, 0x3 ;  /* 0x0000001516047211 */ /* 0x0c0fe400078f18ff */
[----:B------:R-:W-:Y:S01]  /*3af0*/  LEA.HI R0, R22, R21, RZ, 0x4 ;  /* 0x0000001516007211 */ /* 0x000fe200078f20ff */
[----:B------:R-:W-:Y:S01]  /*3b00*/  IMAD.U32 R3, RZ, RZ, UR19 ;  /* 0x00000013ff037e24 */ /* 0x000fe2000f8e00ff */
[----:B------:R-:W-:Y:S01]  /*3b10*/  LOP3.LUT R4, R4, 0xfffffff8, RZ, 0xc0, !PT ;  /* 0xfffffff804047812 */ /* 0x000fe200078ec0ff */
[----:B------:R-:W-:Y:S01]  /*3b20*/  IMAD.MOV.U32 R172, RZ, RZ, 0x20 ;  /* 0x00000020ffac7424 */ /* 0x000fe200078e00ff */
[----:B------:R-:W-:Y:S01]  /*3b30*/  LOP3.LUT R0, R0, 0xfffffff0, RZ, 0xc0, !PT ;  /* 0xfffffff000007812 */ /* 0x000fe200078ec0ff */
[----:B------:R3:W4:Y:S01]  /*3b40*/  LDSM.16.M88.4 R112, [R202+0x10000] ;  /* 0x01000000ca70783b */ /* 0x0007220000000200 */
[----:B------:R-:W-:-:S03]  /*3b50*/  @UP1 ULDC UR5, c[0x0][0x2e8] ;  /* 0x0000ba0000051ab9 */ /* 0x000fc60000000800 */
[----:B------:R3:W2:Y:S01]  /*3b60*/  LDSM.16.M88.4 R116, [R202+0x10800] ;  /* 0x01080000ca74783b */ /* 0x0006a20000000200 */
[----:B------:R-:W-:-:S03]  /*3b70*/  IMAD.SHL.U32 R215, R245, 0x20, RZ ;  /* 0x00000020f5d77824 */ /* 0x000fc600078e00ff */
[----:B------:R3:W2:Y:S04]  /*3b80*/  LDSM.16.M88.4 R120, [R203+0x10000] ;  /* 0x01000000cb78783b */ /* 0x0006a80000000200 */
[----:B------:R3:W2:Y:S04]  /*3b90*/  LDSM.16.M88.4 R124, [R203+0x10800] ;  /* 0x01080000cb7c783b */ /* 0x0006a80000000200 */
[----:B------:R3:W2:Y:S04]  /*3ba0*/  LDSM.16.M88.4 R128, [R200+0x10000] ;  /* 0x01000000c880783b */ /* 0x0006a80000000200 */
[----:B------:R3:W2:Y:S04]  /*3bb0*/  LDSM.16.M88.4 R132, [R200+0x10800] ;  /* 0x01080000c884783b */ /* 0x0006a80000000200 */
[----:B------:R3:W2:Y:S01]  /*3bc0*/  LDSM.16.M88.4 R144, [R202+0x12000] ;  /* 0x01200000ca90783b */ /* 0x0006a20000000200 */
[----:B-1----:R-:W-:-:S03]  /*3bd0*/  IMAD.SHL.U32 R9, R9, 0x2, RZ ;  /* 0x0000000209097824 */ /* 0x002fc600078e00ff */
[----:B------:R3:W1:Y:S04]  /*3be0*/  LDSM.16.M88.4 R148, [R202+0x12800] ;  /* 0x01280000ca94783b */ /* 0x0006680000000200 */
[----:B------:R3:W1:Y:S04]  /*3bf0*/  LDSM.16.M88.4 R152, [R203+0x12000] ;  /* 0x01200000cb98783b */ /* 0x0006680000000200 */
[----:B------:R3:W1:Y:S04]  /*3c00*/  LDSM.16.M88.4 R156, [R203+0x12800] ;  /* 0x01280000cb9c783b */ /* 0x0006680000000200 */
[----:B------:R3:W1:Y:S04]  /*3c10*/  LDSM.16.M88.4 R160, [R200+0x12000] ;  /* 0x01200000c8a0783b */ /* 0x0006680000000200 */
[----:B------:R3:W1:Y:S01]  /*3c20*/  LDSM.16.M88.4 R164, [R200+0x12800] ;  /* 0x01280000c8a4783b */ /* 0x0006620000000200 */
[----:B------:R-:W-:Y:S01]  /*3c30*/  USHF.L.U32 UR20, UR39, 0x4, URZ ;  /* 0x0000000427147899 */ /* 0x000fe2000800063f */
[----:B------:R-:W-:-:S02]  /*3c40*/  IMAD.MOV.U32 R205, RZ, RZ, 0x20 ;  /* 0x00000020ffcd7424 */ /* 0x000fc400078e00ff */
[----:B------:R-:W-:Y:S01]  /*3c50*/  IMAD.MOV.U32 R201, RZ, RZ, 0x40 ;  /* 0x00000040ffc97424 */ /* 0x000fe200078e00ff */
[----:B------:R-:W4:Y:S01]  /*3c60*/  @P0 LDG.E R8, desc[UR6][R2.64] ;  /* 0x0000000602080981 */ /* 0x000f22000c1e1900 */
[----:B------:R-:W-:Y:S01]  /*3c70*/  IMAD.MOV.U32 R217, RZ, RZ, R214 ;  /* 0x000000ffffd97224 */ /* 0x000fe200078e00d6 */
[----:B------:R-:W-:Y:S01]  /*3c80*/  CS2R R94, SRZ ;  /* 0x00000000005e7805 */ /* 0x000fe2000001ff00 */
[----:B------:R-:W-:Y:S01]  /*3c90*/  IMAD.MOV.U32 R252, RZ, RZ, 0x4 ;  /* 0x00000004fffc7424 */ /* 0x000fe200078e00ff */
        /* <DEDUP_REMOVED lines=20> */
[----:B------:R-:W-:Y:S01]  /*3de0*/  CS2R R40, SRZ ;  /* 0x0000000000287805 */ /* 0x000fe2000001ff00 */
[----:B--2---:R-:W2:Y:S01]  /*3df0*/  LDG.E.64 R2, desc[UR6][R10.64+0x8] ;  /* 0x000008060a027981 */ /* 0x004ea2000c1e1b00 */
        /* <DEDUP_REMOVED lines=9> */
[----:B------:R-:W-:Y:S02]  /*3e90*/  UIMAD UR43, UR39, 0x18, URZ ;  /* 0x00000018272b78a4 */ /* 0x000fe4000f8e023f */
[----:B------:R-:W-:Y:S02]  /*3ea0*/  USHF.L.U32 UR42, UR39, 0x5, URZ ;  /* 0x00000005272a7899 */ /* 0x000fe4000800063f */
[----:B------:R-:W-:Y:S02]  /*3eb0*/  UIMAD UR41, UR39, 0x28, URZ ;  /* 0x00000028272978a4 */ /* 0x000fe4000f8e023f */
[----:B------:R-:W-:Y:S02]  /*3ec0*/  UIMAD UR40, UR39, 0x30, URZ ;  /* 0x00000030272878a4 */ /* 0x000fe4000f8e023f */
[----:B------:R-:W-:Y:S01]  /*3ed0*/  UIADD3 UR48, UR47, 0x40, URZ ;  /* 0x000000402f307890 */ /* 0x000fe2000fffe03f */
[----:B------:R-:W-:Y:S01]  /*3ee0*/  ULDC.U8 UR19, c[0x0][0x388] ;  /* 0x0000e20000137ab9 */ /* 0x000fe20000000000 */
[----:B------:R-:W-:Y:S01]  /*3ef0*/  ULDC UR18, c[0x0][0x2ec] ;  /* 0x0000bb0000127ab9 */ /* 0x000fe20000000800 */
[----:B------:R-:W3:Y:S01]  /*3f00*/  LDG.E.64 R10, desc[UR6][R10.64] ;  /* 0x000000060a0a7981 */ /* 0x000ee2000c1e1b00 */
[----:B------:R-:W-:-:S05]  /*3f10*/  IMAD.IADD R6, R21, 0x1, -R4 ;  /* 0x0000000115067824 */ /* 0x000fca00078e0a04 */
[----:B------:R-:W-:Y:S01]  /*3f20*/  LOP3.LUT P4, RZ, R6, 0x2, RZ, 0xc0, !PT ;  /* 0x0000000206ff7812 */ /* 0x000fe2000788c0ff */
[----:B------:R-:W-:-:S03]  /*3f30*/  IMAD.IADD R0, R21, 0x1, -R0 ;  /* 0x0000000115007824 */ /* 0x000fc600078e0a00 */
[----:B------:R-:W-:Y:S02]  /*3f40*/  SEL R172, R172, 0xffffffe0, !P4 ;  /* 0xffffffe0acac7807 */ /* 0x000fe40006000000 */
[----:B------:R-:W-:-:S03]  /*3f50*/  SHF.R.S32.HI R5, RZ, 0x1f, R0 ;  /* 0x0000001fff057819 */ /* 0x000fc60000011400 */
[----:B------:R-:W-:Y:S01]  /*3f60*/  IMAD.IADD R172, R172, 0x1, R200 ;  /* 0x00000001acac7824 */ /* 0x000fe200078e02c8 */
[----:B------:R-:W-:-:S04]  /*3f70*/  LEA.HI R5, R5, R0, RZ, 0x3 ;  /* 0x0000000005057211 */ /* 0x000fc800078f18ff */
[----:B------:R1:W1:Y:S04]  /*3f80*/  LDSM.16.M88.4 R136, [R172+0x10000] ;  /* 0x01000000ac88783b */ /* 0x0002680000000200 */
[----:B------:R1:W1:Y:S04]  /*3f90*/  LDSM.16.M88.4 R140, [R172+0x10800] ;  /* 0x01080000ac8c783b */ /* 0x0002680000000200 */
[----:B------:R1:W1:Y:S01]  /*3fa0*/  LDSM.16.M88.4 R168, [R172+0x12000] ;  /* 0x01200000aca8783b */ /* 0x0002620000000200 */
[----:B------:R-:W4:Y:S03]  /*3fb0*/  @P0 MUFU.RCP R7, UR5 ;  /* 0x0000000500070d08 */ /* 0x000f260008001000 */
[----:B------:R-:W1:Y:S01]  /*3fc0*/  LDSM.16.M88.4 R172, [R172+0x12800] ;  /* 0x01280000acac783b */ /* 0x000e620000000200 */
[----:B------:R-:W-:Y:S01]  /*3fd0*/  LOP3.LUT R5, R5, 0xfffffff8, RZ, 0xc0, !PT ;  /* 0xfffffff805057812 */ /* 0x000fe200078ec0ff */
[----:B------:R-:W-:Y:S01]  /*3fe0*/  UIMAD UR5, UR22, UR55, UR23 ;  /* 0x00000037160572a4 */ /* 0x000fe2000f8e0217 */
[----:B------:R-:W-:Y:S01]  /*3ff0*/  LOP3.LUT R215, R215, 0x6, R9, 0xf8, !PT ;  /* 0x00000006d7d77812 */ /* 0x000fe200078ef809 */
[----:B------:R-:W-:-:S02]  /*4000*/  IMAD.U32 R4, RZ, RZ, UR14 ;  /* 0x0000000eff047e24 */ /* 0x000fc4000f8e00ff */
[----:B------:R-:W-:Y:S01]  /*4010*/  IMAD.IADD R5, R0, 0x1, -R5 ;  /* 0x0000000100057824 */ /* 0x000fe200078e0a05 */
[----:B------:R-:W-:Y:S01]  /*4020*/  USHF.L.U32 UR5, UR5, 0x5, URZ ;  /* 0x0000000505057899 */ /* 0x000fe2000800063f */
[----:B------:R-:W-:Y:S01]  /*4030*/  IMAD R215, R4, 0x40, R215 ;  /* 0x0000004004d77824 */ /* 0x000fe200078e02d7 */
[----:B------:R-:W-:Y:S02]  /*4040*/  SHF.R.S32.HI R4, RZ, 0x1f, R18 ;  /* 0x0000001fff047819 */ /* 0x000fe40000011412 */
[----:B------:R-:W-:Y:S01]  /*4050*/  USHF.R.S32.HI UR12, URZ, 0x1f, UR5 ;  /* 0x0000001f3f0c7899 */ /* 0x000fe20008011405 */
[----:B------:R-:W-:Y:S01]  /*4060*/  R2P PR, R5, 0x6 ;  /* 0x0000000605007804 */ /* 0x000fe20000000000 */
[----:B------:R-:W-:Y:S02]  /*4070*/  USHF.L.U32 UR14, UR39, 0x3, URZ ;  /* 0x00000003270e7899 */ /* 0x000fe4000800063f */
[----:B------:R-:W-:Y:S02]  /*4080*/  UIADD3 UR33, UR20, 0x20, URZ ;  /* 0x0000002014217890 */ /* 0x000fe4000fffe03f */
[----:B------:R-:W-:-:S02]  /*4090*/  UIADD3 UR25, UR20, 0x60, URZ ;  /* 0x0000006014197890 */ /* 0x000fc4000fffe03f */
[----:B------:R-:W-:Y:S02]  /*40a0*/  UIADD3 UR32, UR14, UR33, URZ ;  /* 0x000000210e207290 */ /* 0x000fe4000fffe03f */
[----:B------:R-:W-:Y:S01]  /*40b0*/  UIADD3 UR24, UR14, UR25, URZ ;  /* 0x000000190e187290 */ /* 0x000fe2000fffe03f */
[----:B------:R-:W-:Y:S01]  /*40c0*/  SEL R205, R205, 0xffffffe0, !P1 ;  /* 0xffffffe0cdcd7807 */ /* 0x000fe20004800000 */
[----:B------:R-:W-:Y:S02]  /*40d0*/  UIADD3 UR28, UR20, 0x40, URZ ;  /* 0x00000040141c7890 */ /* 0x000fe4000fffe03f */
[----:B------:R-:W-:Y:S02]  /*40e0*/  UIADD3 UR31, UR14, UR32, URZ ;  /* 0x000000200e1f7290 */ /* 0x000fe4000fffe03f */
[----:B------:R-:W-:Y:S01]  /*40f0*/  UIADD3 UR23, UR14, UR24, URZ ;  /* 0x000000180e177290 */ /* 0x000fe2000fffe03f */
[C---:B------:R-:W-:Y:S01]  /*4100*/  VIADD R241, R215.reuse, 0x19 ;  /* 0x00000019d7f17836 */ /* 0x040fe20000000000 */
[----:B------:R-:W-:Y:S01]  /*4110*/  UIADD3 UR27, UR14, UR28, URZ ;  /* 0x0000001c0e1b7290 */ /* 0x000fe2000fffe03f */
[C---:B------:R-:W-:Y:S01]  /*4120*/  VIADD R240, R215.reuse, 0x18 ;  /* 0x00000018d7f07836 */ /* 0x040fe20000000000 */
[----:B------:R-:W-:Y:S01]  /*4130*/  UIADD3 UR30, UR14, UR31, URZ ;  /* 0x0000001f0e1e7290 */ /* 0x000fe2000fffe03f */
[C---:B------:R-:W-:Y:S01]  /*4140*/  VIADD R239, R215.reuse, 0x11 ;  /* 0x00000011d7ef7836 */ /* 0x040fe20000000000 */
[----:B------:R-:W-:Y:S01]  /*4150*/  UIADD3 UR22, UR14, UR23, URZ ;  /* 0x000000170e167290 */ /* 0x000fe2000fffe03f */
[----:B------:R-:W-:Y:S01]  /*4160*/  VIADD R237, R215, 0x10 ;  /* 0x00000010d7ed7836 */ /* 0x000fe20000000000 */
[----:B------:R-:W-:Y:S01]  /*4170*/  SEL R201, R201, 0xffffffc0, !P2 ;  /* 0xffffffc0c9c97807 */ /* 0x000fe20005000000 */
[----:B------:R-:W-:-:S02]  /*4180*/  VIADD R236, R215, 0x9 ;  /* 0x00000009d7ec7836 */ /* 0x000fc40000000000 */
[C---:B------:R-:W-:Y:S02]  /*4190*/  VIADD R235, R215.reuse, 0x8 ;  /* 0x00000008d7eb7836 */ /* 0x040fe40000000000 */
[----:B------:R-:W-:Y:S02]  /*41a0*/  VIADD R234, R215, 0x1 ;  /* 0x00000001d7ea7836 */ /* 0x000fe40000000000 */
[C---:B------:R-:W-:Y:S01]  /*41b0*/  IMAD.IADD R207, R206.reuse, 0x1, R205 ;  /* 0x00000001cecf7824 */ /* 0x040fe200078e02cd */
[----:B------:R-:W-:Y:S01]  /*41c0*/  UIADD3 UR26, UR14, UR27, URZ ;  /* 0x0000001b0e1a7290 */ /* 0x000fe2000fffe03f */
[----:B------:R-:W-:Y:S01]  /*41d0*/  CS2R R20, SRZ ;  /* 0x0000000000147805 */ /* 0x000fe2000001ff00 */
[----:B------:R-:W-:Y:S01]  /*41e0*/  UIADD3 UR29, UR14, UR30, URZ ;  /* 0x0000001e0e1d7290 */ /* 0x000fe2000fffe03f */
[----:B------:R-:W-:Y:S01]  /*41f0*/  I2FP.F32.S32 R238, R215 ;  /* 0x000000d700ee7245 */ /* 0x000fe20000201400 */
[----:B------:R-:W-:Y:S01]  /*4200*/  UIADD3 UR21, UR14, UR22, URZ ;  /* 0x000000160e157290 */ /* 0x000fe2000fffe03f */
[----:B------:R-:W-:Y:S01]  /*4210*/  I2FP.F32.S32 R241, R241 ;  /* 0x000000f100f17245 */ /* 0x000fe20000201400 */
[----:B------:R-:W-:Y:S01]  /*4220*/  IMAD.IADD R208, R206, 0x1, R201 ;  /* 0x00000001ced07824 */ /* 0x000fe200078e02c9 */
[----:B------:R-:W-:Y:S01]  /*4230*/  I2FP.F32.S32 R240, R240 ;  /* 0x000000f000f07245 */ /* 0x000fe20000201400 */
[----:B------:R-:W-:Y:S01]  /*4240*/  IMAD.IADD R209, R201, 0x1, R207 ;  /* 0x00000001c9d17824 */ /* 0x000fe200078e02cf */
[----:B------:R-:W-:-:S02]  /*4250*/  I2FP.F32.S32 R239, R239 ;  /* 0x000000ef00ef7245 */ /* 0x000fc40000201400 */
[----:B------:R-:W-:Y:S02]  /*4260*/  I2FP.F32.S32 R237, R237 ;  /* 0x000000ed00ed7245 */ /* 0x000fe40000201400 */
[----:B------:R-:W-:Y:S02]  /*4270*/  I2FP.F32.S32 R236, R236 ;  /* 0x000000ec00ec7245 */ /* 0x000fe40000201400 */
[----:B------:R-:W-:Y:S02]  /*4280*/  I2FP.F32.S32 R235, R235 ;  /* 0x000000eb00eb7245 */ /* 0x000fe40000201400 */
[----:B------:R-:W-:Y:S01]  /*4290*/  I2FP.F32.S32 R234, R234 ;  /* 0x000000ea00ea7245 */ /* 0x000fe20000201400 */
[----:B------:R-:W-:Y:S02]  /*42a0*/  UIMAD UR39, UR39, 0x38, URZ ;  /* 0x00000038272778a4 */ /* 0x000fe4000f8e023f */
[----:B------:R-:W-:Y:S02]  /*42b0*/  UIADD3 UR37, UR14, UR26, URZ ;  /* 0x0000001a0e257290 */ /* 0x000fe4000fffe03f */
[----:B------:R-:W-:-:S02]  /*42c0*/  UIADD3 UR38, UR14, UR29, URZ ;  /* 0x0000001d0e267290 */ /* 0x000fc4000fffe03f */
[----:B------:R-:W-:Y:S01]  /*42d0*/  UIADD3 UR35, UR14, UR21, URZ ;  /* 0x000000150e237290 */ /* 0x000fe2000fffe03f */
[----:B----4-:R-:W-:-:S05]  /*42e0*/  @P0 FMUL.FTZ R0, R8, R7 ;  /* 0x0000000708000220 */ /* 0x010fca0000410000 */
[----:B------:R-:W-:Y:S01]  /*42f0*/  @P0 R2UR UR13, R0 ;  /* 0x00000000000d02ca */ /* 0x000fe200000e0000 */
[----:B------:R-:W-:Y:S01]  /*4300*/  VIADD R0, R211, 0x2000 ;  /* 0x00002000d3007836 */ /* 0x000fe20000000000 */
[----:B--2---:R-:W-:-:S04]  /*4310*/  IADD3 R232, P6, P5, R2, UR5, R18 ;  /* 0x0000000502e87c10 */ /* 0x004fc8000fdde012 */
[----:B------:R-:W-:Y:S01]  /*4320*/  IADD3.X R244, R3, UR12, R4, P6, P5 ;  /* 0x0000000c03f47c10 */ /* 0x000fe2000b7ea404 */
[----:B------:R-:W-:-:S04]  /*4330*/  UIADD3 UR12, UR20, 0x40, URZ ;  /* 0x00000040140c7890 */ /* 0x000fc8000fffe03f */
[----:B------:R-:W-:Y:S01]  /*4340*/  UIADD3 UR12, UR14, UR12, URZ ;  /* 0x0000000c0e0c7290 */ /* 0x000fe2000fffe03f */
[----:B------:R-:W-:-:S03]  /*4350*/  VIADD R2, R210, 0x2000 ;  /* 0x00002000d2027836 */ /* 0x000fc60000000000 */
[----:B------:R-:W-:Y:S01]  /*4360*/  UIADD3 UR12, UR14, UR12, URZ ;  /* 0x0000000c0e0c7290 */ /* 0x000fe2000fffe03f */
[----:B------:R-:W-:Y:S02]  /*4370*/  SEL R0, R0, R211, !P3 ;  /* 0x000000d300007207 */ /* 0x000fe40005800000 */
[----:B------:R-:W-:Y:S01]  /*4380*/  SEL R2, R2, R210, !P3 ;  /* 0x000000d202027207 */ /* 0x000fe20005800000 */
[----:B------:R-:W-:Y:S01]  /*4390*/  UIADD3 UR12, UR14, UR12, URZ ;  /* 0x0000000c0e0c7290 */ /* 0x000fe2000fffe03f */
[----:B---3--:R-:W-:Y:S02]  /*43a0*/  R2UR UR45, R11 ;  /* 0x000000000b2d72ca */ /* 0x008fe400000e0000 */
[----:B------:R-:W-:Y:S01]  /*43b0*/  R2UR UR46, R10 ;  /* 0x000000000a2e72ca */ /* 0x000fe200000e0000 */
[----:B------:R-:W-:Y:S01]  /*43c0*/  UIADD3 UR34, UR14, UR12, URZ ;  /* 0x0000000c0e227290 */ /* 0x000fe2000fffe03f */
[----:B------:R-:W-:Y:S01]  /*43d0*/  LEA R196, R0, UR4, 0x1 ;  /* 0x0000000400c47c11 */ /* 0x000fe2000f8e08ff */
[----:B------:R-:W-:Y:S01]  /*43e0*/  IMAD.WIDE.U32 R232, R232, -0x2daee0ad, RZ ;  /* 0xd2511f53e8e87825 */ /* 0x000fe200078e00ff */
[----:B------:R-:W-:Y:S01]  /*43f0*/  LEA R199, R2, UR4, 0x1 ;  /* 0x0000000402c77c11 */ /* 0x000fe2000f8e08ff */
[----:B------:R-:W-:Y:S01]  /*4400*/  UMOV UR5, URZ ;  /* 0x0000003f00057c82 */ /* 0x000fe20008000000 */
[----:B------:R-:W-:Y:S01]  /*4410*/  @UP1 UMOV UR5, UR13 ;  /* 0x0000000d00051c82 */ /* 0x000fe20008000000 */
[----:B------:R-:W-:-:S04]  /*4420*/  UIADD3 UR36, UR14, UR34, URZ ;  /* 0x000000220e247290 */ /* 0x000fc8000fffe03f */
[----:B------:R-:W-:Y:S02]  /*4430*/  UIADD3 UR60, UR45, 0x646e171e, URZ ;  /* 0x646e171e2d3c7890 */ /* 0x000fe4000fffe03f */
[----:B------:R-:W-:Y:S02]  /*4440*/  UIADD3 UR59, UR46, -0x4ab325aa, URZ ;  /* 0xb54cda562e3b7890 */ /* 0x000fe4000fffe03f */
[----:B------:R-:W-:Y:S02]  /*4450*/  UIADD3 UR58, UR45, -0x56f99767, URZ ;  /* 0xa90668992d3a7890 */ /* 0x000fe4000fffe03f */
[----:B------:R-:W-:Y:S02]  /*4460*/  UIADD3 UR57, UR46, 0x1715609d, URZ ;  /* 0x1715609d2e397890 */ /* 0x000fe4000fffe03f */
[----:B------:R-:W-:Y:S02]  /*4470*/  UIADD3 UR56, UR45, -0x126145ec, URZ ;  /* 0xed9eba142d387890 */ /* 0x000fe4000fffe03f */
[----:B------:R-:W-:-:S02]  /*4480*/  UIADD3 UR55, UR46, 0x78dde6e4, URZ ;  /* 0x78dde6e42e377890 */ /* 0x000fc4000fffe03f */
[----:B------:R-:W-:Y:S02]  /*4490*/  UIADD3 UR54, UR45, 0x32370b8f, URZ ;  /* 0x32370b8f2d367890 */ /* 0x000fe4000fffe03f */
[----:B------:R-:W-:Y:S02]  /*44a0*/  UIADD3 UR53, UR46, -0x255992d5, URZ ;  /* 0xdaa66d2b2e357890 */ /* 0x000fe4000fffe03f */
[----:B------:R-:W-:Y:S02]  /*44b0*/  UIADD3 UR52, UR45, 0x76cf5d0a, URZ ;  /* 0x76cf5d0a2d347890 */ /* 0x000fe4000fffe03f */
[----:B------:R-:W-:Y:S02]  /*44c0*/  UIADD3 UR51, UR46, 0x3c6ef372, URZ ;  /* 0x3c6ef3722e337890 */ /* 0x000fe4000fffe03f */
[----:B------:R-:W-:Y:S02]  /*44d0*/  UIADD3 UR50, UR45, -0x4498517b, URZ ;  /* 0xbb67ae852d327890 */ /* 0x000fe4000fffe03f */
[----:B-1----:R-:W-:-:S12]  /*44e0*/  UIADD3 UR49, UR46, -0x61c88647, URZ ;  /* 0x9e3779b92e317890 */ /* 0x002fd8000fffe03f */
.L_x_554:
[----:B------:R-:W0:Y:S01]  /*44f0*/  LDGDEPBAR ;  /* 0x00000000000079af */ /* 0x000e220000000000 */
[C---:B------:R-:W-:Y:S01]  /*4500*/  IMAD.IADD R0, R199.reuse, 0x1, R205 ;  /* 0x00000001c7007824 */ /* 0x040fe200078e02cd */
[----:B------:R-:W-:Y:S01]  /*4510*/  UIADD3 UR12, UR17, 0x40, UR47 ;  /* 0x00000040110c7890 */ /* 0x000fe2000fffe02f */
[--C-:B------:R-:W-:Y:S01]  /*4520*/  IMAD.IADD R2, R199, 0x1, R201.reuse ;  /* 0x00000001c7027824 */ /* 0x100fe200078e02c9 */
[----:B-----5:R-:W-:Y:S01]  /*4530*/  FSETP.NEU.FTZ.AND P1, PT, R223, -INF , PT ;  /* 0xff800000df00780b */ /* 0x020fe20003f3d000 */
[----:B------:R-:W-:Y:S01]  /*4540*/  IMAD.IADD R3, R0, 0x1, R201 ;  /* 0x0000000100037824 */ /* 0x000fe200078e02c9 */
[----:B------:R-:W-:Y:S01]  /*4550*/  UIADD3 UR13, UR12, -UR9, URZ ;  /* 0x800000090c0d7290 */ /* 0x000fe2000fffe03f */
[----:B------:R-:W-:Y:S01]  /*4560*/  IMAD.MOV.U32 R177, RZ, RZ, 0x8 ;  /* 0x00000008ffb17424 */ /* 0x000fe200078e00ff */
[----:B------:R-:W-:Y:S01]  /*4570*/  USHF.L.U32 UR12, UR8, 0x6, URZ ;  /* 0x00000006080c7899 */ /* 0x000fe2000800063f */
[----:B------:R-:W-:Y:S01]  /*4580*/  FSETP.NEU.FTZ.AND P5, PT, R224, -INF , PT ;  /* 0xff800000e000780b */ /* 0x000fe20003fbd000 */
[----:B------:R-:W-:Y:S02]  /*4590*/  UISETP.GT.AND UP2, UPT, UR8, UR44, UPT ;  /* 0x0000002c0800728c */ /* 0x000fe4000bf44270 */
[----:B------:R-:W-:Y:S01]  /*45a0*/  UISETP.GE.AND UP0, UPT, UR12, UR13, UPT ;  /* 0x0000000d0c00728c */ /* 0x000fe2000bf06270 */
[----:B------:R-:W-:Y:S01]  /*45b0*/  R2UR UR13, R243 ;  /* 0x00000000f30d72ca */ /* 0x000fe200000e0000 */
[----:B------:R-:W-:Y:S02]  /*45c0*/  IMAD.U32 R176, RZ, RZ, UR12 ;  /* 0x0000000cffb07e24 */ /* 0x000fe4000f8e00ff */
        /* <DEDUP_REMOVED lines=8> */
[----:B------:R-:W3:Y:S08]  /*4650*/  LDSM.16.M88.4 R60, [R203+0xc000] ;  /* 0x00c00000cb3c783b */ /* 0x000ef00000000200 */
[----:B------:R-:W4:Y:S01]  /*4660*/  LDSM.16.M88.4 R64, [R203+0xc800] ;  /* 0x00c80000cb40783b */ /* 0x000f220000000200 */
[C---:B-1----:R-:W-:Y:S07]  /*4670*/  HMMA.16816.F32.BF16 R4, R16.reuse, R8, RZ ;  /* 0x000000081004723c */ /* 0x042fee00000418ff */
[----:B------:R-:W-:Y:S01]  /*4680*/  LDSM.16.M88.4 R100, [R2] ;  /* 0x000000000264783b */ /* 0x000fe20000000200 */
[C---:B------:R-:W-:Y:S07]  /*4690*/  HMMA.16816.F32.BF16 R8, R16.reuse, R10, RZ ;  /* 0x0000000a1008723c */ /* 0x040fee00000418ff */
[----:B------:R-:W1:Y:S01]  /*46a0*/  LDSM.16.M88.4 R104, [R200+0xc000] ;  /* 0x00c00000c868783b */ /* 0x000e620000000200 */
[C---:B--2---:R-:W-:Y:S07]  /*46b0*/  HMMA.16816.F32.BF16 R12, R16.reuse, R52, RZ ;  /* 0x00000034100c723c */ /* 0x044fee00000418ff */
[----:B------:R-:W-:Y:S01]  /*46c0*/  LDSM.16.M88.4 R108, [R204+0xc000] ;  /* 0x00c00000cc6c783b */ /* 0x000fe20000000200 */
[----:B------:R-:W-:Y:S06]  /*46d0*/  HMMA.16816.F32.BF16 R16, R16, R54, RZ ;  /* 0x000000361010723c */ /* 0x000fec00000418ff */
[C---:B---3--:R-:W-:Y:S01]  /*46e0*/  HMMA.16816.F32.BF16 R4, R56.reuse, R60, R4 ;  /* 0x0000003c3804723c */ /* 0x048fe20000041804 */
[----:B------:R-:W2:Y:S05]  /*46f0*/  LDSM.16.M88.4 R52, [R200+0xc800] ;  /* 0x00c80000c834783b */ /* 0x000eaa0000000200 */
        /* <DEDUP_REMOVED lines=11> */
[----:B------:R-:W2:Y:S05]  /*47b0*/  LDSM.16.M88.4 R52, [R202+0xe800] ;  /* 0x00e80000ca34783b */ /* 0x000eaa0000000200 */
[C---:B---3--:R-:W-:Y:S03]  /*47c0*/  HMMA.16816.F32.BF16 R4, R60.reuse, R108, R4 ;  /* 0x0000006c3c04723c */ /* 0x048fe60000041804 */
[----:B------:R3:W-:Y:S03]  /*47d0*/  LDSM.16.M88.4 R100, [R0+0x2000] ;  /* 0x002000000064783b */ /* 0x0007e60000000200 */
[C---:B------:R-:W-:Y:S05]  /*47e0*/  HMMA.16816.F32.BF16 R8, R60.reuse, R110, R8 ;  /* 0x0000006e3c08723c */ /* 0x040fea0000041808 */
[----:B------:R-:W2:Y:S01]  /*47f0*/  LDSM.16.M88.4 R108, [R203+0xe000] ;  /* 0x00e00000cb6c783b */ /* 0x000ea20000000200 */
[C---:B----4-:R-:W-:Y:S06]  /*4800*/  HMMA.16816.F32.BF16 R12, R60.reuse, R56, R12 ;  /* 0x000000383c0c723c */ /* 0x050fec000004180c */
[----:B------:R-:W-:Y:S01]  /*4810*/  HMMA.16816.F32.BF16 R16, R60, R58, R16 ;  /* 0x0000003a3c10723c */ /* 0x000fe20000041810 */
[----:B------:R-:W4:Y:S05]  /*4820*/  LDSM.16.M88.4 R56, [R203+0xe800] ;  /* 0x00e80000cb38783b */ /* 0x000f2a0000000200 */
[C---:B-1----:R-:W-:Y:S01]  /*4830*/  HMMA.16816.F32.BF16 R4, R64.reuse, R104, R4 ;  /* 0x000000684004723c */ /* 0x042fe20000041804 */
[----:B---3--:R-:W-:Y:S02]  /*4840*/  IMAD.U32 R0, RZ, RZ, UR13 ;  /* 0x0000000dff007e24 */ /* 0x008fe4000f8e00ff */
[----:B------:R1:W-:Y:S03]  /*4850*/  LDSM.16.M88.4 R60, [R2+0x2000] ;  /* 0x00200000023c783b */ /* 0x0003e60000000200 */
[C---:B------:R-:W-:Y:S05]  /*4860*/  HMMA.16816.F32.BF16 R8, R64.reuse, R106, R8 ;  /* 0x0000006a4008723c */ /* 0x040fea0000041808 */
[----:B------:R-:W3:Y:S01]  /*4870*/  LDSM.16.M88.4 R104, [R200+0xe000] ;  /* 0x00e00000c868783b */ /* 0x000ee20000000200 */
[C---:B--2---:R-:W-:Y:S05]  /*4880*/  HMMA.16816.F32.BF16 R12, R64.reuse, R52, R12 ;  /* 0x00000034400c723c */ /* 0x044fea000004180c */
[----:B------:R-:W-:Y:S01]  /*4890*/  IMAD R0, R0, 0x2, R245 ;  /* 0x0000000200007824 */ /* 0x000fe200078e02f5 */
[----:B------:R-:W-:Y:S01]  /*48a0*/  HMMA.16816.F32.BF16 R16, R64, R54, R16 ;  /* 0x000000364010723c */ /* 0x000fe20000041810 */
[----:B------:R-:W2:Y:S04]  /*48b0*/  LDSM.16.M88.4 R52, [R200+0xe800] ;  /* 0x00e80000c834783b */ /* 0x000ea80000000200 */
[----:B------:R-:W-:Y:S01]  /*48c0*/  LOP3.LUT R0, R0, UR45, RZ, 0x3c, !PT ;  /* 0x0000002d00007c12 */ /* 0x000fe2000f8e3cff */
[----:B-1----:R-:W-:Y:S01]  /*48d0*/  IMAD.U32 R2, RZ, RZ, UR16 ;  /* 0x00000010ff027e24 */ /* 0x002fe2000f8e00ff */
[C---:B------:R-:W-:Y:S02]  /*48e0*/  HMMA.16816.F32.BF16 R4, R100.reuse, R108, R4 ;  /* 0x0000006c6404723c */ /* 0x040fe40000041804 */
[----:B------:R1:W-:Y:S03]  /*48f0*/  LDSM.16.M88.4 R64, [R3+0x2000] ;  /* 0x002000000340783b */ /* 0x0003e60000000200 */
[----:B------:R-:W-:Y:S01]  /*4900*/  LEA R2, P0, R222, R2, 0x2 ;  /* 0x00000002de027211 */ /* 0x000fe200078010ff */
[C---:B------:R-:W-:Y:S04]  /*4910*/  HMMA.16816.F32.BF16 R8, R100.reuse, R110, R8 ;  /* 0x0000006e6408723c */ /* 0x040fe80000041808 */
[----:B------:R-:W2:Y:S01]  /*4920*/  LDSM.16.M88.4 R108, [R204+0xe000] ;  /* 0x00e00000cc6c783b */ /* 0x000ea20000000200 */
[----:B------:R-:W-:Y:S01]  /*4930*/  LOP3.LUT R0, R0, R233, RZ, 0x3c, !PT ;  /* 0x000000e900007212 */ /* 0x000fe200078e3cff */
[C---:B----4-:R-:W-:Y:S06]  /*4940*/  HMMA.16816.F32.BF16 R12, R100.reuse, R56, R12 ;  /* 0x00000038640c723c */ /* 0x050fec000004180c */
[----:B------:R-:W-:Y:S01]  /*4950*/  HMMA.16816.F32.BF16 R16, R100, R58, R16 ;  /* 0x0000003a6410723c */ /* 0x000fe20000041810 */
[----:B------:R-:W-:Y:S04]  /*4960*/  IMAD.U32 R56, RZ, RZ, UR8 ;  /* 0x00000008ff387e24 */ /* 0x000fe8000f8e00ff */
[----:B------:R-:W-:Y:S01]  /*4970*/  IMAD R56, R56, 0x4, R248 ;  /* 0x0000000438387824 */ /* 0x000fe200078e02f8 */
[C---:B---3--:R-:W-:Y:S01]  /*4980*/  HMMA.16816.F32.BF16 R4, R60.reuse, R104, R4 ;  /* 0x000000683c04723c */ /* 0x048fe20000041804 */
[----:B-1----:R-:W-:Y:S04]  /*4990*/  IMAD.U32 R3, RZ, RZ, UR15 ;  /* 0x0000000fff037e24 */ /* 0x002fe8000f8e00ff */
[----:B------:R-:W-:Y:S01]  /*49a0*/  IMAD.WIDE.U32 R56, R56, -0x326172a9, RZ ;  /* 0xcd9e8d5738387825 */ /* 0x000fe200078e00ff */
[----:B------:R-:W-:Y:S01]  /*49b0*/  LEA.HI.X.SX32 R3, R222, R3, 0x2, P0 ;  /* 0x00000003de037211 */ /* 0x000fe200000f16ff */
[C---:B------:R-:W-:Y:S04]  /*49c0*/  HMMA.16816.F32.BF16 R8, R60.reuse, R106, R8 ;  /* 0x0000006a3c08723c */ /* 0x040fe80000041808 */
[----:B------:R-:W-:Y:S01]  /*49d0*/  LOP3.LUT R58, R57, UR46, R244, 0x96, !PT ;  /* 0x0000002e393a7c12 */ /* 0x000fe2000f8e96f4 */
[----:B------:R-:W3:Y:S01]  /*49e0*/  LDG.E R101, desc[UR6][R2.64] ;  /* 0x0000000602657981 */ /* 0x000ee2000c1e1900 */
[C---:B--2---:R-:W-:Y:S03]  /*49f0*/  HMMA.16816.F32.BF16 R12, R60.reuse, R52, R12 ;  /* 0x000000343c0c723c */ /* 0x044fe6000004180c */
[----:B------:R1:W2:Y:S02]  /*4a00*/  LDG.E R100, desc[UR6][R2.64+0x20] ;  /* 0x0000200602647981 */ /* 0x0002a4000c1e1900 */
[----:B------:R-:W-:Y:S01]  /*4a10*/  IMAD.WIDE.U32 R58, R58, -0x2daee0ad, RZ ;  /* 0xd2511f533a3a7825 */ /* 0x000fe200078e00ff */
[----:B------:R-:W-:Y:S01]  /*4a20*/  HMMA.16816.F32.BF16 R16, R60, R54, R16 ;  /* 0x000000363c10723c */ /* 0x000fe20000041810 */
[----:B------:R-:W4:Y:S04]  /*4a30*/  LDSM.16.M88.4 R52, [R204+0xe800] ;  /* 0x00e80000cc34783b */ /* 0x000f280000000200 */
[----:B------:R-:W-:Y:S01]  /*4a40*/  LOP3.LUT R104, R59, UR50, R232, 0x96, !PT ;  /* 0x000000323b687c12 */ /* 0x000fe2000f8e96e8 */
[C---:B------:R-:W-:Y:S05]  /*4a50*/  HMMA.16816.F32.BF16 R4, R64.reuse, R108, R4 ;  /* 0x0000006c4004723c */ /* 0x040fea0000041804 */
[----:B------:R-:W-:Y:S01]  /*4a60*/  IMAD.WIDE.U32 R60, R0, -0x326172a9, RZ ;  /* 0xcd9e8d57003c7825 */ /* 0x000fe200078e00ff */
[C---:B------:R-:W-:Y:S05]  /*4a70*/  HMMA.16816.F32.BF16 R8, R64.reuse, R110, R8 ;  /* 0x0000006e4008723c */ /* 0x040fea0000041808 */
[----:B------:R-:W-:Y:S01]  /*4a80*/  LOP3.LUT R102, R61, UR49, R56, 0x96, !PT ;  /* 0x000000313d667c12 */ /* 0x000fe2000f8e9638 */
[----:B------:R-:W-:Y:S02]  /*4a90*/  IMAD.U32 R0, RZ, RZ, UR17 ;  /* 0x00000011ff007e24 */ /* 0x000fe4000f8e00ff */
[C---:B------:R-:W-:Y:S03]  /*4aa0*/  @!P2 VIADD R57, R215.reuse, 0x9 ;  /* 0x00000009d739a836 */ /* 0x040fe60000000000 */
[----:B------:R-:W-:Y:S01]  /*4ab0*/  @!P2 IADD3 R0, -R0, 0x1, R222 ;  /* 0x000000010000a810 */ /* 0x000fe20007ffe1de */
[C---:B-1----:R-:W-:Y:S02]  /*4ac0*/  @!P2 VIADD R2, R215.reuse, 0x1 ;  /* 0x00000001d702a836 */ /* 0x042fe40000000000 */
[----:B------:R-:W-:Y:S01]  /*4ad0*/  IMAD.WIDE.U32 R102, R102, -0x2daee0ad, RZ ;  /* 0xd2511f5366667825 */ /* 0x000fe200078e00ff */
[----:B------:R-:W-:Y:S03]  /*4ae0*/  @!P2 IADD3 R3, R176, UR9, R0 ;  /* 0x00000009b003ac10 */ /* 0x000fe6000fffe000 */
[----:B------:R-:W-:Y:S01]  /*4af0*/  @!P2 VIADD R0, R215, 0x8 ;  /* 0x00000008d700a836 */ /* 0x000fe20000000000 */
[C---:B------:R-:W-:Y:S01]  /*4b00*/  @!P2 VIMNMX R56, R3.reuse, UR9, PT ;  /* 0x000000090338ac48 */ /* 0x040fe2000bfe0100 */
[----:B------:R-:W-:Y:S01]  /*4b10*/  IMAD.WIDE.U32 R104, R104, -0x326172a9, RZ ;  /* 0xcd9e8d5768687825 */ /* 0x000fe200078e00ff */
[----:B------:R-:W-:Y:S02]  /*4b20*/  @!P2 VIADDMNMX R3, R3, R177, UR9, PT ;  /* 0x000000090303ae46 */ /* 0x000fe4000b8001b1 */
[-C--:B------:R-:W-:Y:S01]  /*4b30*/  @!P2 ISETP.GE.AND P6, PT, R2, R56.reuse, PT ;  /* 0x000000380200a20c */ /* 0x080fe20003fc6270 */
[----:B------:R-:W-:Y:S01]  /*4b40*/  FFMA.FTZ R6, R238, UR5, R6 ;  /* 0x00000005ee067c23 */ /* 0x000fe20008010006 */
[-C--:B------:R-:W-:Y:S01]  /*4b50*/  @!P2 ISETP.GE.AND P4, PT, R2, R3.reuse, PT ;  /* 0x000000030200a20c */ /* 0x080fe20003f86270 */
[----:B------:R-:W-:Y:S01]  /*4b60*/  FMUL.FTZ R2, R223, 1.4426950216293334961 ;  /* 0x3fb8aa3bdf027820 */ /* 0x000fe20000410000 */
[-C--:B------:R-:W-:Y:S01]  /*4b70*/  @!P2 ISETP.GE.AND P3, PT, R0, R56.reuse, PT ;  /* 0x000000380000a20c */ /* 0x080fe20003f66270 */
[----:B------:R-:W-:Y:S01]  /*4b80*/  FFMA.FTZ R5, R234, UR5, R5 ;  /* 0x00000005ea057c23 */ /* 0x000fe20008010005 */
[-C--:B------:R-:W-:Y:S01]  /*4b90*/  @!P2 ISETP.GE.AND P0, PT, R0, R3.reuse, PT ;  /* 0x000000030000a20c */ /* 0x080fe20003f06270 */
[C---:B----4-:R-:W-:Y:S03]  /*4ba0*/  HMMA.16816.F32.BF16 R12, R64.reuse, R52, R12 ;  /* 0x00000034400c723c */ /* 0x050fe6000004180c */
[----:B------:R-:W-:Y:S01]  /*4bb0*/  FSEL R2, R2, RZ, P1 ;  /* 0x000000ff02027208 */ /* 0x000fe20000800000 */
[----:B------:R-:W-:Y:S01]  /*4bc0*/  FFMA.FTZ R4, R238, UR5, R4 ;  /* 0x00000005ee047c23 */ /* 0x000fe20008010004 */
[-C--:B------:R-:W-:Y:S01]  /*4bd0*/  @!P2 ISETP.GE.AND P1, PT, R215, R56.reuse, PT ;  /* 0x00000038d700a20c */ /* 0x080fe20003f26270 */
[----:B------:R-:W-:Y:S05]  /*4be0*/  HMMA.16816.F32.BF16 R16, R64, R54, R16 ;  /* 0x000000364010723c */ /* 0x000fea0000041810 */
[----:B------:R-:W-:Y:S01]  /*4bf0*/  @!P2 FSEL R5, R5, -INF , !P6 ;  /* 0xff8000000505a808 */ /* 0x000fe20007000000 */
[----:B------:R-:W-:Y:S01]  /*4c00*/  FMUL.FTZ R0, R224, 1.4426950216293334961 ;  /* 0x3fb8aa3be0007820 */ /* 0x000fe20000410000 */
[----:B------:R-:W-:Y:S01]  /*4c10*/  LOP3.LUT R62, R105, UR51, R60, 0x96, !PT ;  /* 0x00000033693e7c12 */ /* 0x000fe2000f8e963c */
[----:B------:R-:W-:Y:S01]  /*4c20*/  FFMA.FTZ R8, R235, UR5, R8 ;  /* 0x00000005eb087c23 */ /* 0x000fe20008010008 */
[-C--:B------:R-:W-:Y:S02]  /*4c30*/  @!P2 ISETP.GE.AND P6, PT, R215, R3.reuse, PT ;  /* 0x00000003d700a20c */ /* 0x080fe40003fc6270 */
[----:B------:R-:W-:Y:S01]  /*4c40*/  @!P2 FSEL R4, R4, -INF , !P1 ;  /* 0xff8000000404a808 */ /* 0x000fe20004800000 */
[----:B------:R-:W-:Y:S01]  /*4c50*/  IMAD.WIDE.U32 R62, R62, -0x2daee0ad, RZ ;  /* 0xd2511f533e3e7825 */ /* 0x000fe200078e00ff */
[----:B------:R-:W-:Y:S02]  /*4c60*/  FSEL R0, R0, RZ, P5 ;  /* 0x000000ff00007208 */ /* 0x000fe40002800000 */
[----:B------:R-:W-:Y:S01]  /*4c70*/  @!P2 FSEL R6, R6, -INF , !P6 ;  /* 0xff8000000606a808 */ /* 0x000fe20007000000 */
[----:B------:R-:W-:Y:S01]  /*4c80*/  FFMA.FTZ R7, R234, UR5, R7 ;  /* 0x00000005ea077c23 */ /* 0x000fe20008010007 */
[----:B------:R-:W-:Y:S01]  /*4c90*/  LOP3.LUT R60, R103, UR52, R58, 0x96, !PT ;  /* 0x00000034673c7c12 */ /* 0x000fe2000f8e963a */
[----:B------:R-:W-:Y:S01]  /*4ca0*/  FFMA.FTZ R4, R4, UR18, -R2 ;  /* 0x0000001204047c23 */ /* 0x000fe20008010802 */
[----:B------:R-:W-:Y:S01]  /*4cb0*/  LOP3.LUT R58, R63, UR54, R102, 0x96, !PT ;  /* 0x000000363f3a7c12 */ /* 0x000fe2000f8e9666 */
[----:B------:R-:W-:Y:S01]  /*4cc0*/  FFMA.FTZ R6, R6, UR18, -R0 ;  /* 0x0000001206067c23 */ /* 0x000fe20008010800 */
[----:B------:R-:W-:Y:S01]  /*4cd0*/  @!P2 FSEL R7, R7, -INF , !P4 ;  /* 0xff8000000707a808 */ /* 0x000fe20006000000 */
[----:B------:R1:W4:Y:S01]  /*4ce0*/  MUFU.EX2 R177, R4 ;  /* 0x0000000400b17308 */ /* 0x0003220000000800 */
[----:B------:R-:W-:Y:S01]  /*4cf0*/  @!P2 FSEL R8, R8, -INF , !P3 ;  /* 0xff8000000808a808 */ /* 0x000fe20005800000 */
[----:B------:R-:W-:Y:S01]  /*4d00*/  FFMA.FTZ R5, R5, UR18, -R2 ;  /* 0x0000001205057c23 */ /* 0x000fe20008010802 */
[CC--:B------:R-:W-:Y:S01]  /*4d10*/  @!P2 ISETP.GE.AND P5, PT, R57.reuse, R56.reuse, PT ;  /* 0x000000383900a20c */ /* 0x0c0fe20003fa6270 */
[----:B------:R-:W-:Y:S01]  /*4d20*/  IMAD.WIDE.U32 R60, R60, -0x326172a9, RZ ;  /* 0xcd9e8d573c3c7825 */ /* 0x000fe200078e00ff */
[-C--:B------:R-:W-:Y:S03]  /*4d30*/  @!P2 ISETP.GE.AND P1, PT, R57, R3.reuse, PT ;  /* 0x000000033900a20c */ /* 0x080fe60003f26270 */
[----:B------:R-:W-:Y:S02]  /*4d40*/  FFMA.FTZ R7, R7, UR18, -R0 ;  /* 0x0000001207077c23 */ /* 0x000fe40008010800 */
[----:B------:R4:W-:Y:S01]  /*4d50*/  MUFU.EX2 R178, R6 ;  /* 0x0000000600b27308 */ /* 0x0009e20000000800 */
[----:B------:R-:W-:Y:S01]  /*4d60*/  LOP3.LUT R104, R61, UR53, R104, 0x96, !PT ;  /* 0x000000353d687c12 */ /* 0x000fe2000f8e9668 */
[----:B------:R-:W-:Y:S04]  /*4d70*/  IMAD.WIDE.U32 R58, R58, -0x326172a9, RZ ;  /* 0xcd9e8d573a3a7825 */ /* 0x000fe800078e00ff */
[----:B------:R-:W-:Y:S01]  /*4d80*/  FFMA.FTZ R10, R235, UR5, R10 ;  /* 0x00000005eb0a7c23 */ /* 0x000fe2000801000a */
[----:B------:R-:W-:Y:S01]  /*4d90*/  FFMA.FTZ R9, R236, UR5, R9 ;  /* 0x00000005ec097c23 */ /* 0x000fe20008010009 */
[----:B------:R-:W-:Y:S01]  /*4da0*/  FFMA.FTZ R8, R8, UR18, -R2 ;  /* 0x0000001208087c23 */ /* 0x000fe20008010802 */
[----:B------:R-:W-:Y:S01]  /*4db0*/  LOP3.LUT R60, R59, UR55, R60, 0x96, !PT ;  /* 0x000000373b3c7c12 */ /* 0x000fe2000f8e963c */
[----:B------:R4:W4:Y:S01]  /*4dc0*/  MUFU.EX2 R111, R5 ;  /* 0x00000005006f7308 */ /* 0x0009220000000800 */
[----:B------:R-:W-:Y:S01]  /*4dd0*/  @!P2 FSEL R10, R10, -INF , !P0 ;  /* 0xff8000000a0aa808 */ /* 0x000fe20004000000 */
[----:B------:R-:W-:Y:S01]  /*4de0*/  IMAD.WIDE.U32 R52, R104, -0x2daee0ad, RZ ;  /* 0xd2511f5368347825 */ /* 0x000fe200078e00ff */
[----:B------:R-:W-:Y:S03]  /*4df0*/  @!P2 FSEL R9, R9, -INF , !P5 ;  /* 0xff8000000909a808 */ /* 0x000fe60006800000 */
[----:B------:R-:W-:Y:S01]  /*4e00*/  FFMA.FTZ R12, R237, UR5, R12 ;  /* 0x00000005ed0c7c23 */ /* 0x000fe2000801000c */
[----:B------:R-:W-:Y:S04]  /*4e10*/  IMAD.WIDE.U32 R60, R60, -0x2daee0ad, RZ ;  /* 0xd2511f533c3c7825 */ /* 0x000fe800078e00ff */
[----:B------:R-:W-:Y:S01]  /*4e20*/  FFMA.FTZ R10, R10, UR18, -R0 ;  /* 0x000000120a0a7c23 */ /* 0x000fe20008010800 */
[----:B------:R4:W4:Y:S01]  /*4e30*/  MUFU.EX2 R176, R7 ;  /* 0x0000000700b07308 */ /* 0x0009220000000800 */
[----:B------:R-:W-:Y:S01]  /*4e40*/  FFMA.FTZ R9, R9, UR18, -R2 ;  /* 0x0000001209097c23 */ /* 0x000fe20008010802 */
[----:B-1----:R-:W-:Y:S01]  /*4e50*/  LOP3.LUT R4, R53, UR56, R62, 0x96, !PT ;  /* 0x0000003835047c12 */ /* 0x002fe2000f8e963e */
[----:B------:R-:W-:Y:S01]  /*4e60*/  @!P2 VIADD R57, R215, 0x10 ;  /* 0x00000010d739a836 */ /* 0x000fe20000000000 */
[----:B----4-:R-:W-:Y:S01]  /*4e70*/  LOP3.LUT R6, R61, UR58, R52, 0x96, !PT ;  /* 0x0000003a3d067c12 */ /* 0x010fe2000f8e9634 */
[----:B------:R-:W-:Y:S02]  /*4e80*/  @!P2 VIADD R53, R215, 0x18 ;  /* 0x00000018d735a836 */ /* 0x000fe40000000000 */
[----:B------:R-:W-:Y:S01]  /*4e90*/  FFMA.FTZ R13, R239, UR5, R13 ;  /* 0x00000005ef0d7c23 */ /* 0x000fe2000801000d */
[----:B------:R-:W-:Y:S02]  /*4ea0*/  FFMA.FTZ R11, R236, UR5, R11 ;  /* 0x00000005ec0b7c23 */ /* 0x000fe4000801000b */
[----:B------:R1:W-:Y:S01]  /*4eb0*/  MUFU.EX2 R109, R8 ;  /* 0x00000008006d7308 */ /* 0x0003e20000000800 */
[----:B------:R-:W-:Y:S01]  /*4ec0*/  IMAD.WIDE.U32 R4, R4, -0x326172a9, RZ ;  /* 0xcd9e8d5704047825 */ /* 0x000fe200078e00ff */
[CC--:B------:R-:W-:Y:S02]  /*4ed0*/  @!P2 ISETP.GE.AND P6, PT, R57.reuse, R56.reuse, PT ;  /* 0x000000383900a20c */ /* 0x0c0fe40003fc6270 */
[-C--:B------:R-:W-:Y:S01]  /*4ee0*/  @!P2 ISETP.GE.AND P4, PT, R57, R3.reuse, PT ;  /* 0x000000033900a20c */ /* 0x080fe20003f86270 */
[----:B------:R-:W-:Y:S01]  /*4ef0*/  @!P2 VIADD R57, R215, 0x11 ;  /* 0x00000011d739a836 */ /* 0x000fe20000000000 */
[----:B------:R-:W-:Y:S01]  /*4f00*/  LOP3.LUT R5, R5, UR57, R58, 0x96, !PT ;  /* 0x0000003905057c12 */ /* 0x000fe2000f8e963a */
[----:B------:R-:W-:Y:S03]  /*4f10*/  FFMA.FTZ R16, R240, UR5, R16 ;  /* 0x00000005f0107c23 */ /* 0x000fe60008010010 */
[----:B------:R4:W4:Y:S01]  /*4f20*/  MUFU.EX2 R107, R9 ;  /* 0x00000009006b7308 */ /* 0x0009220000000800 */
[----:B------:R-:W-:Y:S01]  /*4f30*/  IMAD.WIDE.U32 R6, R6, -0x326172a9, RZ ;  /* 0xcd9e8d5706067825 */ /* 0x000fe200078e00ff */
[CC--:B------:R-:W-:Y:S02]  /*4f40*/  @!P2 ISETP.GE.AND P3, PT, R57.reuse, R56.reuse, PT ;  /* 0x000000383900a20c */ /* 0x0c0fe40003f66270 */
[-C--:B------:R-:W-:Y:S01]  /*4f50*/  @!P2 ISETP.GE.AND P5, PT, R57, R3.reuse, PT ;  /* 0x000000033900a20c */ /* 0x080fe20003fa6270 */
[----:B------:R-:W-:Y:S01]  /*4f60*/  @!P2 VIADD R57, R215, 0x19 ;  /* 0x00000019d739a836 */ /* 0x000fe20000000000 */
[----:B------:R-:W-:Y:S01]  /*4f70*/  @!P2 FSEL R12, R12, -INF , !P6 ;  /* 0xff8000000c0ca808 */ /* 0x000fe20007000000 */
[----:B------:R-:W-:Y:S03]  /*4f80*/  FFMA.FTZ R17, R241, UR5, R17 ;  /* 0x00000005f1117c23 */ /* 0x000fe60008010011 */
[----:B------:R4:W4:Y:S01]  /*4f90*/  MUFU.EX2 R110, R10 ;  /* 0x0000000a006e7308 */ /* 0x0009220000000800 */
[----:B-1----:R-:W-:Y:S01]  /*4fa0*/  LOP3.LUT R8, R7, UR59, R4, 0x96, !PT ;  /* 0x0000003b07087c12 */ /* 0x002fe2000f8e9604 */
[----:B------:R-:W-:Y:S01]  /*4fb0*/  IMAD.WIDE.U32 R4, R5, -0x2daee0ad, RZ ;  /* 0xd2511f5305047825 */ /* 0x000fe200078e00ff */
[CC--:B------:R-:W-:Y:S02]  /*4fc0*/  @!P2 ISETP.GE.AND P0, PT, R53.reuse, R56.reuse, PT ;  /* 0x000000383500a20c */ /* 0x0c0fe40003f06270 */
[-C--:B------:R-:W-:Y:S01]  /*4fd0*/  @!P2 ISETP.GE.AND P6, PT, R53, R3.reuse, PT ;  /* 0x000000033500a20c */ /* 0x080fe20003fc6270 */
[----:B------:R-:W-:Y:S01]  /*4fe0*/  FFMA.FTZ R18, R240, UR5, R18 ;  /* 0x00000005f0127c23 */ /* 0x000fe20008010012 */
[----:B------:R-:W-:Y:S01]  /*4ff0*/  LOP3.LUT R53, R6, 0xff, RZ, 0xc0, !PT ;  /* 0x000000ff06357812 */ /* 0x000fe200078ec0ff */
[----:B------:R-:W-:Y:S01]  /*5000*/  FFMA.FTZ R12, R12, UR18, -R2 ;  /* 0x000000120c0c7c23 */ /* 0x000fe20008010802 */
[----:B------:R-:W-:Y:S01]  /*5010*/  SHF.R.U32.HI R52, RZ, 0x18, R6 ;  /* 0x00000018ff347819 */ /* 0x000fe20000011606 */
[----:B------:R-:W-:Y:S01]  /*5020*/  FFMA.FTZ R19, R241, UR5, R19 ;  /* 0x00000005f1137c23 */ /* 0x000fe20008010013 */
[----:B------:R-:W-:Y:S01]  /*5030*/  LOP3.LUT R54, R6, 0xffff, RZ, 0xc0, !PT ;  /* 0x0000ffff06367812 */ /* 0x000fe200078ec0ff */
[----:B------:R-:W-:Y:S01]  /*5040*/  FFMA.FTZ R14, R237, UR5, R14 ;  /* 0x00000005ed0e7c23 */ /* 0x000fe2000801000e */
[----:B------:R-:W-:Y:S01]  /*5050*/  SHF.R.U32.HI R55, RZ, 0x10, R6 ;  /* 0x00000010ff377819 */ /* 0x000fe20000011606 */
[----:B------:R-:W-:Y:S01]  /*5060*/  FFMA.FTZ R15, R239, UR5, R15 ;  /* 0x00000005ef0f7c23 */ /* 0x000fe2000801000f */
[C---:B------:R-:W-:Y:S01]  /*5070*/  LOP3.LUT R6, R4.reuse, 0xff, RZ, 0xc0, !PT ;  /* 0x000000ff04067812 */ /* 0x040fe200078ec0ff */
[----:B------:R-:W-:Y:S01]  /*5080*/  MUFU.EX2 R104, R12 ;  /* 0x0000000c00687308 */ /* 0x000fe20000000800 */
[--C-:B------:R-:W-:Y:S02]  /*5090*/  SHF.R.U32.HI R7, RZ, 0x18, R4.reuse ;  /* 0x00000018ff077819 */ /* 0x100fe40000011604 */
[----:B----4-:R-:W-:Y:S02]  /*50a0*/  SHF.R.U32.HI R9, RZ, 0x10, R4 ;  /* 0x00000010ff097819 */ /* 0x010fe40000011604 */
[----:B------:R-:W-:Y:S02]  /*50b0*/  LOP3.LUT R10, R4, 0xffff, RZ, 0xc0, !PT ;  /* 0x0000ffff040a7812 */ /* 0x000fe400078ec0ff */
[C---:B------:R-:W-:Y:S02]  /*50c0*/  LOP3.LUT R4, R8.reuse, 0xffff, RZ, 0xc0, !PT ;  /* 0x0000ffff08047812 */ /* 0x040fe400078ec0ff */
[----:B------:R-:W-:Y:S02]  /*50d0*/  @!P2 FSEL R13, R13, -INF , !P3 ;  /* 0xff8000000d0da808 */ /* 0x000fe40005800000 */
[----:B------:R-:W-:Y:S02]  /*50e0*/  @!P2 ISETP.GE.AND P3, PT, R57, R3, PT ;  /* 0x000000033900a20c */ /* 0x000fe40003f66270 */
[----:B------:R-:W-:Y:S01]  /*50f0*/  LOP3.LUT R3, R5, UR60, R60, 0x96, !PT ;  /* 0x0000003c05037c12 */ /* 0x000fe2000f8e963c */
[----:B------:R-:W-:Y:S01]  /*5100*/  FFMA.FTZ R13, R13, UR18, -R2 ;  /* 0x000000120d0d7c23 */ /* 0x000fe20008010802 */
[----:B------:R-:W-:Y:S02]  /*5110*/  LOP3.LUT R5, R8, 0xff, RZ, 0xc0, !PT ;  /* 0x000000ff08057812 */ /* 0x000fe400078ec0ff */
[----:B------:R-:W-:Y:S01]  /*5120*/  SHF.R.U32.HI R4, RZ, 0x8, R4 ;  /* 0x00000008ff047819 */ /* 0x000fe20000011604 */
[----:B------:R-:W-:Y:S01]  /*5130*/  MUFU.EX2 R103, R13 ;  /* 0x0000000d00677308 */ /* 0x000fe20000000800 */
[----:B------:R-:W-:Y:S02]  /*5140*/  @!P2 FSEL R11, R11, -INF , !P1 ;  /* 0xff8000000b0ba808 */ /* 0x000fe40004800000 */
[----:B------:R-:W-:Y:S02]  /*5150*/  @!P2 ISETP.GE.AND P1, PT, R57, R56, PT ;  /* 0x000000383900a20c */ /* 0x000fe40003f26270 */
[----:B------:R-:W-:Y:S01]  /*5160*/  @!P2 FSEL R16, R16, -INF , !P0 ;  /* 0xff8000001010a808 */ /* 0x000fe20004000000 */
[----:B------:R-:W-:Y:S01]  /*5170*/  FFMA.FTZ R11, R11, UR18, -R0 ;  /* 0x000000120b0b7c23 */ /* 0x000fe20008010800 */
[----:B------:R-:W-:Y:S02]  /*5180*/  ISETP.LE.U32.AND P0, PT, R5, UR19, PT ;  /* 0x0000001305007c0c */ /* 0x000fe4000bf03070 */
[----:B------:R-:W-:Y:S01]  /*5190*/  LOP3.LUT R4, R4, 0xffff, RZ, 0xc0, !PT ;  /* 0x0000ffff04047812 */ /* 0x000fe200078ec0ff */
[----:B------:R-:W-:Y:S01]  /*51a0*/  FFMA.FTZ R16, R16, UR18, -R2 ;  /* 0x0000001210107c23 */ /* 0x000fe20008010802 */
[----:B------:R-:W-:Y:S01]  /*51b0*/  SHF.R.U32.HI R5, RZ, 0x10, R8 ;  /* 0x00000010ff057819 */ /* 0x000fe20000011608 */
[----:B------:R-:W1:Y:S01]  /*51c0*/  MUFU.EX2 R108, R11 ;  /* 0x0000000b006c7308 */ /* 0x000e620000000800 */
[----:B------:R-:W-:Y:S02]  /*51d0*/  @!P2 FSEL R17, R17, -INF , !P1 ;  /* 0xff8000001111a808 */ /* 0x000fe40004800000 */
[----:B------:R-:W-:Y:S02]  /*51e0*/  ISETP.LE.U32.AND P1, PT, R4, UR19, PT ;  /* 0x0000001304007c0c */ /* 0x000fe4000bf23070 */
[----:B------:R-:W-:Y:S01]  /*51f0*/  LOP3.LUT R4, R5, 0xff, RZ, 0xc0, !PT ;  /* 0x000000ff05047812 */ /* 0x000fe200078ec0ff */
[----:B------:R-:W-:Y:S01]  /*5200*/  FFMA.FTZ R2, R17, UR18, -R2 ;  /* 0x0000001211027c23 */ /* 0x000fe20008010802 */
[----:B------:R-:W-:Y:S01]  /*5210*/  @!P2 FSEL R18, R18, -INF , !P6 ;  /* 0xff8000001212a808 */ /* 0x000fe20007000000 */
[----:B------:R-:W-:Y:S01]  /*5220*/  @!P0 FADD.FTZ R177, -R177, -RZ ;  /* 0x800000ffb1b18221 */ /* 0x000fe20000010100 */
[----:B------:R-:W-:Y:S01]  /*5230*/  ISETP.LE.U32.AND P6, PT, R4, UR19, PT ;  /* 0x0000001304007c0c */ /* 0x000fe2000bfc3070 */
[----:B------:R4:W-:Y:S01]  /*5240*/  MUFU.EX2 R65, R2 ;  /* 0x0000000200417308 */ /* 0x0009e20000000800 */
[----:B------:R-:W-:Y:S01]  /*5250*/  SHF.R.U32.HI R4, RZ, 0x8, R54 ;  /* 0x00000008ff047819 */ /* 0x000fe20000011636 */
[----:B------:R-:W-:Y:S01]  /*5260*/  FFMA.FTZ R18, R18, UR18, -R0 ;  /* 0x0000001212127c23 */ /* 0x000fe20008010800 */
[----:B------:R-:W-:Y:S02]  /*5270*/  SHF.R.U32.HI R8, RZ, 0x18, R8 ;  /* 0x00000018ff087819 */ /* 0x000fe40000011608 */
[----:B------:R-:W-:Y:S01]  /*5280*/  @!P2 FSEL R19, R19, -INF , !P3 ;  /* 0xff8000001313a808 */ /* 0x000fe20005800000 */
[----:B------:R-:W-:Y:S01]  /*5290*/  @!P1 FADD.FTZ R111, -R111, -RZ ;  /* 0x800000ff6f6f9221 */ /* 0x000fe20000010100 */
[----:B------:R-:W-:Y:S03]  /*52a0*/  @!P2 FSEL R14, R14, -INF , !P4 ;  /* 0xff8000000e0ea808 */ /* 0x000fe60006000000 */
[----:B------:R-:W-:Y:S01]  /*52b0*/  MUFU.EX2 R102, R18 ;  /* 0x0000001200667308 */ /* 0x000fe20000000800 */
[----:B------:R-:W-:Y:S02]  /*52c0*/  @!P2 FSEL R15, R15, -INF , !P5 ;  /* 0xff8000000f0fa808 */ /* 0x000fe40006800000 */
[----:B------:R-:W-:Y:S01]  /*52d0*/  LOP3.LUT R4, R4, 0xffff, RZ, 0xc0, !PT ;  /* 0x0000ffff04047812 */ /* 0x000fe200078ec0ff */
[----:B------:R-:W-:Y:S01]  /*52e0*/  @!P6 FADD.FTZ R178, -R178, -RZ ;  /* 0x800000ffb2b2e221 */ /* 0x000fe20000010100 */
[----:B------:R-:W-:Y:S01]  /*52f0*/  ISETP.LE.U32.AND P2, PT, R8, UR19, PT ;  /* 0x0000001308007c0c */ /* 0x000fe2000bf43070 */
[--C-:B------:R-:W-:Y:S01]  /*5300*/  FFMA.FTZ R14, R14, UR18, -R0.reuse ;  /* 0x000000120e0e7c23 */ /* 0x100fe20008010800 */
[----:B------:R-:W-:Y:S01]  /*5310*/  ISETP.LE.U32.AND P1, PT, R4, UR19, PT ;  /* 0x0000001304007c0c */ /* 0x000fe2000bf23070 */
[--C-:B------:R-:W-:Y:S01]  /*5320*/  FFMA.FTZ R15, R15, UR18, -R0.reuse ;  /* 0x000000120f0f7c23 */ /* 0x100fe20008010800 */
[----:B------:R-:W-:Y:S01]  /*5330*/  LOP3.LUT R4, R55, 0xff, RZ, 0xc0, !PT ;  /* 0x000000ff37047812 */ /* 0x000fe200078ec0ff */
[----:B------:R-:W-:Y:S01]  /*5340*/  FFMA.FTZ R0, R19, UR18, -R0 ;  /* 0x0000001213007c23 */ /* 0x000fe20008010800 */
[C---:B------:R-:W-:Y:S01]  /*5350*/  LOP3.LUT R5, R3.reuse, 0xff, RZ, 0xc0, !PT ;  /* 0x000000ff03057812 */ /* 0x040fe200078ec0ff */
[----:B------:R-:W1:Y:S01]  /*5360*/  MUFU.EX2 R106, R14 ;  /* 0x0000000e006a7308 */ /* 0x000e620000000800 */
[----:B------:R-:W-:Y:S02]  /*5370*/  ISETP.LE.U32.AND P6, PT, R4, UR19, PT ;  /* 0x0000001304007c0c */ /* 0x000fe4000bfc3070 */
[----:B------:R-:W-:Y:S02]  /*5380*/  LOP3.LUT R4, R3, 0xffff, RZ, 0xc0, !PT ;  /* 0x0000ffff03047812 */ /* 0x000fe400078ec0ff */
[----:B------:R-:W-:Y:S01]  /*5390*/  ISETP.LE.U32.AND P5, PT, R52, UR19, PT ;  /* 0x0000001334007c0c */ /* 0x000fe2000bfa3070 */
[----:B------:R-:W-:Y:S01]  /*53a0*/  @!P2 FADD.FTZ R176, -R176, -RZ ;  /* 0x800000ffb0b0a221 */ /* 0x000fe20000010100 */
[----:B------:R-:W-:Y:S03]  /*53b0*/  ISETP.LE.U32.AND P2, PT, R5, UR19, PT ;  /* 0x0000001305007c0c */ /* 0x000fe6000bf43070 */
[----:B------:R1:W-:Y:S01]  /*53c0*/  MUFU.EX2 R67, R0 ;  /* 0x0000000000437308 */ /* 0x0003e20000000800 */
[----:B------:R-:W-:Y:S01]  /*53d0*/  ISETP.LE.U32.AND P4, PT, R53, UR19, PT ;  /* 0x0000001335007c0c */ /* 0x000fe2000bf83070 */
[----:B------:R-:W-:Y:S01]  /*53e0*/  @!P1 FADD.FTZ R107, -R107, -RZ ;  /* 0x800000ff6b6b9221 */ /* 0x000fe20000010100 */
[----:B----4-:R-:W-:Y:S02]  /*53f0*/  SHF.R.U32.HI R2, RZ, 0x8, R4 ;  /* 0x00000008ff027819 */ /* 0x010fe40000011604 */
[--C-:B------:R-:W-:Y:S01]  /*5400*/  SHF.R.U32.HI R5, RZ, 0x18, R3.reuse ;  /* 0x00000018ff057819 */ /* 0x100fe20000011603 */
[----:B------:R-:W-:Y:S01]  /*5410*/  @!P6 FADD.FTZ R110, -R110, -RZ ;  /* 0x800000ff6e6ee221 */ /* 0x000fe20000010100 */
[----:B------:R-:W-:Y:S03]  /*5420*/  LOP3.LUT R2, R2, 0xffff, RZ, 0xc0, !PT ;  /* 0x0000ffff02027812 */ /* 0x000fe600078ec0ff */
[----:B------:R-:W4:Y:S01]  /*5430*/  MUFU.EX2 R105, R15 ;  /* 0x0000000f00697308 */ /* 0x000f220000000800 */
[----:B------:R-:W-:Y:S01]  /*5440*/  SHF.R.U32.HI R4, RZ, 0x8, R10 ;  /* 0x00000008ff047819 */ /* 0x000fe2000001160a */
[----:B-1----:R-:W-:Y:S01]  /*5450*/  @!P5 FADD.FTZ R108, -R108, -RZ ;  /* 0x800000ff6c6cd221 */ /* 0x002fe20000010100 */
[----:B------:R-:W-:Y:S01]  /*5460*/  SHF.R.U32.HI R3, RZ, 0x10, R3 ;  /* 0x00000010ff037819 */ /* 0x000fe20000011603 */
[----:B------:R-:W-:Y:S01]  /*5470*/  @!P2 FADD.FTZ R104, -R104, -RZ ;  /* 0x800000ff6868a221 */ /* 0x000fe20000010100 */
[----:B------:R-:W-:Y:S01]  /*5480*/  ISETP.LE.U32.AND P6, PT, R2, UR19, PT ;  /* 0x0000001302007c0c */ /* 0x000fe2000bfc3070 */
[----:B------:R-:W-:Y:S01]  /*5490*/  @!P4 FADD.FTZ R109, -R109, -RZ ;  /* 0x800000ff6d6dc221 */ /* 0x000fe20000010100 */
[----:B------:R-:W-:Y:S03]  /*54a0*/  LOP3.LUT R3, R3, 0xff, RZ, 0xc0, !PT ;  /* 0x000000ff03037812 */ /* 0x000fe600078ec0ff */
[----:B------:R-:W1:Y:S01]  /*54b0*/  MUFU.EX2 R66, R16 ;  /* 0x0000001000427308 */ /* 0x000e620000000800 */
[----:B------:R-:W-:Y:S02]  /*54c0*/  LOP3.LUT R2, R4, 0xffff, RZ, 0xc0, !PT ;  /* 0x0000ffff04027812 */ /* 0x000fe400078ec0ff */
[----:B------:R-:W-:Y:S02]  /*54d0*/  ISETP.LE.U32.AND P5, PT, R3, UR19, PT ;  /* 0x0000001303007c0c */ /* 0x000fe4000bfa3070 */
[----:B------:R-:W-:Y:S02]  /*54e0*/  ISETP.LE.U32.AND P2, PT, R2, UR19, PT ;  /* 0x0000001302007c0c */ /* 0x000fe4000bf43070 */
[----:B------:R-:W-:Y:S02]  /*54f0*/  F2FP.RELU.BF16.F32.PACK_AB R3, R111, R177 ;  /* 0x000000b16f03723e */ /* 0x000fe400000018ff */
[----:B------:R-:W-:Y:S01]  /*5500*/  F2FP.RELU.BF16.F32.PACK_AB R2, R176, R178 ;  /* 0x000000b2b002723e */ /* 0x000fe200000018ff */
[----:B------:R-:W-:Y:S01]  /*5510*/  @!P6 FADD.FTZ R103, -R103, -RZ ;  /* 0x800000ff6767e221 */ /* 0x000fe20000010100 */
[----:B------:R-:W-:Y:S01]  /*5520*/  F2FP.RELU.BF16.F32.PACK_AB R0, R107, R109 ;  /* 0x0000006d6b00723e */ /* 0x000fe200000018ff */
[----:B------:R1:W-:Y:S01]  /*5530*/  STS [R225+0x12000], R3 ;  /* 0x01200003e1007388 */ /* 0x0003e20000000800 */
[----:B------:R-:W-:Y:S02]  /*5540*/  ISETP.LE.U32.AND P4, PT, R5, UR19, PT ;  /* 0x0000001305007c0c */ /* 0x000fe4000bf83070 */
[----:B------:R-:W-:Y:S01]  /*5550*/  LOP3.LUT R5, R9, 0xff, RZ, 0xc0, !PT ;  /* 0x000000ff09057812 */ /* 0x000fe200078ec0ff */
[----:B------:R1:W-:Y:S01]  /*5560*/  STS [R225+0x12400], R2 ;  /* 0x01240002e1007388 */ /* 0x0003e20000000800 */
[----:B------:R-:W-:Y:S01]  /*5570*/  ISETP.LE.U32.AND P0, PT, R7, UR19, PT ;  /* 0x0000001307007c0c */ /* 0x000fe2000bf03070 */
[----:B------:R-:W-:Y:S01]  /*5580*/  @!P5 FADD.FTZ R106, -R106, -RZ ;  /* 0x800000ff6a6ad221 */ /* 0x000fe20000010100 */
[----:B------:R-:W-:Y:S01]  /*5590*/  ISETP.LE.U32.AND P1, PT, R5, UR19, PT ;  /* 0x0000001305007c0c */ /* 0x000fe2000bf23070 */
[----:B------:R3:W-:Y:S01]  /*55a0*/  STS [R228+0x12000], R0 ;  /* 0x01200000e4007388 */ /* 0x0007e20000000800 */
[----:B------:R-:W-:Y:S01]  /*55b0*/  ISETP.LE.U32.AND P3, PT, R6, UR19, PT ;  /* 0x0000001306007c0c */ /* 0x000fe2000bf63070 */
[----:B------:R-:W-:Y:S01]  /*55c0*/  @!P2 FADD.FTZ R65, -R65, -RZ ;  /* 0x800000ff4141a221 */ /* 0x000fe20000010100 */
[----:B------:R-:W-:Y:S02]  /*55d0*/  F2FP.RELU.BF16.F32.PACK_AB R5, R103, R104 ;  /* 0x000000686705723e */ /* 0x000fe400000018ff */
[----:B------:R-:W-:Y:S01]  /*55e0*/  FSETP.GE.FTZ.AND P2, PT, R177, RZ, PT ;  /* 0x000000ffb100720b */ /* 0x000fe20003f56000 */
[----:B----4-:R-:W-:Y:S01]  /*55f0*/  @!P4 FADD.FTZ R105, -R105, -RZ ;  /* 0x800000ff6969c221 */ /* 0x010fe20000010100 */
[----:B------:R-:W-:Y:S02]  /*5600*/  FSETP.GE.FTZ.AND P6, PT, R178, RZ, PT ;  /* 0x000000ffb200720b */ /* 0x000fe40003fd6000 */
[----:B------:R-:W-:Y:S01]  /*5610*/  FSETP.GE.FTZ.AND P5, PT, R176, RZ, PT ;  /* 0x000000ffb000720b */ /* 0x000fe20003fb6000 */
[----:B------:R-:W-:Y:S01]  /*5620*/  @!P0 FADD.FTZ R67, -R67, -RZ ;  /* 0x800000ff43438221 */ /* 0x000fe20000010100 */
[----:B------:R-:W-:Y:S01]  /*5630*/  F2FP.RELU.BF16.F32.PACK_AB R4, R105, R106 ;  /* 0x0000006a6904723e */ /* 0x000fe200000018ff */
[----:B------:R-:W-:Y:S01]  /*5640*/  @!P1 FADD.FTZ R102, -R102, -RZ ;  /* 0x800000ff66669221 */ /* 0x000fe20000010100 */
[----:B------:R-:W-:Y:S01]  /*5650*/  FSETP.GE.FTZ.AND P0, PT, R109, RZ, PT ;  /* 0x000000ff6d00720b */ /* 0x000fe20003f16000 */
[----:B-1----:R-:W-:Y:S01]  /*5660*/  @!P3 FADD.FTZ R66, -R66, -RZ ;  /* 0x800000ff4242b221 */ /* 0x002fe20000010100 */
[----:B------:R-:W-:Y:S04]  /*5670*/  FSETP.GE.FTZ.AND P1, PT, R111, RZ, PT ;  /* 0x000000ff6f00720b */ /* 0x000fe80003f36000 */
[----:B------:R-:W-:Y:S02]  /*5680*/  F2FP.RELU.BF16.F32.PACK_AB R3, R65, R66 ;  /* 0x000000424103723e */ /* 0x000fe400000018ff */
[----:B------:R-:W-:Y:S02]  /*5690*/  F2FP.RELU.BF16.F32.PACK_AB R2, R67, R102 ;  /* 0x000000664302723e */ /* 0x000fe400000018ff */
[----:B---3--:R-:W-:Y:S05]  /*56a0*/  F2FP.RELU.BF16.F32.PACK_AB R0, R108, R110 ;  /* 0x0000006e6c00723e */ /* 0x008fea00000018ff */
[----:B------:R1:W-:Y:S04]  /*56b0*/  STS [R228+0x12400], R0 ;  /* 0x01240000e4007388 */ /* 0x0003e80000000800 */
[----:B------:R-:W-:Y:S04]  /*56c0*/  STS [R226+0x12000], R5 ;  /* 0x01200005e2007388 */ /* 0x000fe80000000800 */
[----:B------:R-:W-:Y:S04]  /*56d0*/  STS [R226+0x12400], R4 ;  /* 0x01240004e2007388 */ /* 0x000fe80000000800 */
[----:B------:R3:W-:Y:S04]  /*56e0*/  STS [R227+0x12400], R2 ;  /* 0x01240002e3007388 */ /* 0x0007e80000000800 */
[----:B------:R4:W-:Y:S01]  /*56f0*/  STS [R227+0x12000], R3 ;  /* 0x01200003e3007388 */ /* 0x0009e20000000800 */
[----:B-1----:R-:W-:Y:S05]  /*5700*/  LEA R0, R210, UR4, 0x1 ;  /* 0x00000004d2007c11 */ /* 0x002fea000f8e08ff */
[----:B------:R-:W1:Y:S01]  /*5710*/  LDSM.16.M88.4 R16, [R0+0x8000] ;  /* 0x008000000010783b */ /* 0x000e620000000200 */
[--C-:B---3--:R-:W-:Y:S02]  /*5720*/  IMAD.IADD R2, R205, 0x1, R0.reuse ;  /* 0x00000001cd027824 */ /* 0x108fe400078e0200 */
[C---:B----4-:R-:W-:Y:S05]  /*5730*/  IMAD.IADD R3, R201.reuse, 0x1, R0 ;  /* 0x00000001c9037824 */ /* 0x050fea00078e0200 */
[----:B------:R-:W3:Y:S01]  /*5740*/  LDSM.16.M88.4 R52, [R2+0x8000] ;  /* 0x008000000234783b */ /* 0x000ee20000000200 */
[----:B------:R-:W-:Y:S07]  /*5750*/  IMAD.IADD R64, R201, 0x1, R2 ;  /* 0x00000001c9407824 */ /* 0x000fee00078e0202 */
[----:B------:R-:W4:Y:S08]  /*5760*/  LDSM.16.M88.4 R56, [R3+0x8000] ;  /* 0x008000000338783b */ /* 0x000f300000000200 */
[----:B------:R-:W2:Y:S01]  /*5770*/  LDSM.16.M88.4 R60, [R64+0x8000] ;  /* 0x00800000403c783b */ /* 0x000ea20000000200 */
[C---:B-1----:R-:W-:Y:S06]  /*5780*/  HMMA.16816.F32.BF16 R4, R16.reuse, R112, RZ ;  /* 0x000000701004723c */ /* 0x042fec00000418ff */
[C---:B------:R-:W-:Y:S06]  /*5790*/  HMMA.16816.F32.BF16 R8, R16.reuse, R114, RZ ;  /* 0x000000721008723c */ /* 0x040fec00000418ff */
[C---:B------:R-:W-:Y:S06]  /*57a0*/  HMMA.16816.F32.BF16 R12, R16.reuse, R116, RZ ;  /* 0x00000074100c723c */ /* 0x040fec00000418ff */
[----:B------:R-:W-:Y:S06]  /*57b0*/  HMMA.16816.F32.BF16 R16, R16, R118, RZ ;  /* 0x000000761010723c */ /* 0x000fec00000418ff */
[C---:B---3--:R-:W-:Y:S06]  /*57c0*/  HMMA.16816.F32.BF16 R4, R52.reuse, R120, R4 ;  /* 0x000000783404723c */ /* 0x048fec0000041804 */
[C---:B------:R-:W-:Y:S06]  /*57d0*/  HMMA.16816.F32.BF16 R8, R52.reuse, R122, R8 ;  /* 0x0000007a3408723c */ /* 0x040fec0000041808 */
[C---:B------:R-:W-:Y:S06]  /*57e0*/  HMMA.16816.F32.BF16 R12, R52.reuse, R124, R12 ;  /* 0x0000007c340c723c */ /* 0x040fec000004180c */
[----:B------:R-:W-:Y:S01]  /*57f0*/  HMMA.16816.F32.BF16 R16, R52, R126, R16 ;  /* 0x0000007e3410723c */ /* 0x000fe20000041810 */
[----:B------:R-:W1:Y:S05]  /*5800*/  LDSM.16.M88.4 R52, [R0+0xa000] ;  /* 0x00a000000034783b */ /* 0x000e6a0000000200 */
[C---:B----4-:R-:W-:Y:S06]  /*5810*/  HMMA.16816.F32.BF16 R4, R56.reuse, R128, R4 ;  /* 0x000000803804723c */ /* 0x050fec0000041804 */
[C---:B------:R-:W-:Y:S06]  /*5820*/  HMMA.16816.F32.BF16 R8, R56.reuse, R130, R8 ;  /* 0x000000823808723c */ /* 0x040fec0000041808 */
[C---:B------:R-:W-:Y:S06]  /*5830*/  HMMA.16816.F32.BF16 R12, R56.reuse, R132, R12 ;  /* 0x00000084380c723c */ /* 0x040fec000004180c */
[----:B------:R-:W-:Y:S01]  /*5840*/  HMMA.16816.F32.BF16 R16, R56, R134, R16 ;  /* 0x000000863810723c */ /* 0x000fe20000041810 */
[----:B------:R-:W3:Y:S05]  /*5850*/  LDSM.16.M88.4 R56, [R2+0xa000] ;  /* 0x00a000000238783b */ /* 0x000eea0000000200 */
[C---:B--2---:R-:W-:Y:S06]  /*5860*/  HMMA.16816.F32.BF16 R4, R60.reuse, R136, R4 ;  /* 0x000000883c04723c */ /* 0x044fec0000041804 */
[C---:B------:R-:W-:Y:S06]  /*5870*/  HMMA.16816.F32.BF16 R8, R60.reuse, R138, R8 ;  /* 0x0000008a3c08723c */ /* 0x040fec0000041808 */
[C---:B------:R-:W-:Y:S06]  /*5880*/  HMMA.16816.F32.BF16 R12, R60.reuse, R140, R12 ;  /* 0x0000008c3c0c723c */ /* 0x040fec000004180c */
[----:B------:R-:W-:Y:S01]  /*5890*/  HMMA.16816.F32.BF16 R16, R60, R142, R16 ;  /* 0x0000008e3c10723c */ /* 0x000fe20000041810 */
[----:B------:R-:W2:Y:S05]  /*58a0*/  LDSM.16.M88.4 R60, [R3+0xa000] ;  /* 0x00a00000033c783b */ /* 0x000eaa0000000200 */
        /* <DEDUP_REMOVED lines=9> */
[C---:B--2---:R-:W-:Y:S06]  /*5940*/  HMMA.16816.F32.BF16 R4, R60.reuse, R160, R4 ;  /* 0x000000a03c04723c */ /* 0x044fec0000041804 */
[C---:B------:R-:W-:Y:S06]  /*5950*/  HMMA.16816.F32.BF16 R8, R60.reuse, R162, R8 ;  /* 0x000000a23c08723c */ /* 0x040fec0000041808 */
[C---:B------:R-:W-:Y:S06]  /*5960*/  HMMA.16816.F32.BF16 R12, R60.reuse, R164, R12 ;  /* 0x000000a43c0c723c */ /* 0x040fec000004180c */
[----:B------:R-:W-:Y:S06]  /*5970*/  HMMA.16816.F32.BF16 R16, R60, R166, R16 ;  /* 0x000000a63c10723c */ /* 0x000fec0000041810 */
[C---:B-1----:R-:W-:Y:S06]  /*5980*/  HMMA.16816.F32.BF16 R4, R52.reuse, R168, R4 ;  /* 0x000000a83404723c */ /* 0x042fec0000041804 */
[C---:B------:R-:W-:Y:S06]  /*5990*/  HMMA.16816.F32.BF16 R8, R52.reuse, R170, R8 ;  /* 0x000000aa3408723c */ /* 0x040fec0000041808 */
[C---:B------:R-:W-:Y:S06]  /*59a0*/  HMMA.16816.F32.BF16 R12, R52.reuse, R172, R12 ;  /* 0x000000ac340c723c */ /* 0x040fec000004180c */
[----:B------:R-:W-:Y:S06]  /*59b0*/  HMMA.16816.F32.BF16 R16, R52, R174, R16 ;  /* 0x000000ae3410723c */ /* 0x000fec0000041810 */
[C---:B------:R-:W-:Y:S01]  /*59c0*/  FADD.FTZ R0, -R101.reuse, R4 ;  /* 0x0000000465007221 */ /* 0x040fe20000010100 */
[C---:B------:R-:W-:Y:S04]  /*59d0*/  FADD.FTZ R5, -R101.reuse, R5 ;  /* 0x0000000565057221 */ /* 0x040fe80000010100 */
[-C--:B------:R-:W-:Y:S01]  /*59e0*/  FSEL R0, R0, R101.reuse, P2 ;  /* 0x0000006500007208 */ /* 0x080fe20001000000 */
[----:B------:R-:W-:Y:S01]  /*59f0*/  FADD.FTZ R8, -R101, R8 ;  /* 0x0000000865087221 */ /* 0x000fe20000010100 */
[-C--:B------:R-:W-:Y:S02]  /*5a00*/  FSEL R5, R5, R101.reuse, P1 ;  /* 0x0000006505057208 */ /* 0x080fe40000800000 */
[----:B------:R-:W-:Y:S01]  /*5a10*/  FSETP.GE.FTZ.AND P1, PT, R103, RZ, PT ;  /* 0x000000ff6700720b */ /* 0x000fe20003f36000 */
[----:B------:R-:W-:Y:S01]  /*5a20*/  FMUL.FTZ R177, R177, R0 ;  /* 0x00000000b1b17220 */ /* 0x000fe20000410000 */
[-C--:B------:R-:W-:Y:S01]  /*5a30*/  FSEL R8, R8, R101.reuse, P0 ;  /* 0x0000006508087208 */ /* 0x080fe20000000000 */
[----:B------:R-:W-:Y:S01]  /*5a40*/  FADD.FTZ R0, -R101, R9 ;  /* 0x0000000965007221 */ /* 0x000fe20000010100 */
[----:B------:R-:W-:Y:S01]  /*5a50*/  FSETP.GE.FTZ.AND P0, PT, R107, RZ, PT ;  /* 0x000000ff6b00720b */ /* 0x000fe20003f16000 */
[C---:B------:R-:W-:Y:S01]  /*5a60*/  FADD.FTZ R13, -R101.reuse, R13 ;  /* 0x0000000d650d7221 */ /* 0x040fe20000010100 */
[----:B------:R-:W-:Y:S01]  /*5a70*/  FSETP.GE.FTZ.AND P2, PT, R104, RZ, PT ;  /* 0x000000ff6800720b */ /* 0x000fe20003f56000 */
[----:B------:R-:W-:Y:S01]  /*5a80*/  FADD.FTZ R12, -R101, R12 ;  /* 0x0000000c650c7221 */ /* 0x000fe20000010100 */
[----:B------:R-:W-:Y:S01]  /*5a90*/  FSEL R0, R0, R101, P0 ;  /* 0x0000006500007208 */ /* 0x000fe20000000000 */
[----:B------:R-:W-:Y:S01]  /*5aa0*/  FMUL.FTZ R5, R111, R5 ;  /* 0x000000056f057220 */ /* 0x000fe20000410000 */
[-C--:B------:R-:W-:Y:S01]  /*5ab0*/  FSEL R9, R13, R101.reuse, P1 ;  /* 0x000000650d097208 */ /* 0x080fe20000800000 */
[----:B------:R-:W-:Y:S01]  /*5ac0*/  FMUL.FTZ R109, R109, R8 ;  /* 0x000000086d6d7220 */ /* 0x000fe20000410000 */
[----:B------:R-:W-:Y:S01]  /*5ad0*/  FSETP.GE.FTZ.AND P1, PT, R66, RZ, PT ;  /* 0x000000ff4200720b */ /* 0x000fe20003f36000 */
[----:B------:R-:W-:Y:S01]  /*5ae0*/  FMUL.FTZ R107, R107, R0 ;  /* 0x000000006b6b7220 */ /* 0x000fe20000410000 */
[----:B------:R-:W-:Y:S01]  /*5af0*/  FSETP.GE.FTZ.AND P0, PT, R65, RZ, PT ;  /* 0x000000ff4100720b */ /* 0x000fe20003f16000 */
[----:B------:R-:W-:Y:S01]  /*5b00*/  FADD.FTZ R0, -R101, R16 ;  /* 0x0000001065007221 */ /* 0x000fe20000010100 */
[----:B------:R-:W-:Y:S01]  /*5b10*/  FSEL R12, R12, R101, P2 ;  /* 0x000000650c0c7208 */ /* 0x000fe20001000000 */
[----:B------:R-:W-:Y:S01]  /*5b20*/  FMUL.FTZ R9, R103, R9 ;  /* 0x0000000967097220 */ /* 0x000fe20000410000 */
[----:B------:R-:W-:Y:S01]  /*5b30*/  F2FP.BF16.F32.PACK_AB R8, R5, R177 ;  /* 0x000000b10508723e */ /* 0x000fe200000010ff */
[----:B------:R-:W-:Y:S01]  /*5b40*/  FADD.FTZ R16, -R100, R6 ;  /* 0x0000000664107221 */ /* 0x000fe20000010100 */
[----:B------:R-:W-:Y:S01]  /*5b50*/  FSEL R0, R0, R101, P1 ;  /* 0x0000006500007208 */ /* 0x000fe20000800000 */
[----:B------:R-:W-:Y:S01]  /*5b60*/  FMUL.FTZ R104, R104, R12 ;  /* 0x0000000c68687220 */ /* 0x000fe20000410000 */
[----:B------:R-:W-:Y:S01]  /*5b70*/  PLOP3.LUT P1, PT, PT, PT, UP2, 0x80, 0x0 ;  /* 0x000000000000781c */ /* 0x000fe20003f2f028 */
[----:B------:R-:W-:Y:S01]  /*5b80*/  FADD.FTZ R13, -R100, R7 ;  /* 0x00000007640d7221 */ /* 0x000fe20000010100 */
[----:B------:R-:W-:Y:S01]  /*5b90*/  F2FP.BF16.F32.PACK_AB R12, R107, R109 ;  /* 0x0000006d6b0c723e */ /* 0x000fe200000010ff */
[----:B------:R-:W-:Y:S01]  /*5ba0*/  FMUL.FTZ R66, R66, R0 ;  /* 0x0000000042427220 */ /* 0x000fe20000410000 */
[----:B------:R-:W-:Y:S01]  /*5bb0*/  F2FP.BF16.F32.PACK_AB R9, R9, R104 ;  /* 0x000000680909723e */ /* 0x000fe200000010ff */
[----:B------:R-:W-:Y:S04]  /*5bc0*/  @P0 FADD.FTZ R101, -R101, R17 ;  /* 0x0000001165650221 */ /* 0x000fe80000010100 */
[----:B------:R-:W-:Y:S04]  /*5bd0*/  FMUL.FTZ R65, R65, R101 ;  /* 0x0000006541417220 */ /* 0x000fe80000410000 */
[----:B------:R-:W-:Y:S05]  /*5be0*/  @!P1 BRA `(.L_x_552) ;  /* 0x0000000000e49947 */ /* 0x000fea0003800000 */
[----:B------:R-:W1:Y:S01]  /*5bf0*/  LDC R7, c[0x0][0x240] ;  /* 0x00009000ff077b82 */ /* 0x000e620000000800 */
[----:B------:R-:W-:Y:S01]  /*5c00*/  UMOV UR13, 0xffffc000 ;  /* 0xffffc000000d7882 */ /* 0x000fe20000000000 */
[----:B------:R-:W-:Y:S04]  /*5c10*/  ULOP3.LUT UR12, UR8, 0x1, URZ, 0xc0, !UPT ;  /* 0x00000001080c7892 */ /* 0x000fe8000f8ec03f */
[----:B------:R-:W-:Y:S02]  /*5c20*/  UISETP.NE.U32.AND UP0, UPT, UR12, 0x1, UPT ;  /* 0x000000010c00788c */ /* 0x000fe4000bf05070 */
[----:B------:R-:W2:Y:S02]  /*5c30*/  LDC R17, c[0x0][0x244] ;  /* 0x00009100ff117b82 */ /* 0x000ea40000000800 */
[----:B------:R-:W-:Y:S03]  /*5c40*/  USEL UR12, UR13, 0x4000, !UP0 ;  /* 0x000040000d0c7887 */ /* 0x000fe6000c000000 */
[----:B------:R-:W-:Y:S02]  /*5c50*/  ULDC UR13, c[0x0][0x2d0] ;  /* 0x0000b400000d7ab9 */ /* 0x000fe40000000800 */
[----:B------:R-:W-:Y:S01]  /*5c60*/  ISETP.GE.AND P3, PT, R230, UR13, PT ;  /* 0x0000000de6007c0c */ /* 0x000fe2000bf66270 */
[----:B------:R-:W-:Y:S01]  /*5c70*/  VIADD R214, R214, UR12 ;  /* 0x0000000cd6d67c36 */ /* 0x000fe20008000000 */
[----:B------:R-:W-:Y:S01]  /*5c80*/  ISETP.GE.AND P2, PT, R229, UR13, PT ;  /* 0x0000000de5007c0c */ /* 0x000fe2000bf46270 */
[----:B------:R-:W-:Y:S02]  /*5c90*/  VIADD R217, R217, UR12 ;  /* 0x0000000cd9d97c36 */ /* 0x000fe40008000000 */
[----:B------:R-:W-:Y:S08]  /*5ca0*/  VIADD R199, R199, UR12 ;  /* 0x0000000cc7c77c36 */ /* 0x000ff00008000000 */
[----:B------:R3:W-:Y:S04]  /*5cb0*/  @P3 STS [R214], RZ ;  /* 0x000000ffd6003388 */ /* 0x0007e80000000800 */
[----:B------:R3:W-:Y:S01]  /*5cc0*/  @P3 STS [R214+0x4], RZ ;  /* 0x000004ffd6003388 */ /* 0x0007e20000000800 */
[----:B-1----:R-:W-:Y:S03]  /*5cd0*/  IMAD.U32 R3, R7, -0x40, RZ ;  /* 0xffffffc007037824 */ /* 0x002fe600078e00ff */
[----:B------:R3:W-:Y:S02]  /*5ce0*/  @P3 STS [R214+0x8], RZ ;  /* 0x000008ffd6003388 */ /* 0x0007e40000000800 */
[-C--:B------:R-:W-:Y:S02]  /*5cf0*/  LEA R2, P0, R3, R220.reuse, 0x1 ;  /* 0x000000dc03027211 */ /* 0x080fe400078008ff */
[----:B------:R3:W-:Y:S01]  /*5d00*/  @P3 STS [R214+0xc], RZ ;  /* 0x00000cffd6003388 */ /* 0x0007e20000000800 */
[----:B------:R-:W-:Y:S02]  /*5d10*/  LEA R0, P4, R7, R3, 0x5 ;  /* 0x0000000307007211 */ /* 0x000fe400078828ff */
[----:B------:R-:W-:Y:S02]  /*5d20*/  SHF.R.S32.HI R5, RZ, 0x1f, R3 ;  /* 0x0000001fff057819 */ /* 0x000fe40000011403 */
[----:B------:R-:W-:Y:S02]  /*5d30*/  LEA.HI.X.SX32 R3, R3, R221, 0x1, P0 ;  /* 0x000000dd03037211 */ /* 0x000fe400000f0eff */
[C---:B------:R-:W-:Y:S01]  /*5d40*/  @!P2 LEA R4, P0, R0.reuse, R220, 0x1 ;  /* 0x000000dc0004a211 */ /* 0x040fe200078008ff */
[----:B------:R-:W-:Y:S01]  /*5d50*/  IMAD.MOV.U32 R220, RZ, RZ, R2 ;  /* 0x000000ffffdc7224 */ /* 0x000fe200078e0002 */
[C---:B--2---:R-:W-:Y:S01]  /*5d60*/  LEA.HI.X R5, R7.reuse, R5, R17, 0x5, P4 ;  /* 0x0000000507057211 */ /* 0x044fe200020f2c11 */
[----:B------:R-:W-:Y:S01]  /*5d70*/  @!PT LDS RZ, [RZ] ;  /* 0x00000000fffff984 */ /* 0x000fe20000000800 */
[----:B------:R-:W-:Y:S01]  /*5d80*/  @!PT LDS RZ, [RZ] ;  /* 0x00000000fffff984 */ /* 0x000fe20000000800 */
[----:B------:R-:W-:Y:S01]  /*5d90*/  @!PT LDS RZ, [RZ] ;  /* 0x00000000fffff984 */ /* 0x000fe20000000800 */
[----:B------:R3:W-:Y:S01]  /*5da0*/  @!P3 LDGSTS.E.BYPASS.LTC128B.128 [R217], desc[UR6][R2.64] ;  /* 0x0000000002d9bfae */ /* 0x0007e2000b901d46 */
[C---:B------:R-:W-:Y:S02]  /*5db0*/  @!P3 LEA R6, P4, R7.reuse, R2, 0x6 ;  /* 0x000000020706b211 */ /* 0x040fe400078830ff */
        /* <DEDUP_REMOVED lines=28> */
.L_x_552:
[-C--:B---3--:R-:W-:Y:S01]  /*5f80*/  FSEL R3, R16, R100.reuse, P6 ;  /* 0x0000006410037208 */ /* 0x088fe20003000000 */
[C---:B------:R-:W-:Y:S01]  /*5f90*/  FADD.FTZ R0, -R100.reuse, R10 ;  /* 0x0000000a64007221 */ /* 0x040fe20000010100 */
[----:B------:R-:W-:Y:S01]  /*5fa0*/  FSEL R2, R13, R100, P5 ;  /* 0x000000640d027208 */ /* 0x000fe20002800000 */
[----:B------:R-:W-:Y:S01]  /*5fb0*/  FADD.FTZ R11, -R100, R11 ;  /* 0x0000000b640b7221 */ /* 0x000fe20000010100 */
[----:B------:R-:W-:Y:S01]  /*5fc0*/  FSETP.GE.FTZ.AND P0, PT, R110, RZ, PT ;  /* 0x000000ff6e00720b */ /* 0x000fe20003f16000 */
[----:B------:R-:W-:Y:S01]  /*5fd0*/  FMUL.FTZ R178, R178, R3 ;  /* 0x00000003b2b27220 */ /* 0x000fe20000410000 */
[----:B------:R-:W-:Y:S01]  /*5fe0*/  FSETP.GE.FTZ.AND P2, PT, R108, RZ, PT ;  /* 0x000000ff6c00720b */ /* 0x000fe20003f56000 */
[----:B------:R-:W-:Y:S01]  /*5ff0*/  FMUL.FTZ R3, R176, R2 ;  /* 0x00000002b0037220 */ /* 0x000fe20000410000 */
[----:B------:R-:W-:Y:S01]  /*6000*/  FSEL R0, R0, R100, P0 ;  /* 0x0000006400007208 */ /* 0x000fe20000000000 */
[C---:B------:R-:W-:Y:S01]  /*6010*/  FADD.FTZ R4, -R100.reuse, R14 ;  /* 0x0000000e64047221 */ /* 0x040fe20000010100 */
[----:B------:R-:W-:Y:S01]  /*6020*/  FSETP.GE.FTZ.AND P0, PT, R67, RZ, PT ;  /* 0x000000ff4300720b */ /* 0x000fe20003f16000 */
[----:B------:R-:W-:Y:S01]  /*6030*/  FADD.FTZ R15, -R100, R15 ;  /* 0x0000000f640f7221 */ /* 0x000fe20000010100 */
[----:B------:R-:W-:Y:S01]  /*6040*/  F2FP.BF16.F32.PACK_AB R3, R3, R178 ;  /* 0x000000b20303723e */ /* 0x000fe200000010ff */
[----:B------:R-:W-:Y:S01]  /*6050*/  FMUL.FTZ R110, R110, R0 ;  /* 0x000000006e6e7220 */ /* 0x000fe20000410000 */
[----:B------:R-:W-:Y:S01]  /*6060*/  FSEL R2, R11, R100, P2 ;  /* 0x000000640b027208 */ /* 0x000fe20001000000 */
[----:B------:R-:W-:Y:S01]  /*6070*/  FADD.FTZ R0, -R100, R18 ;  /* 0x0000001264007221 */ /* 0x000fe20000010100 */
[----:B------:R-:W-:Y:S01]  /*6080*/  FSETP.GE.FTZ.AND P3, PT, R105, RZ, PT ;  /* 0x000000ff6900720b */ /* 0x000fe20003f76000 */
[----:B------:R1:W-:Y:S01]  /*6090*/  STS [R225+0x10400], R3 ;  /* 0x01040003e1007388 */ /* 0x0003e20000000800 */
[----:B------:R-:W-:Y:S01]  /*60a0*/  FSETP.GE.FTZ.AND P4, PT, R106, RZ, PT ;  /* 0x000000ff6a00720b */ /* 0x000fe20003f96000 */
[----:B------:R-:W-:Y:S01]  /*60b0*/  FMUL.FTZ R108, R108, R2 ;  /* 0x000000026c6c7220 */ /* 0x000fe20000410000 */
[-C--:B------:R-:W-:Y:S01]  /*60c0*/  FSEL R2, R15, R100.reuse, P3 ;  /* 0x000000640f027208 */ /* 0x080fe20001800000 */
[----:B------:R-:W-:Y:S01]  /*60d0*/  STS [R225+0x10000], R8 ;  /* 0x01000008e1007388 */ /* 0x000fe20000000800 */
[----:B------:R-:W-:Y:S01]  /*60e0*/  FSEL R4, R4, R100, P4 ;  /* 0x0000006404047208 */ /* 0x000fe20002000000 */
[----:B------:R-:W2:Y:S01]  /*60f0*/  LDC R101, c[0x0][0x270] ;  /* 0x00009c00ff657b82 */ /* 0x000ea20000000800 */
[----:B------:R-:W-:Y:S01]  /*6100*/  FSETP.GE.FTZ.AND P2, PT, R102, RZ, PT ;  /* 0x000000ff6600720b */ /* 0x000fe20003f56000 */
[----:B------:R-:W-:Y:S01]  /*6110*/  FMUL.FTZ R105, R105, R2 ;  /* 0x0000000269697220 */ /* 0x000fe20000410000 */
[----:B------:R-:W-:Y:S01]  /*6120*/  F2FP.BF16.F32.PACK_AB R2, R108, R110 ;  /* 0x0000006e6c02723e */ /* 0x000fe200000010ff */
[----:B------:R-:W-:Y:S01]  /*6130*/  FMUL.FTZ R106, R106, R4 ;  /* 0x000000046a6a7220 */ /* 0x000fe20000410000 */
[----:B------:R-:W-:Y:S01]  /*6140*/  FSEL R0, R0, R100, P2 ;  /* 0x0000006400007208 */ /* 0x000fe20001000000 */
[----:B------:R-:W-:Y:S01]  /*6150*/  @P0 FADD.FTZ R100, -R100, R19 ;  /* 0x0000001364640221 */ /* 0x000fe20000010100 */
[----:B------:R-:W-:Y:S01]  /*6160*/  STS [R228+0x10000], R12 ;  /* 0x0100000ce4007388 */ /* 0x000fe20000000800 */
[----:B------:R-:W-:Y:S01]  /*6170*/  F2FP.BF16.F32.PACK_AB R4, R65, R66 ;  /* 0x000000424104723e */ /* 0x000fe200000010ff */
[----:B------:R-:W-:Y:S01]  /*6180*/  ULDC UR12, c[0x0][0x2dc] ;  /* 0x0000b700000c7ab9 */ /* 0x000fe20000000800 */
[----:B------:R-:W-:Y:S01]  /*6190*/  FMUL.FTZ R67, R67, R100 ;  /* 0x0000006443437220 */ /* 0x000fe20000410000 */
[----:B------:R-:W-:Y:S01]  /*61a0*/  FMUL.FTZ R102, R102, R0 ;  /* 0x0000000066667220 */ /* 0x000fe20000410000 */
[----:B------:R-:W-:Y:S01]  /*61b0*/  F2FP.BF16.F32.PACK_AB R0, R105, R106 ;  /* 0x0000006a6900723e */ /* 0x000fe200000010ff */
[----:B------:R2:W-:Y:S04]  /*61c0*/  STS [R228+0x10400], R2 ;  /* 0x01040002e4007388 */ /* 0x0005e80000000800 */
[----:B------:R-:W-:Y:S01]  /*61d0*/  STS [R226+0x10000], R9 ;  /* 0x01000009e2007388 */ /* 0x000fe20000000800 */
[----:B-1----:R-:W-:Y:S03]  /*61e0*/  F2FP.BF16.F32.PACK_AB R3, R67, R102 ;  /* 0x000000664303723e */ /* 0x002fe600000010ff */
[----:B------:R1:W-:Y:S04]  /*61f0*/  STS [R226+0x10400], R0 ;  /* 0x01040000e2007388 */ /* 0x0003e80000000800 */
[----:B------:R-:W-:Y:S04]  /*6200*/  STS [R227+0x10000], R4 ;  /* 0x01000004e3007388 */ /* 0x000fe80000000800 */
[----:B------:R-:W-:Y:S01]  /*6210*/  STS [R227+0x10400], R3 ;  /* 0x01040003e3007388 */ /* 0x000fe20000000800 */
[----:B------:R-:W-:Y:S01]  /*6220*/  BAR.SYNC.DEFER_BLOCKING 0x0 ;  /* 0x0000000000007b1d */ /* 0x000fe20000010000 */
[----:B--2---:R-:W-:Y:S04]  /*6230*/  IMAD R2, R101, UR12, RZ ;  /* 0x0000000c65027c24 */ /* 0x004fe8000f8e02ff */
[----:B------:R-:W-:Y:S01]  /*6240*/  IMAD.U32 R2, R2, -0x40, RZ ;  /* 0xffffffc002027824 */ /* 0x000fe200078e00ff */
[----:B-1----:R-:W-:Y:S04]  /*6250*/  LEA R0, R211, UR4, 0x1 ;  /* 0x00000004d3007c11 */ /* 0x002fe8000f8e08ff */
        /* <DEDUP_REMOVED lines=55> */
[----:B------:R-:W-:Y:S02]  /*65d0*/  ULDC UR12, c[0x0][0x2d0] ;  /* 0x0000b400000c7ab9 */ /* 0x000fe40000000800 */
        /* <DEDUP_REMOVED lines=37> */
.L_x_553:
[----:B------:R-:W-:Y:S01]  /*6830*/  LDSM.16.M88.4 R64, [R206] ;  /* 0x00000000ce40783b */ /* 0x000fe20000000200 */
[----:B------:R-:W-:Y:S01]  /*6840*/  @UP2 UIADD3 UR13, UP0, UR10, -0x100, URZ ;  /* 0xffffff000a0d2890 */ /* 0x000fe2000ff1e03f */
[----:B---3--:R-:W-:Y:S01]  /*6850*/  IMAD.U32 R2, RZ, RZ, UR14 ;  /* 0x0000000eff027e24 */ /* 0x008fe2000f8e00ff */
[----:B------:R-:W-:Y:S01]  /*6860*/  UISETP.GT.AND UP1, UPT, UR8, UR44, UPT ;  /* 0x0000002c0800728c */ /* 0x000fe2000bf24270 */
[----:B------:R-:W1:Y:S01]  /*6870*/  LDSM.16.MT88.4 R16, [R0+0xc000] ;  /* 0x00c000000010783b */ /* 0x000e620000004200 */
[----:B------:R-:W-:Y:S02]  /*6880*/  @UP2 UIADD3.X UR12, UR11, -0x1, URZ, UP0, !UPT ;  /* 0xffffffff0b0c2890 */ /* 0x000fe400087fe43f */
[----:B------:R-:W-:Y:S01]  /*6890*/  LEA R2, P0, R2, R212, 0x2 ;  /* 0x000000d402027211 */ /* 0x000fe200078010ff */
[----:B------:R-:W2:Y:S01]  /*68a0*/  LDSM.16.M88.4 R60, [R206+0x1000] ;  /* 0x00100000ce3c783b */ /* 0x000ea20000000200 */
        /* <DEDUP_REMOVED lines=12> */
[----:B------:R-:W-:Y:S01]  /*6970*/  LDSM.16.MT88.4 R192, [R0+0xf000] ;  /* 0x00f0000000c0783b */ /* 0x000fe20000004200 */
        /* <DEDUP_REMOVED lines=13> */
[----:B------:R-:W-:Y:S05]  /*6a50*/  LDSM.16.M88.4 R108, [R209] ;  /* 0x00000000d16c783b */ /* 0x000fea0000000200 */
[-C--:B------:R-:W-:Y:S06]  /*6a60*/  HMMA.16816.F32.BF16 R52, R104, R180.reuse, R52 ;  /* 0x000000b46834723c */ /* 0x080fec0000041834 */
[C---:B------:R-:W-:Y:S06]  /*6a70*/  HMMA.16816.F32.BF16 R56, R176.reuse, R180, R56 ;  /* 0x000000b4b038723c */ /* 0x040fec0000041838 */
[-C--:B------:R-:W-:Y:S01]  /*6a80*/  HMMA.16816.F32.BF16 R60, R176, R182.reuse, R60 ;  /* 0x000000b6b03c723c */ /* 0x080fe2000004183c */
[----:B------:R-:W2:Y:S05]  /*6a90*/  LDSM.16.MT88.4 R176, [R0+0xd800] ;  /* 0x00d8000000b0783b */ /* 0x000eaa0000004200 */
[----:B------:R-:W-:Y:S01]  /*6aa0*/  HMMA.16816.F32.BF16 R64, R104, R182, R64 ;  /* 0x000000b66840723c */ /* 0x000fe20000041840 */
[----:B------:R-:W3:Y:S04]  /*6ab0*/  LDSM.16.M88.4 R104, [R209+0x1000] ;  /* 0x00100000d168783b */ /* 0x000ee80000000200 */
[----:B------:R4:W3:Y:S01]  /*6ac0*/  LDSM.16.MT88.4 R180, [R0+0xf800] ;  /* 0x00f8000000b4783b */ /* 0x0008e20000004200 */
[-C--:B------:R-:W-:Y:S06]  /*6ad0*/  HMMA.16816.F32.BF16 R4, R184, R188.reuse, R4 ;  /* 0x000000bcb804723c */ /* 0x080fec0000041804 */
[C---:B-1----:R-:W-:Y:S06]  /*6ae0*/  HMMA.16816.F32.BF16 R8, R100.reuse, R188, R8 ;  /* 0x000000bc6408723c */ /* 0x042fec0000041808 */
[-C--:B------:R-:W-:Y:S06]  /*6af0*/  HMMA.16816.F32.BF16 R12, R100, R190.reuse, R12 ;  /* 0x000000be640c723c */ /* 0x080fec000004180c */
[C---:B------:R-:W-:Y:S01]  /*6b00*/  HMMA.16816.F32.BF16 R16, R184.reuse, R190, R16 ;  /* 0x000000beb810723c */ /* 0x040fe20000041810 */
[----:B----4-:R-:W-:Y:S05]  /*6b10*/  IMAD.U32 R0, RZ, RZ, UR14 ;  /* 0x0000000eff007e24 */ /* 0x010fea000f8e00ff */
[-C--:B------:R-:W-:Y:S05]  /*6b20*/  HMMA.16816.F32.BF16 R52, R184, R192.reuse, R52 ;  /* 0x000000c0b834723c */ /* 0x080fea0000041834 */
[-C--:B------:R-:W-:Y:S01]  /*6b30*/  LEA.HI.X.SX32 R3, R0, R213.reuse, 0x2, P0 ;  /* 0x000000d500037211 */ /* 0x080fe200000f16ff */
[C---:B------:R-:W-:Y:S01]  /*6b40*/  HMMA.16816.F32.BF16 R56, R100.reuse, R192, R56 ;  /* 0x000000c06438723c */ /* 0x040fe20000041838 */
[----:B------:R-:W-:Y:S05]  /*6b50*/  IMAD.U32 R0, RZ, RZ, UR20 ;  /* 0x00000014ff007e24 */ /* 0x000fea000f8e00ff */
[-C--:B------:R-:W-:Y:S06]  /*6b60*/  HMMA.16816.F32.BF16 R60, R100, R194.reuse, R60 ;  /* 0x000000c2643c723c */ /* 0x080fec000004183c */
[----:B------:R-:W-:Y:S01]  /*6b70*/  HMMA.16816.F32.BF16 R64, R184, R194, R64 ;  /* 0x000000c2b840723c */ /* 0x000fe20000041840 */
[----:B------:R-:W-:Y:S04]  /*6b80*/  IMAD.U32 R102, RZ, RZ, UR43 ;  /* 0x0000002bff667e24 */ /* 0x000fe8000f8e00ff */
[----:B------:R-:W-:Y:S01]  /*6b90*/  @P1 IMAD.WIDE R100, R222, R252, UR10 ;  /* 0x0000000ade641e25 */ /* 0x000fe2000f8e02fc */
[-C--:B--2---:R-:W-:Y:S04]  /*6ba0*/  HMMA.16816.F32.BF16 R4, R108, R176.reuse, R4 ;  /* 0x000000b06c04723c */ /* 0x084fe80000041804 */
[----:B------:R-:W5:Y:S01]  /*6bb0*/  @P1 LDG.E R223, desc[UR6][R100.64] ;  /* 0x0000000664df1981 */ /* 0x000f62000c1e1900 */
[-C--:B------:R-:W-:Y:S01]  /*6bc0*/  LEA R102, P2, R102, R212.reuse, 0x2 ;  /* 0x000000d466667211 */ /* 0x080fe200078410ff */
[C---:B---3--:R-:W-:Y:S02]  /*6bd0*/  HMMA.16816.F32.BF16 R8, R104.reuse, R176, R8 ;  /* 0x000000b06808723c */ /* 0x048fe40000041808 */
[----:B------:R1:W5:Y:S04]  /*6be0*/  @P1 LDG.E R224, desc[UR6][R100.64+0x20] ;  /* 0x0000200664e01981 */ /* 0x000368000c1e1900 */
[-C--:B------:R-:W-:Y:S06]  /*6bf0*/  HMMA.16816.F32.BF16 R12, R104, R178.reuse, R12 ;  /* 0x000000b2680c723c */ /* 0x080fec000004180c */
[C---:B------:R-:W-:Y:S05]  /*6c00*/  HMMA.16816.F32.BF16 R16, R108.reuse, R178, R16 ;  /* 0x000000b26c10723c */ /* 0x040fea0000041810 */
[----:B------:R2:W-:Y:S01]  /*6c10*/  REDG.E.ADD.F32.FTZ.RN.STRONG.GPU desc[UR6][R212.64], R4 ;  /* 0x00000004d40079a6 */ /* 0x0005e2000c10f386 */
[-C--:B------:R-:W-:Y:S03]  /*6c20*/  HMMA.16816.F32.BF16 R52, R108, R180.reuse, R52 ;  /* 0x000000b46c34723c */ /* 0x080fe60000041834 */
[----:B------:R3:W-:Y:S03]  /*6c30*/  REDG.E.ADD.F32.FTZ.RN.STRONG.GPU desc[UR6][R2.64], R5 ;  /* 0x00000005020079a6 */ /* 0x0007e6000c10f386 */
[C---:B------:R-:W-:Y:S01]  /*6c40*/  HMMA.16816.F32.BF16 R56, R104.reuse, R180, R56 ;  /* 0x000000b46838723c */ /* 0x040fe20000041838 */
[----:B-1----:R-:W-:Y:S05]  /*6c50*/  IMAD.U32 R100, RZ, RZ, UR42 ;  /* 0x0000002aff647e24 */ /* 0x002fea000f8e00ff */
[-C--:B------:R-:W-:Y:S01]  /*6c60*/  HMMA.16816.F32.BF16 R60, R104, R182.reuse, R60 ;  /* 0x000000b6683c723c */ /* 0x080fe2000004183c */
[----:B------:R-:W-:Y:S04]  /*6c70*/  IMAD.U32 R101, RZ, RZ, UR43 ;  /* 0x0000002bff657e24 */ /* 0x000fe8000f8e00ff */
[-C--:B------:R-:W-:Y:S01]  /*6c80*/  LEA R100, P1, R100, R212.reuse, 0x2 ;  /* 0x000000d464647211 */ /* 0x080fe200078210ff */
[----:B------:R-:W-:Y:S01]  /*6c90*/  HMMA.16816.F32.BF16 R64, R108, R182, R64 ;  /* 0x000000b66c40723c */ /* 0x000fe20000041840 */
[----:B------:R-:W-:Y:S04]  /*6ca0*/  IMAD.U32 R104, RZ, RZ, UR20 ;  /* 0x00000014ff687e24 */ /* 0x000fe8000f8e00ff */
[-C--:B------:R-:W-:Y:S02]  /*6cb0*/  LEA.HI.X.SX32 R103, R101, R213.reuse, 0x2, P2 ;  /* 0x000000d565677211 */ /* 0x080fe400010f16ff */
[-C--:B------:R-:W-:Y:S01]  /*6cc0*/  LEA R104, P0, R104, R212.reuse, 0x2 ;  /* 0x000000d468687211 */ /* 0x080fe200078010ff */
[----:B--2---:R-:W-:Y:S03]  /*6cd0*/  IMAD.U32 R4, RZ, RZ, UR41 ;  /* 0x00000029ff047e24 */ /* 0x004fe6000f8e00ff */
[-C--:B------:R-:W-:Y:S01]  /*6ce0*/  LEA.HI.X.SX32 R105, R0, R213.reuse, 0x2, P0 ;  /* 0x000000d500697211 */ /* 0x080fe200000f16ff */
[----:B---3--:R-:W-:Y:S01]  /*6cf0*/  IMAD.U32 R5, RZ, RZ, UR42 ;  /* 0x0000002aff057e24 */ /* 0x008fe2000f8e00ff */
[-C--:B------:R-:W-:Y:S01]  /*6d00*/  LEA R4, P0, R4, R212.reuse, 0x2 ;  /* 0x000000d404047211 */ /* 0x080fe200078010ff */
[----:B------:R-:W-:Y:S02]  /*6d10*/  IMAD.U32 R0, RZ, RZ, UR41 ;  /* 0x00000029ff007e24 */ /* 0x000fe4000f8e00ff */
[----:B------:R1:W-:Y:S01]  /*6d20*/  REDG.E.ADD.F32.FTZ.RN.STRONG.GPU desc[UR6][R104.64], R6 ;  /* 0x00000006680079a6 */ /* 0x0003e2000c10f386 */
[-C--:B------:R-:W-:Y:S02]  /*6d30*/  LEA.HI.X.SX32 R101, R5, R213.reuse, 0x2, P1 ;  /* 0x000000d505657211 */ /* 0x080fe400008f16ff */
[-C--:B------:R-:W-:Y:S01]  /*6d40*/  LEA.HI.X.SX32 R5, R0, R213.reuse, 0x2, P0 ;  /* 0x000000d500057211 */ /* 0x080fe200000f16ff */
[----:B------:R2:W-:Y:S01]  /*6d50*/  REDG.E.ADD.F32.FTZ.RN.STRONG.GPU desc[UR6][R102.64], R7 ;  /* 0x00000007660079a6 */ /* 0x0005e2000c10f386 */
[----:B------:R-:W-:Y:S03]  /*6d60*/  IMAD.U32 R0, RZ, RZ, UR40 ;  /* 0x00000028ff007e24 */ /* 0x000fe6000f8e00ff */
[----:B------:R3:W-:Y:S04]  /*6d70*/  REDG.E.ADD.F32.FTZ.RN.STRONG.GPU desc[UR6][R100.64], R8 ;  /* 0x00000008640079a6 */ /* 0x0007e8000c10f386 */
[----:B------:R4:W-:Y:S01]  /*6d80*/  REDG.E.ADD.F32.FTZ.RN.STRONG.GPU desc[UR6][R4.64], R9 ;  /* 0x00000009040079a6 */ /* 0x0009e2000c10f386 */
[----:B-1----:R-:W-:Y:S02]  /*6d90*/  IMAD.U32 R6, RZ, RZ, UR33 ;  /* 0x00000021ff067e24 */ /* 0x002fe4000f8e00ff */
[----:B--2---:R-:W-:Y:S02]  /*6da0*/  IMAD.U32 R7, RZ, RZ, UR32 ;  /* 0x00000020ff077e24 */ /* 0x004fe4000f8e00ff */
[----:B---3--:R-:W-:Y:S02]  /*6db0*/  IMAD.U32 R8, RZ, RZ, UR39 ;  /* 0x00000027ff087e24 */ /* 0x008fe4000f8e00ff */
[----:B------:R-:W-:Y:S02]  /*6dc0*/  IMAD.U32 R100, RZ, RZ, UR33 ;  /* 0x00000021ff647e24 */ /* 0x000fe4000f8e00ff */
[----:B----4-:R-:W-:Y:S01]  /*6dd0*/  IMAD.U32 R5, RZ, RZ, UR40 ;  /* 0x00000028ff057e24 */ /* 0x010fe2000f8e00ff */
[-C--:B------:R-:W-:Y:S01]  /*6de0*/  LEA R4, P1, R0, R212.reuse, 0x2 ;  /* 0x000000d400047211 */ /* 0x080fe200078210ff */
[----:B------:R-:W-:Y:S01]  /*6df0*/  IMAD.U32 R0, RZ, RZ, UR39 ;  /* 0x00000027ff007e24 */ /* 0x000fe2000f8e00ff */
[-C--:B------:R-:W-:Y:S02]  /*6e00*/  LEA R8, P0, R8, R212.reuse, 0x2 ;  /* 0x000000d408087211 */ /* 0x080fe400078010ff */
[-C--:B------:R-:W-:Y:S02]  /*6e10*/  LEA.HI.X.SX32 R5, R5, R213.reuse, 0x2, P1 ;  /* 0x000000d505057211 */ /* 0x080fe400008f16ff */
[-C--:B------:R-:W-:Y:S01]  /*6e20*/  LEA.HI.X.SX32 R9, R0, R213.reuse, 0x2, P0 ;  /* 0x000000d500097211 */ /* 0x080fe200000f16ff */
[----:B------:R-:W-:Y:S01]  /*6e30*/  IMAD.U32 R0, RZ, RZ, UR32 ;  /* 0x00000020ff007e24 */ /* 0x000fe2000f8e00ff */
        /* <DEDUP_REMOVED lines=32> */
[----:B---3--:R-:W-:Y:S02]  /*7040*/  IMAD.U32 R10, RZ, RZ, UR37 ;  /* 0x00000025ff0a7e24 */ /* 0x008fe4000f8e00ff */
[----:B------:R-:W-:Y:S01]  /*7050*/  IMAD.U32 R12, RZ, RZ, UR25 ;  /* 0x00000019ff0c7e24 */ /* 0x000fe2000f8e00ff */
[----:B------:R3:W-:Y:S04]  /*7060*/  REDG.E.ADD.F32.FTZ.RN.STRONG.GPU desc[UR6][R4.64], R15 ;  /* 0x0000000f040079a6 */ /* 0x0007e8000c10f386 */
[----:B------:R-:W-:Y:S04]  /*7070*/  REDG.E.ADD.F32.FTZ.RN.STRONG.GPU desc[UR6][R212.64+0x100], R52 ;  /* 0x00010034d40079a6 */ /* 0x000fe8000c10f386 */
[----:B------:R-:W-:Y:S01]  /*7080*/  REDG.E.ADD.F32.FTZ.RN.STRONG.GPU desc[UR6][R2.64+0x100], R53 ;  /* 0x00010035020079a6 */ /* 0x000fe2000c10f386 */
[----:B-1----:R-:W-:Y:S01]  /*7090*/  MOV R8, UR28 ;  /* 0x0000001c00087c02 */ /* 0x002fe20008000f00 */
        /* <DEDUP_REMOVED lines=13> */
[----:B------:R2:W-:Y:S04]  /*7170*/  REDG.E.ADD.F32.FTZ.RN.STRONG.GPU desc[UR6][R6.64], R55 ;  /* 0x00000037060079a6 */ /* 0x0005e8000c10f386 */
        /* <DEDUP_REMOVED lines=9> */
[-C--:B------:R-:W-:Y:S01]  /*7210*/  LEA.HI.X.SX32 R9, R0, R213.reuse, 0x2, P1 ;  /* 0x000000d500097211 */ /* 0x080fe200008f16ff */
[----:B------:R-:W-:Y:S01]  /*7220*/  IMAD.U32 R0, RZ, RZ, UR35 ;  /* 0x00000023ff007e24 */ /* 0x000fe2000f8e00ff */
[-C--:B------:R-:W-:Y:S02]  /*7230*/  LEA.HI.X.SX32 R11, R4, R213.reuse, 0x2, P2 ;  /* 0x000000d5040b7211 */ /* 0x080fe400010f16ff */
[-C--:B------:R-:W-:Y:S02]  /*7240*/  LEA R4, P1, R7, R212.reuse, 0x2 ;  /* 0x000000d407047211 */ /* 0x080fe400078210ff */
[-C--:B------:R-:W-:Y:S01]  /*7250*/  LEA.HI.X.SX32 R7, R5, R213.reuse, 0x2, P0 ;  /* 0x000000d505077211 */ /* 0x080fe200000f16ff */
[----:B------:R1:W-:Y:S01]  /*7260*/  REDG.E.ADD.F32.FTZ.RN.STRONG.GPU desc[UR6][R10.64], R57 ;  /* 0x000000390a0079a6 */ /* 0x0003e2000c10f386 */
[-C--:B------:R-:W-:Y:S03]  /*7270*/  LEA.HI.X.SX32 R5, R12, R213.reuse, 0x2, P1 ;  /* 0x000000d50c057211 */ /* 0x080fe600008f16ff */
[----:B------:R2:W-:Y:S04]  /*7280*/  REDG.E.ADD.F32.FTZ.RN.STRONG.GPU desc[UR6][R8.64], R58 ;  /* 0x0000003a080079a6 */ /* 0x0005e8000c10f386 */
[----:B------:R3:W-:Y:S04]  /*7290*/  REDG.E.ADD.F32.FTZ.RN.STRONG.GPU desc[UR6][R6.64], R59 ;  /* 0x0000003b060079a6 */ /* 0x0007e8000c10f386 */
[----:B------:R-:W-:Y:S04]  /*72a0*/  REDG.E.ADD.F32.FTZ.RN.STRONG.GPU desc[UR6][R212.64+0x180], R64 ;  /* 0x00018040d40079a6 */ /* 0x000fe8000c10f386 */
[----:B------:R4:W-:Y:S04]  /*72b0*/  REDG.E.ADD.F32.FTZ.RN.STRONG.GPU desc[UR6][R2.64+0x180], R65 ;  /* 0x00018041020079a6 */ /* 0x0009e8000c10f386 */
[----:B------:R4:W-:Y:S04]  /*72c0*/  REDG.E.ADD.F32.FTZ.RN.STRONG.GPU desc[UR6][R4.64], R66 ;  /* 0x00000042040079a6 */ /* 0x0009e8000c10f386 */
[----:B------:R-:W-:Y:S01]  /*72d0*/  LDSM.16.MT88.4 R12, [R198+0x10000] ;  /* 0x01000000c60c783b */ /* 0x000fe20000004200 */
[----:B-1----:R-:W-:Y:S03]  /*72e0*/  MOV R10, UR24 ;  /* 0x00000018000a7c02 */ /* 0x002fe60008000f00 */
[----:B------:R-:W-:Y:S01]  /*72f0*/  LDSM.16.MT88.4 R56, [R196+0x800] ;  /* 0x00080000c438783b */ /* 0x000fe20000004200 */
[----:B--2---:R-:W-:Y:S01]  /*7300*/  IMAD.U32 R8, RZ, RZ, UR23 ;  /* 0x00000017ff087e24 */ /* 0x004fe2000f8e00ff */
        /* <DEDUP_REMOVED lines=8> */
[----:B------:R-:W-:Y:S01]  /*7390*/  REDG.E.ADD.F32.FTZ.RN.STRONG.GPU desc[UR6][R10.64], R67 ;  /* 0x000000430a0079a6 */ /* 0x000fe2000c10f386 */
[----:B----4-:R-:W-:Y:S02]  /*73a0*/  IMAD.U32 R3, RZ, RZ, UR21 ;  /* 0x00000015ff037e24 */ /* 0x010fe4000f8e00ff */
[----:B------:R-:W-:Y:S01]  /*73b0*/  IMAD.U32 R2, RZ, RZ, UR35 ;  /* 0x00000023ff027e24 */ /* 0x000fe2000f8e00ff */
[----:B------:R-:W-:Y:S01]  /*73c0*/  REDG.E.ADD.F32.FTZ.RN.STRONG.GPU desc[UR6][R8.64], R60 ;  /* 0x0000003c080079a6 */ /* 0x000fe2000c10f386 */
[----:B------:R-:W-:Y:S02]  /*73d0*/  IMAD.U32 R4, RZ, RZ, UR21 ;  /* 0x00000015ff047e24 */ /* 0x000fe4000f8e00ff */
[----:B------:R-:W-:Y:S01]  /*73e0*/  IMAD.U32 R5, RZ, RZ, UR22 ;  /* 0x00000016ff057e24 */ /* 0x000fe2000f8e00ff */
[-C--:B------:R-:W-:Y:S01]  /*73f0*/  LEA R2, P0, R2, R212.reuse, 0x2 ;  /* 0x000000d402027211 */ /* 0x080fe200078010ff */
[----:B------:R-:W-:Y:S01]  /*7400*/  LDSM.16.MT88.4 R8, [R196] ;  /* 0x00000000c408783b */ /* 0x000fe20000004200 */
[----:B------:R-:W-:Y:S02]  /*7410*/  LEA R4, P1, R4, R212, 0x2 ;  /* 0x000000d404047211 */ /* 0x000fe400078210ff */
[-C--:B------:R-:W-:Y:S01]  /*7420*/  LEA.HI.X.SX32 R7, R5, R213.reuse, 0x2, P2 ;  /* 0x000000d505077211 */ /* 0x080fe200010f16ff */
[----:B------:R-:W-:Y:S01]  /*7430*/  LDSM.16.MT88.4 R64, [R198+0x10800] ;  /* 0x01080000c640783b */ /* 0x000fe20000004200 */
[-C--:B------:R-:W-:Y:S02]  /*7440*/  LEA.HI.X.SX32 R5, R3, R213.reuse, 0x2, P1 ;  /* 0x000000d503057211 */ /* 0x080fe400008f16ff */
[----:B------:R-:W-:Y:S01]  /*7450*/  LEA.HI.X.SX32 R3, R0, R213, 0x2, P0 ;  /* 0x000000d500037211 */ /* 0x000fe200000f16ff */
[----:B------:R-:W-:Y:S01]  /*7460*/  REDG.E.ADD.F32.FTZ.RN.STRONG.GPU desc[UR6][R6.64], R61 ;  /* 0x0000003d060079a6 */ /* 0x000fe2000c10f386 */
[----:B------:R-:W-:Y:S01]  /*7470*/  PLOP3.LUT P1, PT, PT, PT, UP0, 0x80, 0x0 ;  /* 0x000000000000781c */ /* 0x000fe20003f2f008 */
[C---:B------:R-:W-:Y:S01]  /*7480*/  VIADD R0, R196.reuse, 0xffffc000 ;  /* 0xffffc000c4007836 */ /* 0x040fe20000000000 */
[----:B------:R-:W-:Y:S01]  /*7490*/  PLOP3.LUT P0, PT, PT, PT, UP1, 0x80, 0x0 ;  /* 0x000000000000781c */ /* 0x000fe20003f0f018 */
[----:B------:R-:W-:Y:S01]  /*74a0*/  REDG.E.ADD.F32.FTZ.RN.STRONG.GPU desc[UR6][R4.64], R62 ;  /* 0x0000003e040079a6 */ /* 0x000fe2000c10f386 */
[----:B------:R-:W-:Y:S03]  /*74b0*/  @UP2 UIADD3 UR16, UP0, UR16, -0x100, URZ ;  /* 0xffffff0010102890 */ /* 0x000fe6000ff1e03f */
[----:B------:R-:W-:Y:S01]  /*74c0*/  REDG.E.ADD.F32.FTZ.RN.STRONG.GPU desc[UR6][R2.64], R63 ;  /* 0x0000003f020079a6 */ /* 0x000fe2000c10f386 */
[----:B------:R-:W-:Y:S03]  /*74d0*/  @UP2 UIADD3.X UR15, UR15, -0x1, URZ, UP0, !UPT ;  /* 0xffffffff0f0f2890 */ /* 0x000fe600087fe43f */
[----:B------:R-:W1:Y:S02]  /*74e0*/  LDSM.16.MT88.4 R4, [R197+0x10000] ;  /* 0x01000000c504783b */ /* 0x000e640000004200 */
[----:B------:R-:W-:Y:S02]  /*74f0*/  @P1 VIADD R0, R196, 0x4000 ;  /* 0x00004000c4001836 */ /* 0x000fe40000000000 */
        /* <DEDUP_REMOVED lines=12> */
[----:B------:R-:W2:Y:S01]  /*75c0*/  LDSM.16.MT88.4 R16, [R196+0x3000] ;  /* 0x00300000c410783b */ /* 0x000ea20000004200 */
[-C--:B------:R-:W-:Y:S06]  /*75d0*/  HMMA.16816.F32.BF16 R68, R52, R56.reuse, R68 ;  /* 0x000000383444723c */ /* 0x080fec0000041844 */
[C---:B------:R-:W-:Y:S06]  /*75e0*/  HMMA.16816.F32.BF16 R72, R64.reuse, R56, R72 ;  /* 0x000000384048723c */ /* 0x040fec0000041848 */
[-C--:B------:R-:W-:Y:S06]  /*75f0*/  HMMA.16816.F32.BF16 R76, R64, R58.reuse, R76 ;  /* 0x0000003a404c723c */ /* 0x080fec000004184c */
[C---:B------:R-:W-:Y:S01]  /*7600*/  HMMA.16816.F32.BF16 R80, R52.reuse, R58, R80 ;  /* 0x0000003a3450723c */ /* 0x040fe20000041850 */
[----:B------:R-:W-:Y:S05]  /*7610*/  LDSM.16.MT88.4 R56, [R196+0x1800] ;  /* 0x00180000c438783b */ /* 0x000fea0000004200 */
[-C--:B------:R-:W-:Y:S06]  /*7620*/  HMMA.16816.F32.BF16 R84, R52, R100.reuse, R84 ;  /* 0x000000643454723c */ /* 0x080fec0000041854 */
[C---:B------:R-:W-:Y:S06]  /*7630*/  HMMA.16816.F32.BF16 R88, R64.reuse, R100, R88 ;  /* 0x000000644058723c */ /* 0x040fec0000041858 */
[-C--:B------:R-:W-:Y:S01]  /*7640*/  HMMA.16816.F32.BF16 R92, R64, R102.reuse, R92 ;  /* 0x00000066405c723c */ /* 0x080fe2000004185c */
[----:B------:R3:W-:Y:S05]  /*7650*/  LDSM.16.MT88.4 R64, [R196+0x3800] ;  /* 0x00380000c440783b */ /* 0x0007ea0000004200 */
[----:B------:R-:W-:Y:S01]  /*7660*/  HMMA.16816.F32.BF16 R96, R52, R102, R96 ;  /* 0x000000663460723c */ /* 0x000fe20000041860 */
[----:B------:R-:W4:Y:S05]  /*7670*/  LDSM.16.MT88.4 R52, [R197+0x11800] ;  /* 0x01180000c534783b */ /* 0x000f2a0000004200 */
[-C--:B-1----:R-:W-:Y:S06]  /*7680*/  HMMA.16816.F32.BF16 R68, R4, R8.reuse, R68 ;  /* 0x000000080444723c */ /* 0x082fec0000041844 */
[C---:B------:R-:W-:Y:S06]  /*7690*/  HMMA.16816.F32.BF16 R72, R12.reuse, R8, R72 ;  /* 0x000000080c48723c */ /* 0x040fec0000041848 */
[-C--:B------:R-:W-:Y:S05]  /*76a0*/  HMMA.16816.F32.BF16 R76, R12, R10.reuse, R76 ;  /* 0x0000000a0c4c723c */ /* 0x080fea000004184c */
[----:B---3--:R-:W-:Y:S01]  /*76b0*/  IMAD.MOV.U32 R196, RZ, RZ, R0 ;  /* 0x000000ffffc47224 */ /* 0x008fe200078e0000 */
[C---:B------:R-:W-:Y:S06]  /*76c0*/  HMMA.16816.F32.BF16 R80, R4.reuse, R10, R80 ;  /* 0x0000000a0450723c */ /* 0x040fec0000041850 */
[-C--:B--2---:R-:W-:Y:S06]  /*76d0*/  HMMA.16816.F32.BF16 R84, R4, R16.reuse, R84 ;  /* 0x000000100454723c */ /* 0x084fec0000041854 */
[C---:B------:R-:W-:Y:S06]  /*76e0*/  HMMA.16816.F32.BF16 R88, R12.reuse, R16, R88 ;  /* 0x000000100c58723c */ /* 0x040fec0000041858 */
[-C--:B------:R-:W-:Y:S06]  /*76f0*/  HMMA.16816.F32.BF16 R92, R12, R18.reuse, R92 ;  /* 0x000000120c5c723c */ /* 0x080fec000004185c */
[----:B------:R-:W-:Y:S06]  /*7700*/  HMMA.16816.F32.BF16 R96, R4, R18, R96 ;  /* 0x000000120460723c */ /* 0x000fec0000041860 */
        /* <DEDUP_REMOVED lines=69> */
[----:B------:R1:W-:Y:S01]  /*7b60*/  STS [R246], R30 ;  /* 0x0000001ef6007388 */ /* 0x0003e20000000800 */
[----:B------:R-:W-:Y:S01]  /*7b70*/  F2FP.BF16.F32.PACK_AB R23, R23, R78 ;  /* 0x0000004e1717723e */ /* 0x000fe200000010ff */
[----:B------:R-:W-:Y:S01]  /*7b80*/  FMUL.FTZ R9, R31, UR8 ;  /* 0x000000081f097c20 */ /* 0x000fe20008410000 */
[----:B------:R-:W-:Y:S01]  /*7b90*/  F2FP.BF16.F32.PACK_AB R22, R22, R84 ;  /* 0x000000541616723e */ /* 0x000fe200000010ff */
[----:B------:R1:W-:Y:S01]  /*7ba0*/  STS [R246+0x400], R29 ;  /* 0x0004001df6007388 */ /* 0x0003e20000000800 */
        /* <DEDUP_REMOVED lines=59> */
[----:B------:R-:W-:-:S03]  /*7f60*/  @UP0 UIMAD UR5, UR5, UR11, URZ ;  /* 0x0000000b050502a4 */ /* 0x000fc6000f8e023f */
[----:B------:R1:W-:Y:S01]  /*7f70*/  STS [R246+0x4400], R15 ;  /* 0x0044000ff6007388 */ /* 0x0003e20000000800 */
[----:B------:R-:W-:Y:S01]  /*7f80*/  @UP0 UIADD3 UR19, UR13, UR5, URZ ;  /* 0x000000050d130290 */ /* 0x000fe2000fffe03f */
[----:B------:R-:W-:Y:S02]  /*7f90*/  @UP0 UMOV UR18, UR12 ;  /* 0x0000000c00120c82 */ /* 0x000fe40008000000 */
        /* <DEDUP_REMOVED lines=30> */
.L_x_555:
[----:B------:R-:W-:Y:S01]  /*8180*/  R2UR UR5, R249 ;  /* 0x00000000f90572ca */ /* 0x000fe200000e0000 */
[----:B------:R-:W-:Y:S01]  /*8190*/  @UP0 ULDC.64 UR12, c[0x0][0x458] ;  /* 0x00011600000c0ab9 */ /* 0x000fe20000000a00 */
[----:B-1----:R-:W-:-:S11]  /*81a0*/  LEA R0, R250, UR4, 0x1 ;  /* 0x00000004fa007c11 */ /* 0x002fd6000f8e08ff */
[----:B------:R-:W-:-:S04]  /*81b0*/  @UP0 UIADD3 UR5, UR61, UR5, URZ ;  /* 0x000000053d050290 */ /* 0x000fc8000fffe03f */
[----:B------:R-:W-:Y:S02]  /*81c0*/  @UP0 UIMAD.WIDE.U32 UR14, UR5, UR12, URZ ;  /* 0x0000000c050e02a5 */ /* 0x000fe4000f8e003f */
[----:B------:R-:W-:-:S04]  /*81d0*/  @UP0 UIMAD UR5, UR5, UR13, URZ ;  /* 0x0000000d050502a4 */ /* 0x000fc8000f8e023f */
[----:B------:R-:W-:Y:S01]  /*81e0*/  @UP0 UIADD3 UR15, UR15, UR5, URZ ;  /* 0x000000050f0f0290 */ /* 0x000fe2000fffe03f */
[----:B------:R-:W-:Y:S11]  /*81f0*/  @P0 BRA `(.L_x_556) ;  /* 0x0000000000380947 */ /* 0x000ff60003800000 */
        /* <DEDUP_REMOVED lines=8> */
[----:B-1----:R-:W-:Y:S01]  /*8280*/  USHF.R.S32.HI UR20, URZ, 0x1f, UR8 ;  /* 0x0000001f3f147899 */ /* 0x002fe20008011408 */
[----:B------:R-:W1:Y:S03]  /*8290*/  S2UR UR8, SR_CTAID.Y ;  /* 0x00000000000879c3 */ /* 0x000e660000002600 */
[----:B------:R-:W-:-:S04]  /*82a0*/  UIMAD UR5, UR20, UR16, URZ ;  /* 0x00000010140572a4 */ /* 0x000fc8000f8e023f */
[----:B-1----:R-:W-:Y:S02]  /*82b0*/  UIMAD UR5, UR8, UR17, UR5 ;  /* 0x00000011080572a4 */ /* 0x002fe4000f8e0205 */
[----:B------:R-:W-:-:S04]  /*82c0*/  UIMAD.WIDE.U32 UR14, UR8, UR16, UR14 ;  /* 0x00000010080e72a5 */ /* 0x000fc8000f8e000e */
[----:B------:R-:W-:-:S12]  /*82d0*/  UIADD3 UR15, UR15, UR5, URZ ;  /* 0x000000050f0f7290 */ /* 0x000fd8000fffe03f */
.L_x_556:
[----:B------:R-:W1:Y:S08]  /*82e0*/  S2UR UR16, SR_CTAID.Z ;  /* 0x00000000001079c3 */ /* 0x000e700000002700 */
[----:B------:R-:W-:Y:S01]  /*82f0*/  BAR.SYNC.DEFER_BLOCKING 0x0 ;  /* 0x0000000000007b1d */ /* 0x000fe20000010000 */
[----:B------:R-:W-:Y:S01]  /*8300*/  R2UR UR17, R243 ;  /* 0x00000000f31172ca */ /* 0x000fe200000e0000 */
[----:B------:R-:W-:Y:S01]  /*8310*/  USHF.R.S32.HI UR5, URZ, 0x1f, UR47 ;  /* 0x0000001f3f057899 */ /* 0x000fe2000801142f */
[--C-:B------:R-:W-:Y:S01]  /*8320*/  SHF.R.S32.HI R3, RZ, 0x1f, R230.reuse ;  /* 0x0000001fff037819 */ /* 0x100fe200000114e6 */
[----:B------:R-:W-:Y:S01]  /*8330*/  IMAD.U32 R4, RZ, RZ, UR10 ;  /* 0x0000000aff047e24 */ /* 0x000fe2000f8e00ff */
[----:B------:R-:W-:Y:S01]  /*8340*/  IADD3 R7, R242, 0x20, RZ ;  /* 0x00000020f2077810 */ /* 0x000fe20007ffe0ff */
[----:B------:R-:W-:Y:S01]  /*8350*/  UIMAD UR8, UR5, UR10, URZ ;  /* 0x0000000a050872a4 */ /* 0x000fe2000f8e023f */
[----:B------:R-:W-:Y:S01]  /*8360*/  IMAD.MOV.U32 R2, RZ, RZ, R230 ;  /* 0x000000ffff027224 */ /* 0x000fe200078e00e6 */
[----:B------:R-:W-:Y:S01]  /*8370*/  BSSY B0, `(.L_x_557) ;  /* 0x0000027000007945 */ /* 0x000fe20003800000 */
[----:B------:R-:W-:Y:S01]  /*8380*/  SHF.R.S32.HI R36, RZ, 0x1f, R242 ;  /* 0x0000001fff247819 */ /* 0x000fe200000114f2 */
[----:B------:R-:W-:Y:S01]  /*8390*/  UIMAD UR8, UR47, UR11, UR8 ;  /* 0x0000000b2f0872a4 */ /* 0x000fe2000f8e0208 */
[----:B------:R-:W-:-:S03]  /*83a0*/  IMAD.WIDE.U32 R4, R4, UR47, R2 ;  /* 0x0000002f04047c25 */ /* 0x000fc6000f8e0002 */
[----:B------:R-:W-:Y:S02]  /*83b0*/  UIMAD UR9, UR17, -0x40, UR9 ;  /* 0xffffffc0110978a4 */ /* 0x000fe4000f8e0209 */
[----:B------:R-:W-:Y:S01]  /*83c0*/  IMAD.U32 R6, RZ, RZ, UR8 ;  /* 0x00000008ff067e24 */ /* 0x000fe2000f8e00ff */
[----:B------:R-:W-:-:S03]  /*83d0*/  IADD3 R4, P0, R4, UR18, RZ ;  /* 0x0000001204047c10 */ /* 0x000fc6000ff1e0ff */
[----:B------:R-:W-:Y:S02]  /*83e0*/  ISETP.GE.AND P3, PT, R242, UR9, PT ;  /* 0x00000009f2007c0c */ /* 0x000fe4000bf66270 */
[----:B------:R-:W-:Y:S01]  /*83f0*/  IADD3.X R5, R5, UR19, R6, P0, !PT ;  /* 0x0000001305057c10 */ /* 0x000fe200087fe406 */
[----:B-1----:R-:W-:Y:S01]  /*8400*/  USHF.R.S32.HI UR20, URZ, 0x1f, UR16 ;  /* 0x0000001f3f147899 */ /* 0x002fe20008011410 */
[----:B------:R1:W2:Y:S01]  /*8410*/  LDS.128 R24, [R0+0xd000] ;  /* 0x00d0000000187984 */ /* 0x0002a20000000c00 */
[----:B------:R-:W-:Y:S01]  /*8420*/  ISETP.GE.AND P2, PT, R7, UR9, PT ;  /* 0x0000000907007c0c */ /* 0x000fe2000bf46270 */
[----:B------:R-:W-:Y:S02]  /*8430*/  ULDC.64 UR16, c[0x0][0x468] ;  /* 0x00011a0000107ab9 */ /* 0x000fe40000000a00 */
[----:B------:R1:W3:Y:S01]  /*8440*/  LDS.128 R20, [R0+0xf000] ;  /* 0x00f0000000147984 */ /* 0x0002e20000000c00 */
[----:B------:R-:W-:Y:S01]  /*8450*/  UIMAD UR8, UR20, UR16, URZ ;  /* 0x00000010140872a4 */ /* 0x000fe2000f8e023f */
[----:B------:R-:W-:-:S02]  /*8460*/  IMAD.U32 R6, RZ, RZ, UR16 ;  /* 0x00000010ff067e24 */ /* 0x000fc4000f8e00ff */
[----:B------:R1:W4:Y:S02]  /*8470*/  LDS.128 R32, [R0+0x11000] ;  /* 0x0110000000207984 */ /* 0x0003240000000c00 */
[----:B------:R-:W1:Y:S02]  /*8480*/  S2UR UR20, SR_CTAID.Z ;  /* 0x00000000001479c3 */ /* 0x000e640000002700 */
[----:B------:R2:W2:Y:S01]  /*8490*/  LDS.128 R28, [R0+0x13000] ;  /* 0x01300000001c7984 */ /* 0x0004a20000000c00 */
[----:B-1----:R-:W-:Y:S01]  /*84a0*/  UIMAD UR17, UR20, UR17, UR8 ;  /* 0x00000011141172a4 */ /* 0x002fe2000f8e0208 */
[----:B------:R-:W-:-:S05]  /*84b0*/  IMAD.WIDE.U32 R4, R6, UR20, R4 ;  /* 0x0000001406047c25 */ /* 0x000fca000f8e0004 */
[----:B------:R-:W-:Y:S01]  /*84c0*/  IADD3 R10, R5, UR17, RZ ;  /* 0x00000011050a7c10 */ /* 0x000fe2000fffe0ff */
[----:B------:R-:W-:Y:S06]  /*84d0*/  @P3 BRA `(.L_x_558) ;  /* 0x0000000000403947 */ /* 0x000fec0003800000 */
[----:B------:R-:W-:Y:S01]  /*84e0*/  ULDC UR8, c[0x0][0x2d0] ;  /* 0x0000b40000087ab9 */ /* 0x000fe20000000800 */
[----:B------:R-:W1:Y:S01]  /*84f0*/  LDS.128 R16, [R0+0xe000] ;  /* 0x00e0000000107984 */ /* 0x000e620000000c00 */
        /* <DEDUP_REMOVED lines=12> */
[----:B-1----:R1:W-:Y:S04]  /*85c0*/  @!P0 STG.E.128 desc[UR6][R6.64+0x80], R16 ;  /* 0x0000801006008986 */ /* 0x0023e8000c101d06 */
[----:B---3--:R1:W-:Y:S02]  /*85d0*/  @!P1 STG.E.128 desc[UR6][R6.64], R12 ;  /* 0x0000000c06009986 */ /* 0x0083e4000c101d06 */
.L_x_558:
[----:B------:R-:W-:Y:S05]  /*85e0*/  BSYNC B0 ;  /* 0x0000000000007941 */ /* 0x000fea0003800000 */
.L_x_557:
        /* <DEDUP_REMOVED lines=16> */
[----:B--2---:R1:W-:Y:S04]  /*86f0*/  @!P1 STG.E.128 desc[UR6][R4.64], R24 ;  /* 0x0000001804009986 */ /* 0x0043e8000c101d06 */
[----:B---3--:R1:W-:Y:S02]  /*8700*/  @!P0 STG.E.128 desc[UR6][R4.64+0x80], R20 ;  /* 0x0000801404008986 */ /* 0x0083e4000c101d06 */
.L_x_560:
[----:B------:R-:W-:Y:S05]  /*8710*/  BSYNC B0 ;  /* 0x0000000000007941 */ /* 0x000fea0003800000 */
.L_x_559:
[----:B------:R-:W2:Y:S01]  /*8720*/  S2UR UR8, SR_CTAID.Z ;  /* 0x00000000000879c3 */ /* 0x000ea20000002700 */
[----:B-1----:R-:W-:Y:S01]  /*8730*/  IMAD.U32 R4, RZ, RZ, UR12 ;  /* 0x0000000cff047e24 */ /* 0x002fe2000f8e00ff */
[----:B------:R-:W-:Y:S01]  /*8740*/  UIMAD UR5, UR5, UR12, URZ ;  /* 0x0000000c050572a4 */ /* 0x000fe2000f8e023f */
[----:B------:R-:W1:Y:S01]  /*8750*/  LDS.128 R16, [R0+0x10000] ;  /* 0x0100000000107984 */ /* 0x000e620000000c00 */
[----:B------:R-:W-:Y:S01]  /*8760*/  BSSY B0, `(.L_x_561) ;  /* 0x000001e000007945 */ /* 0x000fe20003800000 */
[----:B------:R-:W-:Y:S01]  /*8770*/  IMAD.WIDE.U32 R2, R4, UR47, R2 ;  /* 0x0000002f04027c25 */ /* 0x000fe2000f8e0002 */
[----:B------:R-:W-:Y:S01]  /*8780*/  UIMAD UR47, UR47, UR13, UR5 ;  /* 0x0000000d2f2f72a4 */ /* 0x000fe2000f8e0205 */
[----:B------:R3:W1:Y:S01]  /*8790*/  LDS.128 R12, [R0+0x12000] ;  /* 0x01200000000c7984 */ /* 0x0006620000000c00 */
[----:B------:R-:W4:Y:S01]  /*87a0*/  S2UR UR10, SR_CTAID.Z ;  /* 0x00000000000a79c3 */ /* 0x000f220000002700 */
[----:B------:R-:W-:Y:S01]  /*87b0*/  IADD3 R2, P0, R2, UR14, RZ ;  /* 0x0000000e02027c10 */ /* 0x000fe2000ff1e0ff */
[----:B--2---:R-:W-:-:S03]  /*87c0*/  USHF.R.S32.HI UR11, URZ, 0x1f, UR8 ;  /* 0x0000001f3f0b7899 */ /* 0x004fc60008011408 */
[----:B------:R-:W-:Y:S02]  /*87d0*/  ULDC.64 UR8, c[0x0][0x470] ;  /* 0x00011c0000087ab9 */ /* 0x000fe40000000a00 */
[----:B------:R-:W-:Y:S01]  /*87e0*/  UIMAD UR5, UR11, UR8, URZ ;  /* 0x000000080b0572a4 */ /* 0x000fe2000f8e023f */
[----:B---3--:R-:W-:-:S03]  /*87f0*/  IMAD.U32 R0, RZ, RZ, UR47 ;  /* 0x0000002fff007e24 */ /* 0x008fc6000f8e00ff */
[----:B----4-:R-:W-:Y:S02]  /*8800*/  UIMAD UR9, UR10, UR9, UR5 ;  /* 0x000000090a0972a4 */ /* 0x010fe4000f8e0205 */
[----:B------:R-:W-:Y:S02]  /*8810*/  IADD3.X R3, R3, UR15, R0, P0, !PT ;  /* 0x0000000f03037c10 */ /* 0x000fe400087fe400 */
[----:B------:R-:W-:-:S05]  /*8820*/  MOV R0, UR8 ;  /* 0x0000000800007c02 */ /* 0x000fca0008000f00 */
[----:B------:R-:W-:-:S05]  /*8830*/  IMAD.WIDE.U32 R2, R0, UR10, R2 ;  /* 0x0000000a00027c25 */ /* 0x000fca000f8e0002 */
[----:B------:R-:W-:Y:S01]  /*8840*/  IADD3 R8, R3, UR9, RZ ;  /* 0x0000000903087c10 */ /* 0x000fe2000fffe0ff */
[----:B-1----:R-:W-:Y:S06]  /*8850*/  @P3 BRA `(.L_x_562) ;  /* 0x0000000000383947 */ /* 0x002fec0003800000 */
        /* <DEDUP_REMOVED lines=14> */
.L_x_562:
[----:B------:R-:W-:Y:S05]  /*8940*/  BSYNC B0 ;  /* 0x0000000000007941 */ /* 0x000fea0003800000 */
.L_x_561:
        /* <DEDUP_REMOVED lines=14> */
[----:B------:R2:W-:Y:S04]  /*8a30*/  @!P1 STG.E.128 desc[UR6][R2.64], R32 ;  /* 0x0000002002009986 */ /* 0x0005e8000c101d06 */
[----:B------:R2:W-:Y:S02]  /*8a40*/  @!P0 STG.E.128 desc[UR6][R2.64+0x80], R28 ;  /* 0x0000801c02008986 */ /* 0x0005e4000c101d06 */
.L_x_533:
[----:B------:R-:W-:Y:S05]  /*8a50*/  BSYNC B1 ;  /* 0x0000000000017941 */ /* 0x000fea0003800000 */
.L_x_519:
[----:B------:R-:W-:Y:S01]  /*8a60*/  R2UR UR8, R243 ;  /* 0x00000000f30872ca */ /* 0x000fe200000e0000 */
[----:B------:R-:W-:Y:S01]  /*8a70*/  ULDC UR5, c[0x0][0xc] ;  /* 0x0000030000057ab9 */ /* 0x000fe20000000800 */
[----:B------:R-:W-:-:S11]  /*8a80*/  R2UR UR9, R251 ;  /* 0x00000000fb0972ca */ /* 0x000fd600000e0000 */
[----:B------:R-:W-:-:S04]  /*8a90*/  UIADD3 UR8, UR5, UR8, URZ ;  /* 0x0000000805087290 */ /* 0x000fc8000fffe03f */
[----:B------:R-:W-:Y:S02]  /*8aa0*/  UISETP.GE.AND UP0, UPT, UR8, UR9, UPT ;  /* 0x000000090800728c */ /* 0x000fe4000bf06270 */
[----:B------:R-:W-:-:S04]  /*8ab0*/  IMAD.U32 R243, RZ, RZ, UR8 ;  /* 0x00000008fff37e24 */ /* 0x000fc8000f8e00ff */
[----:B------:R-:W-:-:S13]  /*8ac0*/  PLOP3.LUT P0, PT, PT, PT, UP0, 0x80, 0x0 ;  /* 0x000000000000781c */ /* 0x000fda0003f0f008 */
[----:B------:R-:W-:Y:S05]  /*8ad0*/  @P0 BRA `(.L_x_563) ;  /* 0x0000000000040947 */ /* 0x000fea0003800000 */
[----:B------:R-:W-:Y:S05]  /*8ae0*/  BRA `(.L_x_564) ;  /* 0xffffff7c00947947 */ /* 0x000fea000383ffff */
.L_x_563:
[----:B------:R-:W-:Y:S05]  /*8af0*/  EXIT ;  /* 0x000000000000794d */ /* 0x000fea0003800000 */
.L_x_565:
        /* <DEDUP_REMOVED lines=16> */
.L_x_1081:


//--------------------- .text._ZN5flash44flash_bwd_dq_dk_dv_loop_seqk_parallel_kernelI23Flash_bwd_kernel_traitsILi128ELi64ELi64ELi8ELi4ELi2ELi2ELb1ELb0EN7cutlass10bfloat16_tE19Flash_kernel_traitsILi128ELi64ELi64ELi8ES3_EELb0ELb1ELb0ELb1ELb0ELb0ELb1EEEvNS_16Flash_bwd_paramsE --------------------------
	.section	.text._ZN5flash44flash_bwd_dq_dk_dv_loop_seqk_parallel_kernelI23Flash_bwd_kernel_traitsILi128ELi64ELi64ELi8ELi4ELi2ELi2ELb1ELb0EN7cutlass10bfloat16_tE19Flash_kernel_traitsILi128ELi64ELi64ELi8ES3_EELb0ELb1ELb0ELb1ELb0ELb0ELb1EEEvNS_16Flash_bwd_paramsE,"ax",@progbits
	.align	128
        .global         _ZN5flash44flash_bwd_dq_dk_dv_loop_seqk_parallel_kernelI23Flash_bwd_kernel_traitsILi128ELi64ELi64ELi8ELi4ELi2ELi2ELb1ELb0EN7cutlass10bfloat16_tE19Flash_kernel_traitsILi128ELi64ELi64ELi8ES3_EELb0ELb1ELb0ELb1ELb0ELb0ELb1EEEvNS_16Flash_bwd_paramsE
        .type           _ZN5flash44flash_bwd_dq_dk_dv_loop_seqk_parallel_kernelI23Flash_bwd_kernel_traitsILi128ELi64ELi64ELi8ELi4ELi2ELi2ELb1ELb0EN7cutlass10bfloat16_tE19Flash_kernel_traitsILi128ELi64ELi64ELi8ES3_EELb0ELb1ELb0ELb1ELb0ELb0ELb1EEEvNS_16Flash_bwd_paramsE,@function
        .size           _ZN5flash44flash_bwd_dq_dk_dv_loop_seqk_parallel_kernelI23Flash_bwd_kernel_traitsILi128ELi64ELi64ELi8ELi4ELi2ELi2ELb1ELb0EN7cutlass10bfloat16_tE19Flash_kernel_traitsILi128ELi64ELi64ELi8ES3_EELb0ELb1ELb0ELb1ELb0ELb0ELb1EEEvNS_16Flash_bwd_paramsE,(.L_x_1082 - _ZN5flash44flash_bwd_dq_dk_dv_loop_seqk_parallel_kernelI23Flash_bwd_kernel_traitsILi128ELi64ELi64ELi8ELi4ELi2ELi2ELb1ELb0EN7cutlass10bfloat16_tE19Flash_kernel_traitsILi128ELi64ELi64ELi8ES3_EELb0ELb1ELb0ELb1ELb0ELb0ELb1EEEvNS_16Flash_bwd_paramsE)
        .other          _ZN5flash44flash_bwd_dq_dk_dv_loop_seqk_parallel_kernelI23Flash_bwd_kernel_traitsILi128ELi64ELi64ELi8ELi4ELi2ELi2ELb1ELb0EN7cutlass10bfloat16_tE19Flash_kernel_traitsILi128ELi64ELi64ELi8ES3_EELb0ELb1ELb0ELb1ELb0ELb0ELb1EEEvNS_16Flash_bwd_paramsE,@"STO_CUDA_ENTRY STV_DEFAULT"
_ZN5flash44flash_bwd_dq_dk_dv_loop_seqk_parallel_kernelI23Flash_bwd_kernel_traitsILi128ELi64ELi64ELi8ELi4ELi2ELi2ELb1ELb0EN7cutlass10bfloat16_tE19Flash_kernel_traitsILi128ELi64ELi64ELi8ES3_EELb0ELb1ELb0ELb1ELb0ELb0ELb1EEEvNS_16Flash_bwd_paramsE:
.text._ZN5flash44flash_bwd_dq_dk_dv_loop_seqk_parallel_kernelI23Flash_bwd_kernel_traitsILi128ELi64ELi64ELi8ELi4ELi2ELi2ELb1ELb0EN7cutlass10bfloat16_tE19Flash_kernel_traitsILi128ELi64ELi64ELi8ES3_EELb0ELb1ELb0ELb1ELb0ELb0ELb1EEEvNS_16Flash_bwd_paramsE:
        /* <DEDUP_REMOVED lines=9> */
[----:B--2---:R-:W-:-:S06]  /*0090*/  UISETP.GE.AND UP0, UPT, UR47, UR6, UPT ;  /* 0x000000062f00728c */ /* 0x004fcc000bf06270 */
[----:B------:R-:W-:-:S13]  /*00a0*/  PLOP3.LUT P0, PT, PT, PT, UP0, 0x80, 0x0 ;  /* 0x000000000000781c */ /* 0x000fda0003f0f008 */
[----:B------:R-:W-:Y:S05]  /*00b0*/  @P0 EXIT ;  /* 0x000000000000094d */ /* 0x000fea0003800000 */
[----:B------:R-:W1:Y:S01]  /*00c0*/  S2R R14, SR_TID.X ;  /* 0x00000000000e7919 */ /* 0x000e620000002100 */
[----:B------:R-:W2:Y:S01]  /*00d0*/  S2UR UR4, SR_CgaCtaId ;  /* 0x00000000000479c3 */ /* 0x000ea20000008800 */
[----:B------:R-:W-:Y:S01]  /*00e0*/  UMOV UR5, 0x400 ;  /* 0x0000040000057882 */ /* 0x000fe20000000000 */
[----:B------:R-:W-:Y:S02]  /*00f0*/  IMAD.MOV.U32 R201, RZ, RZ, 0x40 ;  /* 0x00000040ffc97424 */ /* 0x000fe400078e00ff */
[----:B------:R-:W-:-:S04]  /*0100*/  IMAD.MOV.U32 R231, RZ, RZ, -0x10 ;  /* 0xfffffff0ffe77424 */ /* 0x000fc800078e00ff */
[----:B------:R-:W3:Y:S08]  /*0110*/  S2UR UR59, SR_CTAID.Z ;  /* 0x00000000003b79c3 */ /* 0x000ef00000002700 */
[----:B------:R-:W4:Y:S01]  /*0120*/  S2UR UR49, SR_CTAID.Y ;  /* 0x00000000003179c3 */ /* 0x000f220000002600 */
[----:B--2---:R-:W-:Y:S01]  /*0130*/  ULEA UR4, UR4, UR5, 0x18 ;  /* 0x0000000504047291 */ /* 0x004fe2000f8ec03f */
[----:B-1----:R-:W-:Y:S01]  /*0140*/  SHF.R.S32.HI R15, RZ, 0x1f, R14 ;  /* 0x0000001fff0f7819 */ /* 0x002fe2000001140e */
[----:B---3--:R-:W-:-:S02]  /*0150*/  USHF.R.S32.HI UR5, URZ, 0x1f, UR59 ;  /* 0x0000001f3f057899 */ /* 0x008fc4000801143b */
[----:B------:R-:W-:Y:S01]  /*0160*/  USHF.R.S32.HI UR7, URZ, 0x1f, UR59 ;  /* 0x0000001f3f077899 */ /* 0x000fe2000801143b */
[CC--:B------:R-:W-:Y:S02]  /*0170*/  LEA.HI R6, R15.reuse, R14.reuse, RZ, 0x4 ;  /* 0x0000000e0f067211 */ /* 0x0c0fe400078f20ff */
[-C--:B------:R-:W-:Y:S02]  /*0180*/  LEA.HI R13, R15, R14.reuse, RZ, 0x3 ;  /* 0x0000000e0f0d7211 */ /* 0x080fe400078f18ff */
[----:B------:R-:W-:Y:S01]  /*0190*/  SHF.R.S32.HI R5, RZ, 0x4, R6 ;  /* 0x00000004ff057819 */ /* 0x000fe20000011406 */
[----:B----4-:R-:W-:Y:S01]  /*01a0*/  USHF.R.S32.HI UR6, URZ, 0x1f, UR49 ;  /* 0x0000001f3f067899 */ /* 0x010fe20008011431 */
        /* <DEDUP_REMOVED lines=48> */
[----:B------:R-:W-:Y:S02]  /*04b0*/  LOP3.LUT R2, R17, 0x7ffffffc, RZ, 0xc0, !PT ;  /* 0x7ffffffc11027812 */ /* 0x000fe400078ec0ff */
[----:B------:R-:W-:Y:S01]  /*04c0*/  SHF.R.S32.HI R0, RZ, 0x6, R0 ;  /* 0x00000006ff007819 */ /* 0x000fe20000011400 */
[C---:B------:R-:W-:Y:S01]  /*04d0*/  IMAD.IADD R250, R14.reuse, 0x1, -R4 ;  /* 0x000000010efa7824 */ /* 0x040fe200078e0a04 */
[----:B------:R-:W-:Y:S01]  /*04e0*/  SHF.R.S32.HI R3, RZ, 0x1f, R16 ;  /* 0x0000001fff037819 */ /* 0x000fe20000011410 */
[----:B------:R-:W-:Y:S01]  /*04f0*/  IMAD.IADD R6, R14, 0x1, -R2 ;  /* 0x000000010e067824 */ /* 0x000fe200078e0a02 */
[----:B------:R-:W-:Y:S01]  /*0500*/  LOP3.LUT R7, R10, 0x1, RZ, 0xc0, !PT ;  /* 0x000000010a077812 */ /* 0x000fe200078ec0ff */
[C---:B------:R-:W-:Y:S01]  /*0510*/  IMAD R246, R0.reuse, 0x200, R246 ;  /* 0x0000020000f67824 */ /* 0x040fe200078e02f6 */
[----:B------:R-:W-:Y:S01]  /*0520*/  LEA.HI R4, R3, R251, RZ, 0x2 ;  /* 0x000000fb03047211 */ /* 0x000fe200078f10ff */
[----:B------:R-:W-:Y:S01]  /*0530*/  IMAD.SHL.U32 R2, R0, 0x8, RZ ;  /* 0x0000000800027824 */ /* 0x000fe200078e00ff */
[----:B------:R-:W-:Y:S01]  /*0540*/  ISETP.NE.U32.AND P0, PT, R7, 0x1, PT ;  /* 0x000000010700780c */ /* 0x000fe20003f05070 */
[----:B------:R-:W-:Y:S01]  /*0550*/  IMAD.SHL.U32 R0, R10, 0x40, RZ ;  /* 0x000000400a007824 */ /* 0x000fe200078e00ff */
[----:B------:R-:W-:Y:S01]  /*0560*/  LOP3.LUT R5, R4, 0xfffffffc, RZ, 0xc0, !PT ;  /* 0xfffffffc04057812 */ /* 0x000fe200078ec0ff */
[----:B------:R-:W-:Y:S01]  /*0570*/  IMAD.SHL.U32 R14, R14, 0x2, RZ ;  /* 0x000000020e0e7824 */ /* 0x000fe200078e00ff */
[----:B------:R-:W-:Y:S01]  /*0580*/  LOP3.LUT R2, R2, 0x18, RZ, 0xc0, !PT ;  /* 0x0000001802027812 */ /* 0x000fe200078ec0ff */
[----:B------:R-:W-:Y:S01]  /*0590*/  IMAD.SHL.U32 R3, R9, 0x20, RZ ;  /* 0x0000002009037824 */ /* 0x000fe200078e00ff */
[----:B------:R-:W-:Y:S01]  /*05a0*/  LOP3.LUT R0, R0, 0x1c0, RZ, 0xc0, !PT ;  /* 0x000001c000007812 */ /* 0x000fe200078ec0ff */
[----:B------:R-:W-:Y:S01]  /*05b0*/  IMAD.IADD R8, R251, 0x1, -R5 ;  /* 0x00000001fb087824 */ /* 0x000fe200078e0a05 */
[----:B------:R-:W-:Y:S01]  /*05c0*/  R2P PR, R10, 0x6 ;  /* 0x000000060a007804 */ /* 0x000fe20000000000 */
[----:B------:R-:W-:Y:S01]  /*05d0*/  IMAD.SHL.U32 R4, R6, 0x2, RZ ;  /* 0x0000000206047824 */ /* 0x000fe200078e00ff */
[----:B------:R-:W-:Y:S01]  /*05e0*/  LOP3.LUT R7, R3, 0x6, R14, 0xf8, !PT ;  /* 0x0000000603077812 */ /* 0x000fe200078ef80e */
[----:B------:R-:W-:Y:S01]  /*05f0*/  IMAD.SHL.U32 R6, R11, 0x20, RZ ;  /* 0x000000200b067824 */ /* 0x000fe200078e00ff */
[----:B------:R-:W-:Y:S01]  /*0600*/  LOP3.LUT R5, R0, 0x20, R3, 0xf8, !PT ;  /* 0x0000002000057812 */ /* 0x000fe200078ef803 */
[----:B------:R-:W-:Y:S01]  /*0610*/  IMAD R9, R8, 0x400, R4 ;  /* 0x0000040008097824 */ /* 0x000fe200078e0204 */
[----:B------:R-:W-:Y:S01]  /*0620*/  SHF.R.U32.HI R3, RZ, 0x3, R0 ;  /* 0x00000003ff037819 */ /* 0x000fe20000011600 */
[----:B------:R1:W-:Y:S01]  /*0630*/  STL [R1], R7 ;  /* 0x0000000701007387 */ /* 0x0003e20000100800 */
[----:B------:R-:W-:Y:S01]  /*0640*/  IMAD R4, R210, 0x400, R4 ;  /* 0x00000400d2047824 */ /* 0x000fe200078e0204 */
[----:B------:R-:W-:-:S02]  /*0650*/  LOP3.LUT R6, R2, 0x20, R6, 0xf8, !PT ;  /* 0x0000002002067812 */ /* 0x000fc400078ef806 */
[----:B------:R-:W-:Y:S02]  /*0660*/  LOP3.LUT R5, R5, R3, RZ, 0x3c, !PT ;  /* 0x0000000305057212 */ /* 0x000fe400078e3cff */
[----:B------:R-:W-:Y:S02]  /*0670*/  LOP3.LUT R0, R3, R0, R2, 0x1e, !PT ;  /* 0x0000000003007212 */ /* 0x000fe400078e1e02 */
[----:B------:R-:W-:Y:S01]  /*0680*/  SEL R201, R201, 0xffffffc0, !P3 ;  /* 0xffffffc0c9c97807 */ /* 0x000fe20005800000 */
[----:B------:R-:W-:Y:S01]  /*0690*/  IMAD.IADD R9, R9, 0x1, R5 ;  /* 0x0000000109097824 */ /* 0x000fe200078e0205 */
[----:B------:R-:W-:Y:S01]  /*06a0*/  SEL R231, R231, 0x10, !P0 ;  /* 0x00000010e7e77807 */ /* 0x000fe20004000000 */
[----:B------:R-:W-:Y:S01]  /*06b0*/  IMAD.IADD R248, R4, 0x1, R0 ;  /* 0x0000000104f87824 */ /* 0x000fe200078e0200 */
[----:B------:R-:W-:Y:S01]  /*06c0*/  LEA R202, R202, UR4, 0x1 ;  /* 0x00000004caca7c11 */ /* 0x000fe2000f8e08ff */
[----:B------:R-:W-:Y:S01]  /*06d0*/  IMAD.SHL.U32 R5, R11, 0x8, RZ ;  /* 0x000000080b057824 */ /* 0x000fe200078e00ff */
[----:B------:R-:W-:Y:S01]  /*06e0*/  LEA R230, R9, UR4, 0x1 ;  /* 0x0000000409e67c11 */ /* 0x000fe2000f8e08ff */
[----:B------:R-:W-:-:S04]  /*06f0*/  IMAD.SHL.U32 R0, R12, 0x40, RZ ;  /* 0x000000400c007824 */ /* 0x000fc800078e00ff */
[----:B------:R-:W-:Y:S01]  /*0700*/  VIADD R229, R230, 0x20 ;  /* 0x00000020e6e57836 */ /* 0x000fe20000000000 */
[----:B------:R-:W-:Y:S01]  /*0710*/  LOP3.LUT R0, R0, 0xfffffe00, RZ, 0xc0, !PT ;  /* 0xfffffe0000007812 */ /* 0x000fe200078ec0ff */
[C---:B------:R-:W-:Y:S02]  /*0720*/  @P1 VIADD R229, R230.reuse, 0xffffffe0 ;  /* 0xffffffe0e6e51836 */ /* 0x040fe40000000000 */
[----:B------:R-:W-:Y:S02]  /*0730*/  IMAD.IADD R232, R230, 0x1, R231 ;  /* 0x00000001e6e87824 */ /* 0x000fe400078e02e7 */
[----:B-1----:R-:W-:Y:S02]  /*0740*/  IMAD.SHL.U32 R7, R13, 0x40, RZ ;  /* 0x000000400d077824 */ /* 0x002fe400078e00ff */
[----:B------:R-:W-:Y:S02]  /*0750*/  IMAD R210, R210, 0x400, R0 ;  /* 0x00000400d2d27824 */ /* 0x000fe400078e0200 */
[----:B------:R-:W-:Y:S01]  /*0760*/  IMAD.IADD R231, R231, 0x1, R229 ;  /* 0x00000001e7e77824 */ /* 0x000fe200078e02e5 */
[----:B------:R-:W-:-:S04]  /*0770*/  LOP3.LUT R3, R7, 0x1c0, RZ, 0xc0, !PT ;  /* 0x000001c007037812 */ /* 0x000fc800078ec0ff */
[----:B------:R-:W-:Y:S02]  /*0780*/  SHF.R.U32.HI R2, RZ, 0x3, R3 ;  /* 0x00000003ff027819 */ /* 0x000fe40000011603 */
[----:B------:R-:W-:Y:S02]  /*0790*/  LOP3.LUT R4, R3, 0x8, R5, 0xf8, !PT ;  /* 0x0000000803047812 */ /* 0x000fe400078ef805 */
[----:B------:R-:W-:Y:S02]  /*07a0*/  LOP3.LUT R3, R2, R6, R3, 0x1e, !PT ;  /* 0x0000000602037212 */ /* 0x000fe400078e1e03 */
[----:B------:R-:W-:Y:S01]  /*07b0*/  LOP3.LUT R2, R4, R2, RZ, 0x3c, !PT ;  /* 0x0000000204027212 */ /* 0x000fe200078e3cff */
[----:B------:R-:W-:Y:S01]  /*07c0*/  IMAD R4, R8, 0x400, R0 ;  /* 0x0000040008047824 */ /* 0x000fe200078e0200 */
[----:B------:R-:W-:Y:S01]  /*07d0*/  LOP3.LUT R214, R3, R0, RZ, 0xfc, !PT ;  /* 0x0000000003d67212 */ /* 0x000fe200078efcff */
[----:B------:R-:W-:Y:S01]  /*07e0*/  IMAD.U32 R0, RZ, RZ, UR5 ;  /* 0x00000005ff007e24 */ /* 0x000fe2000f8e00ff */
[----:B------:R-:W-:Y:S01]  /*07f0*/  USHF.L.U32 UR5, UR49, 0x7, URZ ;  /* 0x0000000731057899 */ /* 0x000fe2000800063f */
[----:B------:R-:W-:-:S02]  /*0800*/  IMAD.IADD R213, R4, 0x1, R2 ;  /* 0x0000000104d57824 */ /* 0x000fc400078e0202 */
[----:B------:R-:W-:Y:S02]  /*0810*/  IMAD.IADD R210, R2, 0x1, R210 ;  /* 0x0000000102d27824 */ /* 0x000fe400078e02d2 */
[----:B------:R-:W-:Y:S02]  /*0820*/  IMAD.MOV.U32 R2, RZ, RZ, 0x20 ;  /* 0x00000020ff027424 */ /* 0x000fe400078e00ff */
[----:B------:R-:W-:Y:S01]  /*0830*/  IMAD.U32 R3, RZ, RZ, UR5 ;  /* 0x00000005ff037e24 */ /* 0x000fe2000f8e00ff */
[----:B------:R-:W-:Y:S01]  /*0840*/  UIADD3 UR5, UR4, 0x10000, URZ ;  /* 0x0001000004057890 */ /* 0x000fe2000fffe03f */
[----:B------:R-:W-:Y:S01]  /*0850*/  IMAD.U32 R0, RZ, RZ, UR6 ;  /* 0x00000006ff007e24 */ /* 0x000fe2000f8e00ff */
[----:B------:R-:W-:Y:S01]  /*0860*/  UIADD3 UR6, UR4, 0xc000, URZ ;  /* 0x0000c00004067890 */ /* 0x000fe2000fffe03f */
[----:B------:R-:W-:Y:S01]  /*0870*/  IMAD.U32 R0, RZ, RZ, UR7 ;  /* 0x00000007ff007e24 */ /* 0x000fe2000f8e00ff */
[----:B------:R-:W-:Y:S02]  /*0880*/  SEL R2, R2, 0xffffffe0, !P4 ;  /* 0xffffffe002027807 */ /* 0x000fe40006000000 */
[----:B------:R-:W-:-:S02]  /*0890*/  LEA R0, R215, UR5, 0x1 ;  /* 0x00000005d7007c11 */ /* 0x000fc4000f8e08ff */
[----:B------:R-:W-:Y:S01]  /*08a0*/  LEA R248, R248, UR6, 0x1 ;  /* 0x00000006f8f87c11 */ /* 0x000fe2000f8e08ff */
[----:B------:R-:W-:Y:S01]  /*08b0*/  ULDC.64 UR6, c[0x0][0x208] ;  /* 0x0000820000067ab9 */ /* 0x000fe20000000a00 */
[----:B------:R-:W-:Y:S01]  /*08c0*/  IADD3 R207, R2, -0x4000, R0 ;  /* 0xffffc00002cf7810 */ /* 0x000fe20007ffe000 */
[----:B------:R-:W-:Y:S01]  /*08d0*/  IMAD.IADD R204, R0, 0x1, R201 ;  /* 0x0000000100cc7824 */ /* 0x000fe200078e02c9 */
[----:B------:R-:W-:Y:S01]  /*08e0*/  LEA R210, R210, UR5, 0x1 ;  /* 0x00000005d2d27c11 */ /* 0x000fe2000f8e08ff */
[----:B------:R-:W-:Y:S02]  /*08f0*/  VIADD R249, R248, 0x40 ;  /* 0x00000040f8f97836 */ /* 0x000fe40000000000 */
[C---:B------:R-:W-:Y:S02]  /*0900*/  IMAD.IADD R207, R201.reuse, 0x1, R207 ;  /* 0x00000001c9cf7824 */ /* 0x040fe400078e02cf */
[----:B------:R-:W-:Y:S02]  /*0910*/  IMAD.IADD R206, R0, 0x1, R2 ;  /* 0x0000000100ce7824 */ /* 0x000fe400078e0202 */
[----:B------:R-:W-:-:S02]  /*0920*/  IMAD.IADD R201, R201, 0x1, R202 ;  /* 0x00000001c9c97824 */ /* 0x000fc400078e02ca */
[----:B------:R-:W-:-:S07]  /*0930*/  @P2 VIADD R249, R248, 0xffffffc0 ;  /* 0xffffffc0f8f92836 */ /* 0x000fce0000000000 */
.L_x_612:
        /* <DEDUP_REMOVED lines=23> */
[----:B------:R-:W-:Y:S02]  /*0ab0*/  ULDC.64 UR14, c[0x0][0x2f8] ;  /* 0x0000be00000e7ab9 */ /* 0x000fe40000000a00 */
[----:B------:R-:W-:Y:S01]  /*0ac0*/  ULDC.U8 UR13, c[0x0][0x3c2] ;  /* 0x0000f080000d7ab9 */ /* 0x000fe20000000000 */
[----:B------:R-:W-:Y:S01]  /*0ad0*/  IMAD.U32 R5, RZ, RZ, UR11 ;  /* 0x0000000bff057e24 */ /* 0x000fe2000f8e00ff */
[----:B------:R-:W-:Y:S01]  /*0ae0*/  UISETP.NE.AND UP1, UPT, UR13, URZ, UPT ;  /* 0x0000003f0d00728c */ /* 0x000fe2000bf25270 */
[----:B------:R-:W-:Y:S01]  /*0af0*/  PLOP3.LUT P3, PT, PT, PT, UP2, 0x80, 0x0 ;  /* 0x000000000000781c */ /* 0x000fe20003f6f028 */
[----:B------:R-:W-:Y:S02]  /*0b00*/  UISETP.EQ.U32.AND UP4, UPT, UR14, URZ, UPT ;  /* 0x0000003f0e00728c */ /* 0x000fe4000bf82070 */
[----:B------:R-:W2:Y:S02]  /*0b10*/  @P1 LDG.E R7, desc[UR6][R4.64] ;  /* 0x0000000604071981 */ /* 0x000ea4000c1e1900 */
[----:B------:R-:W-:-:S02]  /*0b20*/  UISETP.EQ.OR.EX UP4, UPT, UR15, URZ, !UP1, UP4 ;  /* 0x0000003f0f00728c */ /* 0x000fc4000cf82740 */
        /* <DEDUP_REMOVED lines=11> */
[----:B------:R-:W-:Y:S01]  /*0be0*/  @!UP3 ULDC.64 UR8, c[0x0][0x318] ;  /* 0x0000c6000008bab9 */ /* 0x000fe20000000a00 */
[----:B------:R-:W-:-:S03]  /*0bf0*/  @!UP3 ULDC UR5, c[0x0][0x2cc] ;  /* 0x0000b3000005bab9 */ /* 0x000fc60000000800 */
[----:B------:R-:W5:Y:S01]  /*0c00*/  @!P2 LDG.E R4, desc[UR6][R2.64] ;  /* 0x000000060204a981 */ /* 0x000f62000c1e1900 */
[----:B------:R-:W-:Y:S01]  /*0c10*/  @!UP3 UISETP.NE.U32.AND UP0, UPT, UR8, URZ, UPT ;  /* 0x0000003f0800b28c */ /* 0x000fe2000bf05070 */
[----:B------:R-:W-:Y:S01]  /*0c20*/  UMOV UR12, 0xffffffff ;  /* 0xffffffff000c7882 */ /* 0x000fe20000000000 */
[----:B------:R-:W-:Y:S02]  /*0c30*/  UMOV UR48, 0xffffffff ;  /* 0xffffffff00307882 */ /* 0x000fe40000000000 */
[----:B------:R-:W-:Y:S02]  /*0c40*/  @!UP3 UISETP.NE.AND.EX UP0, UPT, UR9, URZ, UPT, UP0 ;  /* 0x0000003f0900b28c */ /* 0x000fe4000bf05300 */
        /* <DEDUP_REMOVED lines=18> */
.L_x_566:
        /* <DEDUP_REMOVED lines=23> */
[----:B------:R-:W-:Y:S01]  /*0ee0*/  USHF.L.U64.HI UR13, UR49, 0x7, UR60 ;  /* 0x00000007310d7899 */ /* 0x000fe2000801023c */
[----:B-1----:R-:W-:Y:S01]  /*0ef0*/  IABS R5, R6 ;  /* 0x0000000600057213 */ /* 0x002fe20000000000 */
[----:B------:R-:W-:-:S02]  /*0f00*/  ULDC.U8 UR17, c[0x0][0x3d8] ;  /* 0x0000f60000117ab9 */ /* 0x000fc40000000000 */
[----:B------:R-:W-:Y:S01]  /*0f10*/  USEL UR33, UR13, URZ, UP2 ;  /* 0x0000003f0d217287 */ /* 0x000fe20009000000 */
[----:B------:R-:W-:Y:S01]  /*0f20*/  ISETP.NE.AND P3, PT, R6, RZ, PT ;  /* 0x000000ff0600720c */ /* 0x000fe20003f65270 */
[----:B------:R-:W1:Y:S01]  /*0f30*/  I2F.RP R2, R5 ;  /* 0x0000000500027306 */ /* 0x000e620000209400 */
[----:B------:R-:W-:Y:S02]  /*0f40*/  UIADD3 UR50, UR23, UR32, URZ ;  /* 0x0000002017327290 */ /* 0x000fe4000fffe03f */
[----:B------:R-:W-:Y:S02]  /*0f50*/  UISETP.NE.AND UP3, UPT, UR17, URZ, UPT ;  /* 0x0000003f1100728c */ /* 0x000fe4000bf65270 */
[----:B--2---:R-:W-:Y:S02]  /*0f60*/  UIMAD.WIDE.U32 UR28, UR5, UR10, URZ ;  /* 0x0000000a051c72a5 */ /* 0x004fe4000f8e003f */
[----:B------:R-:W-:Y:S02]  /*0f70*/  UISETP.NE.AND UP0, UPT, UR48, -0x1, UPT ;  /* 0xffffffff3000788c */ /* 0x000fe4000bf05270 */
[----:B------:R-:W-:-:S02]  /*0f80*/  UIMAD UR40, UR5, UR11, UR29 ;  /* 0x0000000b052872a4 */ /* 0x000fc4000f8e021d */
[----:B------:R-:W-:Y:S01]  /*0f90*/  @!UP1 UIMAD UR5, UR60, UR8, URZ ;  /* 0x000000083c0592a4 */ /* 0x000fe2000f8e023f */
[----:B------:R-:W-:Y:S01]  /*0fa0*/  @UP1 ULDC.64 UR10, c[0x0][0x420] ;  /* 0x00010800000a1ab9 */ /* 0x000fe20000000a00 */
[----:B------:R-:W-:Y:S01]  /*0fb0*/  USEL UR29, UR14, URZ, UP2 ;  /* 0x0000003f0e1d7287 */ /* 0x000fe20009000000 */
[----:B-1----:R-:W1:Y:S01]  /*0fc0*/  MUFU.RCP R2, R2 ;  /* 0x0000000200027308 */ /* 0x002e620000001000 */
[----:B------:R-:W-:Y:S02]  /*0fd0*/  @!UP1 UIMAD UR35, UR49, UR9, UR5 ;  /* 0x00000009312392a4 */ /* 0x000fe4000f8e0205 */
[----:B------:R-:W-:Y:S02]  /*0fe0*/  UIADD3 UR5, UR30, 0x3f, URZ ;  /* 0x0000003f1e057890 */ /* 0x000fe4000fffe03f */
[----:B------:R-:W-:Y:S02]  /*0ff0*/  @UP1 UIMAD.WIDE.U32 UR38, UR12, UR10, URZ ;  /* 0x0000000a0c2612a5 */ /* 0x000fe4000f8e003f */
[----:B------:R-:W-:-:S02]  /*1000*/  USHF.R.S32.HI UR16, URZ, 0x1f, UR5 ;  /* 0x0000001f3f107899 */ /* 0x000fc40008011405 */
[----:B------:R-:W-:Y:S02]  /*1010*/  @UP1 UIMAD UR52, UR12, UR11, UR39 ;  /* 0x0000000b0c3412a4 */ /* 0x000fe4000f8e0227 */
[----:B------:R-:W-:Y:S02]  /*1020*/  ULEA.HI UR27, UR16, UR5, URZ, 0x6 ;  /* 0x00000005101b7291 */ /* 0x000fe4000f8f303f */
[----:B------:R-:W-:Y:S02]  /*1030*/  UIMAD UR5, UR34, UR49, URZ ;  /* 0x00000031220572a4 */ /* 0x000fe4000f8e023f */
[----:B------:R-:W-:Y:S01]  /*1040*/  UIMAD.WIDE.U32 UR14, UR12, UR20, URZ ;  /* 0x000000140c0e72a5 */ /* 0x000fe2000f8e003f */
[----:B-1----:R-:W-:Y:S01]  /*1050*/  VIADD R2, R2, 0xffffffe ;  /* 0x0ffffffe02027836 */ /* 0x002fe20000000000 */
[----:B------:R-:W-:Y:S02]  /*1060*/  UIMAD.WIDE UR8, UR19, UR41, URZ ;  /* 0x00000029130872a5 */ /* 0x000fe4000f8e023f */
[----:B------:R-:W-:Y:S01]  /*1070*/  UIMAD.WIDE.U32 UR10, UR49, UR61, URZ ;  /* 0x0000003d310a72a5 */ /* 0x000fe2000f8e003f */
[----:B------:R-:W1:Y:S01]  /*1080*/  F2I.FTZ.U32.TRUNC.NTZ R3, R2 ;  /* 0x0000000200037305 */ /* 0x000e62000021f000 */
[----:B------:R-:W-:-:S02]  /*1090*/  UIMAD UR5, UR60, UR61, UR5 ;  /* 0x0000003d3c0572a4 */ /* 0x000fc4000f8e0205 */
[----:B------:R-:W-:Y:S02]  /*10a0*/  USEL UR58, UR22, UR14, !UP1 ;  /* 0x0000000e163a7287 */ /* 0x000fe4000c800000 */
[----:B------:R-:W-:Y:S02]  /*10b0*/  UIMAD UR14, UR9, UR10, URZ ;  /* 0x0000000a090e72a4 */ /* 0x000fe4000f8e023f */
[----:B------:R-:W-:Y:S02]  /*10c0*/  UIADD3 UR5, UR11, UR5, URZ ;  /* 0x000000050b057290 */ /* 0x000fe4000fffe03f */
[----:B------:R-:W-:Y:S02]  /*10d0*/  ULOP3.LUT UR13, UR27, 0xffffffc0, URZ, 0xc0, !UPT ;  /* 0xffffffc01b0d7892 */ /* 0x000fe4000f8ec03f */
[----:B------:R-:W-:Y:S02]  /*10e0*/  UIMAD.WIDE.U32 UR22, UR8, UR10, URZ ;  /* 0x0000000a081672a5 */ /* 0x000fe4000f8e003f */
[----:B------:R-:W-:Y:S01]  /*10f0*/  UIMAD UR5, UR8, UR5, UR14 ;  /* 0x00000005080572a4 */ /* 0x000fe2000f8e020e */
[----:B-1----:R-:W-:Y:S01]  /*1100*/  IMAD.MOV R0, RZ, RZ, -R3 ;  /* 0x000000ffff007224 */ /* 0x002fe200078e0a03 */
[----:B------:R-:W-:Y:S01]  /*1110*/  UIADD3 UR13, UR13, -0x40, URZ ;  /* 0xffffffc00d0d7890 */ /* 0x000fe2000fffe03f */
[----:B------:R-:W-:Y:S01]  /*1120*/  IMAD.MOV.U32 R2, RZ, RZ, RZ ;  /* 0x000000ffff027224 */ /* 0x000fe200078e00ff */
[----:B------:R-:W-:Y:S01]  /*1130*/  UIMAD.WIDE.U32 UR10, UR8, UR12, URZ ;  /* 0x0000000c080a72a5 */ /* 0x000fe2000f8e003f */
[----:B------:R-:W-:Y:S01]  /*1140*/  IMAD R0, R0, R5, RZ ;  /* 0x0000000500007224 */ /* 0x000fe200078e02ff */
[----:B------:R-:W-:-:S02]  /*1150*/  UIADD3 UR46, UR23, UR5, URZ ;  /* 0x00000005172e7290 */ /* 0x000fc4000fffe03f */
[----:B------:R-:W-:Y:S01]  /*1160*/  USHF.R.S32.HI UR34, URZ, 0x1f, UR13 ;  /* 0x0000001f3f227899 */ /* 0x000fe2000801140d */
[----:B------:R-:W-:Y:S01]  /*1170*/  IMAD.HI.U32 R0, R3, R0, R2 ;  /* 0x0000000003007227 */ /* 0x000fe200078e0002 */
[----:B------:R-:W-:Y:S01]  /*1180*/  MOV R2, R4 ;  /* 0x0000000400027202 */ /* 0x000fe20000000f00 */
[----:B------:R-:W-:Y:S02]  /*1190*/  UIADD3 UR5, UP2, UR13, UR29, URZ ;  /* 0x0000001d0d057290 */ /* 0x000fe4000ff5e03f */
[----:B------:R-:W-:Y:S02]  /*11a0*/  USEL UR57, UR22, UR10, !UP1 ;  /* 0x0000000a16397287 */ /* 0x000fe4000c800000 */
[----:B------:R-:W-:Y:S01]  /*11b0*/  IMAD.HI.U32 R0, R0, R2, RZ ;  /* 0x0000000200007227 */ /* 0x000fe200078e00ff */
[----:B------:R-:W-:Y:S01]  /*11c0*/  ULDC UR53, c[0x0][0x2c4] ;  /* 0x0000b10000357ab9 */ /* 0x000fe20000000800 */
[----:B------:R-:W-:Y:S02]  /*11d0*/  UIMAD UR14, UR9, UR12, URZ ;  /* 0x0000000c090e72a4 */ /* 0x000fe4000f8e023f */
[----:B------:R-:W-:Y:S01]  /*11e0*/  IMAD.MOV R3, RZ, RZ, -R0 ;  /* 0x000000ffff037224 */ /* 0x000fe200078e0a00 */
[----:B------:R-:W-:-:S02]  /*11f0*/  UIADD3.X UR10, UR34, UR33, URZ, UP2, !UPT ;  /* 0x00000021220a7290 */ /* 0x000fc400097fe43f */
[----:B------:R-:W-:Y:S01]  /*1200*/  UIMAD UR9, UR9, UR5, URZ ;  /* 0x00000005090972a4 */ /* 0x000fe2000f8e023f */
[C---:B------:R-:W-:Y:S01]  /*1210*/  IMAD R2, R5.reuse, R3, R2 ;  /* 0x0000000305027224 */ /* 0x040fe200078e0202 */
[----:B------:R-:W-:Y:S02]  /*1220*/  UIMAD.WIDE.U32 UR32, UR8, UR5, URZ ;  /* 0x00000005082072a5 */ /* 0x000fe4000f8e003f */
[----:B------:R-:W-:Y:S02]  /*1230*/  @UP3 UIMAD UR5, UR49, UR53, URZ ;  /* 0x00000035310532a4 */ /* 0x000fe4000f8e023f */
[----:B------:R-:W-:Y:S01]  /*1240*/  ISETP.GT.U32.AND P1, PT, R5, R2, PT ;  /* 0x000000020500720c */ /* 0x000fe20003f24070 */
[----:B------:R-:W-:Y:S01]  /*1250*/  ULDC.U8 UR18, c[0x0][0x480] ;  /* 0x0001200000127ab9 */ /* 0x000fe20000000000 */
[----:B------:R-:W-:Y:S02]  /*1260*/  UIMAD UR25, UR12, UR21, URZ ;  /* 0x000000150c1972a4 */ /* 0x000fe4000f8e023f */
[----:B------:R-:W-:-:S02]  /*1270*/  @UP0 UIADD3 UR24, UR45, UR48, URZ ;  /* 0x000000302d180290 */ /* 0x000fc4000fffe03f */
[----:B------:R-:W-:Y:S02]  /*1280*/  @UP0 UIADD3 UR26, UR45, UR48, URZ ;  /* 0x000000302d1a0290 */ /* 0x000fe4000fffe03f */
[----:B------:R-:W-:Y:S02]  /*1290*/  UIMAD UR22, UR8, UR10, UR9 ;  /* 0x0000000a081672a4 */ /* 0x000fe4000f8e0209 */
[----:B------:R-:W-:Y:S02]  /*12a0*/  UIMAD UR51, UR59, UR19, URZ ;  /* 0x000000133b3372a4 */ /* 0x000fe4000f8e023f */
[----:B------:R-:W-:Y:S01]  /*12b0*/  UISETP.NE.AND UP4, UPT, UR18, URZ, UPT ;  /* 0x0000003f1200728c */ /* 0x000fe2000bf85270 */
        /* <DEDUP_REMOVED lines=8> */
[----:B------:R-:W-:-:S02]  /*1340*/  @UP1 UIADD3 UR50, UR15, UR25, URZ ;  /* 0x000000190f321290 */ /* 0x000fc4000fffe03f */
[----:B------:R-:W-:Y:S01]  /*1350*/  @UP1 UIADD3 UR46, UR11, UR14, URZ ;  /* 0x0000000e0b2e1290 */ /* 0x000fe2000fffe03f */
[----:B------:R-:W-:Y:S01]  /*1360*/  ISETP.GE.AND P2, PT, R2, RZ, PT ;  /* 0x000000ff0200720c */ /* 0x000fe20003f46270 */
[----:B------:R-:W-:Y:S01]  /*1370*/  @UP3 ULDC UR5, c[0x0][0x2e4] ;  /* 0x0000b90000053ab9 */ /* 0x000fe20000000800 */
[----:B------:R-:W-:Y:S02]  /*1380*/  @UP0 UIMAD.WIDE.U32 UR14, UR24, UR18, URZ ;  /* 0x00000012180e02a5 */ /* 0x000fe4000f8e003f */
[----:B------:R-:W-:Y:S02]  /*1390*/  @UP0 UIMAD.WIDE.U32 UR10, UR26, UR16, URZ ;  /* 0x000000101a0a02a5 */ /* 0x000fe4000f8e003f */
[----:B------:R-:W-:Y:S01]  /*13a0*/  @UP3 UIMAD UR23, UR59, UR5, UR8 ;  /* 0x000000053b1732a4 */ /* 0x000fe2000f8e0208 */
[----:B------:R-:W-:Y:S01]  /*13b0*/  @P0 VIADD R0, R0, 0x1 ;  /* 0x0000000100000836 */ /* 0x000fe20000000000 */
[----:B------:R-:W-:Y:S01]  /*13c0*/  @!UP3 UIMAD UR5, UR49, UR41, UR59 ;  /* 0x000000293105b2a4 */ /* 0x000fe2000f8e023b */
[----:B------:R-:W-:Y:S01]  /*13d0*/  PLOP3.LUT P0, PT, PT, PT, UP3, 0x80, 0x0 ;  /* 0x000000000000781c */ /* 0x000fe20003f0f038 */
[----:B------:R-:W-:Y:S01]  /*13e0*/  @UP0 UIMAD UR24, UR24, UR19, URZ ;  /* 0x00000013181802a4 */ /* 0x000fe2000f8e023f */
[----:B------:R-:W-:Y:S01]  /*13f0*/  IMAD.MOV.U32 R16, RZ, RZ, R0 ;  /* 0x000000ffff107224 */ /* 0x000fe200078e0000 */
[----:B------:R-:W-:-:S02]  /*1400*/  @UP0 UIMAD UR9, UR26, UR17, URZ ;  /* 0x000000111a0902a4 */ /* 0x000fc4000f8e023f */
[----:B------:R-:W-:Y:S02]  /*1410*/  USEL UR56, UR28, URZ, UP4 ;  /* 0x0000003f1c387287 */ /* 0x000fe4000a000000 */
[----:B------:R-:W-:Y:S01]  /*1420*/  USHF.R.S32.HI UR41, URZ, 0x6, UR27 ;  /* 0x000000063f297899 */ /* 0x000fe2000801141b */
[----:B------:R-:W-:Y:S01]  /*1430*/  @!P2 IADD3 R16, -R16, RZ, RZ ;  /* 0x000000ff1010a210 */ /* 0x000fe20007ffe1ff */
[----:B------:R-:W-:Y:S01]  /*1440*/  USEL UR54, UR40, URZ, UP4 ;  /* 0x0000003f28367287 */ /* 0x000fe2000a000000 */
[----:B------:R-:W-:Y:S01]  /*1450*/  @!P3 LOP3.LUT R16, RZ, R6, RZ, 0x33, !PT ;  /* 0x00000006ff10b212 */ /* 0x000fe200078e33ff */
[----:B------:R-:W-:Y:S02]  /*1460*/  @!UP3 UIMAD UR23, UR5, UR53, URZ ;  /* 0x000000350517b2a4 */ /* 0x000fe4000f8e023f */
[----:B------:R-:W-:Y:S02]  /*1470*/  USHF.R.S32.HI UR31, URZ, 0x1f, UR44 ;  /* 0x0000001f3f1f7899 */ /* 0x000fe4000801142c */
[----:B------:R-:W-:-:S02]  /*1480*/  @!UP1 UIADD3 UR52, UR37, UR35, URZ ;  /* 0x0000002325349290 */ /* 0x000fc4000fffe03f */
        /* <DEDUP_REMOVED lines=19> */
.L_x_568:
        /* <DEDUP_REMOVED lines=13> */
.L_x_569:
        /* <DEDUP_REMOVED lines=11> */
.L_x_570:
[----:B------:R-:W-:Y:S02]  /*1740*/  ULDC UR5, c[0x0][0x270] ;  /* 0x00009c0000057ab9 */ /* 0x000fe40000000800 */
[----:B------:R-:W-:-:S04]  /*1750*/  UIMAD UR5, UR49, UR5, UR59 ;  /* 0x00000005310572a4 */ /* 0x000fc8000f8e023b */
[----:B------:R-:W-:-:S12]  /*1760*/  UIMAD UR5, UR5, UR61, URZ ;  /* 0x0000003d050572a4 */ /* 0x000fd8000f8e023f */
.L_x_571:
[----:B------:R-:W1:Y:S01]  /*1770*/  LDC.64 R14, c[0x0][0x420] ;  /* 0x00010800ff0e7b82 */ /* 0x000e620000000a00 */
[----:B------:R-:W-:Y:S01]  /*1780*/  SHF.R.S32.HI R20, RZ, 0x1f, R245 ;  /* 0x0000001fff147819 */ /* 0x000fe200000114f5 */
[----:B------:R-:W-:Y:S01]  /*1790*/  UIADD3 UR35, UR13, UR5, URZ ;  /* 0x000000050d237290 */ /* 0x000fe2000fffe03f */
[----:B------:R-:W-:Y:S01]  /*17a0*/  IADD3 R0, P2, R245, UR13, RZ ;  /* 0x0000000df5007c10 */ /* 0x000fe2000ff5e0ff */
[----:B------:R-:W-:Y:S01]  /*17b0*/  ULDC UR8, c[0x0][0x2dc] ;  /* 0x0000b70000087ab9 */ /* 0x000fe20000000800 */
[----:B------:R-:W-:Y:S01]  /*17c0*/  ULDC UR10, c[0x0][0x270] ;  /* 0x00009c00000a7ab9 */ /* 0x000fe20000000800 */
[----:B------:R-:W-:Y:S01]  /*17d0*/  UIADD3 UR5, -UR43, UR30, UR44 ;  /* 0x0000001e2b057290 */ /* 0x000fe2000fffe12c */
[----:B------:R-:W-:Y:S01]  /*17e0*/  IADD3.X R4, R20, UR34, RZ, P2, !PT ;  /* 0x0000002214047c10 */ /* 0x000fe200097fe4ff */
[----:B------:R-:W-:Y:S01]  /*17f0*/  UIMAD UR38, UR8, UR10, URZ ;  /* 0x0000000a082672a4 */ /* 0x000fe2000f8e023f */
[--C-:B------:R-:W-:Y:S01]  /*1800*/  SHF.R.S32.HI R227, RZ, 0x1f, R226.reuse ;  /* 0x0000001fffe37819 */ /* 0x100fe200000114e2 */
[----:B------:R-:W-:Y:S01]  /*1810*/  USHF.R.S32.HI UR12, URZ, 0x1f, UR59 ;  /* 0x0000001f3f0c7899 */ /* 0x000fe2000801143b */
[----:B------:R-:W-:Y:S01]  /*1820*/  IADD3 R2, P0, R226, UR9, RZ ;  /* 0x00000009e2027c10 */ /* 0x000fe2000ff1e0ff */
[----:B------:R-:W-:Y:S01]  /*1830*/  ULDC UR10, c[0x0][0x398] ;  /* 0x0000e600000a7ab9 */ /* 0x000fe20000000800 */
[----:B------:R-:W-:Y:S01]  /*1840*/  IMAD R6, R4, UR20, RZ ;  /* 0x0000001404067c24 */ /* 0x000fe2000f8e02ff */
[----:B------:R-:W-:Y:S01]  /*1850*/  ULDC.64 UR14, c[0x0][0x428] ;  /* 0x00010a00000e7ab9 */ /* 0x000fe20000000a00 */
[----:B------:R-:W-:Y:S01]  /*1860*/  UIADD3 UR5, UR5, -UR10, URZ ;  /* 0x8000000a05057290 */ /* 0x000fe2000fffe03f */
[C---:B------:R-:W-:Y:S01]  /*1870*/  IMAD.WIDE.U32 R4, R0.reuse, UR20, R226 ;  /* 0x0000001400047c25 */ /* 0x040fe2000f8e00e2 */
[----:B------:R-:W-:Y:S01]  /*1880*/  UIMAD UR9, UR12, UR14, URZ ;  /* 0x0000000e0c0972a4 */ /* 0x000fe2000f8e023f */
[----:B------:R-:W-:Y:S01]  /*1890*/  IADD3.X R3, R227, UR52, RZ, P0, !PT ;  /* 0x00000034e3037c10 */ /* 0x000fe200087fe4ff */
[----:B------:R-:W-:Y:S01]  /*18a0*/  USHF.L.U32 UR26, UR38, 0x6, URZ ;  /* 0x00000006261a7899 */ /* 0x000fe2000800063f */
[----:B------:R-:W-:Y:S01]  /*18b0*/  IMAD R7, R0, UR21, R6 ;  /* 0x0000001500077c24 */ /* 0x000fe2000f8e0206 */
[----:B------:R-:W-:Y:S01]  /*18c0*/  UIMAD UR15, UR59, UR15, UR9 ;  /* 0x0000000f3b0f72a4 */ /* 0x000fe2000f8e0209 */
[----:B------:R-:W-:Y:S01]  /*18d0*/  IADD3 R6, P0, R4, UR58, RZ ;  /* 0x0000003a04067c10 */ /* 0x000fe2000ff1e0ff */
[----:B------:R-:W-:Y:S01]  /*18e0*/  UIADD3 UR29, UP2, UP1, UR32, UR26, UR51 ;  /* 0x0000001a201d7290 */ /* 0x000fe2000f95e033 */
[C---:B-1----:R-:W-:Y:S01]  /*18f0*/  IMAD R0, R14.reuse, UR34, RZ ;  /* 0x000000220e007c24 */ /* 0x042fe2000f8e02ff */
[----:B------:R-:W-:Y:S01]  /*1900*/  USHF.R.S32.HI UR34, URZ, 0x1f, UR5 ;  /* 0x0000001f3f227899 */ /* 0x000fe20008011405 */
[----:B------:R-:W-:Y:S01]  /*1910*/  IMAD.WIDE.U32 R2, R14, UR13, R2 ;  /* 0x0000000d0e027c25 */ /* 0x000fe2000f8e0002 */
[----:B------:R-:W-:Y:S01]  /*1920*/  USHF.R.S32.HI UR9, URZ, 0x1f, UR26 ;  /* 0x0000001f3f097899 */ /* 0x000fe2000801141a */
[----:B------:R-:W-:Y:S01]  /*1930*/  IADD3.X R7, R5, UR50, R7, P0, !PT ;  /* 0x0000003205077c10 */ /* 0x000fe200087fe407 */
[----:B------:R-:W-:Y:S01]  /*1940*/  ULEA.HI UR34, UR34, UR5, URZ, 0x6 ;  /* 0x0000000522227291 */ /* 0x000fe2000f8f303f */
[----:B------:R-:W-:Y:S01]  /*1950*/  IMAD R0, R15, UR13, R0 ;  /* 0x0000000d0f007c24 */ /* 0x000fe2000f8e0200 */
[----:B------:R-:W-:Y:S01]  /*1960*/  UIADD3.X UR9, UR53, UR9, UR55, UP2, UP1 ;  /* 0x0000000935097290 */ /* 0x000fe200097e2437 */
[----:B------:R-:W-:Y:S01]  /*1970*/  IMAD R8, R251, UR38, R250 ;  /* 0x00000026fb087c24 */ /* 0x000fe2000f8e02fa */
[----:B------:R-:W-:Y:S01]  /*1980*/  UIADD3 UR5, UP2, UP1, UR56, UR29, UR57 ;  /* 0x0000001d38057290 */ /* 0x000fe2000f95e039 */
[----:B------:R-:W-:Y:S01]  /*1990*/  IMAD.IADD R3, R3, 0x1, R0 ;  /* 0x0000000103037824 */ /* 0x000fe200078e0200 */
[----:B------:R-:W-:Y:S01]  /*19a0*/  USHF.R.S32.HI UR34, URZ, 0x6, UR34 ;  /* 0x000000063f227899 */ /* 0x000fe20008011422 */
[----:B------:R-:W-:Y:S01]  /*19b0*/  IMAD.U32 R0, RZ, RZ, UR14 ;  /* 0x0000000eff007e24 */ /* 0x000fe2000f8e00ff */
[----:B------:R-:W-:Y:S01]  /*19c0*/  ULDC.64 UR24, c[0x0][0x258] ;  /* 0x0000960000187ab9 */ /* 0x000fe20000000a00 */
[----:B------:R-:W-:Y:S01]  /*19d0*/  UIADD3.X UR9, UR54, UR9, UR46, UP2, UP1 ;  /* 0x0000000936097290 */ /* 0x000fe200097e242e */
[----:B------:R-:W-:Y:S01]  /*19e0*/  IMAD.U32 R10, RZ, RZ, UR24 ;  /* 0x00000018ff0a7e24 */ /* 0x000fe2000f8e00ff */
[----:B------:R-:W-:Y:S01]  /*19f0*/  UIMAD UR12, UR12, UR24, URZ ;  /* 0x000000180c0c72a4 */ /* 0x000fe2000f8e023f */
[----:B------:R-:W-:Y:S01]  /*1a00*/  IMAD.WIDE.U32 R2, R0, UR59, R2 ;  /* 0x0000003b00027c25 */ /* 0x000fe2000f8e0002 */
[----:B------:R-:W-:Y:S01]  /*1a10*/  UISETP.LT.AND UP1, UPT, URZ, UR34, UPT ;  /* 0x000000223f00728c */ /* 0x000fe2000bf21270 */
[C---:B------:R-:W-:Y:S01]  /*1a20*/  IADD3 R0, P0, R8.reuse, UR5, RZ ;  /* 0x0000000508007c10 */ /* 0x040fe2000ff1e0ff */
[----:B------:R-:W-:Y:S01]  /*1a30*/  UIADD3 UR33, UR13, UR23, URZ ;  /* 0x000000170d217290 */ /* 0x000fe2000fffe03f */
[----:B------:R-:W-:Y:S01]  /*1a40*/  IMAD.MOV.U32 R4, RZ, RZ, R2 ;  /* 0x000000ffff047224 */ /* 0x000fe200078e0002 */
[----:B------:R-:W-:Y:S01]  /*1a50*/  USEL UR34, URZ, UR34, !UP1 ;  /* 0x000000223f227287 */ /* 0x000fe2000c800000 */
[----:B------:R-:W-:Y:S01]  /*1a60*/  LEA.HI.X.SX32 R8, R8, UR9, 0x1, P0 ;  /* 0x0000000908087c11 */ /* 0x000fe200080f0eff */
[----:B------:R-:W-:Y:S01]  /*1a70*/  UIMAD UR32, UR59, UR25, UR12 ;  /* 0x000000193b2072a4 */ /* 0x000fe2000f8e020c */
[----:B------:R-:W-:Y:S01]  /*1a80*/  IADD3 R5, R3, UR15, RZ ;  /* 0x0000000f03057c10 */ /* 0x000fe2000fffe0ff */
[----:B------:R-:W-:Y:S01]  /*1a90*/  UISETP.GT.AND UP1, UPT, UR41, UR34, UPT ;  /* 0x000000222900728c */ /* 0x000fe2000bf24270 */
[-C--:B------:R-:W-:Y:S01]  /*1aa0*/  IMAD R2, R20, R14.reuse, RZ ;  /* 0x0000000e14027224 */ /* 0x080fe200078e02ff */
[----:B------:R-:W-:Y:S01]  /*1ab0*/  ULDC.64 UR12, c[0x0][0x400] ;  /* 0x00010000000c7ab9 */ /* 0x000fe20000000a00 */
[----:B------:R-:W-:Y:S01]  /*1ac0*/  ULDC.64 UR36, c[0x0][0x2b0] ;  /* 0x0000ac0000247ab9 */ /* 0x000fe20000000a00 */
[----:B------:R-:W-:Y:S01]  /*1ad0*/  LEA R218, P0, R0, UR12, 0x2 ;  /* 0x0000000c00da7c11 */ /* 0x000fe2000f8010ff */
[----:B------:R-:W-:Y:S01]  /*1ae0*/  ULDC.64 UR50, c[0x0][0x478] ;  /* 0x00011e0000327ab9 */ /* 0x000fe20000000a00 */
[----:B------:R-:W-:Y:S01]  /*1af0*/  UIMAD.WIDE UR14, UR33, 0x4, UR36 ;  /* 0x00000004210e78a5 */ /* 0x000fe2000f8e0224 */
[----:B------:R-:W-:Y:S01]  /*1b00*/  IMAD.WIDE.U32 R10, R10, UR59, R6 ;  /* 0x0000003b0a0a7c25 */ /* 0x000fe2000f8e0006 */
[----:B------:R-:W-:Y:S01]  /*1b10*/  LEA.HI.X R219, R0, UR13, R8, 0x2, P0 ;  /* 0x0000000d00db7c11 */ /* 0x000fe200080f1408 */
[----:B------:R-:W-:Y:S01]  /*1b20*/  UIMAD.WIDE UR24, UR35, 0x4, UR50 ;  /* 0x00000004231878a5 */ /* 0x000fe2000f8e0232 */
[----:B------:R-:W-:Y:S01]  /*1b30*/  PLOP3.LUT P0, PT, PT, PT, UP1, 0x80, 0x0 ;  /* 0x000000000000781c */ /* 0x000fe20003f0f018 */
[C---:B------:R-:W-:Y:S01]  /*1b40*/  IMAD R2, R245.reuse, R15, R2 ;  /* 0x0000000ff5027224 */ /* 0x040fe200078e0202 */
[----:B------:R-:W-:Y:S01]  /*1b50*/  ULDC.64 UR10, c[0x0][0x210] ;  /* 0x00008400000a7ab9 */ /* 0x000fe20000000a00 */
[----:B------:R-:W-:Y:S01]  /*1b60*/  IMAD.WIDE.U32 R4, R245, R14, R4 ;  /* 0x0000000ef5047225 */ /* 0x000fe200078e0004 */
[----:B------:R-:W-:Y:S01]  /*1b70*/  ULDC.64 UR22, c[0x0][0x3e0] ;  /* 0x0000f80000167ab9 */ /* 0x000fe20000000a00 */
[----:B------:R-:W-:Y:S01]  /*1b80*/  LEA R224, P3, R10, UR10, 0x1 ;  /* 0x0000000a0ae07c11 */ /* 0x000fe2000f8608ff */
[----:B------:R-:W-:Y:S01]  /*1b90*/  UMOV UR13, UR14 ;  /* 0x0000000e000d7c82 */ /* 0x000fe20008000000 */
[----:B------:R-:W-:Y:S01]  /*1ba0*/  VIADD R18, R11, UR32 ;  /* 0x000000200b127c36 */ /* 0x000fe20008000000 */
[----:B------:R-:W-:Y:S01]  /*1bb0*/  IADD3 R17, R5, R2, RZ ;  /* 0x0000000205117210 */ /* 0x000fe20007ffe0ff */
[----:B------:R-:W-:Y:S01]  /*1bc0*/  UMOV UR12, UR15 ;  /* 0x0000000f000c7c82 */ /* 0x000fe20008000000 */
[----:B------:R-:W-:Y:S01]  /*1bd0*/  LEA R222, P2, R4, UR22, 0x1 ;  /* 0x0000001604de7c11 */ /* 0x000fe2000f8408ff */
[----:B------:R-:W-:Y:S01]  /*1be0*/  UIADD3 UR8, UR41, -0x1, URZ ;  /* 0xffffffff29087890 */ /* 0x000fe2000fffe03f */
[----:B------:R-:W-:Y:S01]  /*1bf0*/  BSSY B1, `(.L_x_567) ;  /* 0x0000664000017945 */ /* 0x000fe20003800000 */
        /* <DEDUP_REMOVED lines=24> */
.L_x_573:
        /* <DEDUP_REMOVED lines=19> */
.L_x_574:
        /* <DEDUP_REMOVED lines=34> */
.L_x_576:
[----:B------:R-:W-:Y:S05]  /*20d0*/  BSYNC B0 ;  /* 0x0000000000007941 */ /* 0x000fea0003800000 */
.L_x_575:
        /* <DEDUP_REMOVED lines=18> */
.L_x_578:
[----:B------:R-:W-:Y:S05]  /*2200*/  BSYNC B0 ;  /* 0x0000000000007941 */ /* 0x000fea0003800000 */
.L_x_577:
        /* <DEDUP_REMOVED lines=30> */
.L_x_580:
[----:B------:R-:W-:Y:S05]  /*23f0*/  BSYNC B0 ;  /* 0x0000000000007941 */ /* 0x000fea0003800000 */
.L_x_579:
        /* <DEDUP_REMOVED lines=19> */
.L_x_572:
[----:B------:R-:W-:Y:S01]  /*2530*/  PLOP3.LUT P0, PT, PT, PT, UP4, 0x80, 0x0 ;  /* 0x000000000000781c */ /* 0x000fe20003f0f048 */
[----:B------:R-:W-:Y:S01]  /*2540*/  UIMAD UR24, UR31, UR16, URZ ;  /* 0x000000101f1872a4 */ /* 0x000fe2000f8e023f */
[----:B------:R-:W-:Y:S01]  /*2550*/  IMAD.U32 R2, RZ, RZ, UR16 ;  /* 0x00000010ff027e24 */ /* 0x000fe2000f8e00ff */
[----:B------:R-:W-:Y:S01]  /*2560*/  UIMAD UR9, UR47, -0x40, UR43 ;  /* 0xffffffc02f0978a4 */ /* 0x000fe2000f8e022b */
[C---:B------:R-:W-:Y:S01]  /*2570*/  VIADD R0, R245.reuse, 0x20 ;  /* 0x00000020f5007836 */ /* 0x040fe20000000000 */
[----:B------:R-:W-:Y:S01]  /*2580*/  UIMAD UR5, UR8, -0x40, UR30 ;  /* 0xffffffc0080578a4 */ /* 0x000fe2000f8e021e */
[----:B------:R-:W-:Y:S01]  /*2590*/  IMAD.WIDE.U32 R2, R2, UR44, R226 ;  /* 0x0000002c02027c25 */ /* 0x000fe2000f8e00e2 */
[----:B------:R-:W-:Y:S01]  /*25a0*/  UIMAD UR24, UR44, UR17, UR24 ;  /* 0x000000112c1872a4 */ /* 0x000fe2000f8e0218 */
[----:B------:R-:W-:Y:S05]  /*25b0*/  BSSY B0, `(.L_x_582) ;  /* 0x0000030000007945 */ /* 0x000fea0003800000 */
[----:B------:R-:W-:Y:S01]  /*25c0*/  @P0 BAR.SYNC.DEFER_BLOCKING 0x0 ;  /* 0x0000000000000b1d */ /* 0x000fe20000010000 */
[----:B------:R-:W-:Y:S01]  /*25d0*/  ISETP.GE.AND P1, PT, R245, UR9, PT ;  /* 0x00000009f5007c0c */ /* 0x000fe2000bf26270 */
[----:B------:R-:W-:Y:S01]  /*25e0*/  ULEA.HI UR29, UR8, UR8, URZ, 0x1 ;  /* 0x00000008081d7291 */ /* 0x000fe2000f8f083f */
[----:B------:R-:W-:-:S02]  /*25f0*/  ISETP.GE.AND P3, PT, R0, UR9, PT ;  /* 0x0000000900007c0c */ /* 0x000fc4000bf66270 */
[----:B------:R-:W-:Y:S01]  /*2600*/  ISETP.GE.AND P2, PT, R0, UR5, PT ;  /* 0x0000000500007c0c */ /* 0x000fe2000bf46270 */
[----:B------:R-:W-:Y:S01]  /*2610*/  IMAD.U32 R0, RZ, RZ, UR24 ;  /* 0x00000018ff007e24 */ /* 0x000fe2000f8e00ff */
[----:B------:R-:W-:Y:S01]  /*2620*/  IADD3 R6, P4, R2, UR40, RZ ;  /* 0x0000002802067c10 */ /* 0x000fe2000ff9e0ff */
[----:B------:R-:W-:Y:S01]  /*2630*/  ULOP3.LUT UR29, UR29, 0xfffffffe, URZ, 0xc0, !UPT ;  /* 0xfffffffe1d1d7892 */ /* 0x000fe2000f8ec03f */
[----:B------:R-:W-:Y:S02]  /*2640*/  ULDC.64 UR24, c[0x0][0x268] ;  /* 0x00009a0000187ab9 */ /* 0x000fe40000000a00 */
[----:B------:R-:W-:Y:S01]  /*2650*/  IADD3.X R7, R3, UR42, R0, P4, !PT ;  /* 0x0000002a03077c10 */ /* 0x000fe2000a7fe400 */
[----:B------:R-:W-:Y:S01]  /*2660*/  IMAD R2, R19, UR24, RZ ;  /* 0x0000001813027c24 */ /* 0x000fe2000f8e02ff */
[----:B------:R-:W-:Y:S02]  /*2670*/  LEA R0, R246, UR4, 0x1 ;  /* 0x00000004f6007c11 */ /* 0x000fe4000f8e08ff */
[----:B------:R-:W-:Y:S01]  /*2680*/  ISETP.GE.AND P4, PT, R245, UR5, PT ;  /* 0x00000005f5007c0c */ /* 0x000fe2000bf86270 */
[----:B------:R-:W-:Y:S01]  /*2690*/  IMAD.WIDE.U32 R6, R16, UR24, R6 ;  /* 0x0000001810067c25 */ /* 0x000fe2000f8e0006 */
[----:B------:R-:W-:-:S03]  /*26a0*/  UIADD3 UR24, UR8, -UR29, URZ ;  /* 0x8000001d08187290 */ /* 0x000fc6000fffe03f */
[----:B------:R-:W-:Y:S01]  /*26b0*/  IMAD R2, R16, UR25, R2 ;  /* 0x0000001910027c24 */ /* 0x000fe2000f8e0202 */
        /* <DEDUP_REMOVED lines=31> */
.L_x_583:
[----:B------:R-:W-:Y:S05]  /*28b0*/  BSYNC B0 ;  /* 0x0000000000007941 */ /* 0x000fea0003800000 */
.L_x_582:
        /* <DEDUP_REMOVED lines=31> */
.L_x_585:
[----:B------:R-:W-:Y:S05]  /*2ab0*/  BSYNC B0 ;  /* 0x0000000000007941 */ /* 0x000fea0003800000 */
.L_x_584:
        /* <DEDUP_REMOVED lines=19> */
.L_x_587:
[----:B------:R-:W-:Y:S05]  /*2bf0*/  BSYNC B0 ;  /* 0x0000000000007941 */ /* 0x000fea0003800000 */
.L_x_586:
        /* <DEDUP_REMOVED lines=18> */
[----:B--2---:R-:W-:Y:S02]  /*2d20*/  LEA.HI.X R3, R14, R17, R15, 0x5, P0 ;  /* 0x000000110e037211 */ /* 0x004fe400000f2c0f */
[----:B------:R-:W-:-:S04]  /*2d30*/  LEA R2, P0, R4, UR22, 0x1 ;  /* 0x0000001604027c11 */ /* 0x000fc8000f8008ff */
[----:B------:R-:W-:-:S05]  /*2d40*/  LEA.HI.X R3, R4, UR23, R3, 0x1, P0 ;  /* 0x0000001704037c11 */ /* 0x000fca00080f0c03 */
[----:B------:R-:W-:Y:S01]  /*2d50*/  @!PT LDS RZ, [RZ] ;  /* 0x00000000fffff984 */ /* 0x000fe20000000800 */
[----:B------:R-:W-:Y:S01]  /*2d60*/  @!PT LDS RZ, [RZ] ;  /* 0x00000000fffff984 */ /* 0x000fe20000000800 */
[----:B------:R-:W-:Y:S01]  /*2d70*/  @!PT LDS RZ, [RZ] ;  /* 0x00000000fffff984 */ /* 0x000fe20000000800 */
[----:B------:R2:W-:Y:S04]  /*2d80*/  LDGSTS.E.BYPASS.LTC128B.128 [R0+0xb000], desc[UR6][R2.64+0x80] ;  /* 0x0b00008002007fae */ /* 0x0005e8000b901d46 */
.L_x_589:
[----:B------:R-:W-:Y:S05]  /*2d90*/  BSYNC B0 ;  /* 0x0000000000007941 */ /* 0x000fea0003800000 */
.L_x_588:
        /* <DEDUP_REMOVED lines=14> */
.L_x_591:
        /* <DEDUP_REMOVED lines=20> */
.L_x_592:
[----:B------:R-:W-:Y:S05]  /*2fc0*/  BSYNC B0 ;  /* 0x0000000000007941 */ /* 0x000fea0003800000 */
.L_x_590:
        /* <DEDUP_REMOVED lines=13> */
.L_x_594:
[----:B------:R-:W-:Y:S01]  /*30a0*/  ULDC UR22, c[0x0][0x2d0] ;  /* 0x0000b40000167ab9 */ /* 0x000fe20000000800 */
[----:B--23--:R-:W-:Y:S01]  /*30b0*/  IMAD.U32 R3, RZ, RZ, UR20 ;  /* 0x00000014ff037e24 */ /* 0x00cfe2000f8e00ff */
[----:B------:R-:W-:Y:S01]  /*30c0*/  ISETP.GE.AND P4, PT, R226, UR22, PT ;  /* 0x00000016e2007c0c */ /* 0x000fe2000bf86270 */
[----:B------:R-:W-:Y:S01]  /*30d0*/  IMAD.U32 R4, RZ, RZ, UR21 ;  /* 0x00000015ff047e24 */ /* 0x000fe2000f8e00ff */
        /* <DEDUP_REMOVED lines=16> */
[----:B---3--:R-:W-:-:S04]  /*31e0*/  IADD3 R3, P4, R10, UR16, RZ ;  /* 0x000000100a037c10 */ /* 0x008fc8000ff9e0ff */
[----:B------:R-:W-:Y:S01]  /*31f0*/  IADD3.X R4, R18, UR17, R4, P4, !PT ;  /* 0x0000001112047c10 */ /* 0x000fe2000a7fe404 */
[----:B------:R-:W-:Y:S08]  /*3200*/  @P2 BRA `(.L_x_595) ;  /* 0x0000000000182947 */ /* 0x000ff00003800000 */
[----:B------:R-:W-:-:S04]  /*3210*/  LEA R2, P2, R3, UR10, 0x1 ;  /* 0x0000000a03027c11 */ /* 0x000fc8000f8408ff */
[----:B------:R-:W-:-:S05]  /*3220*/  LEA.HI.X R3, R3, UR11, R4, 0x1, P2 ;  /* 0x0000000b03037c11 */ /* 0x000fca00090f0c04 */
[----:B------:R-:W-:Y:S01]  /*3230*/  @!PT LDS RZ, [RZ] ;  /* 0x00000000fffff984 */ /* 0x000fe20000000800 */
[----:B------:R-:W-:Y:S01]  /*3240*/  @!PT LDS RZ, [RZ] ;  /* 0x00000000fffff984 */ /* 0x000fe20000000800 */
[----:B------:R-:W-:Y:S01]  /*3250*/  @!PT LDS RZ, [RZ] ;  /* 0x00000000fffff984 */ /* 0x000fe20000000800 */
[----:B------:R3:W-:Y:S04]  /*3260*/  LDGSTS.E.BYPASS.LTC128B.128 [R216+0x3000], desc[UR6][R2.64+0x80] ;  /* 0x0300008002d87fae */ /* 0x0007e8000b901d46 */
.L_x_595:
[----:B------:R-:W-:Y:S05]  /*3270*/  BSYNC B0 ;  /* 0x0000000000007941 */ /* 0x000fea0003800000 */
.L_x_593:
[----:B------:R-:W5:Y:S01]  /*3280*/  S2R R12, SR_TID.X ;  /* 0x00000000000c7919 */ /* 0x000f620000002100 */
[----:B------:R-:W-:Y:S01]  /*3290*/  UIMAD UR9, UR31, UR18, URZ ;  /* 0x000000121f0972a4 */ /* 0x000fe2000f8e023f */
[----:B--23--:R-:W-:Y:S01]  /*32a0*/  IMAD.U32 R2, RZ, RZ, UR18 ;  /* 0x00000012ff027e24 */ /* 0x00cfe2000f8e00ff */
[----:B------:R-:W-:Y:S01]  /*32b0*/  SHF.R.S32.HI R5, RZ, 0x1f, R250 ;  /* 0x0000001fff057819 */ /* 0x000fe200000114fa */
[----:B------:R2:W-:Y:S01]  /*32c0*/  @P1 STS.128 [R0+0xc000], RZ ;  /* 0x00c000ff00001388 */ /* 0x0005e20000000c00 */
[----:B------:R-:W-:Y:S01]  /*32d0*/  UIMAD UR9, UR44, UR19, UR9 ;  /* 0x000000132c0972a4 */ /* 0x000fe2000f8e0209 */
[----:B------:R-:W-:Y:S01]  /*32e0*/  BSSY B0, `(.L_x_596) ;  /* 0x0000032000007945 */ /* 0x000fe20003800000 */
[----:B------:R-:W-:Y:S01]  /*32f0*/  LEA.HI R5, R5, R250, RZ, 0x2 ;  /* 0x000000fa05057211 */ /* 0x000fe200078f10ff */
[----:B------:R2:W-:Y:S01]  /*3300*/  @P1 STS.128 [R0+0xe000], RZ ;  /* 0x00e000ff00001388 */ /* 0x0005e20000000c00 */
[----:B------:R-:W-:Y:S02]  /*3310*/  ULDC.64 UR10, c[0x0][0x260] ;  /* 0x00009800000a7ab9 */ /* 0x000fe40000000a00 */
[----:B------:R-:W-:Y:S01]  /*3320*/  IMAD.U32 R7, RZ, RZ, UR9 ;  /* 0x00000009ff077e24 */ /* 0x000fe2000f8e00ff */
[----:B------:R-:W-:-:S02]  /*3330*/  SHF.R.S32.HI R5, RZ, 0x2, R5 ;  /* 0x00000002ff057819 */ /* 0x000fc40000011405 */
[----:B-----5:R-:W-:-:S04]  /*3340*/  SHF.R.S32.HI R11, RZ, 0x1f, R12 ;  /* 0x0000001fff0b7819 */ /* 0x020fc8000001140c */
[----:B------:R-:W-:-:S04]  /*3350*/  LEA.HI R3, R11, R12, RZ, 0x5 ;  /* 0x0000000c0b037211 */ /* 0x000fc800078f28ff */
[----:B------:R-:W-:Y:S01]  /*3360*/  SHF.R.S32.HI R4, RZ, 0x1f, R3 ;  /* 0x0000001fff047819 */ /* 0x000fe20000011403 */
[----:B------:R-:W-:-:S03]  /*3370*/  IMAD.WIDE.U32 R2, R2, UR44, R226 ;  /* 0x0000002c02027c25 */ /* 0x000fc6000f8e00e2 */
[----:B------:R-:W-:Y:S02]  /*3380*/  LEA.HI R4, R4, R251, RZ, 0x2 ;  /* 0x000000fb04047211 */ /* 0x000fe400078f10ff */
[----:B------:R-:W-:Y:S02]  /*3390*/  IADD3 R6, P2, R2, UR27, RZ ;  /* 0x0000001b02067c10 */ /* 0x000fe4000ff5e0ff */
[----:B------:R-:W-:Y:S02]  /*33a0*/  LOP3.LUT R4, R4, 0xfffffffc, RZ, 0xc0, !PT ;  /* 0xfffffffc04047812 */ /* 0x000fe400078ec0ff */
[----:B------:R-:W-:Y:S01]  /*33b0*/  IADD3.X R7, R3, UR28, R7, P2, !PT ;  /* 0x0000001c03077c10 */ /* 0x000fe200097fe407 */
[----:B------:R-:W-:Y:S02]  /*33c0*/  IMAD R3, R19, UR10, RZ ;  /* 0x0000000a13037c24 */ /* 0x000fe4000f8e02ff */
[----:B------:R-:W-:Y:S02]  /*33d0*/  IMAD.IADD R2, R251, 0x1, -R4 ;  /* 0x00000001fb027824 */ /* 0x000fe400078e0a04 */
[----:B------:R-:W-:-:S02]  /*33e0*/  IMAD R10, R16, UR11, R3 ;  /* 0x0000000b100a7c24 */ /* 0x000fc4000f8e0203 */
[----:B------:R-:W-:Y:S02]  /*33f0*/  IMAD R2, R2, 0x10, R5 ;  /* 0x0000001002027824 */ /* 0x000fe400078e0205 */
[----:B------:R-:W-:-:S03]  /*3400*/  IMAD.WIDE.U32 R6, R16, UR10, R6 ;  /* 0x0000000a10067c25 */ /* 0x000fc6000f8e0006 */
[C---:B------:R-:W-:Y:S01]  /*3410*/  ISETP.GE.AND P6, PT, R2.reuse, UR5, PT ;  /* 0x0000000502007c0c */ /* 0x040fe2000bfc6270 */
[----:B------:R-:W-:Y:S02]  /*3420*/  VIADD R3, R2, 0x8 ;  /* 0x0000000802037836 */ /* 0x000fe40000000000 */
[----:B------:R-:W-:-:S03]  /*3430*/  IMAD.IADD R10, R7, 0x1, R10 ;  /* 0x00000001070a7824 */ /* 0x000fc600078e020a */
[----:B------:R-:W-:Y:S01]  /*3440*/  ISETP.GE.AND P5, PT, R3, UR5, PT ;  /* 0x0000000503007c0c */ /* 0x000fe2000bfa6270 */
[----:B--2---:R-:W-:-:S12]  /*3450*/  @P1 BRA `(.L_x_597) ;  /* 0x0000000000681947 */ /* 0x004fd80003800000 */
        /* <DEDUP_REMOVED lines=26> */
.L_x_597:
[----:B------:R-:W-:Y:S05]  /*3600*/  BSYNC B0 ;  /* 0x0000000000007941 */ /* 0x000fea0003800000 */
.L_x_596:
        /* <DEDUP_REMOVED lines=31> */
.L_x_599:
[----:B------:R-:W-:Y:S05]  /*3800*/  BSYNC B0 ;  /* 0x0000000000007941 */ /* 0x000fea0003800000 */
.L_x_598:
[----:B------:R-:W0:Y:S01]  /*3810*/  LDGDEPBAR ;  /* 0x00000000000079af */ /* 0x000e220000000000 */
[----:B------:R-:W-:Y:S01]  /*3820*/  ULDC.64 UR16, c[0x0][0x3c8] ;  /* 0x0000f20000107ab9 */ /* 0x000fe20000000a00 */
[C---:B------:R-:W-:Y:S01]  /*3830*/  IMAD.SHL.U32 R235, R2.reuse, 0x4, RZ ;  /* 0x0000000402eb7824 */ /* 0x040fe200078e00ff */
[----:B------:R-:W-:Y:S01]  /*3840*/  UISETP.NE.U32.AND UP1, UPT, UR16, URZ, UPT ;  /* 0x0000003f1000728c */ /* 0x000fe2000bf25070 */
[----:B-1234-:R-:W-:Y:S01]  /*3850*/  SHF.R.S32.HI R0, RZ, 0x1f, R2 ;  /* 0x0000001fff007819 */ /* 0x01efe20000011402 */
[----:B------:R-:W-:Y:S01]  /*3860*/  IMAD.MOV.U32 R221, RZ, RZ, 0x7f800000 ;  /* 0x7f800000ffdd7424 */ /* 0x000fe200078e00ff */
[----:B------:R-:W-:Y:S01]  /*3870*/  USHF.R.S32.HI UR9, URZ, 0x1f, UR59 ;  /* 0x0000001f3f097899 */ /* 0x000fe2000801143b */
[----:B------:R-:W-:Y:S01]  /*3880*/  IADD3 R4, P1, R235, UR13, RZ ;  /* 0x0000000deb047c10 */ /* 0x000fe2000ff3e0ff */
[----:B------:R-:W-:Y:S01]  /*3890*/  UISETP.NE.AND.EX UP1, UPT, UR17, URZ, UPT, UP1 ;  /* 0x0000003f1100728c */ /* 0x000fe2000bf25310 */
[----:B------:R-:W-:Y:S01]  /*38a0*/  SHF.L.U64.HI R234, R2, 0x2, R0 ;  /* 0x0000000202ea7819 */ /* 0x000fe20000010200 */
[----:B------:R-:W-:Y:S01]  /*38b0*/  IMAD.MOV.U32 R228, RZ, RZ, 0x7f800000 ;  /* 0x7f800000ffe47424 */ /* 0x000fe200078e00ff */
[----:B------:R-:W-:-:S02]  /*38c0*/  ULDC UR46, c[0x0][0x2d0] ;  /* 0x0000b400002e7ab9 */ /* 0x000fc40000000800 */
[----:B------:R-:W-:Y:S02]  /*38d0*/  IADD3.X R5, R234, UR12, RZ, P1, !PT ;  /* 0x0000000cea057c10 */ /* 0x000fe40008ffe4ff */
[----:B------:R-:W-:-:S03]  /*38e0*/  PLOP3.LUT P3, PT, PT, PT, UP1, 0x80, 0x0 ;  /* 0x000000000000781c */ /* 0x000fc60003f6f018 */
        /* <DEDUP_REMOVED lines=9> */
[----:B------:R-:W-:Y:S01]  /*3980*/  @UP1 UIMAD UR5, UR49, UR19, UR5 ;  /* 0x00000013310512a4 */ /* 0x000fe2000f8e0205 */
[----:B------:R-:W-:Y:S01]  /*3990*/  LEA.HI R0, R11, R12, RZ, 0x4 ;  /* 0x0000000c0b007211 */ /* 0x000fe200078f20ff */
[----:B------:R-:W-:Y:S02]  /*39a0*/  @UP1 ULEA UR16, UP0, UR10, UR16, 0x2 ;  /* 0x000000100a101291 */ /* 0x000fe4000f80103f */
[----:B------:R-:W-:Y:S01]  /*39b0*/  @UP1 UIADD3 UR5, UR11, UR5, URZ ;  /* 0x000000050b051290 */ /* 0x000fe2000fffe03f */
[----:B------:R-:W-:-:S03]  /*39c0*/  LOP3.LUT R0, R0, 0xfffffff0, RZ, 0xc0, !PT ;  /* 0xfffffff000007812 */ /* 0x000fc600078ec0ff */
[----:B------:R-:W-:Y:S02]  /*39d0*/  @UP1 ULEA.HI.X UR17, UR10, UR17, UR5, 0x2, UP0 ;  /* 0x000000110a111291 */ /* 0x000fe400080f1405 */
[----:B------:R-:W-:Y:S02]  /*39e0*/  IMAD.IADD R0, R12, 0x1, -R0 ;  /* 0x000000010c007824 */ /* 0x000fe400078e0a00 */
[----:B------:R-:W-:Y:S01]  /*39f0*/  IMAD.MOV.U32 R176, RZ, RZ, 0x20 ;  /* 0x00000020ffb07424 */ /* 0x000fe200078e00ff */
[----:B------:R-:W-:Y:S01]  /*3a00*/  LEA R152, R215, UR4, 0x1 ;  /* 0x00000004d7987c11 */ /* 0x000fe2000f8e08ff */
[----:B------:R-:W-:Y:S01]  /*3a10*/  VIADD R2, R2, 0x1 ;  /* 0x0000000102027836 */ /* 0x000fe20000000000 */
[----:B------:R-:W-:Y:S01]  /*3a20*/  @UP1 ULDC UR5, c[0x0][0x2e8] ;  /* 0x0000ba0000051ab9 */ /* 0x000fe20000000800 */
[----:B-1----:R-:W-:Y:S02]  /*3a30*/  IMAD.U32 R4, RZ, RZ, UR16 ;  /* 0x00000010ff047e24 */ /* 0x002fe4000f8e00ff */
[----:B------:R-:W-:Y:S01]  /*3a40*/  IMAD.U32 R5, RZ, RZ, UR17 ;  /* 0x00000011ff057e24 */ /* 0x000fe2000f8e00ff */
[----:B------:R-:W-:Y:S01]  /*3a50*/  SHF.R.S32.HI R3, RZ, 0x1f, R0 ;  /* 0x0000001fff037819 */ /* 0x000fe20000011400 */
[----:B------:R1:W2:Y:S04]  /*3a60*/  LDSM.16.M88.4 R116, [R152+0x10000] ;  /* 0x010000009874783b */ /* 0x0002a80000000200 */
[----:B------:R1:W3:Y:S01]  /*3a70*/  LDSM.16.M88.4 R120, [R152+0x10800] ;  /* 0x010800009878783b */ /* 0x0002e20000000200 */
[----:B------:R-:W-:-:S03]  /*3a80*/  LEA.HI R3, R3, R0, RZ, 0x3 ;  /* 0x0000000003037211 */ /* 0x000fc600078f18ff */
[----:B------:R1:W4:Y:S01]  /*3a90*/  LDSM.16.M88.4 R148, [R152+0x12000] ;  /* 0x012000009894783b */ /* 0x0003220000000200 */
[----:B------:R-:W1:Y:S03]  /*3aa0*/  @P3 MUFU.RCP R6, UR5 ;  /* 0x0000000500063d08 */ /* 0x000e660008001000 */
[----:B------:R1:W1:Y:S04]  /*3ab0*/  LDSM.16.M88.4 R124, [R206] ;  /* 0x00000000ce7c783b */ /* 0x0002680000000200 */
[----:B------:R1:W1:Y:S04]  /*3ac0*/  LDSM.16.M88.4 R128, [R206+0x800] ;  /* 0x00080000ce80783b */ /* 0x0002680000000200 */
[----:B------:R1:W1:Y:S04]  /*3ad0*/  LDSM.16.M88.4 R132, [R204] ;  /* 0x00000000cc84783b */ /* 0x0002680000000200 */
[----:B------:R1:W1:Y:S04]  /*3ae0*/  LDSM.16.M88.4 R136, [R204+0x800] ;  /* 0x00080000cc88783b */ /* 0x0002680000000200 */
[----:B------:R1:W1:Y:S04]  /*3af0*/  LDSM.16.M88.4 R156, [R206+0x2000] ;  /* 0x00200000ce9c783b */ /* 0x0002680000000200 */
[----:B------:R1:W1:Y:S04]  /*3b00*/  LDSM.16.M88.4 R160, [R206+0x2800] ;  /* 0x00280000cea0783b */ /* 0x0002680000000200 */
[----:B------:R1:W1:Y:S04]  /*3b10*/  LDSM.16.M88.4 R164, [R204+0x2000] ;  /* 0x00200000cca4783b */ /* 0x0002680000000200 */
[----:B------:R1:W1:Y:S01]  /*3b20*/  LDSM.16.M88.4 R168, [R204+0x2800] ;  /* 0x00280000cca8783b */ /* 0x0002620000000200 */
[----:B------:R-:W-:-:S02]  /*3b30*/  USHF.L.U32 UR18, UR38, 0x4, URZ ;  /* 0x0000000426127899 */ /* 0x000fc4000800063f */
[----:B------:R-:W-:Y:S01]  /*3b40*/  USHF.L.U32 UR16, UR38, 0x3, URZ ;  /* 0x0000000326107899 */ /* 0x000fe2000800063f */
[----:B------:R2:W1:Y:S01]  /*3b50*/  @P3 LDG.E R7, desc[UR6][R4.64] ;  /* 0x0000000604073981 */ /* 0x000462000c1e1900 */
[----:B------:R-:W-:Y:S01]  /*3b60*/  LOP3.LUT R3, R3, 0xfffffff8, RZ, 0xc0, !PT ;  /* 0xfffffff803037812 */ /* 0x000fe200078ec0ff */
[----:B------:R-:W-:Y:S02]  /*3b70*/  IMAD.MOV.U32 R208, RZ, RZ, 0x20 ;  /* 0x00000020ffd07424 */ /* 0x000fe400078e00ff */
[----:B------:R-:W-:Y:S01]  /*3b80*/  IMAD.U32 R217, RZ, RZ, UR47 ;  /* 0x0000002fffd97e24 */ /* 0x000fe2000f8e00ff */
[----:B------:R-:W1:Y:S01]  /*3b90*/  LDSM.16.M88.4 R152, [R152+0x12800] ;  /* 0x012800009898783b */ /* 0x000e620000000200 */
[----:B------:R-:W-:Y:S02]  /*3ba0*/  IMAD.MOV.U32 R205, RZ, RZ, 0x40 ;  /* 0x00000040ffcd7424 */ /* 0x000fe400078e00ff */
[----:B------:R-:W-:Y:S01]  /*3bb0*/  IMAD R244, RZ, RZ, -UR26 ;  /* 0x8000001afff47e24 */ /* 0x000fe2000f8e02ff */
[----:B------:R-:W-:Y:S01]  /*3bc0*/  UIADD3 UR44, UR30, 0x40, UR44 ;  /* 0x000000401e2c7890 */ /* 0x000fe2000fffe02c */
[----:B------:R-:W-:Y:S01]  /*3bd0*/  IMAD.MOV.U32 R220, RZ, RZ, R216 ;  /* 0x000000ffffdc7224 */ /* 0x000fe200078e00d8 */
        /* <DEDUP_REMOVED lines=14> */
[----:B--2---:R-:W-:Y:S02]  /*3cc0*/  LEA.HI R4, R11, R12, RZ, 0x3 ;  /* 0x0000000c0b047211 */ /* 0x004fe400078f18ff */
[----:B------:R-:W-:Y:S02]  /*3cd0*/  CS2R R70, SRZ ;  /* 0x0000000000467805 */ /* 0x000fe4000001ff00 */
[----:B------:R-:W-:Y:S02]  /*3ce0*/  CS2R R68, SRZ ;  /* 0x0000000000447805 */ /* 0x000fe4000001ff00 */
[----:B------:R-:W-:Y:S02]  /*3cf0*/  CS2R R46, SRZ ;  /* 0x00000000002e7805 */ /* 0x000fe4000001ff00 */
[----:B------:R-:W-:-:S02]  /*3d00*/  LOP3.LUT R4, R4, 0xfffffff8, RZ, 0xc0, !PT ;  /* 0xfffffff804047812 */ /* 0x000fc400078ec0ff */
[----:B------:R-:W-:Y:S02]  /*3d10*/  CS2R R44, SRZ ;  /* 0x00000000002c7805 */ /* 0x000fe4000001ff00 */
[----:B------:R-:W-:Y:S02]  /*3d20*/  CS2R R50, SRZ ;  /* 0x0000000000327805 */ /* 0x000fe4000001ff00 */
[----:B------:R-:W-:Y:S02]  /*3d30*/  CS2R R48, SRZ ;  /* 0x0000000000307805 */ /* 0x000fe4000001ff00 */
[----:B------:R-:W-:Y:S01]  /*3d40*/  CS2R R42, SRZ ;  /* 0x00000000002a7805 */ /* 0x000fe2000001ff00 */
[----:B------:R-:W-:Y:S01]  /*3d50*/  IMAD.IADD R5, R12, 0x1, -R4 ;  /* 0x000000010c057824 */ /* 0x000fe200078e0a04 */
[----:B------:R-:W-:Y:S01]  /*3d60*/  CS2R R40, SRZ ;  /* 0x0000000000287805 */ /* 0x000fe2000001ff00 */
[----:B------:R-:W-:Y:S01]  /*3d70*/  IMAD.IADD R4, R0, 0x1, -R3 ;  /* 0x0000000100047824 */ /* 0x000fe200078e0a03 */
[----:B------:R-:W-:Y:S01]  /*3d80*/  CS2R R38, SRZ ;  /* 0x0000000000267805 */ /* 0x000fe2000001ff00 */
[----:B------:R-:W-:Y:S01]  /*3d90*/  IMAD.U32 R3, RZ, RZ, UR30 ;  /* 0x0000001eff037e24 */ /* 0x000fe2000f8e00ff */
[----:B------:R-:W-:-:S02]  /*3da0*/  CS2R R36, SRZ ;  /* 0x0000000000247805 */ /* 0x000fc4000001ff00 */
[----:B------:R-:W-:Y:S02]  /*3db0*/  CS2R R30, SRZ ;  /* 0x00000000001e7805 */ /* 0x000fe4000001ff00 */
[----:B------:R-:W-:Y:S02]  /*3dc0*/  CS2R R28, SRZ ;  /* 0x00000000001c7805 */ /* 0x000fe4000001ff00 */
[----:B------:R-:W-:Y:S02]  /*3dd0*/  CS2R R34, SRZ ;  /* 0x0000000000227805 */ /* 0x000fe4000001ff00 */
[----:B------:R-:W-:Y:S02]  /*3de0*/  IADD3 R247, R2, UR43, -R3 ;  /* 0x0000002b02f77c10 */ /* 0x000fe4000fffe803 */
[----:B------:R-:W-:Y:S01]  /*3df0*/  CS2R R32, SRZ ;  /* 0x0000000000207805 */ /* 0x000fe2000001ff00 */
[----:B------:R-:W2:Y:S01]  /*3e00*/  LDL R3, [R1] ;  /* 0x0000000001037983 */ /* 0x000ea20000100800 */
[----:B------:R-:W-:-:S02]  /*3e10*/  LOP3.LUT P4, RZ, R5, 0x2, RZ, 0xc0, !PT ;  /* 0x0000000205ff7812 */ /* 0x000fc4000788c0ff */
[----:B------:R-:W-:Y:S02]  /*3e20*/  CS2R R26, SRZ ;  /* 0x00000000001a7805 */ /* 0x000fe4000001ff00 */
[----:B------:R-:W-:Y:S02]  /*3e30*/  CS2R R24, SRZ ;  /* 0x0000000000187805 */ /* 0x000fe4000001ff00 */
[----:B------:R-:W-:Y:S02]  /*3e40*/  CS2R R22, SRZ ;  /* 0x0000000000167805 */ /* 0x000fe4000001ff00 */
[----:B------:R-:W-:Y:S02]  /*3e50*/  SEL R176, R176, 0xffffffe0, !P4 ;  /* 0xffffffe0b0b07807 */ /* 0x000fe40006000000 */
[----:B------:R-:W-:Y:S01]  /*3e60*/  CS2R R20, SRZ ;  /* 0x0000000000147805 */ /* 0x000fe2000001ff00 */
[----:B------:R-:W-:Y:S02]  /*3e70*/  UIMAD UR42, UR38, 0x18, URZ ;  /* 0x00000018262a78a4 */ /* 0x000fe4000f8e023f */
[----:B------:R-:W-:Y:S01]  /*3e80*/  USHF.L.U32 UR41, UR38, 0x5, URZ ;  /* 0x0000000526297899 */ /* 0x000fe2000800063f */
[----:B------:R-:W-:Y:S01]  /*3e90*/  IMAD.IADD R176, R176, 0x1, R204 ;  /* 0x00000001b0b07824 */ /* 0x000fe200078e02cc */
[----:B------:R-:W-:-:S02]  /*3ea0*/  UIMAD UR40, UR38, 0x28, URZ ;  /* 0x00000028262878a4 */ /* 0x000fc4000f8e023f */
[----:B------:R-:W-:Y:S02]  /*3eb0*/  UIMAD UR39, UR38, 0x30, URZ ;  /* 0x00000030262778a4 */ /* 0x000fe4000f8e023f */
[----:B------:R1:W1:Y:S01]  /*3ec0*/  LDSM.16.M88.4 R140, [R176] ;  /* 0x00000000b08c783b */ /* 0x0002620000000200 */
[----:B------:R-:W-:-:S03]  /*3ed0*/  ULDC UR17, c[0x0][0x2ec] ;  /* 0x0000bb0000117ab9 */ /* 0x000fc60000000800 */
[----:B------:R1:W1:Y:S04]  /*3ee0*/  LDSM.16.M88.4 R144, [R176+0x800] ;  /* 0x00080000b090783b */ /* 0x0002680000000200 */
[----:B------:R1:W1:Y:S04]  /*3ef0*/  LDSM.16.M88.4 R172, [R176+0x2000] ;  /* 0x00200000b0ac783b */ /* 0x0002680000000200 */
[----:B------:R-:W1:Y:S01]  /*3f00*/  LDSM.16.M88.4 R176, [R176+0x2800] ;  /* 0x00280000b0b0783b */ /* 0x000e620000000200 */
[----:B------:R-:W-:Y:S02]  /*3f10*/  UIADD3 UR33, UR18, 0x20, URZ ;  /* 0x0000002012217890 */ /* 0x000fe4000fffe03f */
[----:B------:R-:W-:-:S02]  /*3f20*/  UIADD3 UR28, UR18, 0x40, URZ ;  /* 0x00000040121c7890 */ /* 0x000fc4000fffe03f */
[----:B------:R-:W-:Y:S01]  /*3f30*/  UIADD3 UR25, UR18, 0x60, URZ ;  /* 0x0000006012197890 */ /* 0x000fe2000fffe03f */
[----:B------:R-:W-:Y:S01]  /*3f40*/  R2P PR, R4, 0x6 ;  /* 0x0000000604007804 */ /* 0x000fe20000000000 */
[----:B------:R-:W-:Y:S02]  /*3f50*/  UIADD3 UR32, UR16, UR33, URZ ;  /* 0x0000002110207290 */ /* 0x000fe4000fffe03f */
[----:B------:R-:W-:Y:S02]  /*3f60*/  UIADD3 UR27, UR16, UR28, URZ ;  /* 0x0000001c101b7290 */ /* 0x000fe4000fffe03f */
[----:B------:R-:W-:Y:S01]  /*3f70*/  UIADD3 UR24, UR16, UR25, URZ ;  /* 0x0000001910187290 */ /* 0x000fe2000fffe03f */
[----:B------:R-:W-:Y:S01]  /*3f80*/  VIADD R2, R213, 0x2000 ;  /* 0x00002000d5027836 */ /* 0x000fe20000000000 */
[----:B------:R-:W-:Y:S01]  /*3f90*/  UIADD3 UR31, UR16, UR32, URZ ;  /* 0x00000020101f7290 */ /* 0x000fe2000fffe03f */
[----:B------:R-:W-:Y:S01]  /*3fa0*/  SEL R208, R208, 0xffffffe0, !P1 ;  /* 0xffffffe0d0d07807 */ /* 0x000fe20004800000 */
[----:B------:R-:W-:-:S02]  /*3fb0*/  UIADD3 UR26, UR16, UR27, URZ ;  /* 0x0000001b101a7290 */ /* 0x000fc4000fffe03f */
[----:B------:R-:W-:Y:S01]  /*3fc0*/  UIADD3 UR23, UR16, UR24, URZ ;  /* 0x0000001810177290 */ /* 0x000fe2000fffe03f */
[----:B------:R-:W-:Y:S01]  /*3fd0*/  SEL R205, R205, 0xffffffc0, !P2 ;  /* 0xffffffc0cdcd7807 */ /* 0x000fe20005000000 */
[----:B------:R-:W-:Y:S01]  /*3fe0*/  UIADD3 UR30, UR16, UR31, URZ ;  /* 0x0000001f101e7290 */ /* 0x000fe2000fffe03f */
[----:B------:R-:W-:Y:S01]  /*3ff0*/  SEL R2, R2, R213, !P0 ;  /* 0x000000d502027207 */ /* 0x000fe20004000000 */
[----:B------:R-:W-:Y:S01]  /*4000*/  UIADD3 UR22, UR16, UR23, URZ ;  /* 0x0000001710167290 */ /* 0x000fe2000fffe03f */
[----:B------:R-:W-:Y:S01]  /*4010*/  IMAD.IADD R209, R210, 0x1, R208 ;  /* 0x00000001d2d17824 */ /* 0x000fe200078e02d0 */
[----:B------:R-:W-:Y:S01]  /*4020*/  UIADD3 UR20, UR16, UR26, URZ ;  /* 0x0000001a10147290 */ /* 0x000fe2000fffe03f */
[----:B------:R-:W-:Y:S01]  /*4030*/  LEA R203, R2, UR4, 0x1 ;  /* 0x0000000402cb7c11 */ /* 0x000fe2000f8e08ff */
[----:B------:R-:W-:Y:S01]  /*4040*/  UIADD3 UR29, UR16, UR30, URZ ;  /* 0x0000001e101d7290 */ /* 0x000fe2000fffe03f */
[----:B------:R-:W-:Y:S01]  /*4050*/  IMAD.IADD R211, R210, 0x1, R205 ;  /* 0x00000001d2d37824 */ /* 0x000fe200078e02cd */
[----:B------:R-:W-:Y:S01]  /*4060*/  UIADD3 UR21, UR16, UR22, URZ ;  /* 0x0000001610157290 */ /* 0x000fe2000fffe03f */
[----:B------:R-:W-:Y:S01]  /*4070*/  IMAD.IADD R212, R205, 0x1, R209 ;  /* 0x00000001cdd47824 */ /* 0x000fe200078e02d1 */
[----:B------:R-:W-:Y:S01]  /*4080*/  UIADD3 UR19, UR16, UR20, URZ ;  /* 0x0000001410137290 */ /* 0x000fe2000fffe03f */
[----:B------:R-:W-:Y:S01]  /*4090*/  UMOV UR5, URZ ;  /* 0x0000003f00057c82 */ /* 0x000fe20008000000 */
[----:B------:R-:W-:-:S02]  /*40a0*/  UIMAD UR38, UR38, 0x38, URZ ;  /* 0x00000038262678a4 */ /* 0x000fc4000f8e023f */
[----:B------:R-:W-:Y:S02]  /*40b0*/  UIADD3 UR44, UR44, -UR43, URZ ;  /* 0x8000002b2c2c7290 */ /* 0x000fe4000fffe03f */
[----:B------:R-:W-:Y:S02]  /*40c0*/  UIADD3 UR37, UR16, UR29, URZ ;  /* 0x0000001d10257290 */ /* 0x000fe4000fffe03f */
[----:B------:R-:W-:Y:S02]  /*40d0*/  UIADD3 UR36, UR16, UR21, URZ ;  /* 0x0000001510247290 */ /* 0x000fe4000fffe03f */
[----:B------:R-:W-:Y:S01]  /*40e0*/  UIADD3 UR35, UR16, UR19, URZ ;  /* 0x0000001310237290 */ /* 0x000fe2000fffe03f */
[----:B-1----:R-:W-:-:S05]  /*40f0*/  @P3 FMUL.FTZ R0, R7, R6 ;  /* 0x0000000607003220 */ /* 0x002fca0000410000 */
[----:B------:R-:W-:Y:S01]  /*4100*/  @P3 R2UR UR9, R0 ;  /* 0x00000000000932ca */ /* 0x000fe200000e0000 */
[----:B------:R-:W-:-:S05]  /*4110*/  VIADD R0, R214, 0x2000 ;  /* 0x00002000d6007836 */ /* 0x000fca0000000000 */
[----:B------:R-:W-:-:S04]  /*4120*/  SEL R0, R0, R214, !P0 ;  /* 0x000000d600007207 */ /* 0x000fc80004000000 */
[----:B------:R-:W-:-:S03]  /*4130*/  LEA R200, R0, UR4, 0x1 ;  /* 0x0000000400c87c11 */ /* 0x000fc6000f8e08ff */
[----:B------:R-:W-:Y:S01]  /*4140*/  @UP1 UMOV UR5, UR9 ;  /* 0x0000000900051c82 */ /* 0x000fe20008000000 */
[----:B------:R-:W-:Y:S01]  /*4150*/  ULDC UR9, c[0x0][0x39c] ;  /* 0x0000e70000097ab9 */ /* 0x000fe20000000800 */
[----:B--2---:R-:W-:-:S04]  /*4160*/  IMAD R217, R217, 0x40, R3 ;  /* 0x00000040d9d97824 */ /* 0x004fc800078e0203 */
        /* <DEDUP_REMOVED lines=13> */
[----:B------:R-:W-:Y:S02]  /*4240*/  I2FP.F32.S32 R238, R238 ;  /* 0x000000ee00ee7245 */ /* 0x000fe40000201400 */
[----:B---34-:R-:W-:-:S07]  /*4250*/  I2FP.F32.S32 R237, R237 ;  /* 0x000000ed00ed7245 */ /* 0x018fce0000201400 */
.L_x_602:
        /* <DEDUP_REMOVED lines=9> */
[C---:B-----5:R-:W-:Y:S02]  /*42f0*/  FSETP.NEU.FTZ.AND P1, PT, R221.reuse, -INF , PT ;  /* 0xff800000dd00780b */ /* 0x060fe40003f3d000 */
[----:B------:R-:W-:Y:S01]  /*4300*/  MOV R187, 0x8 ;  /* 0x0000000800bb7802 */ /* 0x000fe20000000f00 */
[----:B------:R-:W-:Y:S06]  /*4310*/  UISETP.LT.AND UP0, UPT, UR11, UR43, UP0 ;  /* 0x0000002b0b00728c */ /* 0x000fec0008701270 */
[----:B------:R-:W-:Y:S01]  /*4320*/  PLOP3.LUT P0, PT, PT, PT, UP0, 0x80, 0x0 ;  /* 0x000000000000781c */ /* 0x000fe20003f0f008 */
[----:B------:R-:W-:Y:S01]  /*4330*/  UISETP.GT.AND UP0, UPT, UR8, UR34, UPT ;  /* 0x000000220800728c */ /* 0x000fe2000bf04270 */
        /* <DEDUP_REMOVED lines=19> */
[C---:B----4-:R-:W-:Y:S05]  /*4470*/  HMMA.16816.F32.BF16 R12, R56.reuse, R64, R12 ;  /* 0x00000040380c723c */ /* 0x050fea000004180c */
[----:B------:R-:W-:Y:S01]  /*4480*/  LDSM.16.M88.4 R60, [R203+0x2000] ;  /* 0x00200000cb3c783b */ /* 0x000fe20000000200 */
[----:B------:R-:W-:Y:S06]  /*4490*/  HMMA.16816.F32.BF16 R16, R56, R66, R16 ;  /* 0x000000423810723c */ /* 0x000fec0000041810 */
[C---:B-1----:R-:W-:Y:S01]  /*44a0*/  HMMA.16816.F32.BF16 R4, R100.reuse, R104, R4 ;  /* 0x000000686404723c */ /* 0x042fe20000041804 */
[----:B------:R-:W1:Y:S05]  /*44b0*/  LDSM.16.M88.4 R56, [R207+0x800] ;  /* 0x00080000cf38783b */ /* 0x000e6a0000000200 */
[C---:B------:R-:W-:Y:S03]  /*44c0*/  HMMA.16816.F32.BF16 R8, R100.reuse, R106, R8 ;  /* 0x0000006a6408723c */ /* 0x040fe60000041808 */
[----:B------:R-:W4:Y:S03]  /*44d0*/  LDSM.16.M88.4 R64, [R0+0xe000] ;  /* 0x00e000000040783b */ /* 0x000f260000000200 */
[C---:B--2---:R-:W-:Y:S05]  /*44e0*/  HMMA.16816.F32.BF16 R12, R100.reuse, R52, R12 ;  /* 0x00000034640c723c */ /* 0x044fea000004180c */
[----:B------:R-:W-:Y:S01]  /*44f0*/  LDSM.16.M88.4 R104, [R206+-0x2000] ;  /* 0xffe00000ce68783b */ /* 0x000fe20000000200 */
[----:B------:R-:W-:Y:S07]  /*4500*/  HMMA.16816.F32.BF16 R16, R100, R54, R16 ;  /* 0x000000366410723c */ /* 0x000fee0000041810 */
[----:B------:R-:W2:Y:S01]  /*4510*/  LDSM.16.M88.4 R52, [R0+0xe800] ;  /* 0x00e800000034783b */ /* 0x000ea20000000200 */
[C---:B---3--:R-:W-:Y:S07]  /*4520*/  HMMA.16816.F32.BF16 R4, R108.reuse, R112, R4 ;  /* 0x000000706c04723c */ /* 0x048fee0000041804 */
[----:B------:R3:W2:Y:S01]  /*4530*/  LDSM.16.M88.4 R100, [R2+0x2000] ;  /* 0x002000000264783b */ /* 0x0006a20000000200 */
[C---:B------:R-:W-:Y:S06]  /*4540*/  HMMA.16816.F32.BF16 R8, R108.reuse, R114, R8 ;  /* 0x000000726c08723c */ /* 0x040fec0000041808 */
[C---:B-1----:R-:W-:Y:S01]  /*4550*/  HMMA.16816.F32.BF16 R12, R108.reuse, R56, R12 ;  /* 0x000000386c0c723c */ /* 0x042fe2000004180c */
[----:B------:R-:W-:Y:S05]  /*4560*/  LDSM.16.M88.4 R112, [R204+-0x2000] ;  /* 0xffe00000cc70783b */ /* 0x000fea0000000200 */
[----:B------:R-:W-:Y:S03]  /*4570*/  HMMA.16816.F32.BF16 R16, R108, R58, R16 ;  /* 0x0000003a6c10723c */ /* 0x000fe60000041810 */
[----:B------:R-:W1:Y:S03]  /*4580*/  LDSM.16.M88.4 R56, [R206+-0x1800] ;  /* 0xffe80000ce38783b */ /* 0x000e660000000200 */
[C---:B----4-:R-:W-:Y:S05]  /*4590*/  HMMA.16816.F32.BF16 R4, R60.reuse, R64, R4 ;  /* 0x000000403c04723c */ /* 0x050fea0000041804 */
[----:B------:R-:W4:Y:S01]  /*45a0*/  LDSM.16.M88.4 R108, [R3+0x2000] ;  /* 0x00200000036c783b */ /* 0x000f220000000200 */
[C---:B------:R-:W-:Y:S05]  /*45b0*/  HMMA.16816.F32.BF16 R8, R60.reuse, R66, R8 ;  /* 0x000000423c08723c */ /* 0x040fea0000041808 */
[----:B---3--:R-:W-:Y:S01]  /*45c0*/  FMUL.FTZ R2, R221, 1.4426950216293334961 ;  /* 0x3fb8aa3bdd027820 */ /* 0x008fe20000410000 */
[C---:B--2---:R-:W-:Y:S01]  /*45d0*/  HMMA.16816.F32.BF16 R12, R60.reuse, R52, R12 ;  /* 0x000000343c0c723c */ /* 0x044fe2000004180c */
[----:B------:R-:W-:Y:S04]  /*45e0*/  LDSM.16.M88.4 R64, [R207+0x2000] ;  /* 0x00200000cf40783b */ /* 0x000fe80000000200 */
[----:B------:R-:W-:Y:S01]  /*45f0*/  FSEL R2, R2, RZ, P1 ;  /* 0x000000ff02027208 */ /* 0x000fe20000800000 */
[----:B------:R-:W-:Y:S03]  /*4600*/  HMMA.16816.F32.BF16 R16, R60, R54, R16 ;  /* 0x000000363c10723c */ /* 0x000fe60000041810 */
[----:B------:R-:W2:Y:S01]  /*4610*/  LDSM.16.M88.4 R52, [R204+-0x1800] ;  /* 0xffe80000cc34783b */ /* 0x000ea20000000200 */
[----:B------:R-:W-:Y:S02]  /*4620*/  FSETP.NEU.FTZ.AND P1, PT, R228, -INF , PT ;  /* 0xff800000e400780b */ /* 0x000fe40003f3d000 */
[C---:B------:R-:W-:Y:S05]  /*4630*/  HMMA.16816.F32.BF16 R4, R100.reuse, R104, R4 ;  /* 0x000000686404723c */ /* 0x040fea0000041804 */
[----:B------:R-:W3:Y:S01]  /*4640*/  LDSM.16.M88.4 R60, [R180+0x2000] ;  /* 0x00200000b43c783b */ /* 0x000ee20000000200 */
[C---:B------:R-:W-:Y:S06]  /*4650*/  HMMA.16816.F32.BF16 R8, R100.reuse, R106, R8 ;  /* 0x0000006a6408723c */ /* 0x040fec0000041808 */
[C---:B-1----:R-:W-:Y:S06]  /*4660*/  HMMA.16816.F32.BF16 R12, R100.reuse, R56, R12 ;  /* 0x00000038640c723c */ /* 0x042fec000004180c */
[----:B------:R-:W-:Y:S06]  /*4670*/  HMMA.16816.F32.BF16 R16, R100, R58, R16 ;  /* 0x0000003a6410723c */ /* 0x000fec0000041810 */
[C---:B----4-:R-:W-:Y:S06]  /*4680*/  HMMA.16816.F32.BF16 R4, R108.reuse, R112, R4 ;  /* 0x000000706c04723c */ /* 0x050fec0000041804 */
[C---:B------:R-:W-:Y:S06]  /*4690*/  HMMA.16816.F32.BF16 R8, R108.reuse, R114, R8 ;  /* 0x000000726c08723c */ /* 0x040fec0000041808 */
[C---:B--2---:R-:W-:Y:S06]  /*46a0*/  HMMA.16816.F32.BF16 R12, R108.reuse, R52, R12 ;  /* 0x000000346c0c723c */ /* 0x044fec000004180c */
[----:B------:R-:W-:Y:S01]  /*46b0*/  HMMA.16816.F32.BF16 R16, R108, R54, R16 ;  /* 0x000000366c10723c */ /* 0x000fe20000041810 */
[----:B------:R-:W1:Y:S05]  /*46c0*/  LDSM.16.M88.4 R52, [R207+0x2800] ;  /* 0x00280000cf34783b */ /* 0x000e6a0000000200 */
[C---:B---3--:R-:W-:Y:S06]  /*46d0*/  HMMA.16816.F32.BF16 R4, R60.reuse, R64, R4 ;  /* 0x000000403c04723c */ /* 0x048fec0000041804 */
        /* <DEDUP_REMOVED lines=12> */
[----:B------:R-:W-:Y:S02]  /*47a0*/  MUFU.TANH R184, R11 ;  /* 0x0000000b00b87308 */ /* 0x000fe40000002400 */
[----:B------:R-:W-:Y:S08]  /*47b0*/  HMMA.16816.F32.BF16 R16, R60, R54, R16 ;  /* 0x000000363c10723c */ /* 0x000ff00000041810 */
[----:B------:R1:W4:Y:S03]  /*47c0*/  MUFU.TANH R105, R4 ;  /* 0x0000000400697308 */ /* 0x0003260000002400 */
[----:B--2---:R-:W-:Y:S01]  /*47d0*/  @!P0 IADD3 R5, R247, UR10, RZ ;  /* 0x0000000af7058c10 */ /* 0x004fe2000fffe0ff */
[----:B---3--:R-:W-:Y:S06]  /*47e0*/  FFMA.FTZ R0, R237, UR5, R104 ;  /* 0x00000005ed007c23 */ /* 0x008fec0008010068 */
[----:B------:R2:W-:Y:S01]  /*47f0*/  MUFU.TANH R186, R6 ;  /* 0x0000000600ba7308 */ /* 0x0005e20000002400 */
[----:B------:R-:W-:Y:S09]  /*4800*/  FMUL.FTZ R12, R12, UR9 ;  /* 0x000000090c0c7c20 */ /* 0x000ff20008410000 */
[----:B------:R3:W3:Y:S01]  /*4810*/  MUFU.TANH R183, R7 ;  /* 0x0000000700b77308 */ /* 0x0006e20000002400 */
[----:B-1----:R-:W-:Y:S01]  /*4820*/  @!P0 VIMNMX R4, R5, UR43, PT ;  /* 0x0000002b05048c48 */ /* 0x002fe2000bfe0100 */
[----:B----4-:R-:W-:Y:S01]  /*4830*/  FFMA.FTZ R3, R236, UR5, R105 ;  /* 0x00000005ec037c23 */ /* 0x010fe20008010069 */
[----:B------:R-:W-:Y:S01]  /*4840*/  FMUL.FTZ R13, R13, UR9 ;  /* 0x000000090d0d7c20 */ /* 0x000fe20008410000 */
[----:B------:R-:W-:Y:S01]  /*4850*/  FMUL.FTZ R14, R14, UR9 ;  /* 0x000000090e0e7c20 */ /* 0x000fe20008410000 */
[-C--:B------:R-:W-:Y:S01]  /*4860*/  @!P0 ISETP.GE.AND P2, PT, R217, R4.reuse, PT ;  /* 0x00000004d900820c */ /* 0x080fe20003f46270 */
[----:B------:R-:W-:Y:S01]  /*4870*/  FMUL.FTZ R16, R16, UR9 ;  /* 0x0000000910107c20 */ /* 0x000fe20008410000 */
[----:B------:R-:W-:Y:S03]  /*4880*/  FMUL.FTZ R18, R18, UR9 ;  /* 0x0000000912127c20 */ /* 0x000fe60008410000 */
[----:B------:R-:W-:Y:S01]  /*4890*/  MUFU.TANH R106, R12 ;  /* 0x0000000c006a7308 */ /* 0x000fe20000002400 */
[----:B------:R-:W-:Y:S01]  /*48a0*/  @!P0 FSEL R3, R3, -INF , !P2 ;  /* 0xff80000003038808 */ /* 0x000fe20005000000 */
[----:B------:R-:W-:Y:S01]  /*48b0*/  FMUL.FTZ R17, R17, UR9 ;  /* 0x0000000911117c20 */ /* 0x000fe20008410000 */
[----:B------:R-:W-:Y:S01]  /*48c0*/  FMUL.FTZ R19, R19, UR9 ;  /* 0x0000000913137c20 */ /* 0x000fe20008410000 */
[----:B------:R-:W-:Y:S02]  /*48d0*/  FMUL.FTZ R15, R15, UR9 ;  /* 0x000000090f0f7c20 */ /* 0x000fe40008410000 */
[--C-:B--2---:R-:W-:Y:S01]  /*48e0*/  FFMA.FTZ R6, R3, UR17, -R2.reuse ;  /* 0x0000001103067c23 */ /* 0x104fe20008010802 */
[----:B------:R-:W-:Y:S03]  /*48f0*/  @!P0 VIADDMNMX R3, R5, R187, UR43, PT ;  /* 0x0000002b05038e46 */ /* 0x000fe6000b8001bb */
[----:B------:R1:W-:Y:S01]  /*4900*/  MUFU.TANH R103, R8 ;  /* 0x0000000800677308 */ /* 0x0003e20000002400 */
[----:B------:R-:W-:Y:S01]  /*4910*/  FMUL.FTZ R5, R228, 1.4426950216293334961 ;  /* 0x3fb8aa3be4057820 */ /* 0x000fe20000410000 */
[----:B---3--:R-:W-:Y:S04]  /*4920*/  @!P0 IADD3 R7, R217, 0x1, RZ ;  /* 0x00000001d9078810 */ /* 0x008fe80007ffe0ff */
[-C--:B------:R-:W-:Y:S04]  /*4930*/  @!P0 ISETP.GE.AND P2, PT, R7, R4.reuse, PT ;  /* 0x000000040700820c */ /* 0x080fe80003f46270 */
[----:B------:R2:W-:Y:S01]  /*4940*/  MUFU.EX2 R180, R6 ;  /* 0x0000000600b47308 */ /* 0x0005e20000000800 */
[----:B------:R-:W-:Y:S02]  /*4950*/  @!P0 FSEL R0, R0, -INF , !P2 ;  /* 0xff80000000008808 */ /* 0x000fe40005000000 */
[-C--:B------:R-:W-:Y:S07]  /*4960*/  @!P0 ISETP.GE.AND P2, PT, R217, R3.reuse, PT ;  /* 0x00000003d900820c */ /* 0x080fee0003f46270 */
[----:B------:R-:W3:Y:S01]  /*4970*/  MUFU.TANH R102, R9 ;  /* 0x0000000900667308 */ /* 0x000ee20000002400 */
[----:B-1----:R-:W-:Y:S01]  /*4980*/  FFMA.FTZ R8, R0, UR17, -R2 ;  /* 0x0000001100087c23 */ /* 0x002fe20008010802 */
[----:B------:R-:W-:Y:S01]  /*4990*/  FSEL R0, R5, RZ, P1 ;  /* 0x000000ff05007208 */ /* 0x000fe20000800000 */
[----:B------:R-:W-:Y:S01]  /*49a0*/  FFMA.FTZ R5, R237, UR5, R183 ;  /* 0x00000005ed057c23 */ /* 0x000fe200080100b7 */
[-C--:B------:R-:W-:Y:S02]  /*49b0*/  @!P0 ISETP.GE.AND P1, PT, R7, R3.reuse, PT ;  /* 0x000000030700820c */ /* 0x080fe40003f26270 */
[----:B------:R-:W-:Y:S02]  /*49c0*/  @!P0 IADD3 R7, R217, 0x8, RZ ;  /* 0x00000008d9078810 */ /* 0x000fe40007ffe0ff */
[----:B------:R-:W-:Y:S01]  /*49d0*/  @!P0 FSEL R5, R5, -INF , !P1 ;  /* 0xff80000005058808 */ /* 0x000fe20004800000 */
[----:B--2---:R-:W-:Y:S01]  /*49e0*/  FFMA.FTZ R6, R236, UR5, R186 ;  /* 0x00000005ec067c23 */ /* 0x004fe200080100ba */
[----:B------:R1:W-:Y:S01]  /*49f0*/  MUFU.EX2 R114, R8 ;  /* 0x0000000800727308 */ /* 0x0003e20000000800 */
[-C--:B------:R-:W-:Y:S02]  /*4a00*/  @!P0 ISETP.GE.AND P1, PT, R7, R4.reuse, PT ;  /* 0x000000040700820c */ /* 0x080fe40003f26270 */
[--C-:B------:R-:W-:Y:S01]  /*4a10*/  FFMA.FTZ R5, R5, UR17, -R0.reuse ;  /* 0x0000001105057c23 */ /* 0x100fe20008010800 */
[----:B------:R-:W-:Y:S06]  /*4a20*/  @!P0 FSEL R6, R6, -INF , !P2 ;  /* 0xff80000006068808 */ /* 0x000fec0005000000 */
[----:B------:R3:W-:Y:S01]  /*4a30*/  MUFU.EX2 R193, R5 ;  /* 0x0000000500c17308 */ /* 0x0007e20000000800 */
[----:B------:R-:W-:Y:S09]  /*4a40*/  FFMA.FTZ R6, R6, UR17, -R0 ;  /* 0x0000001106067c23 */ /* 0x000ff20008010800 */
[----:B------:R2:W-:Y:S01]  /*4a50*/  MUFU.EX2 R194, R6 ;  /* 0x0000000600c27308 */ /* 0x0005e20000000800 */
[----:B-1----:R-:W-:Y:S09]  /*4a60*/  @!P0 IADD3 R8, R217, 0x9, RZ ;  /* 0x00000009d9088810 */ /* 0x002ff20007ffe0ff */
[----:B------:R1:W4:Y:S01]  /*4a70*/  MUFU.TANH R185, R10 ;  /* 0x0000000a00b97308 */ /* 0x0003220000002400 */
[----:B---3--:R-:W-:Y:S09]  /*4a80*/  FFMA.FTZ R5, R239, UR5, R102 ;  /* 0x00000005ef057c23 */ /* 0x008ff20008010066 */
[----:B------:R-:W3:Y:S01]  /*4a90*/  MUFU.TANH R101, R13 ;  /* 0x0000000d00657308 */ /* 0x000ee20000002400 */
[----:B--2---:R-:W-:Y:S05]  /*4aa0*/  FFMA.FTZ R6, R238, UR5, R103 ;  /* 0x00000005ee067c23 */ /* 0x004fea0008010067 */
[----:B------:R-:W-:Y:S02]  /*4ab0*/  @!P0 FSEL R6, R6, -INF , !P1 ;  /* 0xff80000006068808 */ /* 0x000fe40004800000 */
[-C--:B------:R-:W-:Y:S02]  /*4ac0*/  @!P0 ISETP.GE.AND P1, PT, R8, R4.reuse, PT ;  /* 0x000000040800820c */ /* 0x080fe40003f26270 */
[----:B------:R-:W2:Y:S01]  /*4ad0*/  MUFU.TANH R182, R14 ;  /* 0x0000000e00b67308 */ /* 0x000ea20000002400 */
[----:B-1----:R-:W-:Y:S01]  /*4ae0*/  @!P0 IADD3 R10, R217, 0x11, RZ ;  /* 0x00000011d90a8810 */ /* 0x002fe20007ffe0ff */
[--C-:B------:R-:W-:Y:S01]  /*4af0*/  FFMA.FTZ R6, R6, UR17, -R2.reuse ;  /* 0x0000001106067c23 */ /* 0x100fe20008010802 */
[----:B------:R-:W-:Y:S02]  /*4b00*/  @!P0 FSEL R5, R5, -INF , !P1 ;  /* 0xff80000005058808 */ /* 0x000fe40004800000 */
[-C--:B------:R-:W-:Y:S02]  /*4b10*/  @!P0 ISETP.GE.AND P1, PT, R7, R3.reuse, PT ;  /* 0x000000030700820c */ /* 0x080fe40003f26270 */
[----:B------:R-:W-:Y:S03]  /*4b20*/  @!P0 IADD3 R7, R217, 0x10, RZ ;  /* 0x00000010d9078810 */ /* 0x000fe60007ffe0ff */
[----:B------:R4:W-:Y:S01]  /*4b30*/  MUFU.EX2 R113, R6 ;  /* 0x0000000600717308 */ /* 0x0009e20000000800 */
[----:B------:R-:W-:Y:S01]  /*4b40*/  FFMA.FTZ R5, R5, UR17, -R2 ;  /* 0x0000001105057c23 */ /* 0x000fe20008010802 */
[-C--:B------:R-:W-:Y:S08]  /*4b50*/  @!P0 ISETP.GE.AND P2, PT, R10, R4.reuse, PT ;  /* 0x000000040a00820c */ /* 0x080ff00003f46270 */
[----:B------:R1:W-:Y:S10]  /*4b60*/  MUFU.EX2 R109, R5 ;  /* 0x00000005006d7308 */ /* 0x0003f40000000800 */
[----:B------:R-:W2:Y:S01]  /*4b70*/  MUFU.TANH R181, R15 ;  /* 0x0000000f00b57308 */ /* 0x000ea20000002400 */
[----:B----4-:R-:W-:Y:S05]  /*4b80*/  FFMA.FTZ R6, R238, UR5, R185 ;  /* 0x00000005ee067c23 */ /* 0x010fea00080100b9 */
[----:B------:R-:W-:Y:S02]  /*4b90*/  @!P0 FSEL R6, R6, -INF , !P1 ;  /* 0xff80000006068808 */ /* 0x000fe40004800000 */
[-C--:B------:R-:W-:Y:S01]  /*4ba0*/  @!P0 ISETP.GE.AND P1, PT, R8, R3.reuse, PT ;  /* 0x000000030800820c */ /* 0x080fe20003f26270 */
[----:B-1----:R-:W-:Y:S01]  /*4bb0*/  FFMA.FTZ R5, R239, UR5, R184 ;  /* 0x00000005ef057c23 */ /* 0x002fe200080100b8 */
[----:B------:R-:W1:Y:S01]  /*4bc0*/  MUFU.TANH R100, R16 ;  /* 0x0000001000647308 */ /* 0x000e620000002400 */
[--C-:B------:R-:W-:Y:S03]  /*4bd0*/  FFMA.FTZ R6, R6, UR17, -R0.reuse ;  /* 0x0000001106067c23 */ /* 0x100fe60008010800 */
[----:B------:R-:W-:Y:S02]  /*4be0*/  @!P0 FSEL R5, R5, -INF , !P1 ;  /* 0xff80000005058808 */ /* 0x000fe40004800000 */
[-C--:B------:R-:W-:Y:S04]  /*4bf0*/  @!P0 ISETP.GE.AND P1, PT, R7, R4.reuse, PT ;  /* 0x000000040700820c */ /* 0x080fe80003f26270 */
[----:B------:R4:W-:Y:S01]  /*4c00*/  MUFU.EX2 R191, R6 ;  /* 0x0000000600bf7308 */ /* 0x0009e20000000800 */
[----:B------:R-:W-:Y:S09]  /*4c10*/  FFMA.FTZ R5, R5, UR17, -R0 ;  /* 0x0000001105057c23 */ /* 0x000ff20008010800 */
[----:B------:R3:W-:Y:S10]  /*4c20*/  MUFU.EX2 R189, R5 ;  /* 0x0000000500bd7308 */ /* 0x0007f40000000800 */
[----:B------:R-:W1:Y:S01]  /*4c30*/  MUFU.TANH R111, R18 ;  /* 0x00000012006f7308 */ /* 0x000e620000002400 */
[----:B----4-:R-:W-:Y:S05]  /*4c40*/  FFMA.FTZ R6, R240, UR5, R106 ;  /* 0x00000005f0067c23 */ /* 0x010fea000801006a */
[----:B------:R-:W-:Y:S02]  /*4c50*/  @!P0 FSEL R6, R6, -INF , !P1 ;  /* 0xff80000006068808 */ /* 0x000fe40004800000 */
[----:B------:R-:W-:Y:S01]  /*4c60*/  IADD3 R8, P1, R235, UR15, RZ ;  /* 0x0000000feb087c10 */ /* 0x000fe2000ff3e0ff */
[----:B---3--:R-:W-:Y:S01]  /*4c70*/  FFMA.FTZ R5, R241, UR5, R101 ;  /* 0x00000005f1057c23 */ /* 0x008fe20008010065 */
[----:B------:R-:W3:Y:S01]  /*4c80*/  MUFU.TANH R67, R17 ;  /* 0x0000001100437308 */ /* 0x000ee20000002400 */
[--C-:B------:R-:W-:Y:S01]  /*4c90*/  FFMA.FTZ R6, R6, UR17, -R2.reuse ;  /* 0x0000001106067c23 */ /* 0x100fe20008010802 */
[----:B------:R-:W-:Y:S02]  /*4ca0*/  IADD3.X R9, R234, UR14, RZ, P1, !PT ;  /* 0x0000000eea097c10 */ /* 0x000fe40008ffe4ff */
[----:B------:R-:W-:Y:S02]  /*4cb0*/  @!P0 FSEL R5, R5, -INF , !P2 ;  /* 0xff80000005058808 */ /* 0x000fe40005000000 */
[-C--:B------:R-:W-:Y:S01]  /*4cc0*/  @!P0 ISETP.GE.AND P1, PT, R7, R3.reuse, PT ;  /* 0x000000030700820c */ /* 0x080fe20003f26270 */
[----:B------:R-:W4:Y:S03]  /*4cd0*/  LDG.E R66, desc[UR6][R8.64] ;  /* 0x0000000608427981 */ /* 0x000f26000c1e1900 */
[----:B------:R2:W-:Y:S01]  /*4ce0*/  MUFU.EX2 R115, R6 ;  /* 0x0000000600737308 */ /* 0x0005e20000000800 */
[----:B------:R-:W-:Y:S01]  /*4cf0*/  FFMA.FTZ R5, R5, UR17, -R2 ;  /* 0x0000001105057c23 */ /* 0x000fe20008010802 */
[----:B------:R-:W-:Y:S01]  /*4d00*/  @!P0 IADD3 R7, R217, 0x19, RZ ;  /* 0x00000019d9078810 */ /* 0x000fe20007ffe0ff */
[----:B------:R3:W4:Y:S07]  /*4d10*/  LDG.E R65, desc[UR6][R8.64+0x20] ;  /* 0x0000200608417981 */ /* 0x00072e000c1e1900 */
[----:B------:R1:W-:Y:S10]  /*4d20*/  MUFU.EX2 R112, R5 ;  /* 0x0000000500707308 */ /* 0x0003f40000000800 */
[----:B------:R-:W3:Y:S01]  /*4d30*/  MUFU.TANH R110, R19 ;  /* 0x00000013006e7308 */ /* 0x000ee20000002400 */
[----:B--2---:R-:W-:Y:S05]  /*4d40*/  FFMA.FTZ R6, R240, UR5, R182 ;  /* 0x00000005f0067c23 */ /* 0x004fea00080100b6 */
[----:B------:R-:W-:Y:S02]  /*4d50*/  @!P0 FSEL R6, R6, -INF , !P1 ;  /* 0xff80000006068808 */ /* 0x000fe40004800000 */
[-C--:B------:R-:W-:Y:S01]  /*4d60*/  @!P0 ISETP.GE.AND P1, PT, R10, R3.reuse, PT ;  /* 0x000000030a00820c */ /* 0x080fe20003f26270 */
[----:B-1----:R-:W-:Y:S01]  /*4d70*/  FFMA.FTZ R5, R241, UR5, R181 ;  /* 0x00000005f1057c23 */ /* 0x002fe200080100b5 */
[----:B------:R-:W-:Y:S01]  /*4d80*/  @!P0 IADD3 R10, R217, 0x18, RZ ;  /* 0x00000018d90a8810 */ /* 0x000fe20007ffe0ff */
[--C-:B------:R-:W-:Y:S03]  /*4d90*/  FFMA.FTZ R6, R6, UR17, -R0.reuse ;  /* 0x0000001106067c23 */ /* 0x100fe60008010800 */
[----:B------:R-:W-:Y:S01]  /*4da0*/  @!P0 FSEL R5, R5, -INF , !P1 ;  /* 0xff80000005058808 */ /* 0x000fe20004800000 */
[----:B------:R1:W-:Y:S01]  /*4db0*/  MUFU.EX2 R190, R6 ;  /* 0x0000000600be7308 */ /* 0x0003e20000000800 */
[CC--:B------:R-:W-:Y:S02]  /*4dc0*/  @!P0 ISETP.GE.AND P1, PT, R10.reuse, R4.reuse, PT ;  /* 0x000000040a00820c */ /* 0x0c0fe40003f26270 */
[-C--:B------:R-:W-:Y:S01]  /*4dd0*/  @!P0 ISETP.GE.AND P2, PT, R10, R3.reuse, PT ;  /* 0x000000030a00820c */ /* 0x080fe20003f46270 */
[----:B------:R-:W-:Y:S06]  /*4de0*/  FFMA.FTZ R5, R5, UR17, -R0 ;  /* 0x0000001105057c23 */ /* 0x000fec0008010800 */
[----:B------:R3:W-:Y:S01]  /*4df0*/  MUFU.EX2 R192, R5 ;  /* 0x0000000500c07308 */ /* 0x0007e20000000800 */
[----:B-1----:R-:W-:Y:S05]  /*4e00*/  FFMA.FTZ R6, R242, UR5, R100 ;  /* 0x00000005f2067c23 */ /* 0x002fea0008010064 */
[----:B------:R-:W-:Y:S02]  /*4e10*/  @!P0 FSEL R6, R6, -INF , !P1 ;  /* 0xff80000006068808 */ /* 0x000fe40004800000 */
[----:B------:R-:W-:Y:S01]  /*4e20*/  @!P0 ISETP.GE.AND P1, PT, R7, R4, PT ;  /* 0x000000040700820c */ /* 0x000fe20003f26270 */
[----:B------:R-:W-:Y:S01]  /*4e30*/  FFMA.FTZ R4, R242, UR5, R111 ;  /* 0x00000005f2047c23 */ /* 0x000fe2000801006f */
[----:B---3--:R-:W-:Y:S01]  /*4e40*/  FFMA.FTZ R5, R243, UR5, R67 ;  /* 0x00000005f3057c23 */ /* 0x008fe20008010043 */
[----:B------:R-:W-:Y:S03]  /*4e50*/  FFMA.FTZ R6, R6, UR17, -R2 ;  /* 0x0000001106067c23 */ /* 0x000fe60008010802 */
[----:B------:R-:W-:Y:S01]  /*4e60*/  @!P0 FSEL R4, R4, -INF , !P2 ;  /* 0xff80000004048808 */ /* 0x000fe20005000000 */
[----:B------:R-:W-:Y:S01]  /*4e70*/  MUFU.EX2 R108, R6 ;  /* 0x00000006006c7308 */ /* 0x000fe20000000800 */
[----:B------:R-:W-:Y:S02]  /*4e80*/  @!P0 FSEL R5, R5, -INF , !P1 ;  /* 0xff80000005058808 */ /* 0x000fe40004800000 */
[----:B------:R-:W-:Y:S01]  /*4e90*/  @!P0 ISETP.GE.AND P1, PT, R7, R3, PT ;  /* 0x000000030700820c */ /* 0x000fe20003f26270 */
[----:B------:R-:W-:Y:S01]  /*4ea0*/  FFMA.FTZ R4, R4, UR17, -R0 ;  /* 0x0000001104047c23 */ /* 0x000fe20008010800 */
[----:B------:R-:W-:Y:S01]  /*4eb0*/  FFMA.FTZ R3, R243, UR5, R110 ;  /* 0x00000005f3037c23 */ /* 0x000fe2000801006e */
[----:B------:R-:W-:Y:S01]  /*4ec0*/  FFMA.FTZ R2, R5, UR17, -R2 ;  /* 0x0000001105027c23 */ /* 0x000fe20008010802 */
[----:B------:R-:W-:Y:S03]  /*4ed0*/  F2FP.BF16.F32.PACK_AB R5, R112, R115 ;  /* 0x000000737005723e */ /* 0x000fe600000010ff */
[----:B------:R1:W-:Y:S01]  /*4ee0*/  MUFU.EX2 R188, R4 ;  /* 0x0000000400bc7308 */ /* 0x0003e20000000800 */
[----:B------:R-:W-:Y:S02]  /*4ef0*/  @!P0 FSEL R3, R3, -INF , !P1 ;  /* 0xff80000003038808 */ /* 0x000fe40004800000 */
[----:B------:R-:W-:Y:S03]  /*4f00*/  PLOP3.LUT P1, PT, PT, PT, UP0, 0x80, 0x0 ;  /* 0x000000000000781c */ /* 0x000fe60003f2f008 */
[----:B------:R-:W-:Y:S04]  /*4f10*/  FFMA.FTZ R0, R3, UR17, -R0 ;  /* 0x0000001103007c23 */ /* 0x000fe80008010800 */
[----:B------:R2:W3:Y:S01]  /*4f20*/  MUFU.EX2 R107, R2 ;  /* 0x00000002006b7308 */ /* 0x0004e20000000800 */
[----:B------:R-:W-:Y:S05]  /*4f30*/  F2FP.BF16.F32.PACK_AB R3, R193, R194 ;  /* 0x000000c2c103723e */ /* 0x000fea00000010ff */
[----:B------:R3:W-:Y:S04]  /*4f40*/  STS [R230+0x12400], R3 ;  /* 0x01240003e6007388 */ /* 0x0007e80000000800 */
[----:B------:R3:W3:Y:S01]  /*4f50*/  MUFU.EX2 R187, R0 ;  /* 0x0000000000bb7308 */ /* 0x0006e20000000800 */
[----:B-1----:R-:W-:Y:S05]  /*4f60*/  F2FP.BF16.F32.PACK_AB R4, R114, R180 ;  /* 0x000000b47204723e */ /* 0x002fea00000010ff */
[----:B------:R1:W-:Y:S01]  /*4f70*/  STS [R230+0x12000], R4 ;  /* 0x01200004e6007388 */ /* 0x0003e20000000800 */
[----:B--2---:R-:W-:Y:S05]  /*4f80*/  F2FP.BF16.F32.PACK_AB R2, R109, R113 ;  /* 0x000000716d02723e */ /* 0x004fea00000010ff */
[----:B------:R2:W-:Y:S01]  /*4f90*/  STS [R232+0x12000], R2 ;  /* 0x01200002e8007388 */ /* 0x0005e20000000800 */
[----:B---3--:R-:W-:Y:S05]  /*4fa0*/  F2FP.BF16.F32.PACK_AB R0, R189, R191 ;  /* 0x000000bfbd00723e */ /* 0x008fea00000010ff */
[----:B------:R3:W-:Y:S01]  /*4fb0*/  STS [R232+0x12400], R0 ;  /* 0x01240000e8007388 */ /* 0x0007e20000000800 */
[----:B------:R-:W-:Y:S03]  /*4fc0*/  F2FP.BF16.F32.PACK_AB R3, R107, R108 ;  /* 0x0000006c6b03723e */ /* 0x000fe600000010ff */
[----:B------:R-:W-:Y:S01]  /*4fd0*/  STS [R229+0x12000], R5 ;  /* 0x01200005e5007388 */ /* 0x000fe20000000800 */
[----:B-1----:R-:W-:Y:S05]  /*4fe0*/  F2FP.BF16.F32.PACK_AB R4, R192, R190 ;  /* 0x000000bec004723e */ /* 0x002fea00000010ff */
[----:B------:R-:W-:Y:S01]  /*4ff0*/  STS [R229+0x12400], R4 ;  /* 0x01240004e5007388 */ /* 0x000fe20000000800 */
[----:B--2---:R-:W-:Y:S03]  /*5000*/  F2FP.BF16.F32.PACK_AB R2, R187, R188 ;  /* 0x000000bcbb02723e */ /* 0x004fe600000010ff */
[----:B------:R1:W-:Y:S04]  /*5010*/  STS [R231+0x12000], R3 ;  /* 0x01200003e7007388 */ /* 0x0003e80000000800 */
[----:B------:R2:W-:Y:S01]  /*5020*/  STS [R231+0x12400], R2 ;  /* 0x01240002e7007388 */ /* 0x0005e20000000800 */
[----:B---3--:R-:W-:Y:S05]  /*5030*/  LEA R0, R213, UR4, 0x1 ;  /* 0x00000004d5007c11 */ /* 0x008fea000f8e08ff */
[----:B------:R-:W3:Y:S01]  /*5040*/  LDSM.16.M88.4 R16, [R0+0x8000] ;  /* 0x008000000010783b */ /* 0x000ee20000000200 */
[CC--:B-1----:R-:W-:Y:S02]  /*5050*/  IADD3 R3, R205.reuse, R0.reuse, RZ ;  /* 0x00000000cd037210 */ /* 0x0c2fe40007ffe0ff */
[----:B--2---:R-:W-:Y:S05]  /*5060*/  IADD3 R2, R208, R0, RZ ;  /* 0x00000000d0027210 */ /* 0x004fea0007ffe0ff */
[----:B------:R-:W-:Y:S01]  /*5070*/  LDSM.16.M88.4 R56, [R3+0x8000] ;  /* 0x008000000338783b */ /* 0x000fe20000000200 */
[----:B------:R-:W-:Y:S07]  /*5080*/  IADD3 R64, R205, R2, RZ ;  /* 0x00000002cd407210 */ /* 0x000fee0007ffe0ff */
[----:B------:R-:W1:Y:S08]  /*5090*/  LDSM.16.M88.4 R52, [R2+0x8000] ;  /* 0x008000000234783b */ /* 0x000e700000000200 */
[----:B------:R-:W2:Y:S01]  /*50a0*/  LDSM.16.M88.4 R60, [R64+0x8000] ;  /* 0x00800000403c783b */ /* 0x000ea20000000200 */
[C---:B---3--:R-:W-:Y:S06]  /*50b0*/  HMMA.16816.F32.BF16 R4, R16.reuse, R116, RZ ;  /* 0x000000741004723c */ /* 0x048fec00000418ff */
[C---:B------:R-:W-:Y:S06]  /*50c0*/  HMMA.16816.F32.BF16 R8, R16.reuse, R118, RZ ;  /* 0x000000761008723c */ /* 0x040fec00000418ff */
[C---:B------:R-:W-:Y:S06]  /*50d0*/  HMMA.16816.F32.BF16 R12, R16.reuse, R120, RZ ;  /* 0x00000078100c723c */ /* 0x040fec00000418ff */
[----:B------:R-:W-:Y:S06]  /*50e0*/  HMMA.16816.F32.BF16 R16, R16, R122, RZ ;  /* 0x0000007a1010723c */ /* 0x000fec00000418ff */
[C---:B-1----:R-:W-:Y:S06]  /*50f0*/  HMMA.16816.F32.BF16 R4, R52.reuse, R124, R4 ;  /* 0x0000007c3404723c */ /* 0x042fec0000041804 */
[C---:B------:R-:W-:Y:S06]  /*5100*/  HMMA.16816.F32.BF16 R8, R52.reuse, R126, R8 ;  /* 0x0000007e3408723c */ /* 0x040fec0000041808 */
[C---:B------:R-:W-:Y:S06]  /*5110*/  HMMA.16816.F32.BF16 R12, R52.reuse, R128, R12 ;  /* 0x00000080340c723c */ /* 0x040fec000004180c */
[----:B------:R-:W-:Y:S01]  /*5120*/  HMMA.16816.F32.BF16 R16, R52, R130, R16 ;  /* 0x000000823410723c */ /* 0x000fe20000041810 */
[----:B------:R1:W3:Y:S05]  /*5130*/  LDSM.16.M88.4 R52, [R0+0xa000] ;  /* 0x00a000000034783b */ /* 0x0002ea0000000200 */
[C---:B------:R-:W-:Y:S06]  /*5140*/  HMMA.16816.F32.BF16 R4, R56.reuse, R132, R4 ;  /* 0x000000843804723c */ /* 0x040fec0000041804 */
[C---:B------:R-:W-:Y:S06]  /*5150*/  HMMA.16816.F32.BF16 R8, R56.reuse, R134, R8 ;  /* 0x000000863808723c */ /* 0x040fec0000041808 */
[C---:B------:R-:W-:Y:S06]  /*5160*/  HMMA.16816.F32.BF16 R12, R56.reuse, R136, R12 ;  /* 0x00000088380c723c */ /* 0x040fec000004180c */
[----:B------:R-:W-:Y:S01]  /*5170*/  HMMA.16816.F32.BF16 R16, R56, R138, R16 ;  /* 0x0000008a3810723c */ /* 0x000fe20000041810 */
[----:B------:R3:W4:Y:S04]  /*5180*/  LDSM.16.M88.4 R56, [R2+0xa000] ;  /* 0x00a000000238783b */ /* 0x0007280000000200 */
[----:B-1----:R-:W-:Y:S01]  /*5190*/  FFMA.FTZ R0, -R104, R104, 1 ;  /* 0x3f80000068007423 */ /* 0x002fe20000010168 */
[C---:B--2---:R-:W-:Y:S06]  /*51a0*/  HMMA.16816.F32.BF16 R4, R60.reuse, R140, R4 ;  /* 0x0000008c3c04723c */ /* 0x044fec0000041804 */
[C---:B------:R-:W-:Y:S06]  /*51b0*/  HMMA.16816.F32.BF16 R8, R60.reuse, R142, R8 ;  /* 0x0000008e3c08723c */ /* 0x040fec0000041808 */
[C---:B------:R-:W-:Y:S06]  /*51c0*/  HMMA.16816.F32.BF16 R12, R60.reuse, R144, R12 ;  /* 0x000000903c0c723c */ /* 0x040fec000004180c */
[----:B------:R-:W-:Y:S01]  /*51d0*/  HMMA.16816.F32.BF16 R16, R60, R146, R16 ;  /* 0x000000923c10723c */ /* 0x000fe20000041810 */
[----:B------:R-:W1:Y:S04]  /*51e0*/  LDSM.16.M88.4 R60, [R3+0xa000] ;  /* 0x00a00000033c783b */ /* 0x000e680000000200 */
[----:B---3--:R-:W-:Y:S01]  /*51f0*/  FFMA.FTZ R2, -R105, R105, 1 ;  /* 0x3f80000069027423 */ /* 0x008fe20000010169 */
[C---:B------:R-:W-:Y:S05]  /*5200*/  HMMA.16816.F32.BF16 R4, R52.reuse, R148, R4 ;  /* 0x000000943404723c */ /* 0x040fea0000041804 */
[----:B------:R-:W-:Y:S01]  /*5210*/  FMUL.FTZ R2, R2, UR9 ;  /* 0x0000000902027c20 */ /* 0x000fe20008410000 */
[C---:B------:R-:W-:Y:S06]  /*5220*/  HMMA.16816.F32.BF16 R8, R52.reuse, R150, R8 ;  /* 0x000000963408723c */ /* 0x040fec0000041808 */
[C---:B------:R-:W-:Y:S06]  /*5230*/  HMMA.16816.F32.BF16 R12, R52.reuse, R152, R12 ;  /* 0x00000098340c723c */ /* 0x040fec000004180c */
[----:B------:R-:W-:Y:S01]  /*5240*/  HMMA.16816.F32.BF16 R16, R52, R154, R16 ;  /* 0x0000009a3410723c */ /* 0x000fe20000041810 */
[----:B------:R-:W2:Y:S05]  /*5250*/  LDSM.16.M88.4 R52, [R64+0xa000] ;  /* 0x00a000004034783b */ /* 0x000eaa0000000200 */
        /* <DEDUP_REMOVED lines=13> */
[----:B------:R-:W-:Y:S01]  /*5330*/  FADD.FTZ R4, -R66, R5 ;  /* 0x0000000542047221 */ /* 0x000fe20000010100 */
[----:B------:R-:W-:Y:S03]  /*5340*/  FADD.FTZ R6, -R65, R6 ;  /* 0x0000000641067221 */ /* 0x000fe60000010100 */
[----:B------:R-:W-:Y:S01]  /*5350*/  FMUL.FTZ R3, R180, R3 ;  /* 0x00000003b4037220 */ /* 0x000fe20000410000 */
[C---:B------:R-:W-:Y:S01]  /*5360*/  FADD.FTZ R5, -R66.reuse, R8 ;  /* 0x0000000842057221 */ /* 0x040fe20000010100 */
[----:B------:R-:W-:Y:S01]  /*5370*/  FADD.FTZ R8, -R66, R9 ;  /* 0x0000000942087221 */ /* 0x000fe20000010100 */
[----:B------:R-:W-:Y:S01]  /*5380*/  FMUL.FTZ R4, R114, R4 ;  /* 0x0000000472047220 */ /* 0x000fe20000410000 */
[----:B------:R-:W-:Y:S01]  /*5390*/  FMUL.FTZ R9, R0, UR9 ;  /* 0x0000000900097c20 */ /* 0x000fe20008410000 */
[----:B------:R-:W-:Y:S01]  /*53a0*/  FMUL.FTZ R2, R2, R3 ;  /* 0x0000000302027220 */ /* 0x000fe20000410000 */
[----:B------:R-:W-:Y:S01]  /*53b0*/  FFMA.FTZ R0, -R103, R103, 1 ;  /* 0x3f80000067007423 */ /* 0x000fe20000010167 */
[----:B------:R-:W-:Y:S01]  /*53c0*/  FFMA.FTZ R3, -R102, R102, 1 ;  /* 0x3f80000066037423 */ /* 0x000fe20000010166 */
[----:B------:R-:W-:Y:S01]  /*53d0*/  FMUL.FTZ R9, R9, R4 ;  /* 0x0000000409097220 */ /* 0x000fe20000410000 */
[C---:B------:R-:W-:Y:S01]  /*53e0*/  FADD.FTZ R12, -R66.reuse, R12 ;  /* 0x0000000c420c7221 */ /* 0x040fe20000010100 */
[----:B------:R-:W-:Y:S01]  /*53f0*/  FADD.FTZ R13, -R66, R13 ;  /* 0x0000000d420d7221 */ /* 0x000fe20000010100 */
[----:B------:R-:W-:Y:S01]  /*5400*/  FMUL.FTZ R5, R113, R5 ;  /* 0x0000000571057220 */ /* 0x000fe20000410000 */
[----:B------:R-:W-:Y:S01]  /*5410*/  FMUL.FTZ R0, R0, UR9 ;  /* 0x0000000900007c20 */ /* 0x000fe20008410000 */
[----:B------:R-:W-:Y:S01]  /*5420*/  F2FP.BF16.F32.PACK_AB R9, R9, R2 ;  /* 0x000000020909723e */ /* 0x000fe200000010ff */
[C---:B------:R-:W-:Y:S01]  /*5430*/  FADD.FTZ R4, -R66.reuse, R16 ;  /* 0x0000001042047221 */ /* 0x040fe20000010100 */
[----:B------:R-:W-:Y:S01]  /*5440*/  FADD.FTZ R66, -R66, R17 ;  /* 0x0000001142427221 */ /* 0x000fe20000010100 */
[----:B------:R-:W-:Y:S01]  /*5450*/  FMUL.FTZ R16, R3, UR9 ;  /* 0x0000000903107c20 */ /* 0x000fe20008410000 */
[----:B------:R-:W-:Y:S01]  /*5460*/  FMUL.FTZ R17, R115, R12 ;  /* 0x0000000c73117220 */ /* 0x000fe20000410000 */
[----:B------:R-:W-:Y:S01]  /*5470*/  FMUL.FTZ R52, R112, R13 ;  /* 0x0000000d70347220 */ /* 0x000fe20000410000 */
[----:B------:R-:W-:Y:S01]  /*5480*/  FMUL.FTZ R8, R109, R8 ;  /* 0x000000086d087220 */ /* 0x000fe20000410000 */
[----:B------:R-:W-:Y:S01]  /*5490*/  FFMA.FTZ R2, -R106, R106, 1 ;  /* 0x3f8000006a027423 */ /* 0x000fe2000001016a */
[----:B------:R-:W-:Y:S01]  /*54a0*/  FFMA.FTZ R12, -R101, R101, 1 ;  /* 0x3f800000650c7423 */ /* 0x000fe20000010165 */
        /* <DEDUP_REMOVED lines=14> */
[----:B------:R-:W-:Y:S01]  /*5590*/  F2FP.BF16.F32.PACK_AB R16, R16, R0 ;  /* 0x000000001010723e */ /* 0x000fe200000010ff */
[----:B------:R-:W-:Y:S01]  /*55a0*/  FADD.FTZ R7, -R65, R7 ;  /* 0x0000000741077221 */ /* 0x000fe20000010100 */
[----:B------:R-:W-:Y:S01]  /*55b0*/  FFMA.FTZ R0, -R186, R186, 1 ;  /* 0x3f800000ba007423 */ /* 0x000fe200000101ba */
[----:B------:R-:W-:Y:S01]  /*55c0*/  FFMA.FTZ R8, -R183, R183, 1 ;  /* 0x3f800000b7087423 */ /* 0x000fe200000101b7 */
[----:B------:R-:W-:Y:S01]  /*55d0*/  F2FP.BF16.F32.PACK_AB R12, R12, R2 ;  /* 0x000000020c0c723e */ /* 0x000fe200000010ff */
[----:B------:R-:W-:Y:S01]  /*55e0*/  FMUL.FTZ R2, R194, R6 ;  /* 0x00000006c2027220 */ /* 0x000fe20000410000 */
[----:B------:R-:W-:Y:S01]  /*55f0*/  F2FP.BF16.F32.PACK_AB R13, R13, R3 ;  /* 0x000000030d0d723e */ /* 0x000fe200000010ff */
[----:B------:R-:W-:Y:S01]  /*5600*/  FMUL.FTZ R3, R193, R7 ;  /* 0x00000007c1037220 */ /* 0x000fe20000410000 */
[----:B------:R-:W-:Y:S01]  /*5610*/  FMUL.FTZ R0, R0, UR9 ;  /* 0x0000000900007c20 */ /* 0x000fe20008410000 */
[----:B------:R-:W-:Y:S01]  /*5620*/  FMUL.FTZ R8, R8, UR9 ;  /* 0x0000000908087c20 */ /* 0x000fe20008410000 */
[C---:B------:R-:W-:Y:S01]  /*5630*/  FADD.FTZ R4, -R65.reuse, R10 ;  /* 0x0000000a41047221 */ /* 0x040fe20000010100 */
[C---:B------:R-:W-:Y:S01]  /*5640*/  FADD.FTZ R5, -R65.reuse, R11 ;  /* 0x0000000b41057221 */ /* 0x040fe20000010100 */
[----:B------:R-:W-:Y:S01]  /*5650*/  FMUL.FTZ R0, R0, R2 ;  /* 0x0000000200007220 */ /* 0x000fe20000410000 */
[----:B------:R-:W-:Y:S01]  /*5660*/  FMUL.FTZ R8, R8, R3 ;  /* 0x0000000308087220 */ /* 0x000fe20000410000 */
[C---:B------:R-:W-:Y:S01]  /*5670*/  FADD.FTZ R6, -R65.reuse, R14 ;  /* 0x0000000e41067221 */ /* 0x040fe20000010100 */
[----:B------:R-:W-:Y:S01]  /*5680*/  FADD.FTZ R3, -R65, R15 ;  /* 0x0000000f41037221 */ /* 0x000fe20000010100 */
[----:B------:R-:W-:Y:S01]  /*5690*/  FFMA.FTZ R2, -R185, R185, 1 ;  /* 0x3f800000b9027423 */ /* 0x000fe200000101b9 */
[----:B------:R-:W-:Y:S01]  /*56a0*/  FFMA.FTZ R17, -R184, R184, 1 ;  /* 0x3f800000b8117423 */ /* 0x000fe200000101b8 */
[C---:B------:R-:W-:Y:S01]  /*56b0*/  FADD.FTZ R7, -R65.reuse, R18 ;  /* 0x0000001241077221 */ /* 0x040fe20000010100 */
[----:B------:R-:W-:Y:S01]  /*56c0*/  FADD.FTZ R19, -R65, R19 ;  /* 0x0000001341137221 */ /* 0x000fe20000010100 */
[----:B------:R-:W-:Y:S01]  /*56d0*/  FFMA.FTZ R11, -R182, R182, 1 ;  /* 0x3f800000b60b7423 */ /* 0x000fe200000101b6 */
[----:B------:R-:W-:Y:S01]  /*56e0*/  FFMA.FTZ R10, -R181, R181, 1 ;  /* 0x3f800000b50a7423 */ /* 0x000fe200000101b5 */
[----:B------:R-:W-:Y:S01]  /*56f0*/  FFMA.FTZ R15, -R111, R111, 1 ;  /* 0x3f8000006f0f7423 */ /* 0x000fe2000001016f */
[----:B------:R-:W-:Y:S01]  /*5700*/  FFMA.FTZ R14, -R110, R110, 1 ;  /* 0x3f8000006e0e7423 */ /* 0x000fe2000001016e */
[----:B------:R-:W-:Y:S01]  /*5710*/  FMUL.FTZ R18, R2, UR9 ;  /* 0x0000000902127c20 */ /* 0x000fe20008410000 */
[----:B------:R-:W-:Y:S01]  /*5720*/  F2FP.BF16.F32.PACK_AB R8, R8, R0 ;  /* 0x000000000808723e */ /* 0x000fe200000010ff */
[----:B------:R-:W-:Y:S01]  /*5730*/  FMUL.FTZ R4, R191, R4 ;  /* 0x00000004bf047220 */ /* 0x000fe20000410000 */
        /* <DEDUP_REMOVED lines=43> */
[C-C-:B--2---:R-:W-:Y:S01]  /*59f0*/  LEA.HI.X R5, R7.reuse, R5, R19.reuse, 0x5, P5 ;  /* 0x0000000507057211 */ /* 0x144fe200028f2c13 */
        /* <DEDUP_REMOVED lines=29> */
.L_x_600:
[----:B---3--:R-:W-:Y:S01]  /*5bd0*/  F2FP.BF16.F32.PACK_AB R2, R17, R18 ;  /* 0x000000121102723e */ /* 0x008fe200000010ff */
[----:B------:R-:W-:Y:S01]  /*5be0*/  STS [R230+0x10000], R9 ;  /* 0x01000009e6007388 */ /* 0x000fe20000000800 */
[----:B------:R-:W-:Y:S02]  /*5bf0*/  F2FP.BF16.F32.PACK_AB R0, R10, R11 ;  /* 0x0000000b0a00723e */ /* 0x000fe400000010ff */
[----:B------:R-:W-:Y:S01]  /*5c00*/  F2FP.BF16.F32.PACK_AB R3, R14, R15 ;  /* 0x0000000f0e03723e */ /* 0x000fe200000010ff */
        /* <DEDUP_REMOVED lines=8> */
[----:B-1----:R-:W-:Y:S05]  /*5c90*/  LEA R0, R214, UR4, 0x1 ;  /* 0x00000004d6007c11 */ /* 0x002fea000f8e08ff */
        /* <DEDUP_REMOVED lines=91> */
.L_x_601:
[----:B------:R-:W-:Y:S01]  /*6250*/  LDSM.16.M88.4 R64, [R210] ;  /* 0x00000000d240783b */ /* 0x000fe20000000200 */
[----:B-1----:R-:W-:Y:S01]  /*6260*/  @P1 IADD3 R2, P2, R235, UR13, RZ ;  /* 0x0000000deb021c10 */ /* 0x002fe2000ff5e0ff */
[----:B------:R-:W-:Y:S01]  /*6270*/  ULOP3.LUT UR10, UR8, 0x1, URZ, 0xc0, !UPT ;  /* 0x00000001080a7892 */ /* 0x000fe2000f8ec03f */
[----:B------:R-:W-:Y:S01]  /*6280*/  LEA R218, P0, R244, R218, 0x2 ;  /* 0x000000daf4da7211 */ /* 0x000fe200078010ff */
[----:B------:R-:W1:Y:S01]  /*6290*/  LDSM.16.MT88.4 R16, [R0+0xc000] ;  /* 0x00c000000010783b */ /* 0x000e620000004200 */
[----:B------:R-:W-:Y:S01]  /*62a0*/  @P1 IADD3.X R3, R234, UR12, RZ, P2, !PT ;  /* 0x0000000cea031c10 */ /* 0x000fe200097fe4ff */
[----:B------:R-:W-:Y:S01]  /*62b0*/  UISETP.NE.U32.AND UP1, UPT, UR10, 0x1, UPT ;  /* 0x000000010a00788c */ /* 0x000fe2000bf25070 */
[----:B------:R-:W-:Y:S01]  /*62c0*/  LEA.HI.X.SX32 R219, R244, R219, 0x2, P0 ;  /* 0x000000dbf4db7211 */ /* 0x000fe200000f16ff */
[----:B------:R-:W2:Y:S01]  /*62d0*/  LDSM.16.M88.4 R60, [R210+0x1000] ;  /* 0x00100000d23c783b */ /* 0x000ea20000000200 */
[----:B------:R-:W-:Y:S02]  /*62e0*/  UISETP.GT.AND UP3, UPT, UR8, UR34, UPT ;  /* 0x000000220800728c */ /* 0x000fe4000bf64270 */
[----:B------:R-:W-:Y:S01]  /*62f0*/  @UP0 UIADD3 UR11, UP2, UR13, -0x100, URZ ;  /* 0xffffff000d0b0890 */ /* 0x000fe2000ff5e03f */
[----:B------:R-:W3:Y:S01]  /*6300*/  LDSM.16.MT88.4 R100, [R0+0xe000] ;  /* 0x00e000000064783b */ /* 0x000ee20000004200 */
[----:B------:R-:W-:Y:S02]  /*6310*/  UIADD3 UR8, UR8, -0x1, URZ ;  /* 0xffffffff08087890 */ /* 0x000fe4000fffe03f */
[----:B------:R-:W-:Y:S01]  /*6320*/  @UP0 UIADD3.X UR10, UR12, -0x1, URZ, UP2, !UPT ;  /* 0xffffffff0c0a0890 */ /* 0x000fe200097fe43f */
[----:B------:R-:W-:Y:S02]  /*6330*/  LDSM.16.M88.4 R104, [R209] ;  /* 0x00000000d168783b */ /* 0x000fe40000000200 */
[----:B------:R-:W-:Y:S02]  /*6340*/  @UP0 UMOV UR13, UR11 ;  /* 0x0000000b000d0c82 */ /* 0x000fe40008000000 */
[----:B------:R-:W4:Y:S02]  /*6350*/  LDSM.16.MT88.4 R108, [R0+0xc800] ;  /* 0x00c80000006c783b */ /* 0x000f240000004200 */
[----:B------:R-:W-:Y:S02]  /*6360*/  @UP0 UMOV UR12, UR10 ;  /* 0x0000000a000c0c82 */ /* 0x000fe40008000000 */
[----:B------:R-:W4:Y:S04]  /*6370*/  LDSM.16.M88.4 R112, [R209+0x1000] ;  /* 0x00100000d170783b */ /* 0x000f280000000200 */
[----:B------:R-:W4:Y:S04]  /*6380*/  LDSM.16.MT88.4 R180, [R0+0xe800] ;  /* 0x00e8000000b4783b */ /* 0x000f280000004200 */
[----:B------:R-:W-:Y:S04]  /*6390*/  LDSM.16.M88.4 R184, [R211] ;  /* 0x00000000d3b8783b */ /* 0x000fe80000000200 */
[----:B------:R-:W4:Y:S04]  /*63a0*/  LDSM.16.MT88.4 R188, [R0+0xd000] ;  /* 0x00d0000000bc783b */ /* 0x000f280000004200 */
[----:B------:R-:W4:Y:S01]  /*63b0*/  LDSM.16.M88.4 R192, [R211+0x1000] ;  /* 0x00100000d3c0783b */ /* 0x000f220000000200 */
[-C--:B-1----:R-:W-:Y:S03]  /*63c0*/  HMMA.16816.F32.BF16 R4, R64, R16.reuse, RZ ;  /* 0x000000104004723c */ /* 0x082fe600000418ff */
[----:B------:R-:W-:Y:S04]  /*63d0*/  LDSM.16.M88.4 R196, [R212+0x1000] ;  /* 0x00100000d4c4783b */ /* 0x000fe80000000200 */
[----:B------:R-:W5:Y:S01]  /*63e0*/  @P1 LDG.E R221, desc[UR6][R2.64+-0x100] ;  /* 0xffff000602dd1981 */ /* 0x000f62000c1e1900 */
[C---:B--2---:R-:W-:Y:S03]  /*63f0*/  HMMA.16816.F32.BF16 R8, R60.reuse, R16, RZ ;  /* 0x000000103c08723c */ /* 0x044fe600000418ff */
[----:B------:R1:W5:Y:S03]  /*6400*/  @P1 LDG.E R228, desc[UR6][R2.64+-0xe0] ;  /* 0xffff200602e41981 */ /* 0x000366000c1e1900 */
[-C--:B------:R-:W-:Y:S06]  /*6410*/  HMMA.16816.F32.BF16 R12, R60, R18.reuse, RZ ;  /* 0x000000123c0c723c */ /* 0x080fec00000418ff */
[C---:B------:R-:W-:Y:S06]  /*6420*/  HMMA.16816.F32.BF16 R16, R64.reuse, R18, RZ ;  /* 0x000000124010723c */ /* 0x040fec00000418ff */
[-C--:B---3--:R-:W-:Y:S06]  /*6430*/  HMMA.16816.F32.BF16 R52, R64, R100.reuse, RZ ;  /* 0x000000644034723c */ /* 0x088fec00000418ff */
[C---:B------:R-:W-:Y:S02]  /*6440*/  HMMA.16816.F32.BF16 R56, R60.reuse, R100, RZ ;  /* 0x000000643c38723c */ /* 0x040fe400000418ff */
[----:B-1----:R-:W-:Y:S04]  /*6450*/  IMAD.MOV.U32 R2, RZ, RZ, R218 ;  /* 0x000000ffff027224 */ /* 0x002fe800078e00da */
[-C--:B------:R-:W-:Y:S01]  /*6460*/  HMMA.16816.F32.BF16 R60, R60, R102.reuse, RZ ;  /* 0x000000663c3c723c */ /* 0x080fe200000418ff */
[----:B------:R-:W-:Y:S05]  /*6470*/  IMAD.MOV.U32 R3, RZ, RZ, R219 ;  /* 0x000000ffff037224 */ /* 0x000fea00078e00db */
[----:B------:R-:W-:Y:S01]  /*6480*/  HMMA.16816.F32.BF16 R64, R64, R102, RZ ;  /* 0x000000664040723c */ /* 0x000fe200000418ff */
[----:B------:R-:W1:Y:S05]  /*6490*/  LDSM.16.MT88.4 R100, [R0+0xf000] ;  /* 0x00f000000064783b */ /* 0x000e6a0000004200 */
        /* <DEDUP_REMOVED lines=10> */
[----:B------:R3:W4:Y:S05]  /*6540*/  LDSM.16.MT88.4 R104, [R0+0xf800] ;  /* 0x00f800000068783b */ /* 0x00072a0000004200 */
[-C--:B------:R-:W-:Y:S06]  /*6550*/  HMMA.16816.F32.BF16 R4, R184, R188.reuse, R4 ;  /* 0x000000bcb804723c */ /* 0x080fec0000041804 */
[C---:B------:R-:W-:Y:S06]  /*6560*/  HMMA.16816.F32.BF16 R8, R192.reuse, R188, R8 ;  /* 0x000000bcc008723c */ /* 0x040fec0000041808 */
[-C--:B------:R-:W-:Y:S06]  /*6570*/  HMMA.16816.F32.BF16 R12, R192, R190.reuse, R12 ;  /* 0x000000bec00c723c */ /* 0x080fec000004180c */
[C---:B------:R-:W-:Y:S01]  /*6580*/  HMMA.16816.F32.BF16 R16, R184.reuse, R190, R16 ;  /* 0x000000beb810723c */ /* 0x040fe20000041810 */
[----:B---3--:R-:W-:Y:S05]  /*6590*/  IMAD.U32 R0, RZ, RZ, UR16 ;  /* 0x00000010ff007e24 */ /* 0x008fea000f8e00ff */
[-C--:B-1----:R-:W-:Y:S06]  /*65a0*/  HMMA.16816.F32.BF16 R52, R184, R100.reuse, R52 ;  /* 0x00000064b834723c */ /* 0x082fec0000041834 */
[C---:B------:R-:W-:Y:S06]  /*65b0*/  HMMA.16816.F32.BF16 R56, R192.reuse, R100, R56 ;  /* 0x00000064c038723c */ /* 0x040fec0000041838 */
[-C--:B------:R-:W-:Y:S01]  /*65c0*/  HMMA.16816.F32.BF16 R60, R192, R102.reuse, R60 ;  /* 0x00000066c03c723c */ /* 0x080fe2000004183c */
[----:B------:R-:W-:Y:S05]  /*65d0*/  IMAD.U32 R100, RZ, RZ, UR16 ;  /* 0x00000010ff647e24 */ /* 0x000fea000f8e00ff */
[----:B------:R-:W-:Y:S05]  /*65e0*/  HMMA.16816.F32.BF16 R64, R184, R102, R64 ;  /* 0x00000066b840723c */ /* 0x000fea0000041840 */
[-C--:B------:R-:W-:Y:S01]  /*65f0*/  LEA R100, P2, R100, R2.reuse, 0x2 ;  /* 0x0000000264647211 */ /* 0x080fe200078410ff */
[-C--:B--2---:R-:W-:Y:S01]  /*6600*/  HMMA.16816.F32.BF16 R4, R108, R112.reuse, R4 ;  /* 0x000000706c04723c */ /* 0x084fe20000041804 */
[----:B------:R-:W-:Y:S04]  /*6610*/  IMAD.U32 R102, RZ, RZ, UR42 ;  /* 0x0000002aff667e24 */ /* 0x000fe8000f8e00ff */
[-C--:B------:R-:W-:Y:S01]  /*6620*/  LEA.HI.X.SX32 R101, R0, R3.reuse, 0x2, P2 ;  /* 0x0000000300657211 */ /* 0x080fe200010f16ff */
[C---:B------:R-:W-:Y:S01]  /*6630*/  HMMA.16816.F32.BF16 R8, R196.reuse, R112, R8 ;  /* 0x00000070c408723c */ /* 0x040fe20000041808 */
[----:B------:R-:W-:Y:S04]  /*6640*/  IMAD.U32 R103, RZ, RZ, UR42 ;  /* 0x0000002aff677e24 */ /* 0x000fe8000f8e00ff */
[-C--:B------:R-:W-:Y:S01]  /*6650*/  LEA R102, P0, R102, R2.reuse, 0x2 ;  /* 0x0000000266667211 */ /* 0x080fe200078010ff */
[-C--:B------:R-:W-:Y:S01]  /*6660*/  HMMA.16816.F32.BF16 R12, R196, R114.reuse, R12 ;  /* 0x00000072c40c723c */ /* 0x080fe2000004180c */
[----:B------:R-:W-:Y:S04]  /*6670*/  IMAD.U32 R0, RZ, RZ, UR41 ;  /* 0x00000029ff007e24 */ /* 0x000fe8000f8e00ff */
[-C--:B------:R-:W-:Y:S01]  /*6680*/  LEA.HI.X.SX32 R103, R103, R3.reuse, 0x2, P0 ;  /* 0x0000000367677211 */ /* 0x080fe200000f16ff */
[C---:B------:R-:W-:Y:S05]  /*6690*/  HMMA.16816.F32.BF16 R16, R108.reuse, R114, R16 ;  /* 0x000000726c10723c */ /* 0x040fea0000041810 */
[----:B------:R1:W-:Y:S01]  /*66a0*/  REDG.E.ADD.F32.FTZ.RN.STRONG.GPU desc[UR6][R2.64], R4 ;  /* 0x00000004020079a6 */ /* 0x0003e2000c10f386 */
[-C--:B----4-:R-:W-:Y:S03]  /*66b0*/  HMMA.16816.F32.BF16 R52, R108, R104.reuse, R52 ;  /* 0x000000686c34723c */ /* 0x090fe60000041834 */
[----:B------:R2:W-:Y:S03]  /*66c0*/  REDG.E.ADD.F32.FTZ.RN.STRONG.GPU desc[UR6][R100.64], R5 ;  /* 0x00000005640079a6 */ /* 0x0005e6000c10f386 */
[C---:B------:R-:W-:Y:S06]  /*66d0*/  HMMA.16816.F32.BF16 R56, R196.reuse, R104, R56 ;  /* 0x00000068c438723c */ /* 0x040fec0000041838 */
[-C--:B------:R-:W-:Y:S01]  /*66e0*/  HMMA.16816.F32.BF16 R60, R196, R106.reuse, R60 ;  /* 0x0000006ac43c723c */ /* 0x080fe2000004183c */
[----:B------:R-:W-:Y:S04]  /*66f0*/  IMAD.U32 R104, RZ, RZ, UR18 ;  /* 0x00000012ff687e24 */ /* 0x000fe8000f8e00ff */
[----:B------:R-:W-:Y:S01]  /*6700*/  IMAD.U32 R105, RZ, RZ, UR18 ;  /* 0x00000012ff697e24 */ /* 0x000fe2000f8e00ff */
[----:B------:R-:W-:Y:S05]  /*6710*/  HMMA.16816.F32.BF16 R64, R108, R106, R64 ;  /* 0x0000006a6c40723c */ /* 0x000fea0000041840 */
[-C--:B------:R-:W-:Y:S01]  /*6720*/  LEA R104, P1, R104, R2.reuse, 0x2 ;  /* 0x0000000268687211 */ /* 0x080fe200078210ff */
[----:B-1----:R-:W-:Y:S05]  /*6730*/  IMAD.U32 R4, RZ, RZ, UR38 ;  /* 0x00000026ff047e24 */ /* 0x002fea000f8e00ff */
[-C--:B------:R-:W-:Y:S01]  /*6740*/  LEA.HI.X.SX32 R105, R105, R3.reuse, 0x2, P1 ;  /* 0x0000000369697211 */ /* 0x080fe200008f16ff */
[----:B--2---:R-:W-:Y:S04]  /*6750*/  IMAD.U32 R5, RZ, RZ, UR39 ;  /* 0x00000027ff057e24 */ /* 0x004fe8000f8e00ff */
[----:B------:R1:W-:Y:S04]  /*6760*/  REDG.E.ADD.F32.FTZ.RN.STRONG.GPU desc[UR6][R104.64], R6 ;  /* 0x00000006680079a6 */ /* 0x0003e8000c10f386 */
[----:B------:R2:W-:Y:S01]  /*6770*/  REDG.E.ADD.F32.FTZ.RN.STRONG.GPU desc[UR6][R102.64], R7 ;  /* 0x00000007660079a6 */ /* 0x0005e2000c10f386 */
[----:B-1----:R-:W-:Y:S02]  /*6780*/  IMAD.U32 R104, RZ, RZ, UR41 ;  /* 0x00000029ff687e24 */ /* 0x002fe4000f8e00ff */
[----:B------:R-:W-:Y:S02]  /*6790*/  IMAD.U32 R6, RZ, RZ, UR39 ;  /* 0x00000027ff067e24 */ /* 0x000fe4000f8e00ff */
[----:B--2---:R-:W-:Y:S01]  /*67a0*/  IMAD.U32 R102, RZ, RZ, UR40 ;  /* 0x00000028ff667e24 */ /* 0x004fe2000f8e00ff */
[-C--:B------:R-:W-:Y:S01]  /*67b0*/  LEA R104, P0, R104, R2.reuse, 0x2 ;  /* 0x0000000268687211 */ /* 0x080fe200078010ff */
[----:B------:R-:W-:Y:S01]  /*67c0*/  IMAD.U32 R7, RZ, RZ, UR40 ;  /* 0x00000028ff077e24 */ /* 0x000fe2000f8e00ff */
[-C--:B------:R-:W-:Y:S02]  /*67d0*/  LEA R6, P1, R6, R2.reuse, 0x2 ;  /* 0x0000000206067211 */ /* 0x080fe400078210ff */
[-C--:B------:R-:W-:Y:S02]  /*67e0*/  LEA R102, P2, R102, R2.reuse, 0x2 ;  /* 0x0000000266667211 */ /* 0x080fe400078410ff */
[-C--:B------:R-:W-:Y:S01]  /*67f0*/  LEA.HI.X.SX32 R105, R0, R3.reuse, 0x2, P0 ;  /* 0x0000000300697211 */ /* 0x080fe200000f16ff */
[----:B------:R-:W-:Y:S01]  /*6800*/  IMAD.U32 R0, RZ, RZ, UR38 ;  /* 0x00000026ff007e24 */ /* 0x000fe2000f8e00ff */
[-C--:B------:R-:W-:Y:S02]  /*6810*/  LEA.HI.X.SX32 R103, R7, R3.reuse, 0x2, P2 ;  /* 0x0000000307677211 */ /* 0x080fe400010f16ff */
[-C--:B------:R-:W-:Y:S01]  /*6820*/  LEA.HI.X.SX32 R7, R5, R3.reuse, 0x2, P1 ;  /* 0x0000000305077211 */ /* 0x080fe200008f16ff */
[----:B------:R1:W-:Y:S01]  /*6830*/  REDG.E.ADD.F32.FTZ.RN.STRONG.GPU desc[UR6][R104.64], R8 ;  /* 0x00000008680079a6 */ /* 0x0003e2000c10f386 */
[-C--:B------:R-:W-:Y:S03]  /*6840*/  LEA R4, P0, R4, R2.reuse, 0x2 ;  /* 0x0000000204047211 */ /* 0x080fe600078010ff */
[----:B------:R-:W-:Y:S01]  /*6850*/  REDG.E.ADD.F32.FTZ.RN.STRONG.GPU desc[UR6][R102.64], R9 ;  /* 0x00000009660079a6 */ /* 0x000fe2000c10f386 */
[-C--:B------:R-:W-:Y:S01]  /*6860*/  LEA.HI.X.SX32 R5, R0, R3.reuse, 0x2, P0 ;  /* 0x0000000300057211 */ /* 0x080fe200000f16ff */
[----:B------:R-:W-:Y:S02]  /*6870*/  IMAD.U32 R0, RZ, RZ, UR33 ;  /* 0x00000021ff007e24 */ /* 0x000fe4000f8e00ff */
[----:B------:R2:W-:Y:S04]  /*6880*/  REDG.E.ADD.F32.FTZ.RN.STRONG.GPU desc[UR6][R6.64], R10 ;  /* 0x0000000a060079a6 */ /* 0x0005e8000c10f386 */
[----:B------:R3:W-:Y:S04]  /*6890*/  REDG.E.ADD.F32.FTZ.RN.STRONG.GPU desc[UR6][R4.64], R11 ;  /* 0x0000000b040079a6 */ /* 0x0007e8000c10f386 */
[----:B------:R-:W-:Y:S04]  /*68a0*/  REDG.E.ADD.F32.FTZ.RN.STRONG.GPU desc[UR6][R2.64+0x80], R16 ;  /* 0x00008010020079a6 */ /* 0x000fe8000c10f386 */
[----:B------:R-:W-:Y:S04]  /*68b0*/  REDG.E.ADD.F32.FTZ.RN.STRONG.GPU desc[UR6][R100.64+0x80], R17 ;  /* 0x00008011640079a6 */ /* 0x000fe8000c10f386 */
[----:B------:R-:W-:Y:S01]  /*68c0*/  LDSM.16.MT88.4 R104, [R201+0x11000] ;  /* 0x01100000c968783b */ /* 0x000fe20000004200 */
[----:B-1----:R-:W-:Y:S05]  /*68d0*/  IMAD.U32 R8, RZ, RZ, UR32 ;  /* 0x00000020ff087e24 */ /* 0x002fea000f8e00ff */
[-C--:B------:R-:W-:Y:S01]  /*68e0*/  LEA R8, P2, R8, R2.reuse, 0x2 ;  /* 0x0000000208087211 */ /* 0x080fe200078410ff */
[----:B--2---:R-:W-:Y:S02]  /*68f0*/  IMAD.U32 R10, RZ, RZ, UR33 ;  /* 0x00000021ff0a7e24 */ /* 0x004fe4000f8e00ff */
[----:B------:R-:W-:Y:S02]  /*6900*/  IMAD.U32 R6, RZ, RZ, UR31 ;  /* 0x0000001fff067e24 */ /* 0x000fe4000f8e00ff */
[----:B------:R-:W-:Y:S01]  /*6910*/  IMAD.U32 R7, RZ, RZ, UR32 ;  /* 0x00000020ff077e24 */ /* 0x000fe2000f8e00ff */
[-C--:B------:R-:W-:Y:S01]  /*6920*/  LEA R10, P0, R10, R2.reuse, 0x2 ;  /* 0x000000020a0a7211 */ /* 0x080fe200078010ff */
[----:B---3--:R-:W-:Y:S01]  /*6930*/  IMAD.U32 R4, RZ, RZ, UR30 ;  /* 0x0000001eff047e24 */ /* 0x008fe2000f8e00ff */
[-C--:B------:R-:W-:Y:S01]  /*6940*/  LEA R6, P1, R6, R2.reuse, 0x2 ;  /* 0x0000000206067211 */ /* 0x080fe200078210ff */
[----:B------:R-:W-:Y:S01]  /*6950*/  IMAD.U32 R5, RZ, RZ, UR31 ;  /* 0x0000001fff057e24 */ /* 0x000fe2000f8e00ff */
[-C--:B------:R-:W-:Y:S01]  /*6960*/  LEA.HI.X.SX32 R11, R0, R3.reuse, 0x2, P0 ;  /* 0x00000003000b7211 */ /* 0x080fe200000f16ff */
[----:B------:R-:W-:Y:S01]  /*6970*/  IMAD.U32 R0, RZ, RZ, UR30 ;  /* 0x0000001eff007e24 */ /* 0x000fe2000f8e00ff */
[-C--:B------:R-:W-:Y:S02]  /*6980*/  LEA.HI.X.SX32 R9, R7, R3.reuse, 0x2, P2 ;  /* 0x0000000307097211 */ /* 0x080fe400010f16ff */
[-C--:B------:R-:W-:Y:S01]  /*6990*/  LEA R4, P0, R4, R2.reuse, 0x2 ;  /* 0x0000000204047211 */ /* 0x080fe200078010ff */
[----:B------:R1:W-:Y:S01]  /*69a0*/  REDG.E.ADD.F32.FTZ.RN.STRONG.GPU desc[UR6][R10.64], R18 ;  /* 0x000000120a0079a6 */ /* 0x0003e2000c10f386 */
[-C--:B------:R-:W-:Y:S02]  /*69b0*/  LEA.HI.X.SX32 R7, R5, R3.reuse, 0x2, P1 ;  /* 0x0000000305077211 */ /* 0x080fe400008f16ff */
[-C--:B------:R-:W-:Y:S01]  /*69c0*/  LEA.HI.X.SX32 R5, R0, R3.reuse, 0x2, P0 ;  /* 0x0000000300057211 */ /* 0x080fe200000f16ff */
[----:B------:R2:W-:Y:S01]  /*69d0*/  REDG.E.ADD.F32.FTZ.RN.STRONG.GPU desc[UR6][R8.64], R19 ;  /* 0x00000013080079a6 */ /* 0x0005e2000c10f386 */
[----:B------:R-:W-:Y:S03]  /*69e0*/  IMAD.U32 R0, RZ, RZ, UR29 ;  /* 0x0000001dff007e24 */ /* 0x000fe6000f8e00ff */
[----:B------:R3:W-:Y:S04]  /*69f0*/  REDG.E.ADD.F32.FTZ.RN.STRONG.GPU desc[UR6][R6.64], R12 ;  /* 0x0000000c060079a6 */ /* 0x0007e8000c10f386 */
[----:B------:R4:W-:Y:S04]  /*6a00*/  REDG.E.ADD.F32.FTZ.RN.STRONG.GPU desc[UR6][R4.64], R13 ;  /* 0x0000000d040079a6 */ /* 0x0009e8000c10f386 */
[----:B------:R-:W-:Y:S01]  /*6a10*/  LDSM.16.MT88.4 R16, [R200+0x2000] ;  /* 0x00200000c810783b */ /* 0x000fe20000004200 */
[----:B-1----:R-:W-:Y:S02]  /*6a20*/  IMAD.U32 R10, RZ, RZ, UR28 ;  /* 0x0000001cff0a7e24 */ /* 0x002fe4000f8e00ff */
[----:B--2---:R-:W-:Y:S02]  /*6a30*/  IMAD.U32 R8, RZ, RZ, UR37 ;  /* 0x00000025ff087e24 */ /* 0x004fe4000f8e00ff */
[----:B---3--:R-:W-:Y:S03]  /*6a40*/  IMAD.U32 R6, RZ, RZ, UR28 ;  /* 0x0000001cff067e24 */ /* 0x008fe6000f8e00ff */
[-C--:B------:R-:W-:Y:S01]  /*6a50*/  LEA R8, P0, R8, R2.reuse, 0x2 ;  /* 0x0000000208087211 */ /* 0x080fe200078010ff */
[----:B------:R-:W-:Y:S02]  /*6a60*/  IMAD.U32 R7, RZ, RZ, UR27 ;  /* 0x0000001bff077e24 */ /* 0x000fe4000f8e00ff */
[----:B----4-:R-:W-:Y:S01]  /*6a70*/  IMAD.U32 R5, RZ, RZ, UR29 ;  /* 0x0000001dff057e24 */ /* 0x010fe2000f8e00ff */
[-C--:B------:R-:W-:Y:S01]  /*6a80*/  LEA R4, P1, R0, R2.reuse, 0x2 ;  /* 0x0000000200047211 */ /* 0x080fe200078210ff */
[----:B------:R-:W-:Y:S02]  /*6a90*/  IMAD.U32 R0, RZ, RZ, UR37 ;  /* 0x00000025ff007e24 */ /* 0x000fe4000f8e00ff */
[----:B------:R-:W-:Y:S01]  /*6aa0*/  IMAD.U32 R12, RZ, RZ, UR24 ;  /* 0x00000018ff0c7e24 */ /* 0x000fe2000f8e00ff */
[-C--:B------:R-:W-:Y:S01]  /*6ab0*/  LEA.HI.X.SX32 R5, R5, R3.reuse, 0x2, P1 ;  /* 0x0000000305057211 */ /* 0x080fe200008f16ff */
[----:B------:R-:W-:Y:S01]  /*6ac0*/  IMAD.U32 R13, RZ, RZ, UR25 ;  /* 0x00000019ff0d7e24 */ /* 0x000fe2000f8e00ff */
[-C--:B------:R-:W-:Y:S01]  /*6ad0*/  LEA.HI.X.SX32 R9, R0, R3.reuse, 0x2, P0 ;  /* 0x0000000300097211 */ /* 0x080fe200000f16ff */
[----:B------:R-:W-:Y:S01]  /*6ae0*/  IMAD.U32 R0, RZ, RZ, UR27 ;  /* 0x0000001bff007e24 */ /* 0x000fe2000f8e00ff */
[-C--:B------:R-:W-:Y:S01]  /*6af0*/  LEA R6, P1, R6, R2.reuse, 0x2 ;  /* 0x0000000206067211 */ /* 0x080fe200078210ff */
[----:B------:R1:W-:Y:S01]  /*6b00*/  REDG.E.ADD.F32.FTZ.RN.STRONG.GPU desc[UR6][R4.64], R14 ;  /* 0x0000000e040079a6 */ /* 0x0003e2000c10f386 */
[-C--:B------:R-:W-:Y:S03]  /*6b10*/  LEA R12, P4, R12, R2.reuse, 0x2 ;  /* 0x000000020c0c7211 */ /* 0x080fe600078810ff */
[----:B------:R2:W-:Y:S04]  /*6b20*/  REDG.E.ADD.F32.FTZ.RN.STRONG.GPU desc[UR6][R8.64], R15 ;  /* 0x0000000f080079a6 */ /* 0x0005e8000c10f386 */
[----:B------:R-:W-:Y:S04]  /*6b30*/  REDG.E.ADD.F32.FTZ.RN.STRONG.GPU desc[UR6][R2.64+0x100], R52 ;  /* 0x00010034020079a6 */ /* 0x000fe8000c10f386 */
[----:B------:R-:W-:Y:S01]  /*6b40*/  REDG.E.ADD.F32.FTZ.RN.STRONG.GPU desc[UR6][R100.64+0x100], R53 ;  /* 0x00010035640079a6 */ /* 0x000fe2000c10f386 */
[-C--:B-1----:R-:W-:Y:S01]  /*6b50*/  LEA R4, P0, R7, R2.reuse, 0x2 ;  /* 0x0000000207047211 */ /* 0x082fe200078010ff */
[----:B------:R-:W-:Y:S01]  /*6b60*/  IMAD.U32 R14, RZ, RZ, UR25 ;  /* 0x00000019ff0e7e24 */ /* 0x000fe2000f8e00ff */
[-C--:B------:R-:W-:Y:S01]  /*6b70*/  LEA.HI.X.SX32 R7, R10, R3.reuse, 0x2, P1 ;  /* 0x000000030a077211 */ /* 0x080fe200008f16ff */
[----:B------:R-:W-:Y:S01]  /*6b80*/  IMAD.U32 R10, RZ, RZ, UR26 ;  /* 0x0000001aff0a7e24 */ /* 0x000fe2000f8e00ff */
[-C--:B------:R-:W-:Y:S01]  /*6b90*/  LEA.HI.X.SX32 R5, R0, R3.reuse, 0x2, P0 ;  /* 0x0000000300057211 */ /* 0x080fe200000f16ff */
[----:B--2---:R-:W-:Y:S01]  /*6ba0*/  IMAD.U32 R8, RZ, RZ, UR20 ;  /* 0x00000014ff087e24 */ /* 0x004fe2000f8e00ff */
[-C--:B------:R-:W-:Y:S01]  /*6bb0*/  LEA R14, P5, R14, R2.reuse, 0x2 ;  /* 0x000000020e0e7211 */ /* 0x080fe200078a10ff */
[----:B------:R1:W-:Y:S01]  /*6bc0*/  REDG.E.ADD.F32.FTZ.RN.STRONG.GPU desc[UR6][R6.64], R54 ;  /* 0x00000036060079a6 */ /* 0x0003e2000c10f386 */
[----:B------:R-:W-:Y:S01]  /*6bd0*/  IMAD.U32 R0, RZ, RZ, UR26 ;  /* 0x0000001aff007e24 */ /* 0x000fe2000f8e00ff */
[-C--:B------:R-:W-:Y:S02]  /*6be0*/  LEA R10, P0, R10, R2.reuse, 0x2 ;  /* 0x000000020a0a7211 */ /* 0x080fe400078010ff */
[----:B------:R2:W-:Y:S01]  /*6bf0*/  REDG.E.ADD.F32.FTZ.RN.STRONG.GPU desc[UR6][R4.64], R55 ;  /* 0x00000037040079a6 */ /* 0x0005e2000c10f386 */
[-C--:B------:R-:W-:Y:S02]  /*6c00*/  LEA R8, P2, R8, R2.reuse, 0x2 ;  /* 0x0000000208087211 */ /* 0x080fe400078410ff */
[-C--:B------:R-:W-:Y:S01]  /*6c10*/  LEA.HI.X.SX32 R11, R0, R3.reuse, 0x2, P0 ;  /* 0x00000003000b7211 */ /* 0x080fe200000f16ff */
[----:B------:R-:W-:Y:S01]  /*6c20*/  IMAD.U32 R0, RZ, RZ, UR35 ;  /* 0x00000023ff007e24 */ /* 0x000fe2000f8e00ff */
[-C--:B------:R-:W-:Y:S01]  /*6c30*/  LEA.HI.X.SX32 R15, R13, R3.reuse, 0x2, P5 ;  /* 0x000000030d0f7211 */ /* 0x080fe200028f16ff */
[----:B------:R-:W-:Y:S04]  /*6c40*/  LDSM.16.MT88.4 R52, [R202+0x10800] ;  /* 0x01080000ca34783b */ /* 0x000fe80000004200 */
[----:B------:R3:W-:Y:S01]  /*6c50*/  REDG.E.ADD.F32.FTZ.RN.STRONG.GPU desc[UR6][R10.64], R56 ;  /* 0x000000380a0079a6 */ /* 0x0007e2000c10f386 */
        /* <DEDUP_REMOVED lines=10> */
[----:B---3--:R-:W-:Y:S02]  /*6d00*/  IMAD.U32 R10, RZ, RZ, UR23 ;  /* 0x00000017ff0a7e24 */ /* 0x008fe4000f8e00ff */
[----:B------:R2:W-:Y:S01]  /*6d10*/  REDG.E.ADD.F32.FTZ.RN.STRONG.GPU desc[UR6][R6.64], R58 ;  /* 0x0000003a060079a6 */ /* 0x0005e2000c10f386 */
[----:B------:R-:W-:Y:S02]  /*6d20*/  IMAD.U32 R11, RZ, RZ, UR24 ;  /* 0x00000018ff0b7e24 */ /* 0x000fe4000f8e00ff */
[-C--:B------:R-:W-:Y:S01]  /*6d30*/  LEA R10, P3, R10, R2.reuse, 0x2 ;  /* 0x000000020a0a7211 */ /* 0x080fe200078610ff */
[----:B------:R3:W-:Y:S01]  /*6d40*/  REDG.E.ADD.F32.FTZ.RN.STRONG.GPU desc[UR6][R4.64], R59 ;  /* 0x0000003b040079a6 */ /* 0x0007e2000c10f386 */
[----:B------:R-:W-:Y:S01]  /*6d50*/  IMAD.U32 R0, RZ, RZ, UR36 ;  /* 0x00000024ff007e24 */ /* 0x000fe2000f8e00ff */
[-C--:B------:R-:W-:Y:S02]  /*6d60*/  LEA.HI.X.SX32 R13, R11, R3.reuse, 0x2, P4 ;  /* 0x000000030b0d7211 */ /* 0x080fe400020f16ff */
[----:B------:R-:W-:Y:S04]  /*6d70*/  REDG.E.ADD.F32.FTZ.RN.STRONG.GPU desc[UR6][R2.64+0x180], R64 ;  /* 0x00018040020079a6 */ /* 0x000fe8000c10f386 */
[----:B------:R-:W-:Y:S04]  /*6d80*/  REDG.E.ADD.F32.FTZ.RN.STRONG.GPU desc[UR6][R100.64+0x180], R65 ;  /* 0x00018041640079a6 */ /* 0x000fe8000c10f386 */
[----:B------:R-:W-:Y:S04]  /*6d90*/  REDG.E.ADD.F32.FTZ.RN.STRONG.GPU desc[UR6][R14.64], R66 ;  /* 0x000000420e0079a6 */ /* 0x000fe8000c10f386 */
[----:B------:R-:W-:Y:S01]  /*6da0*/  REDG.E.ADD.F32.FTZ.RN.STRONG.GPU desc[UR6][R12.64], R67 ;  /* 0x000000430c0079a6 */ /* 0x000fe2000c10f386 */
[----:B-1----:R-:W-:Y:S03]  /*6db0*/  IMAD.U32 R8, RZ, RZ, UR22 ;  /* 0x00000016ff087e24 */ /* 0x002fe6000f8e00ff */
[----:B------:R-:W-:Y:S01]  /*6dc0*/  LDSM.16.MT88.4 R12, [R201+0x10000] ;  /* 0x01000000c90c783b */ /* 0x000fe20000004200 */
[----:B------:R-:W-:Y:S02]  /*6dd0*/  IMAD.U32 R9, RZ, RZ, UR23 ;  /* 0x00000017ff097e24 */ /* 0x000fe4000f8e00ff */
[----:B--2---:R-:W-:Y:S01]  /*6de0*/  IMAD.U32 R6, RZ, RZ, UR21 ;  /* 0x00000015ff067e24 */ /* 0x004fe2000f8e00ff */
[-C--:B------:R-:W-:Y:S01]  /*6df0*/  LEA R8, P2, R8, R2.reuse, 0x2 ;  /* 0x0000000208087211 */ /* 0x080fe200078410ff */
[----:B------:R-:W-:Y:S01]  /*6e00*/  IMAD.U32 R7, RZ, RZ, UR22 ;  /* 0x00000016ff077e24 */ /* 0x000fe2000f8e00ff */
[-C--:B------:R-:W-:Y:S01]  /*6e10*/  LEA.HI.X.SX32 R11, R9, R3.reuse, 0x2, P3 ;  /* 0x00000003090b7211 */ /* 0x080fe200018f16ff */
[----:B---3--:R-:W-:Y:S01]  /*6e20*/  IMAD.U32 R4, RZ, RZ, UR36 ;  /* 0x00000024ff047e24 */ /* 0x008fe2000f8e00ff */
[-C--:B------:R-:W-:Y:S01]  /*6e30*/  LEA R6, P1, R6, R2.reuse, 0x2 ;  /* 0x0000000206067211 */ /* 0x080fe200078210ff */
[----:B------:R-:W-:Y:S01]  /*6e40*/  IMAD.U32 R5, RZ, RZ, UR21 ;  /* 0x00000015ff057e24 */ /* 0x000fe2000f8e00ff */
[-C--:B------:R-:W-:Y:S01]  /*6e50*/  LEA.HI.X.SX32 R9, R7, R3.reuse, 0x2, P2 ;  /* 0x0000000307097211 */ /* 0x080fe200010f16ff */
[----:B------:R-:W-:Y:S01]  /*6e60*/  REDG.E.ADD.F32.FTZ.RN.STRONG.GPU desc[UR6][R10.64], R60 ;  /* 0x0000003c0a0079a6 */ /* 0x000fe2000c10f386 */
[----:B------:R-:W-:Y:S02]  /*6e70*/  LEA R4, P0, R4, R2, 0x2 ;  /* 0x0000000204047211 */ /* 0x000fe400078010ff */
        /* <DEDUP_REMOVED lines=10> */
[----:B------:R-:W-:Y:S04]  /*6f20*/  LDSM.16.MT88.4 R4, [R202+0x10000] ;  /* 0x01000000ca04783b */ /* 0x000fe80000004200 */
[----:B------:R-:W1:Y:S01]  /*6f30*/  LDSM.16.MT88.4 R8, [R200] ;  /* 0x00000000c808783b */ /* 0x000e620000004200 */
[----:B------:R-:W-:Y:S03]  /*6f40*/  @P1 VIADD R0, R200, 0x4000 ;  /* 0x00004000c8001836 */ /* 0x000fe60000000000 */
        /* <DEDUP_REMOVED lines=12> */
[----:B------:R-:W1:Y:S05]  /*7010*/  LDSM.16.MT88.4 R12, [R200+0x3000] ;  /* 0x00300000c80c783b */ /* 0x000e6a0000004200 */
[----:B------:R-:W-:Y:S01]  /*7020*/  HMMA.16816.F32.BF16 R96, R4, R18, R96 ;  /* 0x000000120460723c */ /* 0x000fe20000041860 */
[----:B------:R-:W-:Y:S04]  /*7030*/  LDSM.16.MT88.4 R4, [R202+0x11800] ;  /* 0x01180000ca04783b */ /* 0x000fe80000004200 */
[----:B------:R-:W1:Y:S01]  /*7040*/  LDSM.16.MT88.4 R16, [R200+0x1800] ;  /* 0x00180000c810783b */ /* 0x000e620000004200 */
[-C--:B--2---:R-:W-:Y:S06]  /*7050*/  HMMA.16816.F32.BF16 R68, R52, R56.reuse, R68 ;  /* 0x000000383444723c */ /* 0x084fec0000041844 */
[C---:B---3--:R-:W-:Y:S06]  /*7060*/  HMMA.16816.F32.BF16 R72, R64.reuse, R56, R72 ;  /* 0x000000384048723c */ /* 0x048fec0000041848 */
[-C--:B------:R-:W-:Y:S06]  /*7070*/  HMMA.16816.F32.BF16 R76, R64, R58.reuse, R76 ;  /* 0x0000003a404c723c */ /* 0x080fec000004184c */
[C---:B------:R-:W-:Y:S01]  /*7080*/  HMMA.16816.F32.BF16 R80, R52.reuse, R58, R80 ;  /* 0x0000003a3450723c */ /* 0x040fe20000041850 */
[----:B------:R-:W2:Y:S05]  /*7090*/  LDSM.16.MT88.4 R56, [R201+0x11800] ;  /* 0x01180000c938783b */ /* 0x000eaa0000004200 */
[-C--:B----4-:R-:W-:Y:S06]  /*70a0*/  HMMA.16816.F32.BF16 R84, R52, R100.reuse, R84 ;  /* 0x000000643454723c */ /* 0x090fec0000041854 */
[C---:B------:R-:W-:Y:S06]  /*70b0*/  HMMA.16816.F32.BF16 R88, R64.reuse, R100, R88 ;  /* 0x000000644058723c */ /* 0x040fec0000041858 */
[-C--:B------:R-:W-:Y:S01]  /*70c0*/  HMMA.16816.F32.BF16 R92, R64, R102.reuse, R92 ;  /* 0x00000066405c723c */ /* 0x080fe2000004185c */
[----:B------:R3:W4:Y:S05]  /*70d0*/  LDSM.16.MT88.4 R64, [R200+0x3800] ;  /* 0x00380000c840783b */ /* 0x00072a0000004200 */
[----:B------:R-:W-:Y:S06]  /*70e0*/  HMMA.16816.F32.BF16 R96, R52, R102, R96 ;  /* 0x000000663460723c */ /* 0x000fec0000041860 */
[-C--:B-1----:R-:W-:Y:S06]  /*70f0*/  HMMA.16816.F32.BF16 R68, R8, R60.reuse, R68 ;  /* 0x0000003c0844723c */ /* 0x082fec0000041844 */
[C---:B------:R-:W-:Y:S06]  /*7100*/  HMMA.16816.F32.BF16 R72, R104.reuse, R60, R72 ;  /* 0x0000003c6848723c */ /* 0x040fec0000041848 */
[-C--:B------:R-:W-:Y:S05]  /*7110*/  HMMA.16816.F32.BF16 R76, R104, R62.reuse, R76 ;  /* 0x0000003e684c723c */ /* 0x080fea000004184c */
[----:B---3--:R-:W-:Y:S01]  /*7120*/  IMAD.MOV.U32 R200, RZ, RZ, R0 ;  /* 0x000000ffffc87224 */ /* 0x008fe200078e0000 */
[C---:B------:R-:W-:Y:S06]  /*7130*/  HMMA.16816.F32.BF16 R80, R8.reuse, R62, R80 ;  /* 0x0000003e0850723c */ /* 0x040fec0000041850 */
[-C--:B------:R-:W-:Y:S06]  /*7140*/  HMMA.16816.F32.BF16 R84, R8, R12.reuse, R84 ;  /* 0x0000000c0854723c */ /* 0x080fec0000041854 */
[C---:B------:R-:W-:Y:S06]  /*7150*/  HMMA.16816.F32.BF16 R88, R104.reuse, R12, R88 ;  /* 0x0000000c6858723c */ /* 0x040fec0000041858 */
[-C--:B------:R-:W-:Y:S06]  /*7160*/  HMMA.16816.F32.BF16 R92, R104, R14.reuse, R92 ;  /* 0x0000000e685c723c */ /* 0x080fec000004185c */
[----:B------:R-:W-:Y:S06]  /*7170*/  HMMA.16816.F32.BF16 R96, R8, R14, R96 ;  /* 0x0000000e0860723c */ /* 0x000fec0000041860 */
[-C--:B------:R-:W-:Y:S06]  /*7180*/  HMMA.16816.F32.BF16 R68, R4, R16.reuse, R68 ;  /* 0x000000100444723c */ /* 0x080fec0000041844 */
[C---:B--2---:R-:W-:Y:S06]  /*7190*/  HMMA.16816.F32.BF16 R72, R56.reuse, R16, R72 ;  /* 0x000000103848723c */ /* 0x044fec0000041848 */
        /* <DEDUP_REMOVED lines=129> */
.L_x_603:
[----:B------:R-:W-:Y:S01]  /*79b0*/  @UP0 UIADD3 UR14, UR45, UR48, URZ ;  /* 0x000000302d0e0290 */ /* 0x000fe2000fffe03f */
[----:B-1----:R-:W-:Y:S01]  /*79c0*/  LEA R0, R246, UR4, 0x1 ;  /* 0x00000004f6007c11 */ /* 0x002fe2000f8e08ff */
[----:B------:R-:W-:Y:S01]  /*79d0*/  @UP0 ULDC.64 UR10, c[0x0][0x458] ;  /* 0x00011600000a0ab9 */ /* 0x000fe20000000a00 */
[----:B------:R-:W-:Y:S02]  /*79e0*/  USHF.L.U32 UR5, UR47, 0x6, URZ ;  /* 0x000000062f057899 */ /* 0x000fe4000800063f */
[----:B------:R-:W-:Y:S02]  /*79f0*/  @UP0 UIMAD.WIDE.U32 UR12, UR14, UR10, URZ ;  /* 0x0000000a0e0c02a5 */ /* 0x000fe4000f8e003f */
[----:B------:R-:W-:-:S04]  /*7a00*/  @UP0 UIMAD UR14, UR14, UR11, URZ ;  /* 0x0000000b0e0e02a4 */ /* 0x000fc8000f8e023f */
[----:B------:R-:W-:-:S03]  /*7a10*/  @UP0 UIADD3 UR17, UR13, UR14, URZ ;  /* 0x0000000e0d110290 */ /* 0x000fc6000fffe03f */
[----:B------:R-:W-:Y:S01]  /*7a20*/  @UP0 UMOV UR13, UR12 ;  /* 0x0000000c000d0c82 */ /* 0x000fe20008000000 */
[----:B------:R-:W-:Y:S08]  /*7a30*/  @P0 BRA `(.L_x_604) ;  /* 0x0000000000340947 */ /* 0x000ff00003800000 */
        /* <DEDUP_REMOVED lines=13> */
.L_x_604:
        /* <DEDUP_REMOVED lines=12> */
[----:B------:R-:W-:Y:S01]  /*7bd0*/  BSSY B0, `(.L_x_605) ;  /* 0x0000021000007945 */ /* 0x000fe20003800000 */
[----:B------:R-:W-:-:S02]  /*7be0*/  ISETP.GE.AND P2, PT, R7, UR43, PT ;  /* 0x0000002b07007c0c */ /* 0x000fc4000bf46270 */
[----:B------:R-:W-:Y:S01]  /*7bf0*/  IADD3 R4, P0, R4, UR18, RZ ;  /* 0x0000001204047c10 */ /* 0x000fe2000ff1e0ff */
[----:B------:R-:W-:Y:S01]  /*7c00*/  IMAD.U32 R6, RZ, RZ, UR14 ;  /* 0x0000000eff067e24 */ /* 0x000fe2000f8e00ff */
[----:B------:R-:W-:Y:S01]  /*7c10*/  ULDC.64 UR14, c[0x0][0x468] ;  /* 0x00011a00000e7ab9 */ /* 0x000fe20000000a00 */
[----:B------:R-:W-:Y:S01]  /*7c20*/  SHF.R.S32.HI R36, RZ, 0x1f, R245 ;  /* 0x0000001fff247819 */ /* 0x000fe200000114f5 */
[----:B------:R-:W-:Y:S02]  /*7c30*/  UIMAD UR16, UR16, UR14, URZ ;  /* 0x0000000e101072a4 */ /* 0x000fe4000f8e023f */
[----:B------:R-:W-:Y:S01]  /*7c40*/  IADD3.X R5, R5, UR19, R6, P0, !PT ;  /* 0x0000001305057c10 */ /* 0x000fe200087fe406 */
[----:B------:R-:W-:Y:S01]  /*7c50*/  IMAD.U32 R6, RZ, RZ, UR14 ;  /* 0x0000000eff067e24 */ /* 0x000fe2000f8e00ff */
[----:B------:R-:W-:Y:S01]  /*7c60*/  UIMAD UR15, UR59, UR15, UR16 ;  /* 0x0000000f3b0f72a4 */ /* 0x000fe2000f8e0210 */
[----:B------:R1:W2:Y:S02]  /*7c70*/  LDS.128 R24, [R0+0xd000] ;  /* 0x00d0000000187984 */ /* 0x0002a40000000c00 */
[----:B------:R-:W-:-:S02]  /*7c80*/  IMAD.WIDE.U32 R4, R6, UR59, R4 ;  /* 0x0000003b06047c25 */ /* 0x000fc4000f8e0004 */
[----:B------:R1:W3:Y:S03]  /*7c90*/  LDS.128 R20, [R0+0xf000] ;  /* 0x00f0000000147984 */ /* 0x0002e60000000c00 */
[----:B------:R-:W-:Y:S01]  /*7ca0*/  IADD3 R10, R5, UR15, RZ ;  /* 0x0000000f050a7c10 */ /* 0x000fe2000fffe0ff */
[----:B------:R1:W4:Y:S04]  /*7cb0*/  LDS.128 R32, [R0+0x11000] ;  /* 0x0110000000207984 */ /* 0x0003280000000c00 */
        /* <DEDUP_REMOVED lines=18> */
.L_x_606:
[----:B------:R-:W-:Y:S05]  /*7de0*/  BSYNC B0 ;  /* 0x0000000000007941 */ /* 0x000fea0003800000 */
.L_x_605:
        /* <DEDUP_REMOVED lines=18> */
.L_x_608:
[----:B------:R-:W-:Y:S05]  /*7f10*/  BSYNC B0 ;  /* 0x0000000000007941 */ /* 0x000fea0003800000 */
.L_x_607:
        /* <DEDUP_REMOVED lines=32> */
.L_x_610:
[----:B------:R-:W-:Y:S05]  /*8120*/  BSYNC B0 ;  /* 0x0000000000007941 */ /* 0x000fea0003800000 */
.L_x_609:
        /* <DEDUP_REMOVED lines=16> */
.L_x_581:
[----:B------:R-:W-:Y:S05]  /*8230*/  BSYNC B1 ;  /* 0x0000000000017941 */ /* 0x000fea0003800000 */
.L_x_567:
[----:B------:R-:W-:Y:S01]  /*8240*/  R2UR UR8, R252 ;  /* 0x00000000fc0872ca */ /* 0x000fe200000e0000 */
[----:B------:R-:W-:Y:S02]  /*8250*/  ULDC UR5, c[0x0][0xc] ;  /* 0x0000030000057ab9 */ /* 0x000fe40000000800 */
[----:B------:R-:W-:-:S10]  /*8260*/  UIADD3 UR47, UR5, UR47, URZ ;  /* 0x0000002f052f7290 */ /* 0x000fd4000fffe03f */
[----:B------:R-:W-:-:S06]  /*8270*/  UISETP.GE.AND UP0, UPT, UR47, UR8, UPT ;  /* 0x000000082f00728c */ /* 0x000fcc000bf06270 */
[----:B------:R-:W-:-:S13]  /*8280*/  PLOP3.LUT P0, PT, PT, PT, UP0, 0x80, 0x0 ;  /* 0x000000000000781c */ /* 0x000fda0003f0f008 */
[----:B------:R-:W-:Y:S05]  /*8290*/  @P0 BRA `(.L_x_611) ;  /* 0x0000000000040947 */ /* 0x000fea0003800000 */
[----:B------:R-:W-:Y:S05]  /*82a0*/  BRA `(.L_x_612) ;  /* 0xffffff8400a47947 */ /* 0x000fea000383ffff */
.L_x_611:
[----:B------:R-:W-:Y:S05]  /*82b0*/  EXIT ;  /* 0x000000000000794d */ /* 0x000fea0003800000 */
.L_x_613:
        /* <DEDUP_REMOVED lines=12> */
.L_x_1082:


//--------------------- .text._ZN5flash25flash_bwd_dot_do_o_kernelILb0E23Flash_bwd_kernel_traitsILi128ELi64ELi64ELi8ELi4ELi2ELi2ELb1ELb0EN7cutlass10bfloat16_tE19Flash_kernel_traitsILi128ELi64ELi64ELi8ES3_EEEEvNS_16Flash_bwd_paramsE --------------------------
	.section	.text._ZN5flash25flash_bwd_dot_do_o_kernelILb0E23Flash_bwd_kernel_traitsILi128ELi64ELi64ELi8ELi4ELi2ELi2ELb1ELb0EN7cutlass10bfloat16_tE19Flash_kernel_traitsILi128ELi64ELi64ELi8ES3_EEEEvNS_16Flash_bwd_paramsE,"ax",@progbits
	.align	128
        .global         _ZN5flash25flash_bwd_dot_do_o_kernelILb0E23Flash_bwd_kernel_traitsILi128ELi64ELi64ELi8ELi4ELi2ELi2ELb1ELb0EN7cutlass10bfloat16_tE19Flash_kernel_traitsILi128ELi64ELi64ELi8ES3_EEEEvNS_16Flash_bwd_paramsE
        .type           _ZN5flash25flash_bwd_dot_do_o_kernelILb0E23Flash_bwd_kernel_traitsILi128ELi64ELi64ELi8ELi4ELi2ELi2ELb1ELb0EN7cutlass10bfloat16_tE19Flash_kernel_traitsILi128ELi64ELi64ELi8ES3_EEEEvNS_16Flash_bwd_paramsE,@function
        .size           _ZN5flash25flash_bwd_dot_do_o_kernelILb0E23Flash_bwd_kernel_traitsILi128ELi64ELi64ELi8ELi4ELi2ELi2ELb1ELb0EN7cutlass10bfloat16_tE19Flash_kernel_traitsILi128ELi64ELi64ELi8ES3_EEEEvNS_16Flash_bwd_paramsE,(.L_x_1083 - _ZN5flash25flash_bwd_dot_do_o_kernelILb0E23Flash_bwd_kernel_traitsILi128ELi64ELi64ELi8ELi4ELi2ELi2ELb1ELb0EN7cutlass10bfloat16_tE19Flash_kernel_traitsILi128ELi64ELi64ELi8ES3_EEEEvNS_16Flash_bwd_paramsE)
        .other          _ZN5flash25flash_bwd_dot_do_o_kernelILb0E23Flash_bwd_kernel_traitsILi128ELi64ELi64ELi8ELi4ELi2ELi2ELb1ELb0EN7cutlass10bfloat16_tE19Flash_kernel_traitsILi128ELi64ELi64ELi8ES3_EEEEvNS_16Flash_bwd_paramsE,@"STO_CUDA_ENTRY STV_DEFAULT"
_ZN5flash25flash_bwd_dot_do_o_kernelILb0E23Flash_bwd_kernel_traitsILi128ELi64ELi64ELi8ELi4ELi2ELi2ELb1ELb0EN7cutlass10bfloat16_tE19Flash_kernel_traitsILi128ELi64ELi64ELi8ES3_EEEEvNS_16Flash_bwd_paramsE:
.text._ZN5flash25flash_bwd_dot_do_o_kernelILb0E23Flash_bwd_kernel_traitsILi128ELi64ELi64ELi8ELi4ELi2ELi2ELb1ELb0EN7cutlass10bfloat16_tE19Flash_kernel_traitsILi128ELi64ELi64ELi8ES3_EEEEvNS_16Flash_bwd_paramsE:
[----:B------:R-:W-:Y:S08]  /*0000*/  LDC R1, c[0x0][0x28] ;  /* 0x00000a00ff017b82 */ /* 0x000ff00000000800 */
[----:B------:R-:W0:Y:S01]  /*0010*/  LDC.64 R2, c[0x0][0x2f0] ;  /* 0x0000bc00ff027b82 */ /* 0x000e220000000a00 */
[----:B------:R-:W1:Y:S01]  /*0020*/  S2R R7, SR_CTAID.Y ;  /* 0x0000000000077919 */ /* 0x000e620000002600 */
[----:B------:R-:W-:Y:S01]  /*0030*/  IMAD.MOV.U32 R15, RZ, RZ, -0x1 ;  /* 0xffffffffff0f7424 */ /* 0x000fe200078e00ff */
[----:B------:R-:W-:Y:S01]  /*0040*/  ULDC.64 UR6, c[0x0][0x208] ;  /* 0x0000820000067ab9 */ /* 0x000fe20000000a00 */
[----:B0-----:R-:W-:-:S04]  /*0050*/  ISETP.NE.U32.AND P0, PT, R2, RZ, PT ;  /* 0x000000ff0200720c */ /* 0x001fc80003f05070 */
[----:B------:R-:W-:-:S13]  /*0060*/  ISETP.NE.AND.EX P0, PT, R3, RZ, PT, P0 ;  /* 0x000000ff0300720c */ /* 0x000fda0003f05300 */
[----:B------:R-:W0:Y:S01]  /*0070*/  @P0 LDC.64 R8, c[0x0][0x2f0] ;  /* 0x0000bc00ff080b82 */ /* 0x000e220000000a00 */
[----:B-1----:R-:W-:-:S07]  /*0080*/  @P0 VIADD R3, R7, 0x1 ;  /* 0x0000000107030836 */ /* 0x002fce0000000000 */
[----:B------:R-:W1:Y:S01]  /*0090*/  @P0 LDC.64 R4, c[0x0][0x2f0] ;  /* 0x0000bc00ff040b82 */ /* 0x000e620000000a00 */
[----:B0-----:R-:W-:-:S06]  /*00a0*/  @P0 IMAD.WIDE R8, R3, 0x4, R8 ;  /* 0x0000000403080825 */ /* 0x001fcc00078e0208 */
[----:B------:R-:W2:Y:S01]  /*00b0*/  @P0 LDG.E R8, desc[UR6][R8.64] ;  /* 0x0000000608080981 */ /* 0x000ea2000c1e1900 */
[----:B-1----:R-:W-:-:S05]  /*00c0*/  @P0 IMAD.WIDE R4, R7, 0x4, R4 ;  /* 0x0000000407040825 */ /* 0x002fca00078e0204 */
[----:B------:R-:W2:Y:S01]  /*00d0*/  @P0 LDG.E R15, desc[UR6][R4.64] ;  /* 0x00000006040f0981 */ /* 0x000ea2000c1e1900 */
[----:B------:R-:W0:Y:S02]  /*00e0*/  S2UR UR4, SR_CTAID.X ;  /* 0x00000000000479c3 */ /* 0x000e240000002500 */
[----:B0-----:R-:W-:Y:S01]  /*00f0*/  USHF.L.U32 UR4, UR4, 0x6, URZ ;  /* 0x0000000604047899 */ /* 0x001fe2000800063f */
[----:B--2---:R-:W-:-:S06]  /*0100*/  @P0 IADD3 R2, R8, -R15, RZ ;  /* 0x8000000f08020210 */ /* 0x004fcc0007ffe0ff */
[----:B------:R-:W0:Y:S02]  /*0110*/  @!P0 LDC R2, c[0x0][0x2c4] ;  /* 0x0000b100ff028b82 */ /* 0x000e240000000800 */
[----:B0-----:R-:W-:-:S13]  /*0120*/  ISETP.GT.AND P0, PT, R2, UR4, PT ;  /* 0x0000000402007c0c */ /* 0x001fda000bf04270 */
[----:B------:R-:W-:Y:S05]  /*0130*/  @!P0 EXIT ;  /* 0x000000000000894d */ /* 0x000fea0003800000 */
[----:B------:R-:W-:Y:S01]  /*0140*/  ISETP.NE.AND P1, PT, R15, -0x1, PT ;  /* 0xffffffff0f00780c */ /* 0x000fe20003f25270 */
[----:B------:R-:W0:Y:S01]  /*0150*/  S2R R5, SR_TID.X ;  /* 0x0000000000057919 */ /* 0x000e220000002100 */
[----:B------:R-:W-:Y:S01]  /*0160*/  ULDC.U8 UR8, c[0x0][0x3d8] ;  /* 0x0000f60000087ab9 */ /* 0x000fe20000000000 */
[----:B------:R-:W1:Y:S01]  /*0170*/  S2UR UR5, SR_CTAID.Z ;  /* 0x00000000000579c3 */ /* 0x000e620000002700 */
[----:B------:R-:W-:-:S09]  /*0180*/  ISETP.NE.AND P0, PT, RZ, UR8, PT ;  /* 0x00000008ff007c0c */ /* 0x000fd2000bf05270 */
[----:B------:R-:W2:Y:S01]  /*0190*/  @!P1 LDC.64 R16, c[0x0][0x418] ;  /* 0x00010600ff109b82 */ /* 0x000ea20000000a00 */
[--C-:B------:R-:W-:Y:S02]  /*01a0*/  @!P1 SHF.R.S32.HI R3, RZ, 0x1f, R7.reuse ;  /* 0x0000001fff039819 */ /* 0x100fe40000011407 */
[----:B------:R-:W-:-:S05]  /*01b0*/  @!P1 SHF.R.S32.HI R13, RZ, 0x1f, R7 ;  /* 0x0000001fff0d9819 */ /* 0x000fca0000011407 */
[----:B------:R-:W3:Y:S08]  /*01c0*/  @P1 LDC.64 R10, c[0x0][0x420] ;  /* 0x00010800ff0a1b82 */ /* 0x000ef00000000a00 */
[----:B------:R-:W4:Y:S08]  /*01d0*/  @!P1 LDC.64 R18, c[0x0][0x290] ;  /* 0x0000a400ff129b82 */ /* 0x000f300000000a00 */
[----:B------:R-:W5:Y:S01]  /*01e0*/  @P1 LDC.64 R20, c[0x0][0x298] ;  /* 0x0000a600ff141b82 */ /* 0x000f620000000a00 */
[----:B--2---:R-:W-:-:S04]  /*01f0*/  @!P1 IMAD R0, R3, R16, RZ ;  /* 0x0000001003009224 */ /* 0x004fc800078e02ff */
[----:B------:R-:W-:Y:S02]  /*0200*/  @!P1 IMAD R17, R7, R17, R0 ;  /* 0x0000001107119224 */ /* 0x000fe400078e0200 */
[----:B---3--:R-:W-:-:S04]  /*0210*/  @P1 IMAD.WIDE.U32 R8, R15, R10, RZ ;  /* 0x0000000a0f081225 */ /* 0x008fc800078e00ff */
[----:B------:R-:W-:Y:S02]  /*0220*/  @P1 IMAD R3, R15, R11, R9 ;  /* 0x0000000b0f031224 */ /* 0x000fe400078e0209 */
[----:B------:R-:W-:Y:S02]  /*0230*/  @P1 IMAD.MOV.U32 R0, RZ, RZ, R8 ;  /* 0x000000ffff001224 */ /* 0x000fe400078e0008 */
[----:B----4-:R-:W-:Y:S02]  /*0240*/  @!P1 IMAD R4, R13, R18, RZ ;  /* 0x000000120d049224 */ /* 0x010fe400078e02ff */
[----:B------:R-:W-:-:S04]  /*0250*/  @!P1 IMAD.WIDE.U32 R8, R7, R16, RZ ;  /* 0x0000001007089225 */ /* 0x000fc800078e00ff */
[----:B------:R-:W-:Y:S01]  /*0260*/  @!P1 IMAD.WIDE.U32 R12, R7, R18, RZ ;  /* 0x00000012070c9225 */ /* 0x000fe200078e00ff */
[----:B------:R-:W-:-:S03]  /*0270*/  @!P1 IADD3 R3, R9, R17, RZ ;  /* 0x0000001109039210 */ /* 0x000fc60007ffe0ff */
[----:B-----5:R-:W-:-:S04]  /*0280*/  @P1 IMAD.WIDE.U32 R10, R15, R20, RZ ;  /* 0x000000140f0a1225 */ /* 0x020fc800078e00ff */
[----:B------:R-:W-:Y:S02]  /*0290*/  @!P1 IMAD R19, R7, R19, R4 ;  /* 0x0000001307139224 */ /* 0x000fe400078e0204 */
[----:B------:R-:W-:Y:S02]  /*02a0*/  @P1 IMAD R4, R15, R21, R11 ;  /* 0x000000150f041224 */ /* 0x000fe400078e020b */
[----:B------:R-:W-:Y:S01]  /*02b0*/  @P1 IMAD.MOV.U32 R6, RZ, RZ, R10 ;  /* 0x000000ffff061224 */ /* 0x000fe200078e000a */
[----:B------:R-:W-:Y:S01]  /*02c0*/  @!P1 MOV R6, R12 ;  /* 0x0000000c00069202 */ /* 0x000fe20000000f00 */
[----:B------:R-:W-:Y:S02]  /*02d0*/  @!P1 IMAD.MOV.U32 R0, RZ, RZ, R8 ;  /* 0x000000ffff009224 */ /* 0x000fe400078e0008 */
[----:B------:R-:W-:Y:S01]  /*02e0*/  @!P1 IMAD.IADD R4, R13, 0x1, R19 ;  /* 0x000000010d049824 */ /* 0x000fe200078e0213 */
[----:B01----:R-:W-:Y:S06]  /*02f0*/  @!P0 BRA `(.L_x_614) ;  /* 0x0000000000208947 */ /* 0x003fec0003800000 */
[----:B------:R-:W0:Y:S08]  /*0300*/  LDC R10, c[0x0][0x2d4] ;  /* 0x0000b500ff0a7b82 */ /* 0x000e300000000800 */
[----:B------:R-:W1:Y:S08]  /*0310*/  LDC R8, c[0x0][0x2c0] ;  /* 0x0000b000ff087b82 */ /* 0x000e700000000800 */
[----:B------:R-:W1:Y:S01]  /*0320*/  LDC R9, c[0x0][0x2e4] ;  /* 0x0000b900ff097b82 */ /* 0x000e620000000800 */
[----:B0-----:R-:W-:-:S04]  /*0330*/  @!P1 IMAD R15, R7, R10, RZ ;  /* 0x0000000a070f9224 */ /* 0x001fc800078e02ff */
[----:B------:R-:W-:Y:S02]  /*0340*/  IMAD R7, R7, 0x80, R15 ;  /* 0x0000008007077824 */ /* 0x000fe400078e020f */
[----:B-1----:R-:W-:-:S04]  /*0350*/  IMAD R8, R8, 0x80, R9 ;  /* 0x0000008008087824 */ /* 0x002fc800078e0209 */
[----:B------:R-:W-:Y:S01]  /*0360*/  IMAD R7, R8, UR5, R7 ;  /* 0x0000000508077c24 */ /* 0x000fe2000f8e0207 */
[----:B------:R-:W-:Y:S06]  /*0370*/  BRA `(.L_x_615) ;  /* 0x0000000000107947 */ /* 0x000fec0003800000 */
.L_x_614:
[----:B------:R-:W0:Y:S08]  /*0380*/  LDC R8, c[0x0][0x270] ;  /* 0x00009c00ff087b82 */ /* 0x000e300000000800 */
[----:B------:R-:W1:Y:S01]  /*0390*/  LDC R10, c[0x0][0x2d4] ;  /* 0x0000b500ff0a7b82 */ /* 0x000e620000000800 */
[----:B0-----:R-:W-:-:S04]  /*03a0*/  IMAD R7, R7, R8, UR5 ;  /* 0x0000000507077e24 */ /* 0x001fc8000f8e0208 */
[----:B-1----:R-:W-:-:S07]  /*03b0*/  IMAD R7, R7, R10, RZ ;  /* 0x0000000a07077224 */ /* 0x002fce00078e02ff */
.L_x_615:
[----:B------:R-:W-:Y:S01]  /*03c0*/  SHF.R.S32.HI R8, RZ, 0x1f, R5 ;  /* 0x0000001fff087819 */ /* 0x000fe20000011405 */
[----:B------:R-:W0:Y:S01]  /*03d0*/  LDC.64 R20, c[0x0][0x420] ;  /* 0x00010800ff147b82 */ /* 0x000e220000000a00 */
[----:B------:R-:W-:Y:S01]  /*03e0*/  USHF.R.S32.HI UR8, URZ, 0x1f, UR4 ;  /* 0x0000001f3f087899 */ /* 0x000fe20008011404 */
[----:B------:R-:W-:Y:S01]  /*03f0*/  BSSY B0, `(.L_x_616) ;  /* 0x0000039000007945 */ /* 0x000fe20003800000 */
[-C--:B------:R-:W-:Y:S01]  /*0400*/  LEA.HI R10, R8, R5.reuse, RZ, 0x3 ;  /* 0x00000005080a7211 */ /* 0x080fe200078f18ff */
[----:B------:R-:W-:Y:S01]  /*0410*/  USHF.R.S32.HI UR9, URZ, 0x1f, UR5 ;  /* 0x0000001f3f097899 */ /* 0x000fe20008011405 */
[----:B------:R-:W-:Y:S01]  /*0420*/  CS2R R18, SRZ ;  /* 0x0000000000127805 */ /* 0x000fe2000001ff00 */
[----:B------:R-:W-:Y:S01]  /*0430*/  IMAD.MOV.U32 R16, RZ, RZ, RZ ;  /* 0x000000ffff107224 */ /* 0x000fe200078e00ff */
[----:B------:R-:W-:Y:S01]  /*0440*/  LOP3.LUT R8, R10, 0x1ffffff8, RZ, 0xc0, !PT ;  /* 0x1ffffff80a087812 */ /* 0x000fe200078ec0ff */
[----:B------:R-:W1:Y:S03]  /*0450*/  LDC.64 R40, c[0x0][0x298] ;  /* 0x0000a600ff287b82 */ /* 0x000e660000000a00 */
[----:B------:R-:W-:Y:S01]  /*0460*/  IADD3 R8, -R8, R5, RZ ;  /* 0x0000000508087210 */ /* 0x000fe20007ffe1ff */
[----:B------:R-:W-:-:S04]  /*0470*/  VIADD R5, R2, -UR4 ;  /* 0x8000000402057c36 */ /* 0x000fc80008000000 */
[----:B------:R-:W-:Y:S01]  /*0480*/  IMAD.SHL.U32 R38, R8, 0x8, RZ ;  /* 0x0000000808267824 */ /* 0x000fe200078e00ff */
[----:B------:R-:W2:Y:S04]  /*0490*/  LDC.64 R22, c[0x0][0x428] ;  /* 0x00010a00ff167b82 */ /* 0x000ea80000000a00 */
[--C-:B------:R-:W-:Y:S02]  /*04a0*/  SHF.R.S32.HI R39, RZ, 0x1f, R38.reuse ;  /* 0x0000001fff277819 */ /* 0x100fe40000011426 */
[----:B------:R-:W-:Y:S01]  /*04b0*/  IADD3 R44, R38, 0x40, RZ ;  /* 0x00000040262c7810 */ /* 0x000fe20007ffe0ff */
[C---:B0-----:R-:W-:Y:S01]  /*04c0*/  IMAD R12, R20.reuse, UR8, RZ ;  /* 0x00000008140c7c24 */ /* 0x041fe2000f8e02ff */
[----:B------:R-:W0:Y:S01]  /*04d0*/  LDC.64 R42, c[0x0][0x2a0] ;  /* 0x0000a800ff2a7b82 */ /* 0x000e220000000a00 */
[----:B------:R-:W-:-:S04]  /*04e0*/  IMAD.WIDE.U32 R8, R20, UR4, R38 ;  /* 0x0000000414087c25 */ /* 0x000fc8000f8e0026 */
[----:B------:R-:W-:Y:S01]  /*04f0*/  IMAD R12, R21, UR4, R12 ;  /* 0x00000004150c7c24 */ /* 0x000fe2000f8e020c */
[----:B------:R-:W-:Y:S01]  /*0500*/  IADD3 R8, P0, R0, R8, RZ ;  /* 0x0000000800087210 */ /* 0x000fe20007f1e0ff */
[C---:B-1----:R-:W-:Y:S01]  /*0510*/  IMAD R14, R40.reuse, UR8, RZ ;  /* 0x00000008280e7c24 */ /* 0x042fe2000f8e02ff */
[----:B------:R-:W-:Y:S01]  /*0520*/  SHF.R.S32.HI R0, RZ, 0x3, R10 ;  /* 0x00000003ff007819 */ /* 0x000fe2000001140a */
[----:B------:R-:W-:Y:S01]  /*0530*/  IMAD.WIDE.U32 R10, R40, UR4, R38 ;  /* 0x00000004280a7c25 */ /* 0x000fe2000f8e0026 */
[----:B------:R-:W-:Y:S02]  /*0540*/  IADD3.X R9, R3, R9, R12, P0, !PT ;  /* 0x0000000903097210 */ /* 0x000fe400007fe40c */
[----:B------:R-:W-:Y:S02]  /*0550*/  CS2R R12, SRZ ;  /* 0x00000000000c7805 */ /* 0x000fe4000001ff00 */
[C---:B------:R-:W-:Y:S01]  /*0560*/  ISETP.GE.AND P0, PT, R0.reuse, R5, PT ;  /* 0x000000050000720c */ /* 0x040fe20003f06270 */
[----:B------:R-:W-:Y:S01]  /*0570*/  IMAD R3, R41, UR4, R14 ;  /* 0x0000000429037c24 */ /* 0x000fe2000f8e020e */
[----:B------:R-:W-:-:S02]  /*0580*/  IADD3 R2, R0, 0x20, RZ ;  /* 0x0000002000027810 */ /* 0x000fc40007ffe0ff */
[----:B------:R-:W-:Y:S02]  /*0590*/  CS2R R14, SRZ ;  /* 0x00000000000e7805 */ /* 0x000fe4000001ff00 */
[----:B------:R-:W-:Y:S01]  /*05a0*/  IADD3 R36, P2, R6, R10, RZ ;  /* 0x0000000a06247210 */ /* 0x000fe20007f5e0ff */
[----:B--2---:R-:W-:Y:S01]  /*05b0*/  IMAD R6, R22, UR9, RZ ;  /* 0x0000000916067c24 */ /* 0x004fe2000f8e02ff */
[----:B------:R-:W-:Y:S02]  /*05c0*/  ISETP.GE.AND P1, PT, R2, R5, PT ;  /* 0x000000050200720c */ /* 0x000fe40003f26270 */
[----:B------:R-:W-:Y:S01]  /*05d0*/  IADD3.X R37, R4, R11, R3, P2, !PT ;  /* 0x0000000b04257210 */ /* 0x000fe200017fe403 */
[----:B------:R-:W-:Y:S01]  /*05e0*/  IMAD R25, R23, UR5, R6 ;  /* 0x0000000517197c24 */ /* 0x000fe2000f8e0206 */
[----:B------:R-:W-:Y:S01]  /*05f0*/  CS2R R10, SRZ ;  /* 0x00000000000a7805 */ /* 0x000fe2000001ff00 */
[----:B------:R-:W-:Y:S01]  /*0600*/  IMAD.WIDE.U32 R22, R22, UR5, R8 ;  /* 0x0000000516167c25 */ /* 0x000fe2000f8e0008 */
[----:B------:R-:W-:-:S02]  /*0610*/  CS2R R4, SRZ ;  /* 0x0000000000047805 */ /* 0x000fc4000001ff00 */
[----:B------:R-:W-:Y:S02]  /*0620*/  CS2R R8, SRZ ;  /* 0x0000000000087805 */ /* 0x000fe4000001ff00 */
[----:B------:R-:W-:Y:S01]  /*0630*/  SHF.R.S32.HI R3, RZ, 0x1f, R0 ;  /* 0x0000001fff037819 */ /* 0x000fe20000011400 */
[C---:B0-----:R-:W-:Y:S02]  /*0640*/  IMAD R2, R42.reuse, UR9, RZ ;  /* 0x000000092a027c24 */ /* 0x041fe4000f8e02ff */
[----:B------:R-:W-:-:S04]  /*0650*/  IMAD.WIDE.U32 R36, R42, UR5, R36 ;  /* 0x000000052a247c25 */ /* 0x000fc8000f8e0024 */
[----:B------:R-:W-:Y:S02]  /*0660*/  IMAD R43, R43, UR5, R2 ;  /* 0x000000052b2b7c24 */ /* 0x000fe4000f8e0202 */
[----:B------:R-:W-:Y:S01]  /*0670*/  VIADD R2, R7, UR4 ;  /* 0x0000000407027c36 */ /* 0x000fe20008000000 */
[----:B------:R-:W-:Y:S01]  /*0680*/  CS2R R6, SRZ ;  /* 0x0000000000067805 */ /* 0x000fe2000001ff00 */
[----:B------:R-:W-:Y:S01]  /*0690*/  IMAD.IADD R25, R23, 0x1, R25 ;  /* 0x0000000117197824 */ /* 0x000fe200078e0219 */
[----:B------:R-:W-:Y:S06]  /*06a0*/  @P0 BRA `(.L_x_617) ;  /* 0x0000000000340947 */ /* 0x000fec0003800000 */
[----:B------:R-:W-:Y:S01]  /*06b0*/  MOV R24, R22 ;  /* 0x0000001600187202 */ /* 0x000fe20000000f00 */
[-C--:B------:R-:W-:Y:S01]  /*06c0*/  IMAD R17, R3, R20.reuse, RZ ;  /* 0x0000001403117224 */ /* 0x080fe200078e02ff */
[----:B------:R-:W-:Y:S01]  /*06d0*/  ULDC UR10, c[0x0][0x2d0] ;  /* 0x0000b400000a7ab9 */ /* 0x000fe20000000800 */
[----:B------:R-:W-:Y:S01]  /*06e0*/  ULDC.64 UR12, c[0x0][0x3e0] ;  /* 0x0000f800000c7ab9 */ /* 0x000fe20000000a00 */
[----:B------:R-:W-:Y:S01]  /*06f0*/  ISETP.GE.AND P2, PT, R38, UR10, PT ;  /* 0x0000000a26007c0c */ /* 0x000fe2000bf46270 */
[----:B------:R-:W-:Y:S01]  /*0700*/  IMAD.WIDE.U32 R26, R0, R20, R24 ;  /* 0x00000014001a7225 */ /* 0x000fe200078e0018 */
[----:B------:R-:W-:-:S03]  /*0710*/  ISETP.GE.AND P3, PT, R44, UR10, PT ;  /* 0x0000000a2c007c0c */ /* 0x000fc6000bf66270 */
[----:B------:R-:W-:Y:S01]  /*0720*/  IMAD R17, R0, R21, R17 ;  /* 0x0000001500117224 */ /* 0x000fe200078e0211 */
[----:B------:R-:W-:-:S03]  /*0730*/  LEA R28, P4, R26, UR12, 0x1 ;  /* 0x0000000c1a1c7c11 */ /* 0x000fc6000f8808ff */
[----:B------:R-:W-:-:S05]  /*0740*/  IMAD.IADD R17, R27, 0x1, R17 ;  /* 0x000000011b117824 */ /* 0x000fca00078e0211 */
[----:B------:R-:W-:-:S05]  /*0750*/  LEA.HI.X R29, R26, UR13, R17, 0x1, P4 ;  /* 0x0000000d1a1d7c11 */ /* 0x000fca000a0f0c11 */
[----:B------:R0:W5:Y:S04]  /*0760*/  @!P2 LDG.E.128 R4, desc[UR6][R28.64] ;  /* 0x000000061c04a981 */ /* 0x000168000c1e1d00 */
[----:B------:R0:W5:Y:S02]  /*0770*/  @!P3 LDG.E.128 R12, desc[UR6][R28.64+0x80] ;  /* 0x000080061c0cb981 */ /* 0x000164000c1e1d00 */
.L_x_617:
[----:B------:R-:W-:Y:S05]  /*0780*/  BSYNC B0 ;  /* 0x0000000000007941 */ /* 0x000fea0003800000 */
.L_x_616:
[----:B------:R-:W-:Y:S01]  /*0790*/  BSSY B0, `(.L_x_618) ;  /* 0x0000012000007945 */ /* 0x000fe20003800000 */
[----:B------:R-:W-:-:S03]  /*07a0*/  HFMA2.MMA R17, -RZ, RZ, 0, 0 ;  /* 0x00000000ff117435 */ /* 0x000fc600000001ff */
[----:B------:R-:W-:Y:S08]  /*07b0*/  @P1 BRA `(.L_x_619) ;  /* 0x00000000003c1947 */ /* 0x000ff00003800000 */
        /* <DEDUP_REMOVED lines=13> */
[----:B------:R1:W5:Y:S04]  /*0890*/  @!P3 LDG.E.128 R8, desc[UR6][R20.64] ;  /* 0x000000061408b981 */ /* 0x000368000c1e1d00 */
[----:B------:R1:W5:Y:S02]  /*08a0*/  @!P4 LDG.E.128 R16, desc[UR6][R20.64+0x80] ;  /* 0x000080061410c981 */ /* 0x000364000c1e1d00 */
.L_x_619:
[----:B------:R-:W-:Y:S05]  /*08b0*/  BSYNC B0 ;  /* 0x0000000000007941 */ /* 0x000fea0003800000 */
.L_x_618:
[----:B------:R-:W-:Y:S01]  /*08c0*/  BSSY B0, `(.L_x_620) ;  /* 0x0000016000007945 */ /* 0x000fe20003800000 */
[----:B------:R-:W-:Y:S02]  /*08d0*/  CS2R R34, SRZ ;  /* 0x0000000000227805 */ /* 0x000fe4000001ff00 */
[----:B------:R-:W-:Y:S02]  /*08e0*/  CS2R R22, SRZ ;  /* 0x0000000000167805 */ /* 0x000fe4000001ff00 */
[----:B-1----:R-:W-:Y:S02]  /*08f0*/  CS2R R20, SRZ ;  /* 0x0000000000147805 */ /* 0x002fe4000001ff00 */
[----:B------:R-:W-:Y:S02]  /*0900*/  MOV R30, RZ ;  /* 0x000000ff001e7202 */ /* 0x000fe40000000f00 */
[----:B------:R-:W-:Y:S02]  /*0910*/  CS2R R26, SRZ ;  /* 0x00000000001a7805 */ /* 0x000fe4000001ff00 */
[----:B------:R-:W-:Y:S01]  /*0920*/  CS2R R24, SRZ ;  /* 0x0000000000187805 */ /* 0x000fe2000001ff00 */
[----:B------:R-:W-:Y:S01]  /*0930*/  IMAD.IADD R43, R37, 0x1, R43 ;  /* 0x00000001252b7824 */ /* 0x000fe200078e022b */
[----:B------:R-:W-:Y:S06]  /*0940*/  @P0 BRA `(.L_x_621) ;  /* 0x0000000000340947 */ /* 0x000fec0003800000 */
[----:B------:R-:W-:Y:S01]  /*0950*/  MOV R42, R36 ;  /* 0x00000024002a7202 */ /* 0x000fe20000000f00 */
[-C--:B0-----:R-:W-:Y:S01]  /*0960*/  IMAD R28, R3, R40.reuse, RZ ;  /* 0x00000028031c7224 */ /* 0x081fe200078e02ff */
        /* <DEDUP_REMOVED lines=11> */
.L_x_621:
[----:B------:R-:W-:Y:S05]  /*0a20*/  BSYNC B0 ;  /* 0x0000000000007941 */ /* 0x000fea0003800000 */
.L_x_620:
[----:B------:R-:W-:Y:S01]  /*0a30*/  BSSY B0, `(.L_x_622) ;  /* 0x0000014000007945 */ /* 0x000fe20003800000 */
[----:B------:R-:W-:Y:S01]  /*0a40*/  HFMA2.MMA R31, -RZ, RZ, 0, 0 ;  /* 0x00000000ff1f7435 */ /* 0x000fe200000001ff */
[----:B01----:R-:W-:Y:S02]  /*0a50*/  CS2R R28, SRZ ;  /* 0x00000000001c7805 */ /* 0x003fe4000001ff00 */
[----:B------:R-:W-:Y:S01]  /*0a60*/  CS2R R32, SRZ ;  /* 0x0000000000207805 */ /* 0x000fe2000001ff00 */
[----:B------:R-:W-:Y:S07]  /*0a70*/  @P1 BRA `(.L_x_623) ;  /* 0x00000000003c1947 */ /* 0x000fee0003800000 */
[----:B------:R-:W-:Y:S01]  /*0a80*/  IADD3 R0, P0, R0, 0x20, RZ ;  /* 0x0000002000007810 */ /* 0x000fe20007f1e0ff */
[----:B------:R-:W-:Y:S01]  /*0a90*/  ULDC UR4, c[0x0][0x2d0] ;  /* 0x0000b40000047ab9 */ /* 0x000fe20000000800 */
[----:B------:R-:W-:Y:S01]  /*0aa0*/  MOV R37, R43 ;  /* 0x0000002b00257202 */ /* 0x000fe20000000f00 */
[----:B------:R-:W-:Y:S01]  /*0ab0*/  ULDC.64 UR8, c[0x0][0x280] ;  /* 0x0000a00000087ab9 */ /* 0x000fe20000000a00 */
[----:B------:R-:W-:Y:S01]  /*0ac0*/  ISETP.GE.AND P1, PT, R38, UR4, PT ;  /* 0x0000000426007c0c */ /* 0x000fe2000bf26270 */
        /* <DEDUP_REMOVED lines=8> */
[----:B------:R0:W5:Y:S04]  /*0b50*/  @!P1 LDG.E.128 R32, desc[UR6][R38.64] ;  /* 0x0000000626209981 */ /* 0x000168000c1e1d00 */
[----:B------:R0:W5:Y:S02]  /*0b60*/  @!P2 LDG.E.128 R28, desc[UR6][R38.64+0x80] ;  /* 0x00008006261ca981 */ /* 0x000164000c1e1d00 */
.L_x_623:
[----:B------:R-:W-:Y:S05]  /*0b70*/  BSYNC B0 ;  /* 0x0000000000007941 */ /* 0x000fea0003800000 */
.L_x_622:
[----:B-----5:R-:W-:Y:S01]  /*0b80*/  LOP3.LUT R36, R4, 0xffff0000, RZ, 0xc0, !PT ;  /* 0xffff000004247812 */ /* 0x020fe200078ec0ff */
[----:B------:R-:W-:Y:S01]  /*0b90*/  IMAD.U32 R3, R5, 0x10000, RZ ;  /* 0x0001000005037824 */ /* 0x000fe200078e00ff */
[----:B0-----:R-:W-:Y:S01]  /*0ba0*/  LOP3.LUT R39, R20, 0xffff0000, RZ, 0xc0, !PT ;  /* 0xffff000014277812 */ /* 0x001fe200078ec0ff */
[----:B------:R-:W-:Y:S01]  /*0bb0*/  ULDC.64 UR4, c[0x0][0x478] ;  /* 0x00011e0000047ab9 */ /* 0x000fe20000000a00 */
[----:B------:R-:W-:Y:S02]  /*0bc0*/  SHF.L.U32 R0, R4, 0x10, RZ ;  /* 0x0000001004007819 */ /* 0x000fe400000006ff */
[----:B------:R-:W-:Y:S01]  /*0bd0*/  LOP3.LUT R4, R32, 0xffff0000, RZ, 0xc0, !PT ;  /* 0xffff000020047812 */ /* 0x000fe200078ec0ff */
[----:B------:R-:W-:Y:S01]  /*0be0*/  FMUL.FTZ R39, R36, R39 ;  /* 0x0000002724277220 */ /* 0x000fe20000410000 */
[----:B------:R-:W-:Y:S01]  /*0bf0*/  LOP3.LUT R41, R8, 0xffff0000, RZ, 0xc0, !PT ;  /* 0xffff000008297812 */ /* 0x000fe200078ec0ff */
[----:B------:R-:W-:Y:S01]  /*0c00*/  IMAD.U32 R36, R21, 0x10000, RZ ;  /* 0x0001000015247824 */ /* 0x000fe200078e00ff */
[----:B------:R-:W-:-:S02]  /*0c10*/  SHF.L.U32 R37, R20, 0x10, RZ ;  /* 0x0000001014257819 */ /* 0x000fc400000006ff */
[----:B------:R-:W-:Y:S01]  /*0c20*/  LOP3.LUT R20, R21, 0xffff0000, RZ, 0xc0, !PT ;  /* 0xffff000015147812 */ /* 0x000fe200078ec0ff */
[----:B------:R-:W-:Y:S01]  /*0c30*/  FMUL.FTZ R41, R4, R41 ;  /* 0x0000002904297220 */ /* 0x000fe20000410000 */
[----:B------:R-:W-:Y:S01]  /*0c40*/  SHF.L.U32 R32, R32, 0x10, RZ ;  /* 0x0000001020207819 */ /* 0x000fe200000006ff */
[----:B------:R-:W-:Y:S02]  /*0c50*/  IMAD.U32 R21, R8, 0x10000, RZ ;  /* 0x0001000008157824 */ /* 0x000fe400078e00ff */
[----:B------:R-:W-:Y:S01]  /*0c60*/  FFMA.FTZ R38, R0, R37, R39 ;  /* 0x0000002500267223 */ /* 0x000fe20000010027 */
[C---:B------:R-:W-:Y:S01]  /*0c70*/  SHF.L.U32 R8, R6.reuse, 0x10, RZ ;  /* 0x0000001006087819 */ /* 0x040fe200000006ff */
[C---:B------:R-:W-:Y:S01]  /*0c80*/  IMAD.U32 R0, R7.reuse, 0x10000, RZ ;  /* 0x0001000007007824 */ /* 0x040fe200078e00ff */
[----:B------:R-:W-:Y:S01]  /*0c90*/  LOP3.LUT R4, R6, 0xffff0000, RZ, 0xc0, !PT ;  /* 0xffff000006047812 */ /* 0x000fe200078ec0ff */
[----:B------:R-:W-:Y:S01]  /*0ca0*/  FFMA.FTZ R32, R32, R21, R41 ;  /* 0x0000001520207223 */ /* 0x000fe20000010029 */
[----:B------:R-:W-:Y:S01]  /*0cb0*/  LOP3.LUT R6, R7, 0xffff0000, RZ, 0xc0, !PT ;  /* 0xffff000007067812 */ /* 0x000fe200078ec0ff */
[----:B------:R-:W-:Y:S01]  /*0cc0*/  IMAD.U32 R37, R33, 0x10000, RZ ;  /* 0x0001000021257824 */ /* 0x000fe200078e00ff */
[C---:B------:R-:W-:Y:S01]  /*0cd0*/  SHF.L.U32 R21, R22.reuse, 0x10, RZ ;  /* 0x0000001016157819 */ /* 0x040fe200000006ff */
[----:B------:R-:W-:Y:S01]  /*0ce0*/  FFMA.FTZ R36, R3, R36, R38 ;  /* 0x0000002403247223 */ /* 0x000fe20000010026 */
[----:B------:R-:W-:Y:S01]  /*0cf0*/  LOP3.LUT R7, R22, 0xffff0000, RZ, 0xc0, !PT ;  /* 0xffff000016077812 */ /* 0x000fe200078ec0ff */
[----:B------:R-:W-:Y:S01]  /*0d00*/  IMAD.U32 R3, R23, 0x10000, RZ ;  /* 0x0001000017037824 */ /* 0x000fe200078e00ff */
[----:B------:R-:W-:-:S02]  /*0d10*/  SHF.L.U32 R22, R9, 0x10, RZ ;  /* 0x0000001009167819 */ /* 0x000fc400000006ff */
[----:B------:R-:W-:Y:S02]  /*0d20*/  LOP3.LUT R5, R5, 0xffff0000, RZ, 0xc0, !PT ;  /* 0xffff000005057812 */ /* 0x000fe400078ec0ff */
[----:B------:R-:W-:Y:S01]  /*0d30*/  LOP3.LUT R33, R33, 0xffff0000, RZ, 0xc0, !PT ;  /* 0xffff000021217812 */ /* 0x000fe200078ec0ff */
[----:B------:R-:W-:Y:S01]  /*0d40*/  FFMA.FTZ R22, R37, R22, R32 ;  /* 0x0000001625167223 */ /* 0x000fe20000010020 */
[----:B------:R-:W-:Y:S01]  /*0d50*/  LOP3.LUT R38, R9, 0xffff0000, RZ, 0xc0, !PT ;  /* 0xffff000009267812 */ /* 0x000fe200078ec0ff */
[----:B------:R-:W-:Y:S01]  /*0d60*/  FFMA.FTZ R9, R5, R20, R36 ;  /* 0x0000001405097223 */ /* 0x000fe20000010024 */
[----:B------:R-:W-:Y:S01]  /*0d70*/  SHF.L.U32 R37, R34, 0x10, RZ ;  /* 0x0000001022257819 */ /* 0x000fe200000006ff */
[----:B------:R-:W-:Y:S01]  /*0d80*/  IMAD.U32 R5, R35, 0x10000, RZ ;  /* 0x0001000023057824 */ /* 0x000fe200078e00ff */
[----:B------:R-:W-:Y:S01]  /*0d90*/  SHF.L.U32 R32, R10, 0x10, RZ ;  /* 0x000000100a207819 */ /* 0x000fe200000006ff */
[----:B------:R-:W-:Y:S01]  /*0da0*/  FFMA.FTZ R22, R33, R38, R22 ;  /* 0x0000002621167223 */ /* 0x000fe20000010016 */
[----:B------:R-:W-:Y:S01]  /*0db0*/  FFMA.FTZ R9, R8, R21, R9 ;  /* 0x0000001508097223 */ /* 0x000fe20000010009 */
[----:B------:R-:W-:Y:S01]  /*0dc0*/  LOP3.LUT R20, R34, 0xffff0000, RZ, 0xc0, !PT ;  /* 0xffff000022147812 */ /* 0x000fe200078ec0ff */
[----:B------:R-:W-:Y:S01]  /*0dd0*/  IMAD.U32 R8, R11, 0x10000, RZ ;  /* 0x000100000b087824 */ /* 0x000fe200078e00ff */
[----:B------:R-:W-:Y:S01]  /*0de0*/  LOP3.LUT R33, R10, 0xffff0000, RZ, 0xc0, !PT ;  /* 0xffff00000a217812 */ /* 0x000fe200078ec0ff */
[----:B------:R-:W-:Y:S01]  /*0df0*/  FFMA.FTZ R37, R37, R32, R22 ;  /* 0x0000002025257223 */ /* 0x000fe20000010016 */
[----:B------:R-:W-:Y:S01]  /*0e00*/  FFMA.FTZ R21, R4, R7, R9 ;  /* 0x0000000704157223 */ /* 0x000fe20000010009 */
[----:B------:R-:W-:Y:S01]  /*0e10*/  LOP3.LUT R23, R23, 0xffff0000, RZ, 0xc0, !PT ;  /* 0xffff000017177812 */ /* 0x000fe200078ec0ff */
[----:B------:R-:W-:-:S02]  /*0e20*/  IMAD.U32 R4, R13, 0x10000, RZ ;  /* 0x000100000d047824 */ /* 0x000fc400078e00ff */
[----:B------:R-:W-:Y:S01]  /*0e30*/  FFMA.FTZ R32, R20, R33, R37 ;  /* 0x0000002114207223 */ /* 0x000fe20000010025 */
[----:B------:R-:W-:Y:S01]  /*0e40*/  FFMA.FTZ R37, R0, R3, R21 ;  /* 0x0000000300257223 */ /* 0x000fe20000010015 */
[----:B------:R-:W-:Y:S01]  /*0e50*/  LOP3.LUT R34, R35, 0xffff0000, RZ, 0xc0, !PT ;  /* 0xffff000023227812 */ /* 0x000fe200078ec0ff */
[----:B------:R-:W-:Y:S01]  /*0e60*/  IMAD.U32 R21, R25, 0x10000, RZ ;  /* 0x0001000019157824 */ /* 0x000fe200078e00ff */
[----:B------:R-:W-:Y:S01]  /*0e70*/  LOP3.LUT R11, R11, 0xffff0000, RZ, 0xc0, !PT ;  /* 0xffff00000b0b7812 */ /* 0x000fe200078ec0ff */
[----:B------:R-:W-:Y:S01]  /*0e80*/  FFMA.FTZ R5, R5, R8, R32 ;  /* 0x0000000805057223 */ /* 0x000fe20000010020 */
[----:B------:R-:W-:Y:S01]  /*0e90*/  SHF.L.U32 R10, R12, 0x10, RZ ;  /* 0x000000100c0a7819 */ /* 0x000fe200000006ff */
[----:B------:R-:W-:Y:S01]  /*0ea0*/  FFMA.FTZ R23, R6, R23, R37 ;  /* 0x0000001706177223 */ /* 0x000fe20000010025 */
[----:B------:R-:W-:Y:S01]  /*0eb0*/  SHF.L.U32 R33, R24, 0x10, RZ ;  /* 0x0000001018217819 */ /* 0x000fe200000006ff */
[----:B------:R-:W-:Y:S01]  /*0ec0*/  IMAD.U32 R8, R16, 0x10000, RZ ;  /* 0x0001000010087824 */ /* 0x000fe200078e00ff */
[----:B------:R-:W-:Y:S01]  /*0ed0*/  SHF.L.U32 R6, R28, 0x10, RZ ;  /* 0x000000101c067819 */ /* 0x000fe200000006ff */
[----:B------:R-:W-:Y:S01]  /*0ee0*/  FFMA.FTZ R5, R34, R11, R5 ;  /* 0x0000000b22057223 */ /* 0x000fe20000010005 */
[----:B------:R-:W-:Y:S01]  /*0ef0*/  LOP3.LUT R12, R12, 0xffff0000, RZ, 0xc0, !PT ;  /* 0xffff00000c0c7812 */ /* 0x000fe200078ec0ff */
[----:B------:R-:W-:Y:S01]  /*0f00*/  FFMA.FTZ R23, R10, R33, R23 ;  /* 0x000000210a177223 */ /* 0x000fe20000010017 */
[----:B------:R-:W-:Y:S01]  /*0f10*/  LOP3.LUT R35, R24, 0xffff0000, RZ, 0xc0, !PT ;  /* 0xffff000018237812 */ /* 0x000fe200078ec0ff */
[----:B------:R-:W-:Y:S01]  /*0f20*/  FFMA.FTZ R5, R6, R8, R5 ;  /* 0x0000000806057223 */ /* 0x000fe20000010005 */
[----:B------:R-:W-:Y:S01]  /*0f30*/  LOP3.LUT R28, R28, 0xffff0000, RZ, 0xc0, !PT ;  /* 0xffff00001c1c7812 */ /* 0x000fe200078ec0ff */
[----:B------:R-:W-:Y:S01]  /*0f40*/  IMAD.U32 R8, R17, 0x10000, RZ ;  /* 0x0001000011087824 */ /* 0x000fe200078e00ff */
[----:B------:R-:W-:Y:S01]  /*0f50*/  LOP3.LUT R16, R16, 0xffff0000, RZ, 0xc0, !PT ;  /* 0xffff000010107812 */ /* 0x000fe200078ec0ff */
[----:B------:R-:W-:Y:S01]  /*0f60*/  FFMA.FTZ R23, R12, R35, R23 ;  /* 0x000000230c177223 */ /* 0x000fe20000010017 */
[----:B------:R-:W-:Y:S01]  /*0f70*/  SHF.L.U32 R6, R29, 0x10, RZ ;  /* 0x000000101d067819 */ /* 0x000fe200000006ff */
[----:B------:R-:W-:Y:S01]  /*0f80*/  IMAD.U32 R9, R15, 0x10000, RZ ;  /* 0x000100000f097824 */ /* 0x000fe200078e00ff */
[----:B------:R-:W-:Y:S01]  /*0f90*/  LOP3.LUT R13, R13, 0xffff0000, RZ, 0xc0, !PT ;  /* 0xffff00000d0d7812 */ /* 0x000fe200078ec0ff */
[----:B------:R-:W-:Y:S01]  /*0fa0*/  FFMA.FTZ R5, R28, R16, R5 ;  /* 0x000000101c057223 */ /* 0x000fe20000010005 */
[----:B------:R-:W-:Y:S01]  /*0fb0*/  LOP3.LUT R24, R25, 0xffff0000, RZ, 0xc0, !PT ;  /* 0xffff000019187812 */ /* 0x000fe200078ec0ff */
[----:B------:R-:W-:Y:S01]  /*0fc0*/  FFMA.FTZ R4, R4, R21, R23 ;  /* 0x0000001504047223 */ /* 0x000fe20000010017 */
        /* <DEDUP_REMOVED lines=15> */
[----:B------:R-:W0:Y:S01]  /*10c0*/  S2R R11, SR_TID.X ;  /* 0x00000000000b7919 */ /* 0x000e220000002100 */
        /* <DEDUP_REMOVED lines=11> */
[----:B------:R-:W-:-:S04]  /*1180*/  FFMA.FTZ R0, R15, R0, R14 ;  /* 0x000000000f007223 */ /* 0x000fc8000001000e */
[----:B------:R-:W-:Y:S02]  /*1190*/  FFMA.FTZ R6, R6, R19, R3 ;  /* 0x0000001306067223 */ /* 0x000fe40000010003 */
[----:B------:R-:W1:Y:S04]  /*11a0*/  SHFL.BFLY PT, R3, R0, 0x4, 0x1f ;  /* 0x0c801f0000037f89 */ /* 0x000e6800000e0000 */
[----:B------:R-:W2:Y:S01]  /*11b0*/  SHFL.BFLY PT, R5, R6, 0x4, 0x1f ;  /* 0x0c801f0006057f89 */ /* 0x000ea200000e0000 */
[----:B0-----:R-:W-:Y:S01]  /*11c0*/  LOP3.LUT P0, RZ, R11, 0x7, RZ, 0xc0, !PT ;  /* 0x000000070bff7812 */ /* 0x001fe2000780c0ff */
[----:B-1----:R-:W-:Y:S01]  /*11d0*/  FADD.FTZ R3, R0, R3 ;  /* 0x0000000300037221 */ /* 0x002fe20000010000 */
[----:B--2---:R-:W-:-:S04]  /*11e0*/  FADD.FTZ R5, R6, R5 ;  /* 0x0000000506057221 */ /* 0x004fc80000010000 */
[----:B------:R-:W0:Y:S04]  /*11f0*/  SHFL.BFLY PT, R4, R3, 0x2, 0x1f ;  /* 0x0c401f0003047f89 */ /* 0x000e2800000e0000 */
[----:B------:R-:W1:Y:S01]  /*1200*/  SHFL.BFLY PT, R8, R5, 0x2, 0x1f ;  /* 0x0c401f0005087f89 */ /* 0x000e6200000e0000 */
[----:B0-----:R-:W-:Y:S01]  /*1210*/  FADD.FTZ R9, R3, R4 ;  /* 0x0000000403097221 */ /* 0x001fe20000010000 */
[----:B------:R-:W-:Y:S02]  /*1220*/  LEA.HI R4, P1, R11, R2, RZ, 0x1d ;  /* 0x000000020b047211 */ /* 0x000fe4000783e8ff */
[----:B------:R-:W-:Y:S01]  /*1230*/  SHF.R.S32.HI R2, RZ, 0x1f, R2 ;  /* 0x0000001fff027819 */ /* 0x000fe20000011402 */
[----:B-1----:R-:W-:Y:S01]  /*1240*/  FADD.FTZ R8, R5, R8 ;  /* 0x0000000805087221 */ /* 0x002fe20000010000 */
[----:B------:R-:W0:Y:S02]  /*1250*/  SHFL.BFLY PT, R10, R9, 0x1, 0x1f ;  /* 0x0c201f00090a7f89 */ /* 0x000e2400000e0000 */
[----:B------:R-:W-:-:S02]  /*1260*/  IADD3.X R3, RZ, R2, RZ, P1, !PT ;  /* 0x00000002ff037210 */ /* 0x000fc40000ffe4ff */
[----:B------:R-:W1:Y:S01]  /*1270*/  SHFL.BFLY PT, R7, R8, 0x1, 0x1f ;  /* 0x0c201f0008077f89 */ /* 0x000e6200000e0000 */
[----:B------:R-:W-:Y:S01]  /*1280*/  LEA R2, P1, R4, UR4, 0x2 ;  /* 0x0000000404027c11 */ /* 0x000fe2000f8210ff */
[----:B------:R-:W-:-:S03]  /*1290*/  ULDC UR4, c[0x0][0x384] ;  /* 0x0000e10000047ab9 */ /* 0x000fc60000000800 */
[----:B------:R-:W-:Y:S01]  /*12a0*/  LEA.HI.X R3, R4, UR5, R3, 0x2, P1 ;  /* 0x0000000504037c11 */ /* 0x000fe200088f1403 */
[----:B0-----:R-:W-:-:S04]  /*12b0*/  @!P0 FADD.FTZ R0, R9, R10 ;  /* 0x0000000a09008221 */ /* 0x001fc80000010000 */
[----:B------:R-:W-:Y:S01]  /*12c0*/  @!P0 FMUL.FTZ R5, R0, UR4 ;  /* 0x0000000400058c20 */ /* 0x000fe20008410000 */
[----:B-1----:R-:W-:-:S04]  /*12d0*/  FADD.FTZ R7, R8, R7 ;  /* 0x0000000708077221 */ /* 0x002fc80000010000 */
[----:B------:R-:W-:Y:S01]  /*12e0*/  FMUL.FTZ R7, R7, UR4 ;  /* 0x0000000407077c20 */ /* 0x000fe20008410000 */
[----:B------:R0:W-:Y:S01]  /*12f0*/  @!P0 STG.E desc[UR6][R2.64], R5 ;  /* 0x0000000502008986 */ /* 0x0001e2000c101906 */
[----:B------:R-:W-:Y:S05]  /*1300*/  @P0 EXIT ;  /* 0x000000000000094d */ /* 0x000fea0003800000 */
[----:B------:R-:W-:Y:S01]  /*1310*/  STG.E desc[UR6][R2.64+0x80], R7 ;  /* 0x0000800702007986 */ /* 0x000fe2000c101906 */
[----:B------:R-:W-:Y:S05]  /*1320*/  EXIT ;  /* 0x000000000000794d */ /* 0x000fea0003800000 */
.L_x_624:
        /* <DEDUP_REMOVED lines=13> */
.L_x_1083:


//--------------------- .text._ZN5flash25flash_bwd_dot_do_o_kernelILb1E23Flash_bwd_kernel_traitsILi128ELi64ELi64ELi8ELi4ELi2ELi2ELb1ELb0EN7cutlass10bfloat16_tE19Flash_kernel_traitsILi128ELi64ELi64ELi8ES3_EEEEvNS_16Flash_bwd_paramsE --------------------------
	.section	.text._ZN5flash25flash_bwd_dot_do_o_kernelILb1E23Flash_bwd_kernel_traitsILi128ELi64ELi64ELi8ELi4ELi2ELi2ELb1ELb0EN7cutlass10bfloat16_tE19Flash_kernel_traitsILi128ELi64ELi64ELi8ES3_EEEEvNS_16Flash_bwd_paramsE,"ax",@progbits
	.align	128
        .global         _ZN5flash25flash_bwd_dot_do_o_kernelILb1E23Flash_bwd_kernel_traitsILi128ELi64ELi64ELi8ELi4ELi2ELi2ELb1ELb0EN7cutlass10bfloat16_tE19Flash_kernel_traitsILi128ELi64ELi64ELi8ES3_EEEEvNS_16Flash_bwd_paramsE
        .type           _ZN5flash25flash_bwd_dot_do_o_kernelILb1E23Flash_bwd_kernel_traitsILi128ELi64ELi64ELi8ELi4ELi2ELi2ELb1ELb0EN7cutlass10bfloat16_tE19Flash_kernel_traitsILi128ELi64ELi64ELi8ES3_EEEEvNS_16Flash_bwd_paramsE,@function
        .size           _ZN5flash25flash_bwd_dot_do_o_kernelILb1E23Flash_bwd_kernel_traitsILi128ELi64ELi64ELi8ELi4ELi2ELi2ELb1ELb0EN7cutlass10bfloat16_tE19Flash_kernel_traitsILi128ELi64ELi64ELi8ES3_EEEEvNS_16Flash_bwd_paramsE,(.L_x_1084 - _ZN5flash25flash_bwd_dot_do_o_kernelILb1E23Flash_bwd_kernel_traitsILi128ELi64ELi64ELi8ELi4ELi2ELi2ELb1ELb0EN7cutlass10bfloat16_tE19Flash_kernel_traitsILi128ELi64ELi64ELi8ES3_EEEEvNS_16Flash_bwd_paramsE)
        .other          _ZN5flash25flash_bwd_dot_do_o_kernelILb1E23Flash_bwd_kernel_traitsILi128ELi64ELi64ELi8ELi4ELi2ELi2ELb1ELb0EN7cutlass10bfloat16_tE19Flash_kernel_traitsILi128ELi64ELi64ELi8ES3_EEEEvNS_16Flash_bwd_paramsE,@"STO_CUDA_ENTRY STV_DEFAULT"
_ZN5flash25flash_bwd_dot_do_o_kernelILb1E23Flash_bwd_kernel_traitsILi128ELi64ELi64ELi8ELi4ELi2ELi2ELb1ELb0EN7cutlass10bfloat16_tE19Flash_kernel_traitsILi128ELi64ELi64ELi8ES3_EEEEvNS_16Flash_bwd_paramsE:
.text._ZN5flash25flash_bwd_dot_do_o_kernelILb1E23Flash_bwd_kernel_traitsILi128ELi64ELi64ELi8ELi4ELi2ELi2ELb1ELb0EN7cutlass10bfloat16_tE19Flash_kernel_traitsILi128ELi64ELi64ELi8ES3_EEEEvNS_16Flash_bwd_paramsE:
        /* <DEDUP_REMOVED lines=14> */
[----:B------:R-:W0:Y:S02]  /*00e0*/  S2R R9, SR_CTAID.X ;  /* 0x0000000000097919 */ /* 0x000e240000002500 */
[----:B0-----:R-:W-:Y:S01]  /*00f0*/  IMAD.SHL.U32 R9, R9, 0x40, RZ ;  /* 0x0000004009097824 */ /* 0x001fe200078e00ff */
[----:B--2---:R-:W-:-:S06]  /*0100*/  @P0 IADD3 R8, R5, -R0, RZ ;  /* 0x8000000005080210 */ /* 0x004fcc0007ffe0ff */
[----:B------:R-:W0:Y:S02]  /*0110*/  @!P0 LDC R8, c[0x0][0x2c4] ;  /* 0x0000b100ff088b82 */ /* 0x000e240000000800 */
[----:B0-----:R-:W-:-:S13]  /*0120*/  ISETP.GT.AND P1, PT, R8, R9, PT ;  /* 0x000000090800720c */ /* 0x001fda0003f24270 */
[----:B------:R-:W-:Y:S05]  /*0130*/  @!P1 EXIT ;  /* 0x000000000000994d */ /* 0x000fea0003800000 */
[----:B------:R-:W-:Y:S01]  /*0140*/  ISETP.NE.AND P1, PT, R0, -0x1, PT ;  /* 0xffffffff0000780c */ /* 0x000fe20003f25270 */
[----:B------:R-:W0:Y:S01]  /*0150*/  LDC R18, c[0x0][0x2d4] ;  /* 0x0000b500ff127b82 */ /* 0x000e220000000800 */
[----:B------:R-:W1:Y:S01]  /*0160*/  S2R R16, SR_TID.X ;  /* 0x0000000000107919 */ /* 0x000e620000002100 */
[----:B------:R-:W-:Y:S01]  /*0170*/  IMAD.WIDE R22, R13, 0x80, RZ ;  /* 0x000000800d167825 */ /* 0x000fe200078e02ff */
[----:B------:R-:W2:Y:S02]  /*0180*/  S2R R20, SR_CTAID.Z ;  /* 0x0000000000147919 */ /* 0x000ea40000002700 */
[----:B------:R-:W-:-:S03]  /*0190*/  SEL R26, R22, RZ, P0 ;  /* 0x000000ff161a7207 */ /* 0x000fc60000000000 */
[----:B------:R-:W3:Y:S01]  /*01a0*/  LDC R14, c[0x0][0x270] ;  /* 0x00009c00ff0e7b82 */ /* 0x000ee20000000800 */
[----:B------:R-:W-:Y:S01]  /*01b0*/  SEL R22, R23, RZ, P0 ;  /* 0x000000ff17167207 */ /* 0x000fe20000000000 */
[----:B------:R-:W-:Y:S01]  /*01c0*/  HFMA2.MMA R23, -RZ, RZ, 0, 0 ;  /* 0x00000000ff177435 */ /* 0x000fe200000001ff */
[----:B------:R-:W-:Y:S02]  /*01d0*/  IADD3 R19, P0, R9, R26, RZ ;  /* 0x0000001a09137210 */ /* 0x000fe40007f1e0ff */
[----:B------:R-:W-:-:S03]  /*01e0*/  @!P1 SHF.R.S32.HI R5, RZ, 0x1f, R13 ;  /* 0x0000001fff059819 */ /* 0x000fc6000001140d */
[----:B------:R-:W4:Y:S08]  /*01f0*/  @!P1 LDC.64 R6, c[0x0][0x418] ;  /* 0x00010600ff069b82 */ /* 0x000f300000000a00 */
[----:B------:R-:W5:Y:S08]  /*0200*/  @P1 LDC.64 R10, c[0x0][0x420] ;  /* 0x00010800ff0a1b82 */ /* 0x000f700000000a00 */
[----:B------:R-:W1:Y:S08]  /*0210*/  @P1 LDC.64 R2, c[0x0][0x298] ;  /* 0x0000a600ff021b82 */ /* 0x000e700000000a00 */
[----:B------:R-:W2:Y:S01]  /*0220*/  LDC R15, c[0x0][0x2dc] ;  /* 0x0000b700ff0f7b82 */ /* 0x000ea20000000800 */
[----:B----4-:R-:W-:-:S04]  /*0230*/  @!P1 IMAD R4, R5, R6, RZ ;  /* 0x0000000605049224 */ /* 0x010fc800078e02ff */
[C---:B------:R-:W-:Y:S02]  /*0240*/  @!P1 IMAD R17, R13.reuse, R7, R4 ;  /* 0x000000070d119224 */ /* 0x040fe400078e0204 */
[----:B0-----:R-:W-:-:S04]  /*0250*/  IMAD.WIDE R4, R13, R18, RZ ;  /* 0x000000120d047225 */ /* 0x001fc800078e02ff */
[----:B-----5:R-:W-:-:S04]  /*0260*/  @P1 IMAD.WIDE.U32 R24, R0, R10, RZ ;  /* 0x0000000a00181225 */ /* 0x020fc800078e00ff */
[----:B------:R-:W-:Y:S01]  /*0270*/  @P1 IMAD R10, R0, R11, R25 ;  /* 0x0000000b000a1224 */ /* 0x000fe200078e0219 */
[----:B---3--:R-:W-:Y:S01]  /*0280*/  SHF.R.S32.HI R11, RZ, 0x1f, R14 ;  /* 0x0000001fff0b7819 */ /* 0x008fe2000001140e */
[----:B------:R-:W-:Y:S02]  /*0290*/  IMAD R5, R5, R14, RZ ;  /* 0x0000000e05057224 */ /* 0x000fe400078e02ff */
[----:B------:R-:W-:-:S04]  /*02a0*/  @!P1 IMAD.WIDE.U32 R6, R13, R6, RZ ;  /* 0x000000060d069225 */ /* 0x000fc800078e00ff */
[C---:B------:R-:W-:Y:S01]  /*02b0*/  IMAD R21, R4.reuse, R11, R5 ;  /* 0x0000000b04157224 */ /* 0x040fe200078e0205 */
[----:B------:R-:W-:Y:S01]  /*02c0*/  @!P1 IADD3 R10, R7, R17, RZ ;  /* 0x00000011070a9210 */ /* 0x000fe20007ffe0ff */
[----:B------:R-:W-:Y:S01]  /*02d0*/  IMAD.WIDE.U32 R4, R4, R14, RZ ;  /* 0x0000000e04047225 */ /* 0x000fe200078e00ff */
[----:B------:R-:W-:-:S03]  /*02e0*/  SHF.R.S32.HI R17, RZ, 0x1f, R9 ;  /* 0x0000001fff117819 */ /* 0x000fc60000011409 */
[----:B------:R-:W-:Y:S02]  /*02f0*/  @P1 IMAD.MOV.U32 R12, RZ, RZ, R24 ;  /* 0x000000ffff0c1224 */ /* 0x000fe400078e0018 */
[----:B-1----:R-:W-:-:S04]  /*0300*/  @P1 IMAD.WIDE.U32 R40, R0, R2, RZ ;  /* 0x0000000200281225 */ /* 0x002fc800078e00ff */
[----:B------:R-:W-:Y:S01]  /*0310*/  IMAD.IADD R24, R5, 0x1, R21 ;  /* 0x0000000105187824 */ /* 0x000fe200078e0215 */
[----:B--2---:R-:W-:Y:S01]  /*0320*/  SHF.R.S32.HI R21, RZ, 0x1f, R15 ;  /* 0x0000001fff157819 */ /* 0x004fe2000001140f */
[----:B------:R-:W-:Y:S02]  /*0330*/  @P1 IMAD R11, R0, R3, R41 ;  /* 0x00000003000b1224 */ /* 0x000fe400078e0229 */
[----:B------:R-:W-:-:S04]  /*0340*/  IMAD.WIDE R2, R14, R15, RZ ;  /* 0x0000000f0e027225 */ /* 0x000fc800078e02ff */
[----:B------:R-:W-:Y:S02]  /*0350*/  IMAD R27, R24, R15, RZ ;  /* 0x0000000f181b7224 */ /* 0x000fe400078e02ff */
[----:B------:R-:W-:Y:S01]  /*0360*/  @P1 IMAD.MOV.U32 R25, RZ, RZ, R0 ;  /* 0x000000ffff191224 */ /* 0x000fe200078e0000 */
[----:B------:R-:W-:Y:S06]  /*0370*/  @P1 BRA `(.L_x_625) ;  /* 0x00000000001c1947 */ /* 0x000fec0003800000 */
[----:B------:R-:W0:Y:S01]  /*0380*/  LDC.64 R24, c[0x0][0x290] ;  /* 0x0000a400ff187b82 */ /* 0x000e220000000a00 */
[----:B------:R-:W-:-:S05]  /*0390*/  SHF.R.S32.HI R11, RZ, 0x1f, R13 ;  /* 0x0000001fff0b7819 */ /* 0x000fca000001140d */
[-C--:B0-----:R-:W-:Y:S02]  /*03a0*/  IMAD R26, R11, R24.reuse, RZ ;  /* 0x000000180b1a7224 */ /* 0x081fe400078e02ff */
[----:B------:R-:W-:-:S04]  /*03b0*/  IMAD.WIDE.U32 R40, R13, R24, RZ ;  /* 0x000000180d287225 */ /* 0x000fc800078e00ff */
[----:B------:R-:W-:Y:S01]  /*03c0*/  IMAD R11, R13, R25, R26 ;  /* 0x000000190d0b7224 */ /* 0x000fe200078e021a */
[----:B------:R-:W-:-:S03]  /*03d0*/  MOV R25, 0xffffffff ;  /* 0xffffffff00197802 */ /* 0x000fc60000000f00 */
[----:B------:R-:W-:-:S07]  /*03e0*/  IMAD.IADD R11, R41, 0x1, R11 ;  /* 0x00000001290b7824 */ /* 0x000fce00078e020b */
.L_x_625:
[----:B------:R-:W-:Y:S01]  /*03f0*/  ULDC.U8 UR6, c[0x0][0x3d8] ;  /* 0x0000f60000067ab9 */ /* 0x000fe20000000000 */
[----:B------:R-:W-:Y:S01]  /*0400*/  IMAD.X R5, R17, 0x1, R22, P0 ;  /* 0x0000000111057824 */ /* 0x000fe200000e0616 */
[----:B------:R-:W-:Y:S01]  /*0410*/  ISETP.NE.AND P0, PT, RZ, UR6, PT ;  /* 0x00000006ff007c0c */ /* 0x000fe2000bf05270 */
[----:B------:R-:W-:Y:S01]  /*0420*/  IMAD R7, R3, R25, RZ ;  /* 0x0000001903077224 */ /* 0x000fe200078e02ff */
[----:B------:R-:W-:Y:S01]  /*0430*/  @!P1 MOV R12, R6 ;  /* 0x00000006000c9202 */ /* 0x000fe20000000f00 */
[----:B------:R-:W-:Y:S02]  /*0440*/  IMAD R21, R21, R4, R27 ;  /* 0x0000000415157224 */ /* 0x000fe400078e021b */
[----:B------:R-:W-:Y:S02]  /*0450*/  IMAD R26, R5, R2, RZ ;  /* 0x00000002051a7224 */ /* 0x000fe400078e02ff */
[----:B------:R-:W-:Y:S02]  /*0460*/  IMAD R27, R2, R23, R7 ;  /* 0x00000017021b7224 */ /* 0x000fe400078e0207 */
[----:B------:R-:W-:-:S04]  /*0470*/  IMAD.WIDE.U32 R22, R4, R15, RZ ;  /* 0x0000000f04167225 */ /* 0x000fc800078e00ff */
[----:B------:R-:W-:Y:S01]  /*0480*/  IMAD.WIDE.U32 R24, R2, R25, RZ ;  /* 0x0000001902187225 */ /* 0x000fe200078e00ff */
[----:B------:R-:W-:Y:S02]  /*0490*/  IADD3 R6, R23, R21, RZ ;  /* 0x0000001517067210 */ /* 0x000fe40007ffe0ff */
[----:B------:R-:W-:Y:S01]  /*04a0*/  SHF.R.S32.HI R21, RZ, 0x1f, R20 ;  /* 0x0000001fff157819 */ /* 0x000fe20000011414 */
[----:B------:R-:W-:Y:S01]  /*04b0*/  IMAD R7, R20, R15, RZ ;  /* 0x0000000f14077224 */ /* 0x000fe200078e02ff */
[----:B------:R-:W-:Y:S01]  /*04c0*/  SEL R23, R22, R24, !P1 ;  /* 0x0000001816177207 */ /* 0x000fe20004800000 */
[----:B------:R-:W-:-:S04]  /*04d0*/  IMAD.WIDE.U32 R4, R19, R2, RZ ;  /* 0x0000000213047225 */ /* 0x000fc800078e00ff */
[----:B------:R-:W-:Y:S01]  /*04e0*/  IMAD R3, R3, R19, R26 ;  /* 0x0000001303037224 */ /* 0x000fe200078e021a */
[----:B------:R-:W-:Y:S01]  /*04f0*/  SHF.R.S32.HI R19, RZ, 0x1f, R7 ;  /* 0x0000001fff137819 */ /* 0x000fe20000011407 */
[----:B------:R-:W-:-:S03]  /*0500*/  @P1 IMAD.IADD R6, R25, 0x1, R27 ;  /* 0x0000000119061824 */ /* 0x000fc600078e021b */
[----:B------:R-:W-:Y:S01]  /*0510*/  IADD3 R22, R5, R3, RZ ;  /* 0x0000000305167210 */ /* 0x000fe20007ffe0ff */
[----:B------:R-:W-:Y:S06]  /*0520*/  @!P0 BRA `(.L_x_626) ;  /* 0x00000000001c8947 */ /* 0x000fec0003800000 */
[----:B------:R-:W0:Y:S01]  /*0530*/  LDC R3, c[0x0][0x2c0] ;  /* 0x0000b000ff037b82 */ /* 0x000e220000000800 */
[----:B------:R-:W-:-:S04]  /*0540*/  @!P1 IMAD R0, R13, R18, RZ ;  /* 0x000000120d009224 */ /* 0x000fc800078e02ff */
[----:B------:R-:W-:-:S03]  /*0550*/  IMAD R0, R13, 0x80, R0 ;  /* 0x000000800d007824 */ /* 0x000fc600078e0200 */
[----:B------:R-:W0:Y:S02]  /*0560*/  LDC R2, c[0x0][0x2e4] ;  /* 0x0000b900ff027b82 */ /* 0x000e240000000800 */
[----:B0-----:R-:W-:-:S05]  /*0570*/  LEA R3, R3, R2, 0x7 ;  /* 0x0000000203037211 */ /* 0x001fca00078e38ff */
[----:B------:R-:W-:Y:S01]  /*0580*/  IMAD R2, R3, R20, R0 ;  /* 0x0000001403027224 */ /* 0x000fe200078e0200 */
[----:B------:R-:W-:Y:S06]  /*0590*/  BRA `(.L_x_627) ;  /* 0x0000000000087947 */ /* 0x000fec0003800000 */
.L_x_626:
[----:B------:R-:W-:-:S04]  /*05a0*/  IMAD R13, R13, R14, R20 ;  /* 0x0000000e0d0d7224 */ /* 0x000fc800078e0214 */
[----:B------:R-:W-:-:S07]  /*05b0*/  IMAD R2, R13, R18, RZ ;  /* 0x000000120d027224 */ /* 0x000fce00078e02ff */
.L_x_627:
[----:B------:R-:W-:Y:S01]  /*05c0*/  SHF.R.S32.HI R3, RZ, 0x1f, R16 ;  /* 0x0000001fff037819 */ /* 0x000fe20000011410 */
[----:B------:R-:W-:Y:S01]  /*05d0*/  ULDC.64 UR10, c[0x0][0x420] ;  /* 0x00010800000a7ab9 */ /* 0x000fe20000000a00 */
[----:B------:R-:W-:Y:S01]  /*05e0*/  ULDC.64 UR12, c[0x0][0x298] ;  /* 0x0000a600000c7ab9 */ /* 0x000fe20000000a00 */
[----:B------:R-:W-:Y:S01]  /*05f0*/  ULDC.64 UR8, c[0x0][0x428] ;  /* 0x00010a0000087ab9 */ /* 0x000fe20000000a00 */
[CC--:B------:R-:W-:Y:S01]  /*0600*/  LEA.HI R0, R3.reuse, R16.reuse, RZ, 0x4 ;  /* 0x0000001003007211 */ /* 0x0c0fe200078f20ff */
[----:B------:R-:W-:Y:S01]  /*0610*/  ULDC.64 UR6, c[0x0][0x400] ;  /* 0x0001000000067ab9 */ /* 0x000fe20000000a00 */
[----:B------:R-:W-:Y:S01]  /*0620*/  LEA.HI R3, R3, R16, RZ, 0x3 ;  /* 0x0000001003037211 */ /* 0x000fe200078f18ff */
[----:B------:R-:W-:Y:S01]  /*0630*/  BSSY B0, `(.L_x_628) ;  /* 0x000003d000007945 */ /* 0x000fe20003800000 */
[----:B------:R-:W-:Y:S01]  /*0640*/  LOP3.LUT R13, R0, 0x3ffffff0, RZ, 0xc0, !PT ;  /* 0x3ffffff0000d7812 */ /* 0x000fe200078ec0ff */
[----:B------:R-:W-:Y:S01]  /*0650*/  IMAD.IADD R2, R9, 0x1, R2 ;  /* 0x0000000109027824 */ /* 0x000fe200078e0202 */
[----:B------:R-:W-:-:S02]  /*0660*/  LOP3.LUT R5, R3, 0x1ffffff8, RZ, 0xc0, !PT ;  /* 0x1ffffff803057812 */ /* 0x000fc400078ec0ff */
[----:B------:R-:W-:Y:S01]  /*0670*/  SHF.R.S32.HI R18, RZ, 0x4, R0 ;  /* 0x00000004ff127819 */ /* 0x000fe20000011400 */
[----:B------:R-:W-:Y:S01]  /*0680*/  IMAD.IADD R13, R16, 0x1, -R13 ;  /* 0x00000001100d7824 */ /* 0x000fe200078e0a0d */
[----:B------:R-:W-:Y:S01]  /*0690*/  IADD3 R5, -R5, R16, RZ ;  /* 0x0000001005057210 */ /* 0x000fe20007ffe1ff */
[----:B------:R-:W-:Y:S01]  /*06a0*/  IMAD R0, R14, R15, RZ ;  /* 0x0000000f0e007224 */ /* 0x000fe200078e02ff */
[----:B------:R-:W-:Y:S01]  /*06b0*/  IADD3 R14, P0, P1, R4, R23, R7 ;  /* 0x00000017040e7210 */ /* 0x000fe2000791e007 */
[----:B------:R-:W-:Y:S01]  /*06c0*/  IMAD.SHL.U32 R13, R13, 0x4, RZ ;  /* 0x000000040d0d7824 */ /* 0x000fe200078e00ff */
[----:B------:R-:W-:Y:S01]  /*06d0*/  SHF.L.U32 R36, R5, 0x3, RZ ;  /* 0x0000000305247819 */ /* 0x000fe200000006ff */
[----:B------:R-:W-:Y:S01]  /*06e0*/  IMAD R16, R17, UR10, RZ ;  /* 0x0000000a11107c24 */ /* 0x000fe2000f8e02ff */
[----:B------:R-:W-:Y:S01]  /*06f0*/  IADD3.X R6, R22, R6, R19, P0, P1 ;  /* 0x0000000616067210 */ /* 0x000fe200007e2413 */
[----:B------:R-:W-:Y:S01]  /*0700*/  IMAD R13, R18, R0, R13 ;  /* 0x00000000120d7224 */ /* 0x000fe200078e020d */
[----:B------:R-:W-:Y:S01]  /*0710*/  SHF.R.S32.HI R37, RZ, 0x1f, R36 ;  /* 0x0000001fff257819 */ /* 0x000fe20000011424 */
[----:B------:R-:W-:Y:S01]  /*0720*/  IMAD R15, R9, UR11, R16 ;  /* 0x0000000b090f7c24 */ /* 0x000fe2000f8e0210 */
[----:B------:R-:W-:-:S02]  /*0730*/  SHF.R.S32.HI R3, RZ, 0x3, R3 ;  /* 0x00000003ff037819 */ /* 0x000fc40000011403 */
[----:B------:R-:W-:Y:S02]  /*0740*/  CS2R R18, SRZ ;  /* 0x0000000000127805 */ /* 0x000fe4000001ff00 */
[----:B------:R-:W-:Y:S01]  /*0750*/  IADD3 R14, P0, R13, R14, RZ ;  /* 0x0000000e0d0e7210 */ /* 0x000fe20007f1e0ff */
[----:B------:R-:W-:Y:S01]  /*0760*/  IMAD.WIDE.U32 R4, R9, UR10, R36 ;  /* 0x0000000a09047c25 */ /* 0x000fe2000f8e0024 */
[----:B------:R-:W-:Y:S02]  /*0770*/  SHF.R.S32.HI R44, RZ, 0x1f, R3 ;  /* 0x0000001fff2c7819 */ /* 0x000fe40000011403 */
[----:B------:R-:W-:Y:S01]  /*0780*/  LEA.HI.X.SX32 R13, R13, R6, 0x1, P0 ;  /* 0x000000060d0d7211 */ /* 0x000fe200000f0eff */
[----:B------:R-:W-:Y:S01]  /*0790*/  IMAD R6, R17, UR12, RZ ;  /* 0x0000000c11067c24 */ /* 0x000fe2000f8e02ff */
[----:B------:R-:W-:Y:S01]  /*07a0*/  IADD3 R24, P0, R12, R4, RZ ;  /* 0x000000040c187210 */ /* 0x000fe20007f1e0ff */
[----:B------:R-:W-:Y:S01]  /*07b0*/  VIADD R4, R3, 0x20 ;  /* 0x0000002003047836 */ /* 0x000fe20000000000 */
[C---:B------:R-:W-:Y:S01]  /*07c0*/  IADD3 R12, -R9.reuse, R8, RZ ;  /* 0x00000008090c7210 */ /* 0x040fe20007ffe1ff */
[C---:B------:R-:W-:Y:S01]  /*07d0*/  IMAD R8, R9.reuse, UR13, R6 ;  /* 0x0000000d09087c24 */ /* 0x040fe2000f8e0206 */
[----:B------:R-:W-:Y:S01]  /*07e0*/  IADD3.X R25, R10, R5, R15, P0, !PT ;  /* 0x000000050a197210 */ /* 0x000fe200007fe40f */
[----:B------:R-:W-:Y:S01]  /*07f0*/  IMAD.WIDE.U32 R6, R9, UR12, R36 ;  /* 0x0000000c09067c25 */ /* 0x000fe2000f8e0024 */
[----:B------:R-:W-:-:S02]  /*0800*/  ISETP.GE.AND P0, PT, R3, R12, PT ;  /* 0x0000000c0300720c */ /* 0x000fc40003f06270 */
[----:B------:R-:W-:Y:S02]  /*0810*/  CS2R R16, SRZ ;  /* 0x0000000000107805 */ /* 0x000fe4000001ff00 */
[----:B------:R-:W-:Y:S01]  /*0820*/  LEA R38, P2, R14, UR6, 0x2 ;  /* 0x000000060e267c11 */ /* 0x000fe2000f8410ff */
[----:B------:R-:W-:Y:S01]  /*0830*/  IMAD R5, R21, UR8, RZ ;  /* 0x0000000815057c24 */ /* 0x000fe2000f8e02ff */
[----:B------:R-:W-:Y:S01]  /*0840*/  IADD3 R40, P3, R40, R6, RZ ;  /* 0x0000000628287210 */ /* 0x000fe20007f7e0ff */
[----:B------:R-:W-:Y:S01]  /*0850*/  IMAD.WIDE.U32 R24, R20, UR8, R24 ;  /* 0x0000000814187c25 */ /* 0x000fe2000f8e0018 */
[----:B------:R-:W-:Y:S02]  /*0860*/  LEA.HI.X R39, R14, UR7, R13, 0x2, P2 ;  /* 0x000000070e277c11 */ /* 0x000fe400090f140d */
[----:B------:R-:W-:Y:S02]  /*0870*/  CS2R R14, SRZ ;  /* 0x00000000000e7805 */ /* 0x000fe4000001ff00 */
[----:B------:R-:W-:Y:S01]  /*0880*/  ISETP.GE.AND P1, PT, R4, R12, PT ;  /* 0x0000000c0400720c */ /* 0x000fe20003f26270 */
[----:B------:R-:W-:Y:S01]  /*0890*/  IMAD R23, R20, UR9, R5 ;  /* 0x0000000914177c24 */ /* 0x000fe2000f8e0205 */
[----:B------:R-:W-:-:S02]  /*08a0*/  IADD3.X R41, R11, R7, R8, P3, !PT ;  /* 0x000000070b297210 */ /* 0x000fc40001ffe408 */
[----:B------:R-:W-:Y:S02]  /*08b0*/  CS2R R8, SRZ ;  /* 0x0000000000087805 */ /* 0x000fe4000001ff00 */
[----:B------:R-:W-:Y:S02]  /*08c0*/  CS2R R4, SRZ ;  /* 0x0000000000047805 */ /* 0x000fe4000001ff00 */
[----:B------:R-:W-:Y:S02]  /*08d0*/  CS2R R6, SRZ ;  /* 0x0000000000067805 */ /* 0x000fe4000001ff00 */
[----:B------:R-:W-:Y:S02]  /*08e0*/  CS2R R10, SRZ ;  /* 0x00000000000a7805 */ /* 0x000fe4000001ff00 */
[----:B------:R-:W-:Y:S02]  /*08f0*/  CS2R R12, SRZ ;  /* 0x00000000000c7805 */ /* 0x000fe4000001ff00 */
[----:B------:R-:W-:Y:S01]  /*0900*/  IADD3 R45, R36, 0x40, RZ ;  /* 0x00000040242d7810 */ /* 0x000fe20007ffe0ff */
[----:B------:R-:W-:Y:S01]  /*0910*/  IMAD.IADD R23, R25, 0x1, R23 ;  /* 0x0000000119177824 */ /* 0x000fe200078e0217 */
[----:B------:R-:W-:Y:S06]  /*0920*/  @P0 BRA `(.L_x_629) ;  /* 0x0000000000340947 */ /* 0x000fec0003800000 */
[----:B------:R-:W-:Y:S01]  /*0930*/  MOV R22, R24 ;  /* 0x0000001800167202 */ /* 0x000fe20000000f00 */
[----:B------:R-:W-:Y:S01]  /*0940*/  IMAD R28, R44, UR10, RZ ;  /* 0x0000000a2c1c7c24 */ /* 0x000fe2000f8e02ff */
[----:B------:R-:W-:Y:S01]  /*0950*/  ULDC UR6, c[0x0][0x2d0] ;  /* 0x0000b40000067ab9 */ /* 0x000fe20000000800 */
[----:B------:R-:W-:Y:S01]  /*0960*/  ULDC.64 UR8, c[0x0][0x3e0] ;  /* 0x0000f80000087ab9 */ /* 0x000fe20000000a00 */
[----:B------:R-:W-:Y:S01]  /*0970*/  ISETP.GE.AND P2, PT, R36, UR6, PT ;  /* 0x0000000624007c0c */ /* 0x000fe2000bf46270 */
[----:B------:R-:W-:Y:S01]  /*0980*/  IMAD.WIDE.U32 R26, R3, UR10, R22 ;  /* 0x0000000a031a7c25 */ /* 0x000fe2000f8e0016 */
[----:B------:R-:W-:-:S03]  /*0990*/  ISETP.GE.AND P3, PT, R45, UR6, PT ;  /* 0x000000062d007c0c */ /* 0x000fc6000bf66270 */
[----:B------:R-:W-:Y:S01]  /*09a0*/  IMAD R29, R3, UR11, R28 ;  /* 0x0000000b031d7c24 */ /* 0x000fe2000f8e021c */
[----:B------:R-:W-:-:S03]  /*09b0*/  LEA R28, P4, R26, UR8, 0x1 ;  /* 0x000000081a1c7c11 */ /* 0x000fc6000f8808ff */
[----:B------:R-:W-:-:S05]  /*09c0*/  IMAD.IADD R27, R27, 0x1, R29 ;  /* 0x000000011b1b7824 */ /* 0x000fca00078e021d */
[----:B------:R-:W-:-:S05]  /*09d0*/  LEA.HI.X R29, R26, UR9, R27, 0x1, P4 ;  /* 0x000000091a1d7c11 */ /* 0x000fca000a0f0c1b */
[----:B------:R0:W5:Y:S04]  /*09e0*/  @!P2 LDG.E.128 R4, desc[UR4][R28.64] ;  /* 0x000000041c04a981 */ /* 0x000168000c1e1d00 */
[----:B------:R0:W5:Y:S02]  /*09f0*/  @!P3 LDG.E.128 R12, desc[UR4][R28.64+0x80] ;  /* 0x000080041c0cb981 */ /* 0x000164000c1e1d00 */
.L_x_629:
[----:B------:R-:W-:Y:S05]  /*0a00*/  BSYNC B0 ;  /* 0x0000000000007941 */ /* 0x000fea0003800000 */
.L_x_628:
[----:B------:R-:W-:Y:S04]  /*0a10*/  BSSY B0, `(.L_x_630) ;  /* 0x0000011000007945 */ /* 0x000fe80003800000 */
[----:B------:R-:W-:Y:S05]  /*0a20*/  @P1 BRA `(.L_x_631) ;  /* 0x00000000003c1947 */ /* 0x000fea0003800000 */
[----:B------:R-:W-:Y:S01]  /*0a30*/  IADD3 R25, P2, R3, 0x20, RZ ;  /* 0x0000002003197810 */ /* 0x000fe20007f5e0ff */
[----:B------:R-:W-:Y:S01]  /*0a40*/  ULDC UR6, c[0x0][0x2d0] ;  /* 0x0000b40000067ab9 */ /* 0x000fe20000000800 */
[----:B------:R-:W-:Y:S01]  /*0a50*/  ULDC.64 UR8, c[0x0][0x3e0] ;  /* 0x0000f80000087ab9 */ /* 0x000fe20000000a00 */
[----:B------:R-:W-:Y:S02]  /*0a60*/  ISETP.GE.AND P3, PT, R36, UR6, PT ;  /* 0x0000000624007c0c */ /* 0x000fe4000bf66270 */
[----:B------:R-:W-:Y:S02]  /*0a70*/  IADD3.X R22, RZ, R44, RZ, P2, !PT ;  /* 0x0000002cff167210 */ /* 0x000fe400017fe4ff */
[----:B------:R-:W-:-:S03]  /*0a80*/  ISETP.GE.AND P4, PT, R45, UR6, PT ;  /* 0x000000062d007c0c */ /* 0x000fc6000bf86270 */
[----:B------:R-:W-:Y:S02]  /*0a90*/  IMAD R26, R22, UR10, RZ ;  /* 0x0000000a161a7c24 */ /* 0x000fe4000f8e02ff */
[----:B------:R-:W-:-:S04]  /*0aa0*/  IMAD.MOV.U32 R22, RZ, RZ, R24 ;  /* 0x000000ffff167224 */ /* 0x000fc800078e0018 */
[----:B------:R-:W-:-:S04]  /*0ab0*/  IMAD.WIDE.U32 R22, R25, UR10, R22 ;  /* 0x0000000a19167c25 */ /* 0x000fc8000f8e0016 */
[----:B------:R-:W-:Y:S01]  /*0ac0*/  IMAD R25, R25, UR11, R26 ;  /* 0x0000000b19197c24 */ /* 0x000fe2000f8e021a */
[----:B------:R-:W-:-:S04]  /*0ad0*/  LEA R24, P2, R22, UR8, 0x1 ;  /* 0x0000000816187c11 */ /* 0x000fc8000f8408ff */
[----:B------:R-:W-:-:S04]  /*0ae0*/  IADD3 R23, R23, R25, RZ ;  /* 0x0000001917177210 */ /* 0x000fc80007ffe0ff */
[----:B------:R-:W-:-:S05]  /*0af0*/  LEA.HI.X R25, R22, UR9, R23, 0x1, P2 ;  /* 0x0000000916197c11 */ /* 0x000fca00090f0c17 */
[----:B------:R1:W5:Y:S04]  /*0b00*/  @!P3 LDG.E.128 R8, desc[UR4][R24.64] ;  /* 0x000000041808b981 */ /* 0x000368000c1e1d00 */
[----:B------:R1:W5:Y:S02]  /*0b10*/  @!P4 LDG.E.128 R16, desc[UR4][R24.64+0x80] ;  /* 0x000080041810c981 */ /* 0x000364000c1e1d00 */
.L_x_631:
[----:B------:R-:W-:Y:S05]  /*0b20*/  BSYNC B0 ;  /* 0x0000000000007941 */ /* 0x000fea0003800000 */
.L_x_630:
[----:B------:R-:W-:Y:S01]  /*0b30*/  ULDC.64 UR6, c[0x0][0x2a0] ;  /* 0x0000a80000067ab9 */ /* 0x000fe20000000a00 */
[----:B------:R-:W-:Y:S01]  /*0b40*/  BSSY B0, `(.L_x_632) ;  /* 0x0000019000007945 */ /* 0x000fe20003800000 */
[----:B------:R-:W-:Y:S01]  /*0b50*/  IMAD R21, R21, UR6, RZ ;  /* 0x0000000615157c24 */ /* 0x000fe2000f8e02ff */
[----:B------:R-:W-:Y:S01]  /*0b60*/  CS2R R32, SRZ ;  /* 0x0000000000207805 */ /* 0x000fe2000001ff00 */
[C---:B------:R-:W-:Y:S01]  /*0b70*/  IMAD.WIDE.U32 R40, R20.reuse, UR6, R40 ;  /* 0x0000000614287c25 */ /* 0x040fe2000f8e0028 */
[----:B------:R-:W-:Y:S02]  /*0b80*/  CS2R R22, SRZ ;  /* 0x0000000000167805 */ /* 0x000fe4000001ff00 */
[----:B-1----:R-:W-:Y:S02]  /*0b90*/  CS2R R24, SRZ ;  /* 0x0000000000187805 */ /* 0x002fe4000001ff00 */
[----:B------:R-:W-:Y:S01]  /*0ba0*/  CS2R R26, SRZ ;  /* 0x00000000001a7805 */ /* 0x000fe2000001ff00 */
[----:B------:R-:W-:Y:S01]  /*0bb0*/  IMAD R43, R20, UR7, R21 ;  /* 0x00000007142b7c24 */ /* 0x000fe2000f8e0215 */
[----:B------:R-:W-:Y:S01]  /*0bc0*/  CS2R R20, SRZ ;  /* 0x0000000000147805 */ /* 0x000fe2000001ff00 */
[----:B0-----:R-:W-:-:S03]  /*0bd0*/  IMAD.MOV.U32 R28, RZ, RZ, RZ ;  /* 0x000000ffff1c7224 */ /* 0x001fc600078e00ff */
[----:B------:R-:W-:Y:S01]  /*0be0*/  IADD3 R43, R41, R43, RZ ;  /* 0x0000002b292b7210 */ /* 0x000fe20007ffe0ff */
[----:B------:R-:W-:Y:S06]  /*0bf0*/  @P0 BRA `(.L_x_633) ;  /* 0x0000000000340947 */ /* 0x000fec0003800000 */
[----:B------:R-:W-:Y:S01]  /*0c00*/  IMAD R30, R44, UR12, RZ ;  /* 0x0000000c2c1e7c24 */ /* 0x000fe2000f8e02ff */
[----:B------:R-:W-:Y:S01]  /*0c10*/  ULDC UR8, c[0x0][0x2d0] ;  /* 0x0000b40000087ab9 */ /* 0x000fe20000000800 */
[----:B------:R-:W-:Y:S01]  /*0c20*/  IMAD.MOV.U32 R42, RZ, RZ, R40 ;  /* 0x000000ffff2a7224 */ /* 0x000fe200078e0028 */
[----:B------:R-:W-:Y:S01]  /*0c30*/  ISETP.GE.AND P2, PT, R36, UR8, PT ;  /* 0x0000000824007c0c */ /* 0x000fe2000bf46270 */
[----:B------:R-:W-:Y:S01]  /*0c40*/  IMAD R29, R3, UR13, R30 ;  /* 0x0000000d031d7c24 */ /* 0x000fe2000f8e021e */
[----:B------:R-:W-:Y:S01]  /*0c50*/  ISETP.GE.AND P3, PT, R45, UR8, PT ;  /* 0x000000082d007c0c */ /* 0x000fe2000bf66270 */
[----:B------:R-:W-:Y:S01]  /*0c60*/  IMAD.WIDE.U32 R34, R3, UR12, R42 ;  /* 0x0000000c03227c25 */ /* 0x000fe2000f8e002a */
[----:B------:R-:W-:-:S04]  /*0c70*/  ULDC.64 UR6, c[0x0][0x280] ;  /* 0x0000a00000067ab9 */ /* 0x000fc80000000a00 */
[----:B------:R-:W-:Y:S02]  /*0c80*/  IADD3 R29, R35, R29, RZ ;  /* 0x0000001d231d7210 */ /* 0x000fe40007ffe0ff */
[----:B------:R-:W-:-:S04]  /*0c90*/  LEA R30, P0, R34, UR6, 0x1 ;  /* 0x00000006221e7c11 */ /* 0x000fc8000f8008ff */
[----:B------:R-:W-:-:S05]  /*0ca0*/  LEA.HI.X R31, R34, UR7, R29, 0x1, P0 ;  /* 0x00000007221f7c11 */ /* 0x000fca00080f0c1d */
[----:B------:R0:W5:Y:S04]  /*0cb0*/  @!P2 LDG.E.128 R20, desc[UR4][R30.64] ;  /* 0x000000041e14a981 */ /* 0x000168000c1e1d00 */
[----:B------:R0:W5:Y:S02]  /*0cc0*/  @!P3 LDG.E.128 R24, desc[UR4][R30.64+0x80] ;  /* 0x000080041e18b981 */ /* 0x000164000c1e1d00 */
.L_x_633:
[----:B------:R-:W-:Y:S05]  /*0cd0*/  BSYNC B0 ;  /* 0x0000000000007941 */ /* 0x000fea0003800000 */
.L_x_632:
[----:B------:R-:W-:Y:S01]  /*0ce0*/  BSSY B0, `(.L_x_634) ;  /* 0x0000015000007945 */ /* 0x000fe20003800000 */
[----:B------:R-:W-:Y:S01]  /*0cf0*/  IMAD.MOV.U32 R29, RZ, RZ, RZ ;  /* 0x000000ffff1d7224 */ /* 0x000fe200078e00ff */
[----:B0-----:R-:W-:Y:S02]  /*0d00*/  CS2R R30, SRZ ;  /* 0x00000000001e7805 */ /* 0x001fe4000001ff00 */
[----:B------:R-:W-:Y:S01]  /*0d10*/  CS2R R34, SRZ ;  /* 0x0000000000227805 */ /* 0x000fe2000001ff00 */
[----:B------:R-:W-:Y:S06]  /*0d20*/  @P1 BRA `(.L_x_635) ;  /* 0x0000000000401947 */ /* 0x000fec0003800000 */
[----:B------:R-:W-:Y:S01]  /*0d30*/  IADD3 R3, P0, R3, 0x20, RZ ;  /* 0x0000002003037810 */ /* 0x000fe20007f1e0ff */
[----:B------:R-:W-:Y:S01]  /*0d40*/  ULDC UR6, c[0x0][0x2d0] ;  /* 0x0000b40000067ab9 */ /* 0x000fe20000000800 */
[----:B------:R-:W-:Y:S02]  /*0d50*/  MOV R37, R43 ;  /* 0x0000002b00257202 */ /* 0x000fe40000000f00 */
[----:B------:R-:W-:Y:S02]  /*0d60*/  IADD3.X R44, RZ, R44, RZ, P0, !PT ;  /* 0x0000002cff2c7210 */ /* 0x000fe400007fe4ff */
[----:B------:R-:W-:Y:S01]  /*0d70*/  ISETP.GE.AND P1, PT, R36, UR6, PT ;  /* 0x0000000624007c0c */ /* 0x000fe2000bf26270 */
[----:B------:R-:W-:Y:S01]  /*0d80*/  IMAD.MOV.U32 R36, RZ, RZ, R40 ;  /* 0x000000ffff247224 */ /* 0x000fe200078e0028 */
[----:B------:R-:W-:Y:S01]  /*0d90*/  ISETP.GE.AND P2, PT, R45, UR6, PT ;  /* 0x000000062d007c0c */ /* 0x000fe2000bf46270 */
[----:B------:R-:W-:Y:S01]  /*0da0*/  IMAD R40, R44, UR12, RZ ;  /* 0x0000000c2c287c24 */ /* 0x000fe2000f8e02ff */
[----:B------:R-:W-:Y:S01]  /*0db0*/  ULDC.64 UR6, c[0x0][0x280] ;  /* 0x0000a00000067ab9 */ /* 0x000fe20000000a00 */
[----:B------:R-:W-:-:S04]  /*0dc0*/  IMAD.WIDE.U32 R36, R3, UR12, R36 ;  /* 0x0000000c03247c25 */ /* 0x000fc8000f8e0024 */
[----:B------:R-:W-:Y:S01]  /*0dd0*/  IMAD R3, R3, UR13, R40 ;  /* 0x0000000d03037c24 */ /* 0x000fe2000f8e0228 */
[----:B------:R-:W-:-:S03]  /*0de0*/  LEA R40, P0, R36, UR6, 0x1 ;  /* 0x0000000624287c11 */ /* 0x000fc6000f8008ff */
[----:B------:R-:W-:-:S05]  /*0df0*/  IMAD.IADD R3, R37, 0x1, R3 ;  /* 0x0000000125037824 */ /* 0x000fca00078e0203 */
[----:B------:R-:W-:-:S05]  /*0e00*/  LEA.HI.X R41, R36, UR7, R3, 0x1, P0 ;  /* 0x0000000724297c11 */ /* 0x000fca00080f0c03 */
[----:B------:R0:W5:Y:S04]  /*0e10*/  @!P1 LDG.E.128 R32, desc[UR4][R40.64] ;  /* 0x0000000428209981 */ /* 0x000168000c1e1d00 */
[----:B------:R0:W5:Y:S02]  /*0e20*/  @!P2 LDG.E.128 R28, desc[UR4][R40.64+0x80] ;  /* 0x00008004281ca981 */ /* 0x000164000c1e1d00 */
.L_x_635:
[----:B------:R-:W-:Y:S05]  /*0e30*/  BSYNC B0 ;  /* 0x0000000000007941 */ /* 0x000fea0003800000 */
.L_x_634:
[----:B-----5:R-:W-:Y:S01]  /*0e40*/  LOP3.LUT R3, R4, 0xffff0000, RZ, 0xc0, !PT ;  /* 0xffff000004037812 */ /* 0x020fe200078ec0ff */
[----:B------:R-:W-:Y:S01]  /*0e50*/  ULDC.64 UR6, c[0x0][0x478] ;  /* 0x00011e0000067ab9 */ /* 0x000fe20000000a00 */
[----:B------:R-:W-:Y:S02]  /*0e60*/  LOP3.LUT R36, R20, 0xffff0000, RZ, 0xc0, !PT ;  /* 0xffff000014247812 */ /* 0x000fe400078ec0ff */
[----:B------:R-:W-:Y:S02]  /*0e70*/  SHF.L.U32 R4, R4, 0x10, RZ ;  /* 0x0000001004047819 */ /* 0x000fe400000006ff */
[----:B0-----:R-:W-:Y:S01]  /*0e80*/  LOP3.LUT R41, R8, 0xffff0000, RZ, 0xc0, !PT ;  /* 0xffff000008297812 */ /* 0x001fe200078ec0ff */
[----:B------:R-:W-:Y:S01]  /*0e90*/  FMUL.FTZ R37, R3, R36 ;  /* 0x0000002403257220 */ /* 0x000fe20000410000 */
[----:B------:R-:W-:Y:S01]  /*0ea0*/  IMAD.U32 R3, R20, 0x10000, RZ ;  /* 0x0001000014037824 */ /* 0x000fe200078e00ff */
[----:B------:R-:W-:Y:S01]  /*0eb0*/  LOP3.LUT R20, R32, 0xffff0000, RZ, 0xc0, !PT ;  /* 0xffff000020147812 */ /* 0x000fe200078ec0ff */
[----:B------:R-:W-:Y:S01]  /*0ec0*/  IMAD.U32 R8, R8, 0x10000, RZ ;  /* 0x0001000008087824 */ /* 0x000fe200078e00ff */
[----:B------:R-:W-:Y:S01]  /*0ed0*/  LOP3.LUT R40, R9, 0xffff0000, RZ, 0xc0, !PT ;  /* 0xffff000009287812 */ /* 0x000fe200078ec0ff */
[----:B------:R-:W-:Y:S01]  /*0ee0*/  FFMA.FTZ R4, R4, R3, R37 ;  /* 0x0000000304047223 */ /* 0x000fe20000010025 */
[----:B------:R-:W-:Y:S01]  /*0ef0*/  SHF.L.U32 R37, R5, 0x10, RZ ;  /* 0x0000001005257819 */ /* 0x000fe200000006ff */
[----:B------:R-:W-:Y:S01]  /*0f00*/  FMUL.FTZ R3, R20, R41 ;  /* 0x0000002914037220 */ /* 0x000fe20000410000 */
[----:B------:R-:W-:Y:S01]  /*0f10*/  SHF.L.U32 R20, R32, 0x10, RZ ;  /* 0x0000001020147819 */ /* 0x000fe200000006ff */
[----:B------:R-:W-:Y:S01]  /*0f20*/  IMAD.U32 R36, R9, 0x10000, RZ ;  /* 0x0001000009247824 */ /* 0x000fe200078e00ff */
[----:B------:R-:W-:-:S02]  /*0f30*/  LOP3.LUT R32, R33, 0xffff0000, RZ, 0xc0, !PT ;  /* 0xffff000021207812 */ /* 0x000fc400078ec0ff */
[----:B------:R-:W-:Y:S01]  /*0f40*/  LOP3.LUT R9, R34, 0xffff0000, RZ, 0xc0, !PT ;  /* 0xffff000022097812 */ /* 0x000fe200078ec0ff */
[----:B------:R-:W-:Y:S01]  /*0f50*/  FFMA.FTZ R3, R20, R8, R3 ;  /* 0x0000000814037223 */ /* 0x000fe20000010003 */
[----:B------:R-:W-:Y:S01]  /*0f60*/  IMAD.U32 R8, R21, 0x10000, RZ ;  /* 0x0001000015087824 */ /* 0x000fe200078e00ff */
[----:B------:R-:W-:Y:S02]  /*0f70*/  LOP3.LUT R20, R5, 0xffff0000, RZ, 0xc0, !PT ;  /* 0xffff000005147812 */ /* 0x000fe400078ec0ff */
[----:B------:R-:W-:Y:S01]  /*0f80*/  LOP3.LUT R21, R21, 0xffff0000, RZ, 0xc0, !PT ;  /* 0xffff000015157812 */ /* 0x000fe200078ec0ff */
[----:B------:R-:W-:Y:S01]  /*0f90*/  FFMA.FTZ R37, R37, R8, R4 ;  /* 0x0000000825257223 */ /* 0x000fe20000010004 */
[C---:B------:R-:W-:Y:S01]  /*0fa0*/  SHF.L.U32 R8, R6.reuse, 0x10, RZ ;  /* 0x0000001006087819 */ /* 0x040fe200000006ff */
[----:B------:R-:W-:Y:S01]  /*0fb0*/  IMAD.U32 R4, R7, 0x10000, RZ ;  /* 0x0001000007047824 */ /* 0x000fe200078e00ff */
[----:B------:R-:W-:Y:S01]  /*0fc0*/  LOP3.LUT R5, R6, 0xffff0000, RZ, 0xc0, !PT ;  /* 0xffff000006057812 */ /* 0x000fe200078ec0ff */
[----:B------:R-:W-:Y:S01]  /*0fd0*/  FFMA.FTZ R37, R20, R21, R37 ;  /* 0x0000001514257223 */ /* 0x000fe20000010025 */
[----:B------:R-:W-:-:S02]  /*0fe0*/  SHF.L.U32 R21, R22, 0x10, RZ ;  /* 0x0000001016157819 */ /* 0x000fc400000006ff */
[----:B------:R-:W-:Y:S02]  /*0ff0*/  LOP3.LUT R20, R22, 0xffff0000, RZ, 0xc0, !PT ;  /* 0xffff000016147812 */ /* 0x000fe400078ec0ff */
[----:B------:R-:W-:Y:S01]  /*1000*/  SHF.L.U32 R22, R33, 0x10, RZ ;  /* 0x0000001021167819 */ /* 0x000fe200000006ff */
[----:B------:R-:W-:Y:S01]  /*1010*/  FFMA.FTZ R8, R8, R21, R37 ;  /* 0x0000001508087223 */ /* 0x000fe20000010025 */
[----:B------:R-:W-:Y:S02]  /*1020*/  SHF.L.U32 R21, R34, 0x10, RZ ;  /* 0x0000001022157819 */ /* 0x000fe400000006ff */
[----:B------:R-:W-:Y:S01]  /*1030*/  LOP3.LUT R6, R7, 0xffff0000, RZ, 0xc0, !PT ;  /* 0xffff000007067812 */ /* 0x000fe200078ec0ff */
[----:B------:R-:W-:Y:S01]  /*1040*/  FFMA.FTZ R33, R22, R36, R3 ;  /* 0x0000002416217223 */ /* 0x000fe20000010003 */
[----:B------:R-:W-:Y:S01]  /*1050*/  SHF.L.U32 R22, R10, 0x10, RZ ;  /* 0x000000100a167819 */ /* 0x000fe200000006ff */
[----:B------:R-:W-:Y:S02]  /*1060*/  IMAD.U32 R7, R23, 0x10000, RZ ;  /* 0x0001000017077824 */ /* 0x000fe400078e00ff */
        /* <DEDUP_REMOVED lines=8> */
[----:B------:R-:W-:Y:S01]  /*10f0*/  IMAD.U32 R8, R11, 0x10000, RZ ;  /* 0x000100000b087824 */ /* 0x000fe200078e00ff */
[----:B------:R-:W-:Y:S01]  /*1100*/  SHF.L.U32 R4, R12, 0x10, RZ ;  /* 0x000000100c047819 */ /* 0x000fe200000006ff */
[----:B------:R-:W-:Y:S01]  /*1110*/  FFMA.FTZ R35, R6, R23, R21 ;  /* 0x0000001706237223 */ /* 0x000fe20000010015 */
        /* <DEDUP_REMOVED lines=8> */
[----:B------:R-:W-:Y:S01]  /*11a0*/  IMAD.U32 R8, R16, 0x10000, RZ ;  /* 0x0001000010087824 */ /* 0x000fe200078e00ff */
[----:B------:R-:W-:Y:S01]  /*11b0*/  SHF.L.U32 R4, R28, 0x10, RZ ;  /* 0x000000101c047819 */ /* 0x000fe200000006ff */
[----:B------:R-:W-:Y:S01]  /*11c0*/  FFMA.FTZ R3, R34, R11, R3 ;  /* 0x0000000b22037223 */ /* 0x000fe20000010003 */
[----:B------:R-:W-:-:S02]  /*11d0*/  IMAD.U32 R24, R25, 0x10000, RZ ;  /* 0x0001000019187824 */ /* 0x000fc400078e00ff */
        /* <DEDUP_REMOVED lines=11> */
[----:B------:R-:W-:Y:S01]  /*1290*/  SHF.L.U32 R7, R14, 0x10, RZ ;  /* 0x000000100e077819 */ /* 0x000fe200000006ff */
[----:B------:R-:W-:Y:S01]  /*12a0*/  FFMA.FTZ R12, R13, R22, R12 ;  /* 0x000000160d0c7223 */ /* 0x000fe2000001000c */
[----:B------:R-:W-:Y:S01]  /*12b0*/  SHF.L.U32 R20, R26, 0x10, RZ ;  /* 0x000000101a147819 */ /* 0x000fe200000006ff */
[----:B------:R-:W-:Y:S01]  /*12c0*/  FFMA.FTZ R3, R4, R5, R3 ;  /* 0x0000000504037223 */ /* 0x000fe20000010003 */
[----:B------:R-:W-:Y:S01]  /*12d0*/  LOP3.LUT R8, R29, 0xffff0000, RZ, 0xc0, !PT ;  /* 0xffff00001d087812 */ /* 0x000fe200078ec0ff */
[----:B------:R-:W-:Y:S01]  /*12e0*/  IMAD.U32 R5, R18, 0x10000, RZ ;  /* 0x0001000012057824 */ /* 0x000fe200078e00ff */
[----:B------:R-:W-:Y:S01]  /*12f0*/  LOP3.LUT R17, R17, 0xffff0000, RZ, 0xc0, !PT ;  /* 0xffff000011117812 */ /* 0x000fe200078ec0ff */
[----:B------:R-:W-:Y:S01]  /*1300*/  FFMA.FTZ R7, R7, R20, R12 ;  /* 0x0000001407077223 */ /* 0x000fe2000001000c */
[----:B------:R-:W-:Y:S01]  /*1310*/  LOP3.LUT R14, R14, 0xffff0000, RZ, 0xc0, !PT ;  /* 0xffff00000e0e7812 */ /* 0x000fe200078ec0ff */
[----:B------:R-:W-:Y:S01]  /*1320*/  IMAD.U32 R9, R27, 0x10000, RZ ;  /* 0x000100001b097824 */ /* 0x000fe200078e00ff */
[----:B------:R-:W-:Y:S01]  /*1330*/  LOP3.LUT R21, R26, 0xffff0000, RZ, 0xc0, !PT ;  /* 0xffff00001a157812 */ /* 0x000fe200078ec0ff */
[----:B------:R-:W-:Y:S01]  /*1340*/  FFMA.FTZ R3, R8, R17, R3 ;  /* 0x0000001108037223 */ /* 0x000fe20000010003 */
[----:B------:R-:W-:-:S02]  /*1350*/  SHF.L.U32 R4, R30, 0x10, RZ ;  /* 0x000000101e047819 */ /* 0x000fc400000006ff */
        /* <DEDUP_REMOVED lines=14> */
[----:B------:R-:W0:Y:S03]  /*1440*/  S2R R9, SR_TID.X ;  /* 0x0000000000097919 */ /* 0x000e260000002100 */
[----:B------:R-:W-:Y:S01]  /*1450*/  FFMA.FTZ R19, R31, R19, R4 ;  /* 0x000000131f137223 */ /* 0x000fe20000010004 */
[----:B------:R-:W1:Y:S04]  /*1460*/  SHFL.BFLY PT, R3, R6, 0x4, 0x1f ;  /* 0x0c801f0006037f89 */ /* 0x000e6800000e0000 */
[----:B------:R-:W2:Y:S01]  /*1470*/  SHFL.BFLY PT, R8, R19, 0x4, 0x1f ;  /* 0x0c801f0013087f89 */ /* 0x000ea200000e0000 */
[----:B-1----:R-:W-:Y:S01]  /*1480*/  FADD.FTZ R3, R6, R3 ;  /* 0x0000000306037221 */ /* 0x002fe20000010000 */
[----:B--2---:R-:W-:-:S04]  /*1490*/  FADD.FTZ R8, R19, R8 ;  /* 0x0000000813087221 */ /* 0x004fc80000010000 */
[----:B------:R-:W1:Y:S01]  /*14a0*/  SHFL.BFLY PT, R4, R3, 0x2, 0x1f ;  /* 0x0c401f0003047f89 */ /* 0x000e6200000e0000 */
[C---:B0-----:R-:W-:Y:S02]  /*14b0*/  LOP3.LUT P0, RZ, R9.reuse, 0x7, RZ, 0xc0, !PT ;  /* 0x0000000709ff7812 */ /* 0x041fe4000780c0ff */
[----:B------:R-:W-:Y:S01]  /*14c0*/  LEA.HI R9, P1, R9, R2, RZ, 0x1d ;  /* 0x0000000209097211 */ /* 0x000fe2000783e8ff */
[----:B------:R-:W0:Y:S01]  /*14d0*/  SHFL.BFLY PT, R5, R8, 0x2, 0x1f ;  /* 0x0c401f0008057f89 */ /* 0x000e2200000e0000 */
[----:B------:R-:W-:Y:S01]  /*14e0*/  SHF.R.S32.HI R2, RZ, 0x1f, R2 ;  /* 0x0000001fff027819 */ /* 0x000fe20000011402 */
[----:B-1----:R-:W-:Y:S01]  /*14f0*/  FADD.FTZ R10, R3, R4 ;  /* 0x00000004030a7221 */ /* 0x002fe20000010000 */
[----:B0-----:R-:W-:-:S04]  /*1500*/  FADD.FTZ R5, R8, R5 ;  /* 0x0000000508057221 */ /* 0x001fc80000010000 */
[----:B------:R-:W0:Y:S01]  /*1510*/  SHFL.BFLY PT, R7, R10, 0x1, 0x1f ;  /* 0x0c201f000a077f89 */ /* 0x000e2200000e0000 */
[----:B------:R-:W-:Y:S01]  /*1520*/  IMAD.X R8, RZ, RZ, R2, P1 ;  /* 0x000000ffff087224 */ /* 0x000fe200008e0602 */
[C---:B------:R-:W-:Y:S01]  /*1530*/  LEA R12, P1, R9.reuse, UR6, 0x2 ;  /* 0x00000006090c7c11 */ /* 0x040fe2000f8210ff */
[----:B------:R-:W-:Y:S01]  /*1540*/  ULDC UR6, c[0x0][0x384] ;  /* 0x0000e10000067ab9 */ /* 0x000fe20000000800 */
[----:B------:R-:W1:Y:S02]  /*1550*/  SHFL.BFLY PT, R6, R5, 0x1, 0x1f ;  /* 0x0c201f0005067f89 */ /* 0x000e6400000e0000 */
[----:B------:R-:W-:Y:S01]  /*1560*/  LEA.HI.X R13, R9, UR7, R8, 0x2, P1 ;  /* 0x00000007090d7c11 */ /* 0x000fe200088f1408 */
[----:B0-----:R-:W-:Y:S01]  /*1570*/  @!P0 FADD.FTZ R4, R10, R7 ;  /* 0x000000070a048221 */ /* 0x001fe20000010000 */
[----:B------:R-:W-:Y:S01]  /*1580*/  SHF.L.U32 R7, R0, 0x2, RZ ;  /* 0x0000000200077819 */ /* 0x000fe200000006ff */
[----:B-1----:R-:W-:Y:S02]  /*1590*/  FADD.FTZ R6, R5, R6 ;  /* 0x0000000605067221 */ /* 0x002fe40000010000 */
[----:B------:R-:W-:-:S02]  /*15a0*/  @!P0 FMUL.FTZ R15, R4, UR6 ;  /* 0x00000006040f8c20 */ /* 0x000fc40008410000 */
[C---:B------:R-:W-:Y:S01]  /*15b0*/  IMAD.WIDE R2, R7.reuse, 0x10, R38 ;  /* 0x0000001007027825 */ /* 0x040fe200078e0226 */
[----:B------:R-:W-:-:S03]  /*15c0*/  IADD3 R8, R7, 0x10, R7 ;  /* 0x0000001007087810 */ /* 0x000fc60007ffe007 */
[----:B------:R-:W-:Y:S01]  /*15d0*/  FMUL.FTZ R17, R6, UR6 ;  /* 0x0000000606117c20 */ /* 0x000fe20008410000 */
[----:B------:R-:W-:Y:S01]  /*15e0*/  @!P0 STG.E desc[UR4][R12.64], R15 ;  /* 0x0000000f0c008986 */ /* 0x000fe2000c101904 */
[----:B------:R-:W-:Y:S01]  /*15f0*/  IADD3 R11, R7, R8, RZ ;  /* 0x00000008070b7210 */ /* 0x000fe20007ffe0ff */
[----:B------:R-:W-:Y:S02]  /*1600*/  IMAD.WIDE R4, R0, 0x40, R2 ;  /* 0x0000004000047825 */ /* 0x000fe400078e0202 */
[----:B------:R-:W-:Y:S02]  /*1610*/  @!P0 STG.E desc[UR4][R12.64+0x80], R17 ;  /* 0x000080110c008986 */ /* 0x000fe4000c101904 */
[----:B------:R-:W-:Y:S02]  /*1620*/  IMAD.WIDE R8, R8, 0x10, R38 ;  /* 0x0000001008087825 */ /* 0x000fe400078e0226 */
[----:B------:R-:W-:Y:S02]  /*1630*/  STG.E.128 desc[UR4][R38.64], RZ ;  /* 0x000000ff26007986 */ /* 0x000fe4000c101d04 */
[----:B------:R-:W-:-:S02]  /*1640*/  IMAD.WIDE R6, R0, 0x40, R4 ;  /* 0x0000004000067825 */ /* 0x000fc400078e0204 */
[----:B------:R-:W-:Y:S02]  /*1650*/  STG.E.128 desc[UR4][R2.64], RZ ;  /* 0x000000ff02007986 */ /* 0x000fe4000c101d04 */
[----:B------:R-:W-:Y:S02]  /*1660*/  IMAD.WIDE R10, R11, 0x10, R38 ;  /* 0x000000100b0a7825 */ /* 0x000fe400078e0226 */
[----:B------:R-:W-:Y:S04]  /*1670*/  STG.E.128 desc[UR4][R4.64], RZ ;  /* 0x000000ff04007986 */ /* 0x000fe8000c101d04 */
[----:B------:R-:W-:Y:S04]  /*1680*/  STG.E.128 desc[UR4][R6.64], RZ ;  /* 0x000000ff06007986 */ /* 0x000fe8000c101d04 */
[----:B------:R-:W-:Y:S04]  /*1690*/  STG.E.128 desc[UR4][R38.64+0x100], RZ ;  /* 0x000100ff26007986 */ /* 0x000fe8000c101d04 */
[----:B------:R-:W-:Y:S04]  /*16a0*/  STG.E.128 desc[UR4][R2.64+0x100], RZ ;  /* 0x000100ff02007986 */ /* 0x000fe8000c101d04 */
[----:B------:R-:W-:Y:S04]  /*16b0*/  STG.E.128 desc[UR4][R8.64], RZ ;  /* 0x000000ff08007986 */ /* 0x000fe8000c101d04 */
[----:B------:R-:W-:Y:S01]  /*16c0*/  STG.E.128 desc[UR4][R10.64], RZ ;  /* 0x000000ff0a007986 */ /* 0x000fe2000c101d04 */
[----:B------:R-:W-:Y:S05]  /*16d0*/  EXIT ;  /* 0x000000000000794d */ /* 0x000fea0003800000 */
.L_x_636:
        /* <DEDUP_REMOVED lines=10> */
.L_x_1084:


//--------------------- .text._ZN5flash27flash_bwd_convert_dq_kernelI23Flash_bwd_kernel_traitsILi128ELi64ELi128ELi8ELi2ELi4ELi2ELb0ELb0EN7cutlass10bfloat16_tE19Flash_kernel_traitsILi128ELi64ELi128ELi8ES3_EEEEvNS_16Flash_bwd_paramsEi --------------------------
	.section	.text._ZN5flash27flash_bwd_convert_dq_kernelI23Flash_bwd_kernel_traitsILi128ELi64ELi128ELi8ELi2ELi4ELi2ELb0ELb0EN7cutlass10bfloat16_tE19Flash_kernel_traitsILi128ELi64ELi128ELi8ES3_EEEEvNS_16Flash_bwd_paramsEi,"ax",@progbits
	.align	128
        .global         _ZN5flash27flash_bwd_convert_dq_kernelI23Flash_bwd_kernel_traitsILi128ELi64ELi128ELi8ELi2ELi4ELi2ELb0ELb0EN7cutlass10bfloat16_tE19Flash_kernel_traitsILi128ELi64ELi128ELi8ES3_EEEEvNS_16Flash_bwd_paramsEi
        .type           _ZN5flash27flash_bwd_convert_dq_kernelI23Flash_bwd_kernel_traitsILi128ELi64ELi128ELi8ELi2ELi4ELi2ELb0ELb0EN7cutlass10bfloat16_tE19Flash_kernel_traitsILi128ELi64ELi128ELi8ES3_EEEEvNS_16Flash_bwd_paramsEi,@function
        .size           _ZN5flash27flash_bwd_convert_dq_kernelI23Flash_bwd_kernel_traitsILi128ELi64ELi128ELi8ELi2ELi4ELi2ELb0ELb0EN7cutlass10bfloat16_tE19Flash_kernel_traitsILi128ELi64ELi128ELi8ES3_EEEEvNS_16Flash_bwd_paramsEi,(.L_x_1085 - _ZN5flash27flash_bwd_convert_dq_kernelI23Flash_bwd_kernel_traitsILi128ELi64ELi128ELi8ELi2ELi4ELi2ELb0ELb0EN7cutlass10bfloat16_tE19Flash_kernel_traitsILi128ELi64ELi128ELi8ES3_EEEEvNS_16Flash_bwd_paramsEi)
        .other          _ZN5flash27flash_bwd_convert_dq_kernelI23Flash_bwd_kernel_traitsILi128ELi64ELi128ELi8ELi2ELi4ELi2ELb0ELb0EN7cutlass10bfloat16_tE19Flash_kernel_traitsILi128ELi64ELi128ELi8ES3_EEEEvNS_16Flash_bwd_paramsEi,@"STO_CUDA_ENTRY STV_DEFAULT"
_ZN5flash27flash_bwd_convert_dq_kernelI23Flash_bwd_kernel_traitsILi128ELi64ELi128ELi8ELi2ELi4ELi2ELb0ELb0EN7cutlass10bfloat16_tE19Flash_kernel_traitsILi128ELi64ELi128ELi8ES3_EEEEvNS_16Flash_bwd_paramsEi:
.text._ZN5flash27flash_bwd_convert_dq_kernelI23Flash_bwd_kernel_traitsILi128ELi64ELi128ELi8ELi2ELi4ELi2ELb0ELb0EN7cutlass10bfloat16_tE19Flash_kernel_traitsILi128ELi64ELi128ELi8ES3_EEEEvNS_16Flash_bwd_paramsEi:
        /* <DEDUP_REMOVED lines=55> */
.L_x_637:
        /* <DEDUP_REMOVED lines=82> */
.L_x_639:
        /* <DEDUP_REMOVED lines=92> */
.L_x_638:
        /* <DEDUP_REMOVED lines=148> */
.L_x_641:
[----:B------:R-:W-:Y:S05]  /*1790*/  BSYNC B0 ;  /* 0x0000000000007941 */ /* 0x000fea0003800000 */
.L_x_640:
        /* <DEDUP_REMOVED lines=20> */
.L_x_642:
        /* <DEDUP_REMOVED lines=10> */
.L_x_1085:


//--------------------- .text._ZN5flash44flash_bwd_dq_dk_dv_loop_seqk_parallel_kernelI23Flash_bwd_kernel_traitsILi128ELi64ELi128ELi8ELi2ELi4ELi2ELb0ELb0EN7cutlass10bfloat16_tE19Flash_kernel_traitsILi128ELi64ELi128ELi8ES3_EELb1ELb1ELb0ELb0ELb0ELb0ELb0EEEvNS_16Flash_bwd_paramsE --------------------------
	.section	.text._ZN5flash44flash_bwd_dq_dk_dv_loop_seqk_parallel_kernelI23Flash_bwd_kernel_traitsILi128ELi64ELi128ELi8ELi2ELi4ELi2ELb0ELb0EN7cutlass10bfloat16_tE19Flash_kernel_traitsILi128ELi64ELi128ELi8ES3_EELb1ELb1ELb0ELb0ELb0ELb0ELb0EEEvNS_16Flash_bwd_paramsE,"ax",@progbits
	.align	128
        .global         _ZN5flash44flash_bwd_dq_dk_dv_loop_seqk_parallel_kernelI23Flash_bwd_kernel_traitsILi128ELi64ELi128ELi8ELi2ELi4ELi2ELb0ELb0EN7cutlass10bfloat16_tE19Flash_kernel_traitsILi128ELi64ELi128ELi8ES3_EELb1ELb1ELb0ELb0ELb0ELb0ELb0EEEvNS_16Flash_bwd_paramsE
        .type           _ZN5flash44flash_bwd_dq_dk_dv_loop_seqk_parallel_kernelI23Flash_bwd_kernel_traitsILi128ELi64ELi128ELi8ELi2ELi4ELi2ELb0ELb0EN7cutlass10bfloat16_tE19Flash_kernel_traitsILi128ELi64ELi128ELi8ES3_EELb1ELb1ELb0ELb0ELb0ELb0ELb0EEEvNS_16Flash_bwd_paramsE,@function
        .size           _ZN5flash44flash_bwd_dq_dk_dv_loop_seqk_parallel_kernelI23Flash_bwd_kernel_traitsILi128ELi64ELi128ELi8ELi2ELi4ELi2ELb0ELb0EN7cutlass10bfloat16_tE19Flash_kernel_traitsILi128ELi64ELi128ELi8ES3_EELb1ELb1ELb0ELb0ELb0ELb0ELb0EEEvNS_16Flash_bwd_paramsE,(.L_x_1086 - _ZN5flash44flash_bwd_dq_dk_dv_loop_seqk_parallel_kernelI23Flash_bwd_kernel_traitsILi128ELi64ELi128ELi8ELi2ELi4ELi2ELb0ELb0EN7cutlass10bfloat16_tE19Flash_kernel_traitsILi128ELi64ELi128ELi8ES3_EELb1ELb1ELb0ELb0ELb0ELb0ELb0EEEvNS_16Flash_bwd_paramsE)
        .other          _ZN5flash44flash_bwd_dq_dk_dv_loop_seqk_parallel_kernelI23Flash_bwd_kernel_traitsILi128ELi64ELi128ELi8ELi2ELi4ELi2ELb0ELb0EN7cutlass10bfloat16_tE19Flash_kernel_traitsILi128ELi64ELi128ELi8ES3_EELb1ELb1ELb0ELb0ELb0ELb0ELb0EEEvNS_16Flash_bwd_paramsE,@"STO_CUDA_ENTRY STV_DEFAULT"
_ZN5flash44flash_bwd_dq_dk_dv_loop_seqk_parallel_kernelI23Flash_bwd_kernel_traitsILi128ELi64ELi128ELi8ELi2ELi4ELi2ELb0ELb0EN7cutlass10bfloat16_tE19Flash_kernel_traitsILi128ELi64ELi128ELi8ES3_EELb1ELb1ELb0ELb0ELb0ELb0ELb0EEEvNS_16Flash_bwd_paramsE:
.text._ZN5flash44flash_bwd_dq_dk_dv_loop_seqk_parallel_kernelI23Flash_bwd_kernel_traitsILi128ELi64ELi128ELi8ELi2ELi4ELi2ELb0ELb0EN7cutlass10bfloat16_tE19Flash_kernel_traitsILi128ELi64ELi128ELi8ES3_EELb1ELb1ELb0ELb0ELb0ELb0ELb0EEEvNS_16Flash_bwd_paramsE:
        /* <DEDUP_REMOVED lines=17> */
[----:B------:R-:W3:Y:S08]  /*0110*/  S2UR UR56, SR_CTAID.Z ;  /* 0x00000000003879c3 */ /* 0x000ef00000002700 */
        /* <DEDUP_REMOVED lines=14> */
[----:B------:R-:W-:Y:S01]  /*0200*/  IMAD.IADD R13, R10, 0x1, -R3 ;  /* 0x000000010a0d7824 */ /* 0x000fe200078e0a03 */
[----:B------:R-:W-:Y:S01]  /*0210*/  LOP3.LUT R6, R4, 0xfffffff0, RZ, 0xc0, !PT ;  /* 0xfffffff004067812 */ /* 0x000fe200078ec0ff */
[C---:B------:R-:W-:Y:S01]  /*0220*/  IMAD.IADD R9, R10.reuse, 0x1, -R5 ;  /* 0x000000010a097824 */ /* 0x040fe200078e0a05 */
[--C-:B------:R-:W-:Y:S01]  /*0230*/  SHF.R.S32.HI R3, RZ, 0x5, R0.reuse ;  /* 0x00000005ff037819 */ /* 0x100fe20000011400 */
[C---:B------:R-:W-:Y:S01]  /*0240*/  IMAD.IADD R230, R10.reuse, 0x1, -R7 ;  /* 0x000000010ae67824 */ /* 0x040fe200078e0a07 */
[----:B------:R-:W-:Y:S01]  /*0250*/  SHF.R.S32.HI R5, RZ, 0x1f, R0 ;  /* 0x0000001fff057819 */ /* 0x000fe20000011400 */
[----:B------:R-:W-:Y:S01]  /*0260*/  IMAD.IADD R10, R10, 0x1, -R6 ;  /* 0x000000010a0a7824 */ /* 0x000fe200078e0a06 */
[----:B------:R-:W-:-:S02]  /*0270*/  SHF.R.S32.HI R8, RZ, 0x2, R2 ;  /* 0x00000002ff087819 */ /* 0x000fc40000011402 */
[----:B------:R-:W-:Y:S02]  /*0280*/  SHF.R.S32.HI R2, RZ, 0x1f, R2 ;  /* 0x0000001fff027819 */ /* 0x000fe40000011402 */
[-C--:B------:R-:W-:Y:S02]  /*0290*/  LEA.HI R7, R0, R3.reuse, RZ, 0x1 ;  /* 0x0000000300077211 */ /* 0x080fe400078f08ff */
[----:B------:R-:W-:Y:S02]  /*02a0*/  LEA.HI R0, R5, R3, RZ, 0x2 ;  /* 0x0000000305007211 */ /* 0x000fe400078f10ff */
[----:B------:R-:W-:Y:S02]  /*02b0*/  SHF.R.S32.HI R6, RZ, 0x4, R4 ;  /* 0x00000004ff067819 */ /* 0x000fe40000011404 */
[----:B------:R-:W-:Y:S02]  /*02c0*/  LEA.HI R5, R2, R8, RZ, 0x3 ;  /* 0x0000000802057211 */ /* 0x000fe400078f18ff */
[----:B------:R-:W-:-:S02]  /*02d0*/  LOP3.LUT R2, R0, 0xfffffffc, RZ, 0xc0, !PT ;  /* 0xfffffffc00027812 */ /* 0x000fc400078ec0ff */
[----:B------:R-:W-:Y:S02]  /*02e0*/  LOP3.LUT R7, R7, 0xfffffffe, RZ, 0xc0, !PT ;  /* 0xfffffffe07077812 */ /* 0x000fe400078ec0ff */
[----:B------:R-:W-:Y:S01]  /*02f0*/  LEA.HI R0, R4, R6, RZ, 0x1 ;  /* 0x0000000604007211 */ /* 0x000fe200078f08ff */
[----:B------:R-:W-:Y:S01]  /*0300*/  IMAD.IADD R11, R3, 0x1, -R2 ;  /* 0x00000001030b7824 */ /* 0x000fe200078e0a02 */
[----:B------:R-:W-:Y:S01]  /*0310*/  LOP3.LUT R4, R5, 0xfffffff8, RZ, 0xc0, !PT ;  /* 0xfffffff805047812 */ /* 0x000fe200078ec0ff */
[----:B------:R-:W-:Y:S01]  /*0320*/  IMAD.IADD R15, R3, 0x1, -R7 ;  /* 0x00000001030f7824 */ /* 0x000fe200078e0a07 */
[----:B------:R-:W-:Y:S01]  /*0330*/  LOP3.LUT R0, R0, 0xfffffffe, RZ, 0xc0, !PT ;  /* 0xfffffffe00007812 */ /* 0x000fe200078ec0ff */
[----:B------:R-:W-:Y:S01]  /*0340*/  IMAD.SHL.U32 R2, R230, 0x40, RZ ;  /* 0x00000040e6027824 */ /* 0x000fe200078e00ff */
[----:B------:R-:W-:Y:S01]  /*0350*/  SHF.R.S32.HI R3, RZ, 0x1f, R9 ;  /* 0x0000001fff037819 */ /* 0x000fe20000011409 */
[----:B------:R-:W-:Y:S01]  /*0360*/  IMAD.IADD R8, R8, 0x1, -R4 ;  /* 0x0000000108087824 */ /* 0x000fe200078e0a04 */
[----:B------:R-:W-:Y:S01]  /*0370*/  SHF.R.S32.HI R247, RZ, 0x6, R247 ;  /* 0x00000006fff77819 */ /* 0x000fe200000114f7 */
[----:B------:R-:W-:Y:S01]  /*0380*/  IMAD.IADD R7, R6, 0x1, -R0 ;  /* 0x0000000106077824 */ /* 0x000fe200078e0a00 */
[----:B------:R-:W-:Y:S01]  /*0390*/  LEA.HI R242, R3, R9, RZ, 0x2 ;  /* 0x0000000903f27211 */ /* 0x000fe200078f10ff */
[----:B------:R1:W-:Y:S01]  /*03a0*/  STL [R1], R15 ;  /* 0x0000000f01007387 */ /* 0x0003e20000100800 */
[----:B------:R-:W-:Y:S01]  /*03b0*/  LOP3.LUT R0, R2, 0x1c0, RZ, 0xc0, !PT ;  /* 0x000001c002007812 */ /* 0x000fe200078ec0ff */
[----:B------:R-:W-:Y:S01]  /*03c0*/  IMAD.SHL.U32 R2, R11, 0x10, RZ ;  /* 0x000000100b027824 */ /* 0x000fe200078e00ff */
[----:B------:R-:W-:Y:S01]  /*03d0*/  SHF.R.S32.HI R3, RZ, 0x1f, R10 ;  /* 0x0000001fff037819 */ /* 0x000fe2000001140a */
[----:B------:R-:W-:Y:S01]  /*03e0*/  IMAD.SHL.U32 R6, R7, 0x200, RZ ;  /* 0x0000020007067824 */ /* 0x000fe200078e00ff */
[----:B------:R-:W-:-:S02]  /*03f0*/  LOP3.LUT R210, R0, 0x8, R237, 0xf8, !PT ;  /* 0x0000000800d27812 */ /* 0x000fc400078ef8ed */
[----:B------:R-:W-:Y:S02]  /*0400*/  SHF.R.U32.HI R5, RZ, 0x3, R0 ;  /* 0x00000003ff057819 */ /* 0x000fe40000011600 */
[----:B------:R-:W-:Y:S01]  /*0410*/  LEA.HI R12, R3, R10, RZ, 0x3 ;  /* 0x0000000a030c7211 */ /* 0x000fe200078f18ff */
[----:B------:R-:W-:Y:S01]  /*0420*/  IMAD.SHL.U32 R3, R7, 0x20, RZ ;  /* 0x0000002007037824 */ /* 0x000fe200078e00ff */
[----:B------:R-:W-:Y:S01]  /*0430*/  LOP3.LUT R206, R0, 0x30, R2, 0xf8, !PT ;  /* 0x0000003000ce7812 */ /* 0x000fe200078ef802 */
[----:B------:R-:W-:Y:S01]  /*0440*/  IMAD R0, R247, 0x800, R6 ;  /* 0x00000800f7007824 */ /* 0x000fe200078e0206 */
[----:B------:R-:W-:Y:S02]  /*0450*/  LOP3.LUT R210, R210, R5, RZ, 0x3c, !PT ;  /* 0x00000005d2d27212 */ /* 0x000fe400078e3cff */
[----:B------:R-:W-:Y:S02]  /*0460*/  LOP3.LUT R2, R12, 0xfffffff8, RZ, 0xc0, !PT ;  /* 0xfffffff80c027812 */ /* 0x000fe400078ec0ff */
[----:B------:R-:W-:Y:S01]  /*0470*/  LOP3.LUT R4, R8, 0x1, RZ, 0xc0, !PT ;  /* 0x0000000108047812 */ /* 0x000fe200078ec0ff */
[----:B------:R-:W-:Y:S01]  /*0480*/  IMAD.IADD R210, R0, 0x1, R210 ;  /* 0x0000000100d27824 */ /* 0x000fe200078e02d2 */
[----:B------:R-:W-:Y:S01]  /*0490*/  SHF.R.S32.HI R0, RZ, 0x7, R14 ;  /* 0x00000007ff007819 */ /* 0x000fe2000001140e */
[----:B------:R-:W-:Y:S01]  /*04a0*/  IMAD.IADD R16, R10, 0x1, -R2 ;  /* 0x000000010a107824 */ /* 0x000fe200078e0a02 */
[----:B------:R-:W-:Y:S01]  /*04b0*/  ISETP.NE.U32.AND P0, PT, R4, 0x1, PT ;  /* 0x000000010400780c */ /* 0x000fe20003f05070 */
[----:B------:R-:W-:Y:S01]  /*04c0*/  IMAD.SHL.U32 R2, R13, 0x2, RZ ;  /* 0x000000020d027824 */ /* 0x000fe200078e00ff */
[----:B------:R-:W-:Y:S01]  /*04d0*/  LOP3.LUT R3, R3, 0x20, RZ, 0xc0, !PT ;  /* 0x0000002003037812 */ /* 0x000fe200078ec0ff */
[----:B------:R-:W-:Y:S01]  /*04e0*/  IMAD.SHL.U32 R4, R247, 0x8, RZ ;  /* 0x00000008f7047824 */ /* 0x000fe200078e00ff */
[----:B------:R-:W-:Y:S01]  /*04f0*/  LOP3.LUT R206, R206, 0x8, R237, 0xf8, !PT ;  /* 0x00000008cece7812 */ /* 0x000fe200078ef8ed */
[--C-:B------:R-:W-:Y:S01]  /*0500*/  IMAD R11, R11, 0x400, R2.reuse ;  /* 0x000004000b0b7824 */ /* 0x100fe200078e0202 */
[----:B------:R-:W-:Y:S01]  /*0510*/  R2P PR, R8, 0x6 ;  /* 0x0000000608007804 */ /* 0x000fe20000000000 */
[C---:B------:R-:W-:Y:S01]  /*0520*/  IMAD R9, R0.reuse, 0x1000, R2 ;  /* 0x0000100000097824 */ /* 0x040fe200078e0202 */
[----:B------:R-:W-:Y:S01]  /*0530*/  LOP3.LUT R205, R3, 0x18, R4, 0xf8, !PT ;  /* 0x0000001803cd7812 */ /* 0x000fe200078ef804 */
[----:B------:R-:W-:Y:S01]  /*0540*/  IMAD.SHL.U32 R2, R0, 0x8, RZ ;  /* 0x0000000800027824 */ /* 0x000fe200078e00ff */
[----:B------:R-:W-:Y:S01]  /*0550*/  LOP3.LUT R206, R6, R206, R5, 0xf6, !PT ;  /* 0x000000ce06ce7212 */ /* 0x000fe200078ef605 */
[----:B------:R-:W-:Y:S01]  /*0560*/  IMAD.SHL.U32 R0, R8, 0x40, RZ ;  /* 0x0000004008007824 */ /* 0x000fe200078e00ff */
[----:B------:R-:W-:Y:S01]  /*0570*/  LOP3.LUT P4, RZ, R230, 0x2, RZ, 0xc0, !PT ;  /* 0x00000002e6ff7812 */ /* 0x000fe2000788c0ff */
[----:B------:R-:W-:Y:S01]  /*0580*/  IMAD.SHL.U32 R4, R7, 0x10, RZ ;  /* 0x0000001007047824 */ /* 0x000fe200078e00ff */
[----:B------:R-:W-:Y:S01]  /*0590*/  LOP3.LUT R2, R2, 0x8, RZ, 0xc0, !PT ;  /* 0x0000000802027812 */ /* 0x000fe200078ec0ff */
[----:B------:R-:W-:Y:S01]  /*05a0*/  IMAD.SHL.U32 R5, R247, 0x20, RZ ;  /* 0x00000020f7057824 */ /* 0x000fe200078e00ff */
[----:B------:R-:W-:Y:S01]  /*05b0*/  LOP3.LUT R0, R0, 0x1c0, RZ, 0xc0, !PT ;  /* 0x000001c000007812 */ /* 0x000fe200078ec0ff */
[----:B------:R-:W-:Y:S01]  /*05c0*/  IMAD.SHL.U32 R6, R7, 0x8, RZ ;  /* 0x0000000807067824 */ /* 0x000fe200078e00ff */
[----:B------:R-:W-:Y:S01]  /*05d0*/  LOP3.LUT R10, R2, 0x10, R4, 0xf8, !PT ;  /* 0x00000010020a7812 */ /* 0x000fe200078ef804 */
[----:B------:R1:W-:Y:S01]  /*05e0*/  STL [R1+0x10], R16 ;  /* 0x0000101001007387 */ /* 0x0003e20000100800 */
[----:B------:R-:W-:Y:S01]  /*05f0*/  LOP3.LUT R4, R0, 0x20, R5, 0xf8, !PT ;  /* 0x0000002000047812 */ /* 0x000fe200078ef805 */
[----:B------:R-:W-:Y:S01]  /*0600*/  IMAD.SHL.U32 R5, R16, 0x40, RZ ;  /* 0x0000004010057824 */ /* 0x000fe200078e00ff */
[----:B------:R-:W-:-:S02]  /*0610*/  SHF.R.U32.HI R3, RZ, 0x3, R0 ;  /* 0x00000003ff037819 */ /* 0x000fc40000011600 */
[C---:B------:R-:W-:Y:S01]  /*0620*/  LOP3.LUT P3, RZ, R230.reuse, 0x4, RZ, 0xc0, !PT ;  /* 0x00000004e6ff7812 */ /* 0x040fe2000786c0ff */
[----:B------:R-:W-:Y:S01]  /*0630*/  IMAD.SHL.U32 R230, R230, 0x8, RZ ;  /* 0x00000008e6e67824 */ /* 0x000fe200078e00ff */
[----:B------:R-:W-:Y:S02]  /*0640*/  LOP3.LUT R5, R5, 0x1c0, RZ, 0xc0, !PT ;  /* 0x000001c005057812 */ /* 0x000fe400078ec0ff */
[----:B------:R-:W-:Y:S01]  /*0650*/  LOP3.LUT R8, R3, R0, R2, 0x1e, !PT ;  /* 0x0000000003087212 */ /* 0x000fe200078e1e02 */
[----:B------:R-:W-:Y:S01]  /*0660*/  IMAD.SHL.U32 R0, R12, 0x40, RZ ;  /* 0x000000400c007824 */ /* 0x000fe200078e00ff */
[----:B------:R-:W-:Y:S01]  /*0670*/  LOP3.LUT R3, R4, R3, RZ, 0x3c, !PT ;  /* 0x0000000304037212 */ /* 0x000fe200078e3cff */
[----:B------:R-:W-:Y:S01]  /*0680*/  IMAD R2, R15, 0x400, R9 ;  /* 0x000004000f027824 */ /* 0x000fe200078e0209 */
[----:B------:R-:W-:Y:S01]  /*0690*/  LOP3.LUT R4, R5, 0x8, R6, 0xf8, !PT ;  /* 0x0000000805047812 */ /* 0x000fe200078ef806 */
[----:B------:R-:W-:Y:S01]  /*06a0*/  IMAD.IADD R8, R11, 0x1, R8 ;  /* 0x000000010b087824 */ /* 0x000fe200078e0208 */
[----:B------:R-:W-:Y:S01]  /*06b0*/  SHF.R.U32.HI R6, RZ, 0x3, R5 ;  /* 0x00000003ff067819 */ /* 0x000fe20000011605 */
[----:B------:R-:W-:Y:S01]  /*06c0*/  IMAD.IADD R232, R3, 0x1, R2 ;  /* 0x0000000103e87824 */ /* 0x000fe200078e0202 */
[----:B------:R-:W-:-:S02]  /*06d0*/  LOP3.LUT R0, R0, 0xfffffe00, RZ, 0xc0, !PT ;  /* 0xfffffe0000007812 */ /* 0x000fc400078ec0ff */
[----:B------:R-:W-:Y:S02]  /*06e0*/  LOP3.LUT R2, R4, R6, RZ, 0x3c, !PT ;  /* 0x0000000604027212 */ /* 0x000fe400078e3cff */
[C-C-:B------:R-:W-:Y:S01]  /*06f0*/  LOP3.LUT R4, R6.reuse, R10, R5.reuse, 0x1e, !PT ;  /* 0x0000000a06047212 */ /* 0x140fe200078e1e05 */
[----:B------:R-:W-:Y:S01]  /*0700*/  IMAD R3, R15, 0x400, R0 ;  /* 0x000004000f037824 */ /* 0x000fe200078e0200 */
[----:B------:R-:W-:Y:S02]  /*0710*/  LOP3.LUT R205, R6, R205, R5, 0x1e, !PT ;  /* 0x000000cd06cd7212 */ /* 0x000fe400078e1e05 */
[-C--:B------:R-:W-:Y:S01]  /*0720*/  LOP3.LUT R216, R4, R0.reuse, RZ, 0xfc, !PT ;  /* 0x0000000004d87212 */ /* 0x080fe200078efcff */
[----:B------:R-:W-:Y:S01]  /*0730*/  IMAD.IADD R214, R3, 0x1, R2 ;  /* 0x0000000103d67824 */ /* 0x000fe200078e0202 */
[----:B------:R-:W-:Y:S01]  /*0740*/  LOP3.LUT R205, R205, R0, RZ, 0xfc, !PT ;  /* 0x00000000cdcd7212 */ /* 0x000fe200078efcff */
[----:B------:R-:W-:Y:S01]  /*0750*/  IMAD.U32 R0, RZ, RZ, UR5 ;  /* 0x00000005ff007e24 */ /* 0x000fe2000f8e00ff */
[----:B------:R-:W-:Y:S01]  /*0760*/  USHF.R.S32.HI UR5, URZ, 0x1f, UR49 ;  /* 0x0000001f3f057899 */ /* 0x000fe20008011431 */
[----:B------:R-:W-:Y:S01]  /*0770*/  IMAD.U32 R3, RZ, RZ, UR6 ;  /* 0x00000006ff037e24 */ /* 0x000fe2000f8e00ff */
[----:B------:R-:W-:Y:S01]  /*0780*/  USHF.R.S32.HI UR6, URZ, 0x1f, UR56 ;  /* 0x0000001f3f067899 */ /* 0x000fe20008011438 */
[----:B------:R-:W-:Y:S01]  /*0790*/  IMAD.MOV.U32 R2, RZ, RZ, 0x20 ;  /* 0x00000020ff027424 */ /* 0x000fe200078e00ff */
[----:B------:R-:W-:Y:S01]  /*07a0*/  LEA R232, R232, UR4, 0x1 ;  /* 0x00000004e8e87c11 */ /* 0x000fe2000f8e08ff */
[----:B------:R-:W-:Y:S01]  /*07b0*/  IMAD.MOV.U32 R0, RZ, RZ, 0x40 ;  /* 0x00000040ff007424 */ /* 0x000fe200078e00ff */
[----:B------:R-:W-:Y:S01]  /*07c0*/  LEA R210, R210, UR4, 0x1 ;  /* 0x00000004d2d27c11 */ /* 0x000fe2000f8e08ff */
[----:B------:R-:W-:Y:S01]  /*07d0*/  IMAD.U32 R3, RZ, RZ, UR5 ;  /* 0x00000005ff037e24 */ /* 0x000fe2000f8e00ff */
[----:B------:R-:W-:Y:S01]  /*07e0*/  UIADD3 UR5, UR4, 0xc000, URZ ;  /* 0x0000c00004057890 */ /* 0x000fe2000fffe03f */
[C---:B------:R-:W-:Y:S01]  /*07f0*/  SEL R211, R2.reuse, 0xffffffe0, !P4 ;  /* 0xffffffe002d37807 */ /* 0x040fe20006000000 */
[----:B------:R-:W-:Y:S01]  /*0800*/  IMAD.U32 R3, RZ, RZ, UR6 ;  /* 0x00000006ff037e24 */ /* 0x000fe2000f8e00ff */
[----:B------:R-:W-:-:S02]  /*0810*/  SEL R2, R2, 0xffffffe0, !P1 ;  /* 0xffffffe002027807 */ /* 0x000fc40004800000 */
[----:B------:R-:W-:Y:S01]  /*0820*/  SEL R212, R0, 0xffffffc0, !P3 ;  /* 0xffffffc000d47807 */ /* 0x000fe20005800000 */
[----:B------:R-:W-:Y:S01]  /*0830*/  IMAD.IADD R211, R211, 0x1, R210 ;  /* 0x00000001d3d37824 */ /* 0x000fe200078e02d2 */
[----:B------:R-:W-:Y:S01]  /*0840*/  LEA R251, R8, UR5, 0x1 ;  /* 0x0000000508fb7c11 */ /* 0x000fe2000f8e08ff */
[----:B------:R-:W-:Y:S01]  /*0850*/  IMAD.IADD R233, R232, 0x1, R2 ;  /* 0x00000001e8e97824 */ /* 0x000fe200078e0202 */
[----:B------:R-:W-:Y:S01]  /*0860*/  SEL R0, R0, 0xffffffc0, !P2 ;  /* 0xffffffc000007807 */ /* 0x000fe20005000000 */
[----:B------:R-:W-:Y:S01]  /*0870*/  IMAD.IADD R213, R212, 0x1, R210 ;  /* 0x00000001d4d57824 */ /* 0x000fe200078e02d2 */
[----:B------:R-:W-:Y:S01]  /*0880*/  SEL R234, R234, 0x10, !P0 ;  /* 0x00000010eaea7807 */ /* 0x000fe20004000000 */
[C---:B------:R-:W-:Y:S01]  /*0890*/  VIADD R3, R251.reuse, 0x420 ;  /* 0x00000420fb037836 */ /* 0x040fe20000000000 */
[----:B------:R-:W-:Y:S01]  /*08a0*/  SHF.R.S32.HI R242, RZ, 0x2, R242 ;  /* 0x00000002fff27819 */ /* 0x000fe200000114f2 */
[----:B------:R-:W-:Y:S01]  /*08b0*/  IMAD.IADD R4, R2, 0x1, R251 ;  /* 0x0000000102047824 */ /* 0x000fe200078e02fb */
[----:B------:R-:W-:Y:S01]  /*08c0*/  SHF.R.S32.HI R237, RZ, 0x3, R237 ;  /* 0x00000003ffed7819 */ /* 0x000fe200000114ed */
[C---:B------:R-:W-:Y:S01]  /*08d0*/  @P1 VIADD R3, R251.reuse, 0x3e0 ;  /* 0x000003e0fb031836 */ /* 0x040fe20000000000 */
[----:B------:R-:W-:Y:S01]  /*08e0*/  LEA R206, R206, UR4, 0x1 ;  /* 0x00000004cece7c11 */ /* 0x000fe2000f8e08ff */
[--C-:B------:R-:W-:Y:S01]  /*08f0*/  IMAD.IADD R252, R251, 0x1, R0.reuse ;  /* 0x00000001fbfc7824 */ /* 0x100fe200078e0200 */
[----:B------:R1:W-:Y:S01]  /*0900*/  STL [R1+0x4], R4 ;  /* 0x0000040401007387 */ /* 0x0003e20000100800 */
[----:B------:R-:W-:Y:S01]  /*0910*/  IMAD.IADD R2, R4, 0x1, R0 ;  /* 0x0000000104027824 */ /* 0x000fe200078e0200 */
[----:B------:R-:W-:Y:S01]  /*0920*/  LEA R205, R205, UR5, 0x1 ;  /* 0x00000005cdcd7c11 */ /* 0x000fe2000f8e08ff */
[----:B------:R-:W-:Y:S01]  /*0930*/  IMAD.IADD R0, R0, 0x1, R3 ;  /* 0x0000000100007824 */ /* 0x000fe200078e0203 */
[----:B------:R1:W-:Y:S01]  /*0940*/  STL [R1+0x14], R3 ;  /* 0x0000140301007387 */ /* 0x0003e20000100800 */
[----:B------:R-:W-:-:S02]  /*0950*/  IMAD.IADD R235, R232, 0x1, R234 ;  /* 0x00000001e8eb7824 */ /* 0x000fc400078e02ea */
[----:B------:R-:W-:Y:S01]  /*0960*/  IMAD R242, R15, 0x10, R242 ;  /* 0x000000100ff27824 */ /* 0x000fe200078e02f2 */
[----:B------:R1:W-:Y:S01]  /*0970*/  STL [R1+0x8], R2 ;  /* 0x0000080201007387 */ /* 0x0003e20000100800 */
[----:B------:R-:W-:Y:S02]  /*0980*/  IMAD.IADD R212, R212, 0x1, R211 ;  /* 0x00000001d4d47824 */ /* 0x000fe400078e02d3 */
[----:B------:R-:W-:Y:S01]  /*0990*/  IMAD.IADD R234, R234, 0x1, R233 ;  /* 0x00000001eaea7824 */ /* 0x000fe200078e02e9 */
[----:B------:R1:W-:Y:S06]  /*09a0*/  STL [R1+0xc], R0 ;  /* 0x00000c0001007387 */ /* 0x0003ec0000100800 */
.L_x_713:
        /* <DEDUP_REMOVED lines=18> */
[----:B---34-:R-:W-:Y:S01]  /*0ad0*/  IMAD.U32 R4, RZ, RZ, UR10 ;  /* 0x0000000aff047e24 */ /* 0x018fe2000f8e00ff */
        /* <DEDUP_REMOVED lines=26> */
[----:B------:R-:W-:Y:S01]  /*0c80*/  UMOV UR5, 0xffffffff ;  /* 0xffffffff00057882 */ /* 0x000fe20000000000 */
[----:B------:R-:W-:Y:S02]  /*0c90*/  UMOV UR36, 0xffffffff ;  /* 0xffffffff00247882 */ /* 0x000fe40000000000 */
[----:B------:R-:W-:Y:S02]  /*0ca0*/  @!UP3 UISETP.NE.AND.EX UP0, UPT, UR9, URZ, UPT, UP0 ;  /* 0x0000003f0900b28c */ /* 0x000fe4000bf05300 */
[----:B------:R-:W-:Y:S01]  /*0cb0*/  USHF.L.U32 UR29, UR19, 0x7, URZ ;  /* 0x00000007131d7899 */ /* 0x000fe2000800063f */
[----:B--2---:R-:W-:Y:S02]  /*0cc0*/  @P1 R2UR UR28, R7 ;  /* 0x00000000071c12ca */ /* 0x004fe400000e0000 */
[----:B---3--:R-:W-:-:S02]  /*0cd0*/  @P0 R2UR UR16, R5 ;  /* 0x00000000051002ca */ /* 0x008fc400000e0000 */
[----:B------:R-:W-:Y:S01]  /*0ce0*/  ISETP.NE.U32.AND P0, PT, RZ, UR6, PT ;  /* 0x00000006ff007c0c */ /* 0x000fe2000bf05070 */
[----:B------:R-:W-:-:S03]  /*0cf0*/  @!UP3 ULDC UR6, c[0x0][0x2cc] ;  /* 0x0000b3000006bab9 */ /* 0x000fc60000000800 */
[----:B------:R-:W-:Y:S01]  /*0d00*/  ISETP.NE.AND.EX P0, PT, RZ, UR7, PT, P0 ;  /* 0x00000007ff007c0c */ /* 0x000fe2000bf05300 */
[----:B------:R-:W-:-:S03]  /*0d10*/  @!UP3 USEL UR7, UR6, URZ, UP0 ;  /* 0x0000003f0607b287 */ /* 0x000fc60008000000 */
[----:B------:R-:W-:-:S03]  /*0d20*/  ULDC UR6, c[0x0][0x2c8] ;  /* 0x0000b20000067ab9 */ /* 0x000fc60000000800 */
        /* <DEDUP_REMOVED lines=11> */
.L_x_643:
        /* <DEDUP_REMOVED lines=80> */
[----:B------:R-:W-:Y:S02]  /*12e0*/  ULDC.U8 UR14, c[0x0][0x480] ;  /* 0x00012000000e7ab9 */ /* 0x000fe40000000000 */
[----:B------:R-:W-:Y:S01]  /*12f0*/  ULDC UR34, c[0x0][0x2c4] ;  /* 0x0000b10000227ab9 */ /* 0x000fe20000000800 */
[----:B------:R-:W-:Y:S02]  /*1300*/  UIADD3.X UR17, UR32, UR35, URZ, UP2, !UPT ;  /* 0x0000002320117290 */ /* 0x000fe400097fe43f */
[----:B------:R-:W-:Y:S02]  /*1310*/  UIMAD UR9, UR9, UR11, URZ ;  /* 0x0000000b090972a4 */ /* 0x000fe4000f8e023f */
[----:B------:R-:W-:-:S02]  /*1320*/  @UP0 UIADD3 UR31, UR28, UR36, URZ ;  /* 0x000000241c1f0290 */ /* 0x000fc4000fffe03f */
[----:B------:R-:W-:Y:S02]  /*1330*/  UIMAD UR18, UR8, UR17, UR9 ;  /* 0x00000011081272a4 */ /* 0x000fe4000f8e0209 */
[----:B------:R-:W-:Y:S01]  /*1340*/  @!P1 IMAD.IADD R2, R2, 0x1, -R5 ;  /* 0x0000000102029824 */ /* 0x000fe200078e0a05 */
[----:B------:R-:W-:Y:S01]  /*1350*/  @!P1 IADD3 R0, R0, 0x1, RZ ;  /* 0x0000000100009810 */ /* 0x000fe20007ffe0ff */
[----:B------:R-:W-:Y:S01]  /*1360*/  UISETP.NE.AND UP4, UPT, UR14, URZ, UPT ;  /* 0x0000003f0e00728c */ /* 0x000fe2000bf85270 */
[----:B------:R-:W-:Y:S01]  /*1370*/  PLOP3.LUT P1, PT, PT, PT, UP0, 0x80, 0x0 ;  /* 0x000000000000781c */ /* 0x000fe20003f2f008 */
[----:B------:R-:W-:Y:S01]  /*1380*/  @UP3 UIMAD UR17, UR49, UR34, URZ ;  /* 0x00000022311132a4 */ /* 0x000fe2000f8e023f */
[----:B------:R-:W-:Y:S01]  /*1390*/  ISETP.GE.U32.AND P0, PT, R2, R5, PT ;  /* 0x000000050200720c */ /* 0x000fe20003f06070 */
[----:B------:R-:W-:Y:S01]  /*13a0*/  @UP0 ULDC.64 UR14, c[0x0][0x250] ;  /* 0x00009400000e0ab9 */ /* 0x000fe20000000a00 */
[----:B------:R-:W-:Y:S01]  /*13b0*/  LOP3.LUT R2, R6, UR56, RZ, 0x3c, !PT ;  /* 0x0000003806027c12 */ /* 0x000fe2000f8e3cff */
[----:B------:R-:W-:-:S02]  /*13c0*/  @!UP1 UIADD3 UR50, UR39, UR40, URZ ;  /* 0x0000002827329290 */ /* 0x000fc4000fffe03f */
[----:B------:R-:W-:Y:S01]  /*13d0*/  @UP0 UIMAD.WIDE.U32 UR20, UR31, UR14, URZ ;  /* 0x0000000e1f1402a5 */ /* 0x000fe2000f8e003f */
[----:B------:R-:W-:Y:S01]  /*13e0*/  ISETP.GE.AND P2, PT, R2, RZ, PT ;  /* 0x000000ff0200720c */ /* 0x000fe20003f46270 */
[----:B------:R-:W-:Y:S02]  /*13f0*/  UIMAD.WIDE.U32 UR40, UR8, UR11, URZ ;  /* 0x0000000b082872a5 */ /* 0x000fe4000f8e003f */
[----:B------:R-:W-:Y:S02]  /*1400*/  @UP3 USEL UR11, UR17, UR5, !UP1 ;  /* 0x00000005110b3287 */ /* 0x000fe4000c800000 */
[----:B------:R-:W-:Y:S02]  /*1410*/  @!UP3 UIMAD UR9, UR49, UR60, UR56 ;  /* 0x0000003c3109b2a4 */ /* 0x000fe4000f8e0238 */
[----:B------:R-:W-:Y:S01]  /*1420*/  @P0 VIADD R0, R0, 0x1 ;  /* 0x0000000100000836 */ /* 0x000fe20000000000 */
[----:B------:R-:W-:Y:S01]  /*1430*/  UIMAD UR48, UR56, UR61, URZ ;  /* 0x0000003d383072a4 */ /* 0x000fe2000f8e023f */
[----:B------:R-:W-:Y:S01]  /*1440*/  PLOP3.LUT P0, PT, PT, PT, UP3, 0x80, 0x0 ;  /* 0x000000000000781c */ /* 0x000fe20003f0f038 */
[----:B------:R-:W-:Y:S01]  /*1450*/  @UP0 UIMAD UR31, UR31, UR15, URZ ;  /* 0x0000000f1f1f02a4 */ /* 0x000fe2000f8e023f */
[----:B------:R-:W-:Y:S01]  /*1460*/  IMAD.MOV.U32 R13, RZ, RZ, R0 ;  /* 0x000000ffff0d7224 */ /* 0x000fe200078e0000 */
[----:B------:R-:W-:Y:S01]  /*1470*/  @UP3 ULDC UR8, c[0x0][0x2e4] ;  /* 0x0000b90000083ab9 */ /* 0x000fe20000000800 */
[----:B------:R-:W-:-:S02]  /*1480*/  USHF.R.S32.HI UR44, URZ, 0x6, UR25 ;  /* 0x000000063f2c7899 */ /* 0x000fc40008011419 */
[----:B------:R-:W-:Y:S01]  /*1490*/  @UP3 UIMAD UR25, UR56, UR8, UR11 ;  /* 0x00000008381932a4 */ /* 0x000fe2000f8e020b */
[----:B------:R-:W-:Y:S01]  /*14a0*/  @!P2 IADD3 R13, -R13, RZ, RZ ;  /* 0x000000ff0d0da210 */ /* 0x000fe20007ffe1ff */
[----:B------:R-:W-:Y:S01]  /*14b0*/  USEL UR51, UR47, URZ, UP4 ;  /* 0x0000003f2f337287 */ /* 0x000fe2000a000000 */
[----:B------:R-:W-:Y:S01]  /*14c0*/  @!P3 LOP3.LUT R13, RZ, R6, RZ, 0x33, !PT ;  /* 0x00000006ff0db212 */ /* 0x000fe200078e33ff */
[----:B------:R-:W-:Y:S02]  /*14d0*/  @!UP3 UIMAD UR25, UR9, UR34, URZ ;  /* 0x000000220919b2a4 */ /* 0x000fe4000f8e023f */
[----:B------:R-:W-:Y:S02]  /*14e0*/  UIADD3 UR47, UR41, UR18, URZ ;  /* 0x00000012292f7290 */ /* 0x000fe4000fffe03f */
[----:B------:R-:W-:Y:S02]  /*14f0*/  USHF.R.S32.HI UR37, URZ, 0x1f, UR29 ;  /* 0x0000001f3f257899 */ /* 0x000fe4000801141d */
[----:B------:R-:W-:-:S02]  /*1500*/  USEL UR53, UR30, URZ, UP4 ;  /* 0x0000003f1e357287 */ /* 0x000fc4000a000000 */
[----:B------:R-:W-:Y:S02]  /*1510*/  USHF.R.S32.HI UR52, URZ, 0x1f, UR48 ;  /* 0x0000001f3f347899 */ /* 0x000fe40008011430 */
[----:B------:R-:W-:Y:S02]  /*1520*/  @UP0 UIADD3 UR35, UR21, UR31, URZ ;  /* 0x0000001f15230290 */ /* 0x000fe4000fffe03f */
        /* <DEDUP_REMOVED lines=16> */
.L_x_645:
        /* <DEDUP_REMOVED lines=13> */
.L_x_646:
        /* <DEDUP_REMOVED lines=11> */
.L_x_647:
[----:B------:R-:W-:-:S04]  /*17b0*/  UIMAD UR5, UR49, UR60, UR56 ;  /* 0x0000003c310572a4 */ /* 0x000fc8000f8e0238 */
[----:B------:R-:W-:-:S12]  /*17c0*/  UIMAD UR5, UR5, UR58, URZ ;  /* 0x0000003a050572a4 */ /* 0x000fd8000f8e023f */
.L_x_648:
[----:B------:R-:W1:Y:S01]  /*17d0*/  S2R R15, SR_TID.X ;  /* 0x00000000000f7919 */ /* 0x000e620000002100 */
[----:B------:R-:W2:Y:S01]  /*17e0*/  LDC.64 R8, c[0x0][0x420] ;  /* 0x00010800ff087b82 */ /* 0x000ea20000000a00 */
[----:B------:R-:W-:Y:S01]  /*17f0*/  SHF.R.S32.HI R22, RZ, 0x1f, R237 ;  /* 0x0000001fff167819 */ /* 0x000fe200000114ed */
[----:B------:R-:W-:Y:S01]  /*1800*/  UIADD3 UR33, UR10, UR5, URZ ;  /* 0x000000050a217290 */ /* 0x000fe2000fffe03f */
[----:B------:R-:W-:Y:S01]  /*1810*/  IADD3 R4, P2, R237, UR10, RZ ;  /* 0x0000000aed047c10 */ /* 0x000fe2000ff5e0ff */
[----:B------:R-:W-:Y:S01]  /*1820*/  UIADD3 UR5, -UR16, UR24, UR29 ;  /* 0x0000001810057290 */ /* 0x000fe2000fffe11d */
[--C-:B------:R-:W-:Y:S01]  /*1830*/  SHF.R.S32.HI R231, RZ, 0x1f, R230.reuse ;  /* 0x0000001fffe77819 */ /* 0x100fe200000114e6 */
[----:B------:R-:W-:Y:S01]  /*1840*/  UIMAD UR9, UR61, UR60, URZ ;  /* 0x0000003c3d0972a4 */ /* 0x000fe2000f8e023f */
[----:B------:R-:W-:Y:S01]  /*1850*/  IADD3.X R0, R22, UR32, RZ, P2, !PT ;  /* 0x0000002016007c10 */ /* 0x000fe200097fe4ff */
[----:B------:R-:W-:Y:S01]  /*1860*/  ULDC UR11, c[0x0][0x398] ;  /* 0x0000e600000b7ab9 */ /* 0x000fe20000000800 */
[----:B------:R-:W-:Y:S01]  /*1870*/  IADD3 R2, P0, R230, UR8, RZ ;  /* 0x00000008e6027c10 */ /* 0x000fe2000ff1e0ff */
[----:B------:R-:W-:Y:S01]  /*1880*/  USHF.R.S32.HI UR31, URZ, 0x1f, UR56 ;  /* 0x0000001f3f1f7899 */ /* 0x000fe20008011438 */
[----:B------:R-:W-:Y:S01]  /*1890*/  BSSY B1, `(.L_x_644) ;  /* 0x0000a83000017945 */ /* 0x000fe20003800000 */
[----:B------:R-:W-:Y:S01]  /*18a0*/  UIADD3 UR5, UR5, -UR11, URZ ;  /* 0x8000000b05057290 */ /* 0x000fe2000fffe03f */
[----:B------:R-:W-:Y:S01]  /*18b0*/  IADD3.X R3, R231, UR50, RZ, P0, !PT ;  /* 0x00000032e7037c10 */ /* 0x000fe200087fe4ff */
[----:B------:R-:W-:Y:S01]  /*18c0*/  IMAD R5, R0, UR26, RZ ;  /* 0x0000001a00057c24 */ /* 0x000fe2000f8e02ff */
[----:B------:R-:W-:Y:S01]  /*18d0*/  ULDC.64 UR22, c[0x0][0x258] ;  /* 0x0000960000167ab9 */ /* 0x000fe20000000a00 */
[----:B------:R-:W-:Y:S01]  /*18e0*/  ULDC.64 UR20, c[0x0][0x428] ;  /* 0x00010a0000147ab9 */ /* 0x000fe20000000a00 */
[----:B------:R-:W-:Y:S01]  /*18f0*/  UIADD3 UR41, UR10, UR25, URZ ;  /* 0x000000190a297290 */ /* 0x000fe2000fffe03f */
[C---:B------:R-:W-:Y:S01]  /*1900*/  IMAD R7, R4.reuse, UR27, R5 ;  /* 0x0000001b04077c24 */ /* 0x040fe2000f8e0205 */
[----:B------:R-:W-:Y:S01]  /*1910*/  USHF.L.U32 UR8, UR9, 0x6, URZ ;  /* 0x0000000609087899 */ /* 0x000fe2000800063f */
[----:B------:R-:W-:Y:S01]  /*1920*/  IMAD.WIDE.U32 R4, R4, UR26, R230 ;  /* 0x0000001a04047c25 */ /* 0x000fe2000f8e00e6 */
[----:B------:R-:W-:-:S02]  /*1930*/  UIMAD UR30, UR31, UR22, URZ ;  /* 0x000000161f1e72a4 */ /* 0x000fc4000f8e023f */
[----:B------:R-:W-:Y:S01]  /*1940*/  UIMAD UR25, UR31, UR20, URZ ;  /* 0x000000141f1972a4 */ /* 0x000fe2000f8e023f */
[C---:B--2---:R-:W-:Y:S01]  /*1950*/  IMAD R0, R8.reuse, UR32, RZ ;  /* 0x0000002008007c24 */ /* 0x044fe2000f8e02ff */
[----:B------:R-:W-:Y:S01]  /*1960*/  USHF.R.S32.HI UR31, URZ, 0x1f, UR5 ;  /* 0x0000001f3f1f7899 */ /* 0x000fe20008011405 */
[----:B------:R-:W-:Y:S01]  /*1970*/  IMAD.WIDE.U32 R2, R8, UR10, R2 ;  /* 0x0000000a08027c25 */ /* 0x000fe2000f8e0002 */
[----:B------:R-:W-:Y:S01]  /*1980*/  USHF.R.S32.HI UR11, URZ, 0x1f, UR8 ;  /* 0x0000001f3f0b7899 */ /* 0x000fe20008011408 */
[----:B------:R-:W-:Y:S01]  /*1990*/  IADD3 R4, P0, R4, UR55, RZ ;  /* 0x0000003704047c10 */ /* 0x000fe2000ff1e0ff */
[----:B------:R-:W-:Y:S01]  /*19a0*/  UIMAD UR21, UR56, UR21, UR25 ;  /* 0x00000015381572a4 */ /* 0x000fe2000f8e0219 */
[----:B------:R-:W-:Y:S01]  /*19b0*/  IMAD R0, R9, UR10, R0 ;  /* 0x0000000a09007c24 */ /* 0x000fe2000f8e0200 */
[----:B-1----:R-:W-:Y:S01]  /*19c0*/  SHF.R.S32.HI R6, RZ, 0x1f, R15 ;  /* 0x0000001fff067819 */ /* 0x002fe2000001140f */
[----:B------:R-:W-:Y:S01]  /*19d0*/  UIADD3 UR10, UP2, UP1, UR40, UR8, UR48 ;  /* 0x00000008280a7290 */ /* 0x000fe2000f95e030 */
[----:B------:R-:W-:Y:S01]  /*19e0*/  IADD3.X R5, R5, UR46, R7, P0, !PT ;  /* 0x0000002e05057c10 */ /* 0x000fe200087fe407 */
[----:B------:R-:W-:Y:S01]  /*19f0*/  ULEA.HI UR25, UR31, UR5, URZ, 0x6 ;  /* 0x000000051f197291 */ /* 0x000fe2000f8f303f */
[----:B------:R-:W-:Y:S01]  /*1a00*/  LEA.HI R6, R6, R15, RZ, 0x5 ;  /* 0x0000000f06067211 */ /* 0x000fe200078f28ff */
[----:B------:R-:W-:Y:S01]  /*1a10*/  IMAD.IADD R3, R3, 0x1, R0 ;  /* 0x0000000103037824 */ /* 0x000fe200078e0200 */
[----:B------:R-:W-:Y:S01]  /*1a20*/  UIADD3.X UR8, UR47, UR11, UR52, UP2, UP1 ;  /* 0x0000000b2f087290 */ /* 0x000fe200097e2434 */
[----:B------:R-:W-:Y:S01]  /*1a30*/  IMAD.U32 R7, RZ, RZ, UR22 ;  /* 0x00000016ff077e24 */ /* 0x000fe2000f8e00ff */
[----:B------:R-:W-:Y:S01]  /*1a40*/  LOP3.LUT R10, R6, 0xffffffe0, RZ, 0xc0, !PT ;  /* 0xffffffe0060a7812 */ /* 0x000fe200078ec0ff */
[----:B------:R-:W-:Y:S01]  /*1a50*/  UIADD3 UR10, UP2, UP1, UR53, UR10, UR54 ;  /* 0x0000000a350a7290 */ /* 0x000fe2000f95e036 */
[----:B------:R-:W-:Y:S01]  /*1a60*/  SHF.R.S32.HI R0, RZ, 0x5, R6 ;  /* 0x00000005ff007819 */ /* 0x000fe20000011406 */
[----:B------:R-:W-:Y:S01]  /*1a70*/  USHF.R.S32.HI UR25, URZ, 0x6, UR25 ;  /* 0x000000063f197899 */ /* 0x000fe20008011419 */
[----:B------:R-:W-:Y:S01]  /*1a80*/  IMAD.U32 R6, RZ, RZ, UR20 ;  /* 0x00000014ff067e24 */ /* 0x000fe2000f8e00ff */
[----:B------:R-:W-:Y:S01]  /*1a90*/  UIADD3.X UR8, UR51, UR8, UR45, UP2, UP1 ;  /* 0x0000000833087290 */ /* 0x000fe200097e242d */
[----:B------:R-:W-:Y:S01]  /*1aa0*/  IMAD.IADD R15, R15, 0x1, -R10 ;  /* 0x000000010f0f7824 */ /* 0x000fe200078e0a0a */
[----:B------:R-:W-:Y:S01]  /*1ab0*/  UISETP.LT.AND UP1, UPT, URZ, UR25, UPT ;  /* 0x000000193f00728c */ /* 0x000fe2000bf21270 */
[----:B------:R-:W-:Y:S01]  /*1ac0*/  IMAD.WIDE.U32 R2, R6, UR56, R2 ;  /* 0x0000003806027c25 */ /* 0x000fe2000f8e0002 */
[----:B------:R-:W-:Y:S01]  /*1ad0*/  ULDC.64 UR38, c[0x0][0x400] ;  /* 0x0001000000267ab9 */ /* 0x000fe20000000a00 */
[----:B------:R-:W-:-:S02]  /*1ae0*/  UIMAD UR23, UR56, UR23, UR30 ;  /* 0x00000017381772a4 */ /* 0x000fc4000f8e021e */
[----:B------:R-:W-:Y:S01]  /*1af0*/  IMAD R0, R0, UR9, R15 ;  /* 0x0000000900007c24 */ /* 0x000fe2000f8e020f */
[----:B------:R-:W-:Y:S01]  /*1b00*/  USEL UR25, URZ, UR25, !UP1 ;  /* 0x000000193f197287 */ /* 0x000fe2000c800000 */
[----:B------:R-:W-:Y:S01]  /*1b10*/  VIADD R3, R3, UR21 ;  /* 0x0000001503037c36 */ /* 0x000fe20008000000 */
[----:B------:R-:W-:Y:S01]  /*1b20*/  ULDC.64 UR20, c[0x0][0x478] ;  /* 0x00011e0000147ab9 */ /* 0x000fe20000000a00 */
[----:B------:R-:W-:Y:S01]  /*1b30*/  IMAD.WIDE.U32 R4, R7, UR56, R4 ;  /* 0x0000003807047c25 */ /* 0x000fe2000f8e0004 */
[C---:B------:R-:W-:Y:S01]  /*1b40*/  IADD3 R6, P0, R0.reuse, UR10, RZ ;  /* 0x0000000a00067c10 */ /* 0x040fe2000ff1e0ff */
[----:B------:R-:W-:Y:S02]  /*1b50*/  UISETP.GT.AND UP1, UPT, UR44, UR25, UPT ;  /* 0x000000192c00728c */ /* 0x000fe4000bf24270 */
[----:B------:R-:W-:Y:S01]  /*1b60*/  UIMAD.WIDE UR32, UR33, 0x4, UR20 ;  /* 0x00000004212078a5 */ /* 0x000fe2000f8e0214 */
[----:B------:R-:W-:Y:S01]  /*1b70*/  LEA.HI.X.SX32 R0, R0, UR8, 0x1, P0 ;  /* 0x0000000800007c11 */ /* 0x000fe200080f0eff */
[-C--:B------:R-:W-:Y:S01]  /*1b80*/  IMAD.WIDE.U32 R2, R237, R8.reuse, R2 ;  /* 0x00000008ed027225 */ /* 0x080fe200078e0002 */
[C---:B------:R-:W-:Y:S01]  /*1b90*/  LEA R218, P0, R6.reuse, UR38, 0x2 ;  /* 0x0000002606da7c11 */ /* 0x040fe2000f8010ff */
[----:B------:R-:W-:Y:S01]  /*1ba0*/  ULDC.64 UR8, c[0x0][0x210] ;  /* 0x0000840000087ab9 */ /* 0x000fe20000000a00 */
[----:B------:R-:W-:Y:S01]  /*1bb0*/  ULDC.64 UR30, c[0x0][0x3e0] ;  /* 0x0000f800001e7ab9 */ /* 0x000fe20000000a00 */
[----:B------:R-:W-:Y:S01]  /*1bc0*/  ULDC.64 UR42, c[0x0][0x2b0] ;  /* 0x0000ac00002a7ab9 */ /* 0x000fe20000000a00 */
[----:B------:R-:W-:Y:S01]  /*1bd0*/  LEA.HI.X R219, R6, UR39, R0, 0x2, P0 ;  /* 0x0000002706db7c11 */ /* 0x000fe200080f1400 */
[----:B------:R-:W-:Y:S01]  /*1be0*/  IMAD R0, R22, R8, RZ ;  /* 0x0000000816007224 */ /* 0x000fe200078e02ff */
[----:B------:R-:W-:Y:S01]  /*1bf0*/  PLOP3.LUT P0, PT, PT, PT, UP1, 0x80, 0x0 ;  /* 0x000000000000781c */ /* 0x000fe20003f0f018 */
[----:B------:R-:W-:Y:S01]  /*1c00*/  VIADD R11, R5, UR23 ;  /* 0x00000017050b7c36 */ /* 0x000fe20008000000 */
[----:B------:R-:W-:Y:S01]  /*1c10*/  LEA R240, P3, R4, UR8, 0x1 ;  /* 0x0000000804f07c11 */ /* 0x000fe2000f8608ff */
[----:B------:R-:W-:Y:S01]  /*1c20*/  IMAD R0, R237, R9, R0 ;  /* 0x00000009ed007224 */ /* 0x000fe200078e0200 */
[----:B------:R-:W-:Y:S01]  /*1c30*/  LEA R238, P2, R2, UR30, 0x1 ;  /* 0x0000001e02ee7c11 */ /* 0x000fe2000f8408ff */
[----:B------:R-:W-:Y:S01]  /*1c40*/  UIADD3 UR11, UR44, -0x1, URZ ;  /* 0xffffffff2c0b7890 */ /* 0x000fe2000fffe03f */
[----:B------:R-:W-:Y:S01]  /*1c50*/  VIADD R12, R230, 0x40 ;  /* 0x00000040e60c7836 */ /* 0x000fe20000000000 */
[----:B------:R-:W-:Y:S01]  /*1c60*/  UIMAD.WIDE UR20, UR41, 0x4, UR42 ;  /* 0x00000004291478a5 */ /* 0x000fe2000f8e022a */
        /* <DEDUP_REMOVED lines=25> */
.L_x_650:
        /* <DEDUP_REMOVED lines=19> */
.L_x_651:
[----:B------:R-:W-:Y:S01]  /*1f30*/  UIMAD UR5, UR37, UR8, URZ ;  /* 0x00000008250572a4 */ /* 0x000fe2000f8e023f */
[----:B------:R-:W-:Y:S01]  /*1f40*/  IMAD.U32 R2, RZ, RZ, UR8 ;  /* 0x00000008ff027e24 */ /* 0x000fe2000f8e00ff */
[----:B------:R-:W-:Y:S01]  /*1f50*/  UIMAD UR16, UR19, -0x80, UR16 ;  /* 0xffffff80131078a4 */ /* 0x000fe2000f8e0210 */
[C---:B------:R-:W-:Y:S01]  /*1f60*/  VIADD R0, R237.reuse, 0x20 ;  /* 0x00000020ed007836 */ /* 0x040fe20000000000 */
[----:B------:R-:W-:Y:S01]  /*1f70*/  UIMAD UR5, UR29, UR9, UR5 ;  /* 0x000000091d0572a4 */ /* 0x000fe2000f8e0205 */
[----:B------:R-:W-:Y:S01]  /*1f80*/  IMAD.WIDE.U32 R2, R2, UR29, R230 ;  /* 0x0000001d02027c25 */ /* 0x000fe2000f8e00e6 */
[----:B------:R-:W-:Y:S01]  /*1f90*/  USHF.R.S32.HI UR20, URZ, 0x1f, UR56 ;  /* 0x0000001f3f147899 */ /* 0x000fe20008011438 */
[C---:B------:R-:W-:Y:S01]  /*1fa0*/  IADD3 R4, R237.reuse, 0x40, RZ ;  /* 0x00000040ed047810 */ /* 0x040fe20007ffe0ff */
        /* <DEDUP_REMOVED lines=30> */
.L_x_653:
[----:B------:R-:W-:Y:S05]  /*2190*/  BSYNC B0 ;  /* 0x0000000000007941 */ /* 0x000fea0003800000 */
.L_x_652:
        /* <DEDUP_REMOVED lines=18> */
.L_x_655:
[----:B------:R-:W-:Y:S05]  /*22c0*/  BSYNC B0 ;  /* 0x0000000000007941 */ /* 0x000fea0003800000 */
.L_x_654:
        /* <DEDUP_REMOVED lines=18> */
.L_x_657:
[----:B------:R-:W-:Y:S05]  /*23f0*/  BSYNC B0 ;  /* 0x0000000000007941 */ /* 0x000fea0003800000 */
.L_x_656:
        /* <DEDUP_REMOVED lines=18> */
.L_x_659:
[----:B------:R-:W-:Y:S05]  /*2520*/  BSYNC B0 ;  /* 0x0000000000007941 */ /* 0x000fea0003800000 */
.L_x_658:
        /* <DEDUP_REMOVED lines=30> */
.L_x_661:
[----:B------:R-:W-:Y:S05]  /*2710*/  BSYNC B0 ;  /* 0x0000000000007941 */ /* 0x000fea0003800000 */
.L_x_660:
        /* <DEDUP_REMOVED lines=18> */
.L_x_663:
[----:B------:R-:W-:Y:S05]  /*2840*/  BSYNC B0 ;  /* 0x0000000000007941 */ /* 0x000fea0003800000 */
.L_x_662:
        /* <DEDUP_REMOVED lines=18> */
.L_x_665:
[----:B------:R-:W-:Y:S05]  /*2970*/  BSYNC B0 ;  /* 0x0000000000007941 */ /* 0x000fea0003800000 */
.L_x_664:
[----:B------:R-:W-:Y:S05]  /*2980*/  @P2 BRA `(.L_x_666) ;  /* 0x0000009400cc2947 */ /* 0x000fea0003800000 */
[----:B------:R-:W-:Y:S01]  /*2990*/  IADD3 R0, P0, R237, 0x60, RZ ;  /* 0x00000060ed007810 */ /* 0x000fe20007f1e0ff */
[----:B-1234-:R-:W-:Y:S01]  /*29a0*/  IMAD.MOV.U32 R4, RZ, RZ, R2 ;  /* 0x000000ffff047224 */ /* 0x01efe200078e0002 */
        /* <DEDUP_REMOVED lines=16> */
.L_x_649:
[----:B------:R-:W-:Y:S01]  /*2ab0*/  PLOP3.LUT P0, PT, PT, PT, UP4, 0x80, 0x0 ;  /* 0x000000000000781c */ /* 0x000fe20003f0f048 */
[C---:B------:R-:W-:Y:S01]  /*2ac0*/  IMAD.SHL.U32 R0, R237.reuse, 0x40, RZ ;  /* 0x00000040ed007824 */ /* 0x040fe200078e00ff */
[----:B------:R-:W-:Y:S01]  /*2ad0*/  UIMAD UR5, UR11, -0x40, UR24 ;  /* 0xffffffc00b0578a4 */ /* 0x000fe2000f8e0218 */
[----:B------:R-:W-:Y:S01]  /*2ae0*/  VIADD R17, R237, 0x20 ;  /* 0x00000020ed117836 */ /* 0x000fe20000000000 */
[----:B------:R-:W-:Y:S01]  /*2af0*/  ULEA.HI UR10, UR11, UR11, URZ, 0x1 ;  /* 0x0000000b0b0a7291 */ /* 0x000fe2000f8f083f */
[----:B------:R-:W-:Y:S01]  /*2b00*/  BSSY B0, `(.L_x_667) ;  /* 0x000001e000007945 */ /* 0x000fe20003800000 */
[----:B------:R-:W-:-:S07]  /*2b10*/  LOP3.LUT R0, R0, 0x1c0, RZ, 0xc0, !PT ;  /* 0x000001c000007812 */ /* 0x000fce00078ec0ff */
[----:B------:R-:W-:Y:S01]  /*2b20*/  @P0 BAR.SYNC.DEFER_BLOCKING 0x0 ;  /* 0x0000000000000b1d */ /* 0x000fe20000010000 */
[----:B------:R-:W-:Y:S01]  /*2b30*/  LOP3.LUT R7, R0, 0x38, R230, 0xf8, !PT ;  /* 0x0000003800077812 */ /* 0x000fe200078ef8e6 */
[----:B------:R-:W-:Y:S01]  /*2b40*/  ULOP3.LUT UR10, UR10, 0xfffffffe, URZ, 0xc0, !UPT ;  /* 0xfffffffe0a0a7892 */ /* 0x000fe2000f8ec03f */
[----:B------:R-:W-:Y:S02]  /*2b50*/  SHF.R.U32.HI R6, RZ, 0x3, R0 ;  /* 0x00000003ff067819 */ /* 0x000fe40000011600 */
[----:B------:R-:W-:Y:S01]  /*2b60*/  ISETP.GE.AND P4, PT, R237, UR5, PT ;  /* 0x00000005ed007c0c */ /* 0x000fe2000bf86270 */
[----:B------:R-:W-:Y:S01]  /*2b70*/  UIADD3 UR10, UR11, -UR10, URZ ;  /* 0x8000000a0b0a7290 */ /* 0x000fe2000fffe03f */
[----:B------:R-:W-:Y:S02]  /*2b80*/  LOP3.LUT R6, R7, R6, RZ, 0x3c, !PT ;  /* 0x0000000607067212 */ /* 0x000fe400078e3cff */
[----:B------:R-:W-:Y:S01]  /*2b90*/  ISETP.GE.AND P3, PT, R17, UR5, PT ;  /* 0x0000000511007c0c */ /* 0x000fe2000bf66270 */
[----:B------:R-:W-:-:S02]  /*2ba0*/  UISETP.NE.AND UP0, UPT, UR10, 0x1, UPT ;  /* 0x000000010a00788c */ /* 0x000fc4000bf05270 */
[----:B------:R-:W-:-:S05]  /*2bb0*/  IMAD R6, R247, 0x200, R6 ;  /* 0x00000200f7067824 */ /* 0x000fca00078e0206 */
[----:B------:R-:W-:-:S05]  /*2bc0*/  LEA R0, R6, UR4, 0x1 ;  /* 0x0000000406007c11 */ /* 0x000fca000f8e08ff */
        /* <DEDUP_REMOVED lines=17> */
.L_x_668:
[----:B------:R-:W-:Y:S05]  /*2ce0*/  BSYNC B0 ;  /* 0x0000000000007941 */ /* 0x000fea0003800000 */
.L_x_667:
        /* <DEDUP_REMOVED lines=27> */
.L_x_670:
[----:B------:R-:W-:Y:S05]  /*2ea0*/  BSYNC B0 ;  /* 0x0000000000007941 */ /* 0x000fea0003800000 */
.L_x_669:
        /* <DEDUP_REMOVED lines=12> */
.L_x_672:
        /* <DEDUP_REMOVED lines=20> */
.L_x_673:
[----:B------:R-:W-:Y:S05]  /*30b0*/  BSYNC B0 ;  /* 0x0000000000007941 */ /* 0x000fea0003800000 */
.L_x_671:
        /* <DEDUP_REMOVED lines=13> */
.L_x_675:
[----:B------:R-:W-:Y:S01]  /*3190*/  ULDC UR32, c[0x0][0x2d0] ;  /* 0x0000b40000207ab9 */ /* 0x000fe20000000800 */
[----:B-1----:R-:W-:Y:S01]  /*31a0*/  IMAD.U32 R3, RZ, RZ, UR26 ;  /* 0x0000001aff037e24 */ /* 0x002fe2000f8e00ff */
[----:B------:R-:W-:Y:S01]  /*31b0*/  ISETP.GE.AND P2, PT, R230, UR32, PT ;  /* 0x00000020e6007c0c */ /* 0x000fe2000bf46270 */
[----:B------:R-:W-:Y:S01]  /*31c0*/  IMAD.U32 R5, RZ, RZ, UR27 ;  /* 0x0000001bff057e24 */ /* 0x000fe2000f8e00ff */
        /* <DEDUP_REMOVED lines=16> */
[----:B-----5:R-:W-:-:S05]  /*32d0*/  IMAD.U32 R3, RZ, RZ, UR10 ;  /* 0x0000000aff037e24 */ /* 0x020fca000f8e00ff */
        /* <DEDUP_REMOVED lines=8> */
.L_x_676:
[----:B------:R-:W-:Y:S05]  /*3360*/  BSYNC B0 ;  /* 0x0000000000007941 */ /* 0x000fea0003800000 */
.L_x_674:
[----:B------:R-:W-:Y:S01]  /*3370*/  UIMAD UR8, UR37, UR6, URZ ;  /* 0x00000006250872a4 */ /* 0x000fe2000f8e023f */
[----:B-1----:R-:W-:Y:S01]  /*3380*/  IMAD.U32 R2, RZ, RZ, UR6 ;  /* 0x00000006ff027e24 */ /* 0x002fe2000f8e00ff */
[----:B------:R-:W-:Y:S01]  /*3390*/  ULDC.64 UR26, c[0x0][0x260] ;  /* 0x00009800001a7ab9 */ /* 0x000fe20000000a00 */
[----:B------:R-:W-:Y:S01]  /*33a0*/  VIADD R7, R242, 0x8 ;  /* 0x00000008f2077836 */ /* 0x000fe20000000000 */
[----:B------:R-:W-:Y:S01]  /*33b0*/  UIMAD UR9, UR29, UR7, UR8 ;  /* 0x000000071d0972a4 */ /* 0x000fe2000f8e0208 */
[----:B------:R-:W-:Y:S01]  /*33c0*/  IMAD.WIDE.U32 R2, R2, UR29, R230 ;  /* 0x0000001d02027c25 */ /* 0x000fe2000f8e00e6 */
[----:B------:R-:W-:Y:S01]  /*33d0*/  UIMAD UR8, UR19, -0x80, UR16 ;  /* 0xffffff80130878a4 */ /* 0x000fe2000f8e0210 */
[----:B------:R-:W-:Y:S01]  /*33e0*/  BSSY B0, `(.L_x_677) ;  /* 0x0000030000007945 */ /* 0x000fe20003800000 */
[----:B------:R-:W-:Y:S01]  /*33f0*/  ISETP.GE.AND P2, PT, R7, UR5, PT ;  /* 0x0000000507007c0c */ /* 0x000fe2000bf46270 */
[----:B------:R-:W-:Y:S01]  /*3400*/  VIADD R6, R242, 0x20 ;  /* 0x00000020f2067836 */ /* 0x000fe20000000000 */
[----:B------:R-:W-:Y:S01]  /*3410*/  IADD3 R4, P0, R2, UR17, RZ ;  /* 0x0000001102047c10 */ /* 0x000fe2000ff1e0ff */
[----:B------:R-:W-:Y:S01]  /*3420*/  IMAD.U32 R5, RZ, RZ, UR9 ;  /* 0x00000009ff057e24 */ /* 0x000fe2000f8e00ff */
[----:B------:R-:W-:Y:S01]  /*3430*/  ISETP.GE.AND P5, PT, R237, UR8, PT ;  /* 0x00000008ed007c0c */ /* 0x000fe2000bfa6270 */
[----:B------:R-:W-:Y:S01]  /*3440*/  VIADD R16, R242, 0x28 ;  /* 0x00000028f2107836 */ /* 0x000fe20000000000 */
[----:B------:R-:W-:Y:S01]  /*3450*/  P2R R21, PR, RZ, 0x4 ;  /* 0x00000004ff157803 */ /* 0x000fe20000000000 */
[----:B------:R-:W-:Y:S01]  /*3460*/  IMAD R2, R14, UR26, RZ ;  /* 0x0000001a0e027c24 */ /* 0x000fe2000f8e02ff */
[----:B------:R-:W-:-:S02]  /*3470*/  IADD3.X R5, R3, UR18, R5, P0, !PT ;  /* 0x0000001203057c10 */ /* 0x000fc400087fe405 */
[----:B------:R-:W-:Y:S01]  /*3480*/  ISETP.GE.AND P0, PT, R6, UR5, PT ;  /* 0x0000000506007c0c */ /* 0x000fe2000bf06270 */
[C---:B------:R-:W-:Y:S01]  /*3490*/  IMAD R2, R13.reuse, UR27, R2 ;  /* 0x0000001b0d027c24 */ /* 0x040fe2000f8e0202 */
[----:B------:R-:W-:Y:S01]  /*34a0*/  ISETP.GE.AND P2, PT, R242, UR5, PT ;  /* 0x00000005f2007c0c */ /* 0x000fe2000bf46270 */
[----:B------:R-:W-:Y:S01]  /*34b0*/  IMAD.WIDE.U32 R4, R13, UR26, R4 ;  /* 0x0000001a0d047c25 */ /* 0x000fe2000f8e0004 */
[----:B------:R-:W-:Y:S02]  /*34c0*/  P2R R20, PR, RZ, 0x1 ;  /* 0x00000001ff147803 */ /* 0x000fe40000000000 */
[----:B------:R-:W-:Y:S01]  /*34d0*/  ISETP.GE.AND P0, PT, R16, UR5, PT ;  /* 0x0000000510007c0c */ /* 0x000fe2000bf06270 */
[----:B------:R1:W-:Y:S01]  /*34e0*/  @P5 STS.128 [R0+0xc000], RZ ;  /* 0x00c000ff00005388 */ /* 0x0003e20000000c00 */
[----:B------:R-:W-:Y:S01]  /*34f0*/  P2R R19, PR, RZ, 0x4 ;  /* 0x00000004ff137803 */ /* 0x000fe20000000000 */
[----:B------:R-:W-:Y:S01]  /*3500*/  IMAD.IADD R9, R5, 0x1, R2 ;  /* 0x0000000105097824 */ /* 0x000fe200078e0202 */
[----:B------:R-:W-:Y:S01]  /*3510*/  P2R R18, PR, RZ, 0x1 ;  /* 0x00000001ff127803 */ /* 0x000fe20000000000 */
[----:B------:R1:W-:Y:S01]  /*3520*/  @P5 STS.128 [R0+0x10000], RZ ;  /* 0x010000ff00005388 */ /* 0x0003e20000000c00 */
[----:B------:R-:W-:Y:S07]  /*3530*/  @P5 BRA `(.L_x_678) ;  /* 0x0000000000685947 */ /* 0x000fee0003800000 */
        /* <DEDUP_REMOVED lines=8> */
[----:B------:R-:W5:Y:S01]  /*35c0*/  @!P0 LDC.64 R6, c[0x0][0x218] ;  /* 0x00008600ff068b82 */ /* 0x000f620000000a00 */
[----:B------:R1:W-:Y:S01]  /*35d0*/  @P0 STS.128 [R0+0xc000], RZ ;  /* 0x00c000ff00000388 */ /* 0x0003e20000000c00 */
[----:B-----5:R-:W-:-:S04]  /*35e0*/  @!P0 LEA R6, P2, R2, R6, 0x1 ;  /* 0x0000000602068211 */ /* 0x020fc800078408ff */
        /* <DEDUP_REMOVED lines=15> */
.L_x_678:
[----:B------:R-:W-:Y:S05]  /*36e0*/  BSYNC B0 ;  /* 0x0000000000007941 */ /* 0x000fea0003800000 */
.L_x_677:
[----:B------:R-:W-:Y:S01]  /*36f0*/  ISETP.GE.AND P4, PT, R17, UR8, PT ;  /* 0x0000000811007c0c */ /* 0x000fe2000bf86270 */
[----:B------:R-:W-:-:S12]  /*3700*/  BSSY B0, `(.L_x_679) ;  /* 0x0000020000007945 */ /* 0x000fd80003800000 */
[----:B------:R1:W-:Y:S04]  /*3710*/  @P4 STS.128 [R0+0xd000], RZ ;  /* 0x00d000ff00004388 */ /* 0x0003e80000000c00 */
[----:B------:R1:W-:Y:S01]  /*3720*/  @P4 STS.128 [R0+0x11000], RZ ;  /* 0x011000ff00004388 */ /* 0x0003e20000000c00 */
[----:B------:R-:W-:Y:S05]  /*3730*/  @P4 BRA `(.L_x_680) ;  /* 0x0000000000704947 */ /* 0x000fea0003800000 */
[----:B-1----:R-:W-:Y:S01]  /*3740*/  IADD3 R6, P0, R237, 0x20, RZ ;  /* 0x00000020ed067810 */ /* 0x002fe20007f1e0ff */
[----:B------:R-:W-:Y:S01]  /*3750*/  ULDC UR5, c[0x0][0x2d0] ;  /* 0x0000b40000057ab9 */ /* 0x000fe20000000800 */
[----:B------:R-:W-:-:S03]  /*3760*/  MOV R3, R9 ;  /* 0x0000000900037202 */ /* 0x000fc60000000f00 */
[----:B------:R-:W-:Y:S01]  /*3770*/  IMAD.X R2, RZ, RZ, R22, P0 ;  /* 0x000000ffff027224 */ /* 0x000fe200000e0616 */
[----:B------:R-:W-:-:S03]  /*3780*/  ISETP.GE.AND P0, PT, R230, UR5, PT ;  /* 0x00000005e6007c0c */ /* 0x000fc6000bf06270 */
[----:B------:R-:W-:Y:S02]  /*3790*/  IMAD R8, R2, UR6, RZ ;  /* 0x0000000602087c24 */ /* 0x000fe4000f8e02ff */
[----:B------:R-:W-:Y:S02]  /*37a0*/  IMAD.MOV.U32 R2, RZ, RZ, R4 ;  /* 0x000000ffff027224 */ /* 0x000fe400078e0004 */
[C---:B------:R-:W-:Y:S02]  /*37b0*/  IMAD R8, R6.reuse, UR7, R8 ;  /* 0x0000000706087c24 */ /* 0x040fe4000f8e0208 */
[----:B------:R-:W-:-:S04]  /*37c0*/  IMAD.WIDE.U32 R2, R6, UR6, R2 ;  /* 0x0000000606027c25 */ /* 0x000fc8000f8e0002 */
[----:B------:R-:W1:Y:S01]  /*37d0*/  @!P0 LDC.64 R10, c[0x0][0x218] ;  /* 0x00008600ff0a8b82 */ /* 0x000e620000000a00 */
        /* <DEDUP_REMOVED lines=18> */
.L_x_680:
[----:B------:R-:W-:Y:S05]  /*3900*/  BSYNC B0 ;  /* 0x0000000000007941 */ /* 0x000fea0003800000 */
.L_x_679:
[----:B------:R-:W-:Y:S01]  /*3910*/  IADD3 R2, R237, 0x40, RZ ;  /* 0x00000040ed027810 */ /* 0x000fe20007ffe0ff */
[----:B------:R-:W-:Y:S03]  /*3920*/  BSSY B0, `(.L_x_681) ;  /* 0x0000021000007945 */ /* 0x000fe60003800000 */
[----:B------:R-:W-:-:S13]  /*3930*/  ISETP.GE.AND P3, PT, R2, UR8, PT ;  /* 0x0000000802007c0c */ /* 0x000fda000bf66270 */
        /* <DEDUP_REMOVED lines=31> */
.L_x_682:
[----:B------:R-:W-:Y:S05]  /*3b30*/  BSYNC B0 ;  /* 0x0000000000007941 */ /* 0x000fea0003800000 */
.L_x_681:
        /* <DEDUP_REMOVED lines=14> */
[----:B------:R-:W5:Y:S01]  /*3c20*/  @!P0 LDC.64 R10, c[0x0][0x218] ;  /* 0x00008600ff0a8b82 */ /* 0x000f620000000a00 */
[----:B-1----:R-:W-:Y:S01]  /*3c30*/  IMAD.IADD R6, R5, 0x1, R2 ;  /* 0x0000000105067824 */ /* 0x002fe200078e0202 */
        /* <DEDUP_REMOVED lines=17> */
.L_x_684:
[----:B------:R-:W-:Y:S05]  /*3d50*/  BSYNC B0 ;  /* 0x0000000000007941 */ /* 0x000fea0003800000 */
.L_x_683:
        /* <DEDUP_REMOVED lines=9> */
[----:B------:R-:W-:Y:S01]  /*3df0*/  IADD3 R4, P0, R2, UR34, RZ ;  /* 0x0000002202047c10 */ /* 0x000fe2000ff1e0ff */
[----:B------:R-:W-:-:S03]  /*3e00*/  IMAD R2, R14, UR6, RZ ;  /* 0x000000060e027c24 */ /* 0x000fc6000f8e02ff */
[----:B------:R-:W-:Y:S01]  /*3e10*/  IADD3.X R5, R3, UR35, R5, P0, !PT ;  /* 0x0000002303057c10 */ /* 0x000fe200087fe405 */
[C---:B------:R-:W-:Y:S02]  /*3e20*/  IMAD R2, R13.reuse, UR7, R2 ;  /* 0x000000070d027c24 */ /* 0x040fe4000f8e0202 */
[----:B------:R-:W-:-:S05]  /*3e30*/  IMAD.WIDE.U32 R4, R13, UR6, R4 ;  /* 0x000000060d047c25 */ /* 0x000fca000f8e0004 */
[----:B------:R-:W-:Y:S01]  /*3e40*/  IADD3 R9, R5, R2, RZ ;  /* 0x0000000205097210 */ /* 0x000fe20007ffe0ff */
[----:B------:R-:W-:Y:S06]  /*3e50*/  @P5 BRA `(.L_x_686) ;  /* 0x0000000000685947 */ /* 0x000fec0003800000 */
        /* <DEDUP_REMOVED lines=26> */
.L_x_686:
[----:B------:R-:W-:Y:S05]  /*4000*/  BSYNC B0 ;  /* 0x0000000000007941 */ /* 0x000fea0003800000 */
.L_x_685:
[----:B------:R1:W-:Y:S01]  /*4010*/  @P4 STS.128 [R0+0x15000], RZ ;  /* 0x015000ff00004388 */ /* 0x0003e20000000c00 */
[----:B------:R-:W-:Y:S03]  /*4020*/  BSSY B0, `(.L_x_687) ;  /* 0x000001f000007945 */ /* 0x000fe60003800000 */
        /* <DEDUP_REMOVED lines=30> */
.L_x_688:
[----:B------:R-:W-:Y:S05]  /*4210*/  BSYNC B0 ;  /* 0x0000000000007941 */ /* 0x000fea0003800000 */
.L_x_687:
        /* <DEDUP_REMOVED lines=32> */
.L_x_690:
[----:B------:R-:W-:Y:S05]  /*4420*/  BSYNC B0 ;  /* 0x0000000000007941 */ /* 0x000fea0003800000 */
.L_x_689:
[----:B------:R1:W-:Y:S01]  /*4430*/  @P2 STS.128 [R0+0x17000], RZ ;  /* 0x017000ff00002388 */ /* 0x0003e20000000c00 */
[----:B------:R-:W-:Y:S03]  /*4440*/  BSSY B0, `(.L_x_691) ;  /* 0x000001d000007945 */ /* 0x000fe60003800000 */
[----:B------:R1:W-:Y:S01]  /*4450*/  @P2 STS.128 [R0+0x1b000], RZ ;  /* 0x01b000ff00002388 */ /* 0x0003e20000000c00 */
[----:B------:R-:W-:Y:S05]  /*4460*/  @P2 BRA `(.L_x_692) ;  /* 0x0000000000682947 */ /* 0x000fea0003800000 */
[----:B------:R-:W-:Y:S01]  /*4470*/  ULDC UR5, c[0x0][0x2d0] ;  /* 0x0000b40000057ab9 */ /* 0x000fe20000000800 */
[----:B------:R-:W-:Y:S01]  /*4480*/  IMAD.MOV.U32 R5, RZ, RZ, R9 ;  /* 0x000000ffff057224 */ /* 0x000fe200078e0009 */
[----:B------:R-:W-:Y:S02]  /*4490*/  ISETP.GE.AND P3, PT, R230, UR5, PT ;  /* 0x00000005e6007c0c */ /* 0x000fe4000bf66270 */
[----:B------:R-:W-:Y:S02]  /*44a0*/  ISETP.GE.AND P2, PT, R12, UR5, PT ;  /* 0x000000050c007c0c */ /* 0x000fe4000bf46270 */
[----:B------:R-:W-:-:S05]  /*44b0*/  IADD3 R2, P0, R237, 0x60, RZ ;  /* 0x00000060ed027810 */ /* 0x000fca0007f1e0ff */
[----:B------:R-:W-:Y:S02]  /*44c0*/  IMAD.X R3, RZ, RZ, R22, P0 ;  /* 0x000000ffff037224 */ /* 0x000fe400000e0616 */
[----:B------:R-:W-:Y:S02]  /*44d0*/  IMAD.WIDE.U32 R4, R2, UR14, R4 ;  /* 0x0000000e02047c25 */ /* 0x000fe4000f8e0004 */
[----:B-1----:R-:W1:Y:S01]  /*44e0*/  @!P3 LDC.64 R6, c[0x0][0x220] ;  /* 0x00008800ff06bb82 */ /* 0x002e620000000a00 */
[----:B------:R1:W-:Y:S01]  /*44f0*/  @P3 STS.128 [R0+0x17000], RZ ;  /* 0x017000ff00003388 */ /* 0x0003e20000000c00 */
[----:B------:R-:W-:-:S04]  /*4500*/  IMAD R3, R3, UR14, RZ ;  /* 0x0000000e03037c24 */ /* 0x000fc8000f8e02ff */
[----:B------:R-:W-:Y:S02]  /*4510*/  IMAD R2, R2, UR15, R3 ;  /* 0x0000000f02027c24 */ /* 0x000fe4000f8e0203 */
[----:B------:R-:W5:Y:S02]  /*4520*/  @!P2 LDC.64 R8, c[0x0][0x220] ;  /* 0x00008800ff08ab82 */ /* 0x000f640000000a00 */
[----:B------:R-:W-:Y:S01]  /*4530*/  IMAD.IADD R3, R5, 0x1, R2 ;  /* 0x0000000105037824 */ /* 0x000fe200078e0202 */
[----:B-1----:R-:W-:-:S04]  /*4540*/  @!P3 LEA R6, P0, R4, R6, 0x1 ;  /* 0x000000060406b211 */ /* 0x002fc800078008ff */
[C---:B------:R-:W-:Y:S02]  /*4550*/  @!P3 LEA.HI.X R7, R4.reuse, R7, R3, 0x1, P0 ;  /* 0x000000070407b211 */ /* 0x040fe400000f0c03 */
[----:B-----5:R-:W-:-:S03]  /*4560*/  @!P2 LEA R2, P0, R4, R8, 0x1 ;  /* 0x000000080402a211 */ /* 0x020fc600078008ff */
[----:B------:R-:W-:Y:S01]  /*4570*/  @!PT LDS RZ, [RZ] ;  /* 0x00000000fffff984 */ /* 0x000fe20000000800 */
[----:B------:R-:W-:Y:S01]  /*4580*/  @!PT LDS RZ, [RZ] ;  /* 0x00000000fffff984 */ /* 0x000fe20000000800 */
[----:B------:R-:W-:Y:S01]  /*4590*/  @!PT LDS RZ, [RZ] ;  /* 0x00000000fffff984 */ /* 0x000fe20000000800 */
[----:B------:R1:W-:Y:S01]  /*45a0*/  @!P3 LDGSTS.E.BYPASS.LTC128B.128 [R0+0x17000], desc[UR12][R6.64] ;  /* 0x170000000600bfae */ /* 0x0003e2000b901d4c */
[----:B------:R-:W-:-:S03]  /*45b0*/  @!P2 LEA.HI.X R3, R4, R9, R3, 0x1, P0 ;  /* 0x000000090403a211 */ /* 0x000fc600000f0c03 */
[----:B------:R1:W-:Y:S04]  /*45c0*/  @P2 STS.128 [R0+0x1b000], RZ ;  /* 0x01b000ff00002388 */ /* 0x0003e80000000c00 */
[----:B------:R-:W-:Y:S01]  /*45d0*/  @!PT LDS RZ, [RZ] ;  /* 0x00000000fffff984 */ /* 0x000fe20000000800 */
[----:B------:R-:W-:Y:S01]  /*45e0*/  @!PT LDS RZ, [RZ] ;  /* 0x00000000fffff984 */ /* 0x000fe20000000800 */
[----:B------:R-:W-:Y:S01]  /*45f0*/  @!PT LDS RZ, [RZ] ;  /* 0x00000000fffff984 */ /* 0x000fe20000000800 */
[----:B------:R1:W-:Y:S02]  /*4600*/  @!P2 LDGSTS.E.BYPASS.LTC128B.128 [R0+0x1b000], desc[UR12][R2.64+0x80] ;  /* 0x1b0000800200afae */ /* 0x0003e4000b901d4c */
.L_x_692:
[----:B------:R-:W-:Y:S05]  /*4610*/  BSYNC B0 ;  /* 0x0000000000007941 */ /* 0x000fea0003800000 */
.L_x_691:
[----:B------:R-:W2:Y:S01]  /*4620*/  LDC.64 R8, c[0x0][0x3b8] ;  /* 0x0000ee00ff087b82 */ /* 0x000ea20000000a00 */
[----:B------:R-:W2:Y:S01]  /*4630*/  LDL R10, [R1+0x10] ;  /* 0x00001000010a7983 */ /* 0x000ea20000100800 */
[----:B------:R-:W-:Y:S02]  /*4640*/  ISETP.NE.AND P0, PT, R18, RZ, PT ;  /* 0x000000ff1200720c */ /* 0x000fe40003f05270 */
[----:B------:R-:W-:Y:S01]  /*4650*/  ISETP.NE.AND P2, PT, R20, RZ, PT ;  /* 0x000000ff1400720c */ /* 0x000fe20003f45270 */
[----:B-1----:R-:W-:Y:S01]  /*4660*/  IMAD.MOV.U32 R2, RZ, RZ, 0x4 ;  /* 0x00000004ff027424 */ /* 0x002fe200078e00ff */
[----:B------:R-:W-:Y:S01]  /*4670*/  UIMAD UR5, UR49, UR60, UR56 ;  /* 0x0000003c310572a4 */ /* 0x000fe2000f8e0238 */
[----:B------:R-:W-:Y:S01]  /*4680*/  IMAD.MOV.U32 R6, RZ, RZ, 0x4 ;  /* 0x00000004ff067424 */ /* 0x000fe200078e00ff */
[----:B------:R-:W-:Y:S01]  /*4690*/  ISETP.NE.AND P4, PT, R19, RZ, PT ;  /* 0x000000ff1300720c */ /* 0x000fe20003f85270 */
[----:B------:R-:W-:Y:S01]  /*46a0*/  IMAD.WIDE R2, R242, R2, UR20 ;  /* 0x00000014f2027e25 */ /* 0x000fe2000f8e0202 */
[----:B------:R-:W-:Y:S01]  /*46b0*/  USHF.L.U32 UR5, UR5, 0x5, URZ ;  /* 0x0000000505057899 */ /* 0x000fe2000800063f */
[----:B------:R-:W-:Y:S01]  /*46c0*/  ISETP.NE.AND P3, PT, R21, RZ, PT ;  /* 0x000000ff1500720c */ /* 0x000fe20003f65270 */
[----:B------:R-:W0:Y:S01]  /*46d0*/  LDGDEPBAR ;  /* 0x00000000000079af */ /* 0x000e220000000000 */
[----:B------:R-:W-:-:S02]  /*46e0*/  IMAD.MOV.U32 R244, RZ, RZ, 0x7f800000 ;  /* 0x7f800000fff47424 */ /* 0x000fc400078e00ff */
[----:B------:R-:W-:Y:S02]  /*46f0*/  IMAD.MOV.U32 R243, RZ, RZ, 0x7f800000 ;  /* 0x7f800000fff37424 */ /* 0x000fe400078e00ff */
[----:B------:R-:W-:Y:S02]  /*4700*/  IMAD.MOV.U32 R245, RZ, RZ, 0x7f800000 ;  /* 0x7f800000fff57424 */ /* 0x000fe400078e00ff */
[----:B------:R-:W-:Y:S01]  /*4710*/  IMAD.MOV.U32 R246, RZ, RZ, 0x7f800000 ;  /* 0x7f800000fff67424 */ /* 0x000fe200078e00ff */
[----:B--234-:R-:W-:Y:S01]  /*4720*/  SHF.R.S32.HI R0, RZ, 0x1f, R15 ;  /* 0x0000001fff007819 */ /* 0x01cfe2000001140f */
[----:B------:R-:W-:Y:S01]  /*4730*/  IMAD.MOV.U32 R215, RZ, RZ, 0x20 ;  /* 0x00000020ffd77424 */ /* 0x000fe200078e00ff */
[----:B------:R-:W-:Y:S01]  /*4740*/  ULDC UR26, c[0x0][0x2d0] ;  /* 0x0000b400001a7ab9 */ /* 0x000fe20000000800 */
[----:B------:R-:W-:Y:S01]  /*4750*/  IMAD.MOV.U32 R208, RZ, RZ, 0x40 ;  /* 0x00000040ffd07424 */ /* 0x000fe200078e00ff */
[----:B------:R-:W2:Y:S01]  /*4760*/  LDG.E.64 R4, desc[UR12][R8.64+0x8] ;  /* 0x0000080c08047981 */ /* 0x000ea2000c1e1b00 */
[----:B------:R-:W-:Y:S01]  /*4770*/  @!P0 IMAD.WIDE R6, R16, R6, UR20 ;  /* 0x0000001410068e25 */ /* 0x000fe2000f8e0206 */
[----:B------:R-:W-:-:S02]  /*4780*/  USHF.R.S32.HI UR6, URZ, 0x1f, UR5 ;  /* 0x0000001f3f067899 */ /* 0x000fc40008011405 */
[----:B------:R-:W5:Y:S01]  /*4790*/  @!P2 LDG.E R243, desc[UR12][R2.64+0x80] ;  /* 0x0000800c02f3a981 */ /* 0x000f62000c1e1900 */
[----:B------:R-:W-:Y:S01]  /*47a0*/  IMAD.MOV.U32 R236, RZ, RZ, R217 ;  /* 0x000000ffffec7224 */ /* 0x000fe200078e00d9 */
[----:B------:R-:W-:Y:S02]  /*47b0*/  CS2R R158, SRZ ;  /* 0x00000000009e7805 */ /* 0x000fe4000001ff00 */
[----:B------:R-:W-:Y:S01]  /*47c0*/  CS2R R156, SRZ ;  /* 0x00000000009c7805 */ /* 0x000fe2000001ff00 */
[----:B------:R-:W5:Y:S01]  /*47d0*/  @!P0 LDG.E R244, desc[UR12][R6.64] ;  /* 0x0000000c06f48981 */ /* 0x000f62000c1e1900 */
[----:B------:R-:W-:Y:S02]  /*47e0*/  CS2R R162, SRZ ;  /* 0x0000000000a27805 */ /* 0x000fe4000001ff00 */
[----:B------:R-:W-:Y:S02]  /*47f0*/  CS2R R160, SRZ ;  /* 0x0000000000a07805 */ /* 0x000fe4000001ff00 */
[----:B------:R-:W-:Y:S01]  /*4800*/  CS2R R154, SRZ ;  /* 0x00000000009a7805 */ /* 0x000fe2000001ff00 */
[----:B------:R-:W5:Y:S01]  /*4810*/  @!P4 LDG.E R245, desc[UR12][R2.64] ;  /* 0x0000000c02f5c981 */ /* 0x000f62000c1e1900 */
        /* <DEDUP_REMOVED lines=12> */
[----:B------:R-:W3:Y:S01]  /*48e0*/  LDG.E.64 R8, desc[UR12][R8.64] ;  /* 0x0000000c08087981 */ /* 0x000ee2000c1e1b00 */
        /* <DEDUP_REMOVED lines=15> */
[----:B-1----:R-:W-:Y:S01]  /*49e0*/  VIADD R2, R216, 0x2000 ;  /* 0x00002000d8027836 */ /* 0x002fe20000000000 */
[----:B------:R-:W-:Y:S02]  /*49f0*/  CS2R R100, SRZ ;  /* 0x0000000000647805 */ /* 0x000fe4000001ff00 */
[----:B------:R-:W-:Y:S02]  /*4a00*/  CS2R R94, SRZ ;  /* 0x00000000005e7805 */ /* 0x000fe4000001ff00 */
[----:B------:R-:W-:Y:S02]  /*4a10*/  CS2R R92, SRZ ;  /* 0x00000000005c7805 */ /* 0x000fe4000001ff00 */
[----:B------:R-:W-:Y:S02]  /*4a20*/  CS2R R98, SRZ ;  /* 0x0000000000627805 */ /* 0x000fe4000001ff00 */
[----:B------:R-:W-:Y:S01]  /*4a30*/  SEL R2, R2, R216, !P1 ;  /* 0x000000d802027207 */ /* 0x000fe20004800000 */
[----:B------:R-:W-:Y:S01]  /*4a40*/  IMAD.SHL.U32 R3, R247, 0x20, RZ ;  /* 0x00000020f7037824 */ /* 0x000fe200078e00ff */
        /* <DEDUP_REMOVED lines=29> */
[----:B------:R-:W-:Y:S01]  /*4c20*/  LEA R207, R2, UR4, 0x1 ;  /* 0x0000000402cf7c11 */ /* 0x000fe2000f8e08ff */
[----:B------:R-:W-:Y:S01]  /*4c30*/  ULDC UR29, c[0x0][0x2dc] ;  /* 0x0000b700001d7ab9 */ /* 0x000fe20000000800 */
[----:B------:R-:W-:Y:S01]  /*4c40*/  ULDC UR27, c[0x0][0x270] ;  /* 0x00009c00001b7ab9 */ /* 0x000fe20000000800 */
[----:B------:R-:W-:Y:S01]  /*4c50*/  ULDC.U8 UR18, c[0x0][0x388] ;  /* 0x0000e20000127ab9 */ /* 0x000fe20000000000 */
[----:B------:R-:W-:Y:S01]  /*4c60*/  ULDC UR17, c[0x0][0x2ec] ;  /* 0x0000bb0000117ab9 */ /* 0x000fe20000000800 */
[----:B------:R-:W-:-:S04]  /*4c70*/  LOP3.LUT P3, RZ, R10, 0x4, RZ, 0xc0, !PT ;  /* 0x000000040aff7812 */ /* 0x000fc8000786c0ff */
[----:B------:R-:W-:Y:S02]  /*4c80*/  SEL R208, R208, 0xffffffc0, !P3 ;  /* 0xffffffc0d0d07807 */ /* 0x000fe40005800000 */
[----:B--2---:R-:W-:-:S04]  /*4c90*/  IADD3 R248, P2, P0, R4, UR5, R15 ;  /* 0x0000000504f87c10 */ /* 0x004fc8000f85e00f */
[----:B------:R-:W-:Y:S01]  /*4ca0*/  IADD3.X R250, R5, UR6, R0, P2, P0 ;  /* 0x0000000605fa7c10 */ /* 0x000fe200097e0400 */
[----:B------:R-:W-:Y:S01]  /*4cb0*/  VIADD R0, R214, 0x2000 ;  /* 0x00002000d6007836 */ /* 0x000fe20000000000 */
[----:B------:R-:W-:-:S04]  /*4cc0*/  LOP3.LUT P0, RZ, R10, 0x2, RZ, 0xc0, !PT ;  /* 0x000000020aff7812 */ /* 0x000fc8000780c0ff */
[----:B------:R-:W-:Y:S01]  /*4cd0*/  SEL R0, R0, R214, !P1 ;  /* 0x000000d600007207 */ /* 0x000fe20004800000 */
[----:B------:R-:W-:Y:S01]  /*4ce0*/  IMAD.WIDE.U32 R248, R248, -0x2daee0ad, RZ ;  /* 0xd2511f53f8f87825 */ /* 0x000fe200078e00ff */
[----:B------:R-:W-:Y:S02]  /*4cf0*/  LOP3.LUT P2, RZ, R10, 0x4, RZ, 0xc0, !PT ;  /* 0x000000040aff7812 */ /* 0x000fe4000784c0ff */
[----:B------:R-:W-:Y:S02]  /*4d00*/  SEL R215, R215, 0xffffffe0, !P0 ;  /* 0xffffffe0d7d77807 */ /* 0x000fe40004000000 */
[----:B------:R-:W-:Y:S02]  /*4d10*/  LEA R209, R0, UR4, 0x1 ;  /* 0x0000000400d17c11 */ /* 0x000fe4000f8e08ff */
[----:B---3--:R-:W-:Y:S02]  /*4d20*/  R2UR UR14, R9 ;  /* 0x00000000090e72ca */ /* 0x008fe400000e0000 */
[----:B------:R-:W-:-:S15]  /*4d30*/  R2UR UR15, R8 ;  /* 0x00000000080f72ca */ /* 0x000fde00000e0000 */
.L_x_695:
[----:B------:R-:W0:Y:S01]  /*4d40*/  LDGDEPBAR ;  /* 0x00000000000079af */ /* 0x000e220000000000 */
[C---:B------:R-:W-:Y:S01]  /*4d50*/  IMAD.IADD R0, R209.reuse, 0x1, R215 ;  /* 0x00000001d1007824 */ /* 0x040fe200078e02d7 */
[----:B------:R-:W-:Y:S01]  /*4d60*/  USHF.L.U32 UR6, UR19, 0x7, URZ ;  /* 0x0000000713067899 */ /* 0x000fe2000800063f */
[--C-:B------:R-:W-:Y:S05]  /*4d70*/  IMAD.IADD R3, R209, 0x1, R208.reuse ;  /* 0x00000001d1037824 */ /* 0x100fea00078e02d0 */
[----:B------:R-:W2:Y:S01]  /*4d80*/  LDL R204, [R1] ;  /* 0x0000000001cc7983 */ /* 0x000ea20000100800 */
[----:B------:R-:W-:Y:S01]  /*4d90*/  IMAD.IADD R2, R0, 0x1, R208 ;  /* 0x0000000100027824 */ /* 0x000fe200078e02d0 */
[----:B------:R-:W-:Y:S01]  /*4da0*/  UIADD3 UR5, UR24, 0x80, UR6 ;  /* 0x0000008018057890 */ /* 0x000fe2000fffe006 */
[----:B-----5:R-:W-:Y:S01]  /*4db0*/  FSETP.NEU.FTZ.AND P5, PT, R245, -INF , PT ;  /* 0xff800000f500780b */ /* 0x020fe20003fbd000 */
[----:B------:R-:W-:Y:S01]  /*4dc0*/  USHF.L.U32 UR7, UR11, 0x6, URZ ;  /* 0x000000060b077899 */ /* 0x000fe2000800063f */
[----:B------:R-:W-:Y:S01]  /*4dd0*/  FSETP.NEU.FTZ.AND P4, PT, R246, -INF , PT ;  /* 0xff800000f600780b */ /* 0x000fe20003f9d000 */
[----:B------:R-:W-:Y:S01]  /*4de0*/  UIADD3 UR5, UR5, -UR16, URZ ;  /* 0x8000001005057290 */ /* 0x000fe2000fffe03f */
[----:B------:R-:W-:Y:S01]  /*4df0*/  FSETP.NEU.FTZ.AND P3, PT, R243, -INF , PT ;  /* 0xff800000f300780b */ /* 0x000fe20003f7d000 */
[----:B------:R-:W-:Y:S01]  /*4e00*/  UIADD3 UR6, UR6, 0x80, URZ ;  /* 0x0000008006067890 */ /* 0x000fe2000fffe03f */
[----:B------:R-:W-:Y:S01]  /*4e10*/  FSETP.NEU.FTZ.AND P0, PT, R244, -INF , PT ;  /* 0xff800000f400780b */ /* 0x000fe20003f1d000 */
[----:B------:R-:W-:Y:S02]  /*4e20*/  UISETP.GE.AND UP0, UPT, UR7, UR5, UPT ;  /* 0x000000050700728c */ /* 0x000fe4000bf06270 */
[----:B------:R-:W-:Y:S02]  /*4e30*/  UIADD3 UR5, UR15, -0x61c88647, URZ ;  /* 0x9e3779b90f057890 */ /* 0x000fe4000fffe03f */
[----:B------:R-:W-:Y:S02]  /*4e40*/  UISETP.LT.AND UP0, UPT, UR6, UR16, UP0 ;  /* 0x000000100600728c */ /* 0x000fe40008701270 */
[----:B------:R-:W-:Y:S02]  /*4e50*/  UIADD3 UR6, UR14, -0x4498517b, URZ ;  /* 0xbb67ae850e067890 */ /* 0x000fe4000fffe03f */
[----:B------:R-:W-:Y:S02]  /*4e60*/  UISETP.GT.AND UP3, UPT, UR11, UR25, UPT ;  /* 0x000000190b00728c */ /* 0x000fe4000bf64270 */
[----:B------:R-:W-:Y:S01]  /*4e70*/  PLOP3.LUT P1, PT, PT, PT, UP0, 0x80, 0x0 ;  /* 0x000000000000781c */ /* 0x000fe20003f2f008 */
[----:B------:R-:W-:Y:S04]  /*4e80*/  DEPBAR.LE SB0, 0x0 ;  /* 0x000080000000791a */ /* 0x000fe80000000000 */
[----:B------:R-:W-:Y:S06]  /*4e90*/  BAR.SYNC.DEFER_BLOCKING 0x0 ;  /* 0x0000000000007b1d */ /* 0x000fec0000010000 */
[----:B------:R-:W-:Y:S08]  /*4ea0*/  LDSM.16.M88.4 R32, [R209] ;  /* 0x00000000d120783b */ /* 0x000ff00000000200 */
[----:B------:R-:W1:Y:S08]  /*4eb0*/  LDSM.16.M88.4 R16, [R210+0xc000] ;  /* 0x00c00000d210783b */ /* 0x000e700000000200 */
[----:B------:R-:W3:Y:S08]  /*4ec0*/  LDSM.16.M88.4 R28, [R209+0x1000] ;  /* 0x00100000d11c783b */ /* 0x000ef00000000200 */
[----:B------:R-:W4:Y:S08]  /*4ed0*/  LDSM.16.M88.4 R164, [R210+0xc800] ;  /* 0x00c80000d2a4783b */ /* 0x000f300000000200 */
[----:B------:R-:W-:Y:S08]  /*4ee0*/  LDSM.16.M88.4 R168, [R0] ;  /* 0x0000000000a8783b */ /* 0x000ff00000000200 */
[----:B------:R-:W4:Y:S01]  /*4ef0*/  LDSM.16.M88.4 R172, [R211+0xc000] ;  /* 0x00c00000d3ac783b */ /* 0x000f220000000200 */
[-C--:B-1----:R-:W-:Y:S07]  /*4f00*/  HMMA.16816.F32.BF16 R4, R32, R16.reuse, RZ ;  /* 0x000000102004723c */ /* 0x082fee00000418ff */
[----:B------:R-:W1:Y:S01]  /*4f10*/  LDSM.16.M88.4 R176, [R0+0x1000] ;  /* 0x0010000000b0783b */ /* 0x000e620000000200 */
[C---:B---3--:R-:W-:Y:S07]  /*4f20*/  HMMA.16816.F32.BF16 R8, R28.reuse, R16, RZ ;  /* 0x000000101c08723c */ /* 0x048fee00000418ff */
[----:B------:R-:W3:Y:S01]  /*4f30*/  LDSM.16.M88.4 R180, [R211+0xc800] ;  /* 0x00c80000d3b4783b */ /* 0x000ee20000000200 */
[-C--:B------:R-:W-:Y:S07]  /*4f40*/  HMMA.16816.F32.BF16 R12, R28, R18.reuse, RZ ;  /* 0x000000121c0c723c */ /* 0x080fee00000418ff */
[----:B------:R-:W-:Y:S01]  /*4f50*/  LDSM.16.M88.4 R184, [R3] ;  /* 0x0000000003b8783b */ /* 0x000fe20000000200 */
[C---:B------:R-:W-:Y:S07]  /*4f60*/  HMMA.16816.F32.BF16 R16, R32.reuse, R18, RZ ;  /* 0x000000122010723c */ /* 0x040fee00000418ff */
[----:B------:R-:W3:Y:S01]  /*4f70*/  LDSM.16.M88.4 R188, [R213+0xc000] ;  /* 0x00c00000d5bc783b */ /* 0x000ee20000000200 */
[-C--:B----4-:R-:W-:Y:S06]  /*4f80*/  HMMA.16816.F32.BF16 R20, R32, R164.reuse, RZ ;  /* 0x000000a42014723c */ /* 0x090fec00000418ff */
[C---:B------:R-:W-:Y:S01]  /*4f90*/  HMMA.16816.F32.BF16 R24, R28.reuse, R164, RZ ;  /* 0x000000a41c18723c */ /* 0x040fe200000418ff */
[----:B------:R-:W4:Y:S05]  /*4fa0*/  LDSM.16.M88.4 R192, [R3+0x1000] ;  /* 0x0010000003c0783b */ /* 0x000f2a0000000200 */
[-C--:B------:R-:W-:Y:S03]  /*4fb0*/  HMMA.16816.F32.BF16 R28, R28, R166.reuse, RZ ;  /* 0x000000a61c1c723c */ /* 0x080fe600000418ff */
[----:B------:R-:W4:Y:S03]  /*4fc0*/  LDSM.16.M88.4 R196, [R213+0xc800] ;  /* 0x00c80000d5c4783b */ /* 0x000f260000000200 */
[----:B------:R-:W-:Y:S05]  /*4fd0*/  HMMA.16816.F32.BF16 R32, R32, R166, RZ ;  /* 0x000000a62020723c */ /* 0x000fea00000418ff */
[----:B------:R-:W-:Y:S01]  /*4fe0*/  LDSM.16.M88.4 R164, [R2] ;  /* 0x0000000002a4783b */ /* 0x000fe20000000200 */
[-C--:B------:R-:W-:Y:S06]  /*4ff0*/  HMMA.16816.F32.BF16 R4, R168, R172.reuse, R4 ;  /* 0x000000aca804723c */ /* 0x080fec0000041804 */
[C---:B-1----:R-:W-:Y:S01]  /*5000*/  HMMA.16816.F32.BF16 R8, R176.reuse, R172, R8 ;  /* 0x000000acb008723c */ /* 0x042fe20000041808 */
[----:B------:R-:W-:Y:S05]  /*5010*/  LDSM.16.M88.4 R200, [R2+0x1000] ;  /* 0x0010000002c8783b */ /* 0x000fea0000000200 */
[-C--:B------:R-:W-:Y:S06]  /*5020*/  HMMA.16816.F32.BF16 R12, R176, R174.reuse, R12 ;  /* 0x000000aeb00c723c */ /* 0x080fec000004180c */
[C---:B------:R-:W-:Y:S01]  /*5030*/  HMMA.16816.F32.BF16 R16, R168.reuse, R174, R16 ;  /* 0x000000aea810723c */ /* 0x040fe20000041810 */
[----:B------:R-:W1:Y:S05]  /*5040*/  LDSM.16.M88.4 R172, [R212+0xc000] ;  /* 0x00c00000d4ac783b */ /* 0x000e6a0000000200 */
[-C--:B---3--:R-:W-:Y:S06]  /*5050*/  HMMA.16816.F32.BF16 R20, R168, R180.reuse, R20 ;  /* 0x000000b4a814723c */ /* 0x088fec0000041814 */
[C---:B------:R-:W-:Y:S06]  /*5060*/  HMMA.16816.F32.BF16 R24, R176.reuse, R180, R24 ;  /* 0x000000b4b018723c */ /* 0x040fec0000041818 */
[-C--:B------:R-:W-:Y:S01]  /*5070*/  HMMA.16816.F32.BF16 R28, R176, R182.reuse, R28 ;  /* 0x000000b6b01c723c */ /* 0x080fe2000004181c */
[----:B------:R-:W3:Y:S05]  /*5080*/  LDSM.16.M88.4 R176, [R212+0xc800] ;  /* 0x00c80000d4b0783b */ /* 0x000eea0000000200 */
[----:B------:R-:W-:Y:S03]  /*5090*/  HMMA.16816.F32.BF16 R32, R168, R182, R32 ;  /* 0x000000b6a820723c */ /* 0x000fe60000041820 */
[----:B------:R-:W-:Y:S03]  /*50a0*/  LDSM.16.M88.4 R168, [R209+0x2000] ;  /* 0x00200000d1a8783b */ /* 0x000fe60000000200 */
[-C--:B------:R-:W-:Y:S05]  /*50b0*/  HMMA.16816.F32.BF16 R4, R184, R188.reuse, R4 ;  /* 0x000000bcb804723c */ /* 0x080fea0000041804 */
[----:B------:R-:W3:Y:S01]  /*50c0*/  LDSM.16.M88.4 R180, [R210+0x10000] ;  /* 0x01000000d2b4783b */ /* 0x000ee20000000200 */
[C---:B----4-:R-:W-:Y:S06]  /*50d0*/  HMMA.16816.F32.BF16 R8, R192.reuse, R188, R8 ;  /* 0x000000bcc008723c */ /* 0x050fec0000041808 */
[-C--:B------:R-:W-:Y:S06]  /*50e0*/  HMMA.16816.F32.BF16 R12, R192, R190.reuse, R12 ;  /* 0x000000bec00c723c */ /* 0x080fec000004180c */
[C---:B------:R-:W-:Y:S01]  /*50f0*/  HMMA.16816.F32.BF16 R16, R184.reuse, R190, R16 ;  /* 0x000000beb810723c */ /* 0x040fe20000041810 */
[----:B------:R-:W4:Y:S05]  /*5100*/  LDSM.16.M88.4 R188, [R209+0x3000] ;  /* 0x00300000d1bc783b */ /* 0x000f2a0000000200 */
[-C--:B------:R-:W-:Y:S06]  /*5110*/  HMMA.16816.F32.BF16 R20, R184, R196.reuse, R20 ;  /* 0x000000c4b814723c */ /* 0x080fec0000041814 */
[C---:B------:R-:W-:Y:S06]  /*5120*/  HMMA.16816.F32.BF16 R24, R192.reuse, R196, R24 ;  /* 0x000000c4c018723c */ /* 0x040fec0000041818 */
[-C--:B------:R-:W-:Y:S01]  /*5130*/  HMMA.16816.F32.BF16 R28, R192, R198.reuse, R28 ;  /* 0x000000c6c01c723c */ /* 0x080fe2000004181c */
[----:B------:R-:W4:Y:S05]  /*5140*/  LDSM.16.M88.4 R192, [R210+0x10800] ;  /* 0x01080000d2c0783b */ /* 0x000f2a0000000200 */
[----:B------:R-:W-:Y:S03]  /*5150*/  HMMA.16816.F32.BF16 R32, R184, R198, R32 ;  /* 0x000000c6b820723c */ /* 0x000fe60000041820 */
[----:B------:R-:W-:Y:S03]  /*5160*/  LDSM.16.M88.4 R184, [R211+0x10000] ;  /* 0x01000000d3b8783b */ /* 0x000fe60000000200 */
[-C--:B-1----:R-:W-:Y:S05]  /*5170*/  HMMA.16816.F32.BF16 R4, R164, R172.reuse, R4 ;  /* 0x000000aca404723c */ /* 0x082fea0000041804 */
[----:B------:R-:W-:Y:S01]  /*5180*/  LDSM.16.M88.4 R196, [R0+0x3000] ;  /* 0x0030000000c4783b */ /* 0x000fe20000000200 */
[C---:B------:R-:W-:Y:S06]  /*5190*/  HMMA.16816.F32.BF16 R8, R200.reuse, R172, R8 ;  /* 0x000000acc808723c */ /* 0x040fec0000041808 */
[-C--:B------:R-:W-:Y:S06]  /*51a0*/  HMMA.16816.F32.BF16 R12, R200, R174.reuse, R12 ;  /* 0x000000aec80c723c */ /* 0x080fec000004180c */
[C---:B------:R-:W-:Y:S01]  /*51b0*/  HMMA.16816.F32.BF16 R16, R164.reuse, R174, R16 ;  /* 0x000000aea410723c */ /* 0x040fe20000041810 */
[----:B------:R1:W2:Y:S05]  /*51c0*/  LDSM.16.M88.4 R172, [R0+0x2000] ;  /* 0x0020000000ac783b */ /* 0x0002aa0000000200 */
[-C--:B---3--:R-:W-:Y:S06]  /*51d0*/  HMMA.16816.F32.BF16 R20, R164, R176.reuse, R20 ;  /* 0x000000b0a414723c */ /* 0x088fec0000041814 */
[C---:B------:R-:W-:Y:S06]  /*51e0*/  HMMA.16816.F32.BF16 R24, R200.reuse, R176, R24 ;  /* 0x000000b0c818723c */ /* 0x040fec0000041818 */
[-C--:B------:R-:W-:Y:S01]  /*51f0*/  HMMA.16816.F32.BF16 R28, R200, R178.reuse, R28 ;  /* 0x000000b2c81c723c */ /* 0x080fe2000004181c */
[----:B------:R-:W3:Y:S05]  /*5200*/  LDSM.16.M88.4 R200, [R211+0x10800] ;  /* 0x01080000d3c8783b */ /* 0x000eea0000000200 */
[----:B------:R-:W-:Y:S01]  /*5210*/  HMMA.16816.F32.BF16 R32, R164, R178, R32 ;  /* 0x000000b2a420723c */ /* 0x000fe20000041820 */
[----:B-1----:R-:W-:Y:S02]  /*5220*/  IMAD.U32 R0, RZ, RZ, UR19 ;  /* 0x00000013ff007e24 */ /* 0x002fe4000f8e00ff */
[----:B------:R-:W-:Y:S03]  /*5230*/  LDSM.16.M88.4 R164, [R3+0x2000] ;  /* 0x0020000003a4783b */ /* 0x000fe60000000200 */
[-C--:B------:R-:W-:Y:S05]  /*5240*/  HMMA.16816.F32.BF16 R4, R168, R180.reuse, R4 ;  /* 0x000000b4a804723c */ /* 0x080fea0000041804 */
[----:B------:R-:W1:Y:S01]  /*5250*/  LDSM.16.M88.4 R176, [R213+0x10000] ;  /* 0x01000000d5b0783b */ /* 0x000e620000000200 */
[C---:B----4-:R-:W-:Y:S06]  /*5260*/  HMMA.16816.F32.BF16 R8, R188.reuse, R180, R8 ;  /* 0x000000b4bc08723c */ /* 0x050fec0000041808 */
[-C--:B------:R-:W-:Y:S06]  /*5270*/  HMMA.16816.F32.BF16 R12, R188, R182.reuse, R12 ;  /* 0x000000b6bc0c723c */ /* 0x080fec000004180c */
[C---:B------:R-:W-:Y:S01]  /*5280*/  HMMA.16816.F32.BF16 R16, R168.reuse, R182, R16 ;  /* 0x000000b6a810723c */ /* 0x040fe20000041810 */
[----:B------:R4:W1:Y:S05]  /*5290*/  LDSM.16.M88.4 R180, [R3+0x3000] ;  /* 0x0030000003b4783b */ /* 0x00086a0000000200 */
[-C--:B------:R-:W-:Y:S06]  /*52a0*/  HMMA.16816.F32.BF16 R20, R168, R192.reuse, R20 ;  /* 0x000000c0a814723c */ /* 0x080fec0000041814 */
[C---:B------:R-:W-:Y:S06]  /*52b0*/  HMMA.16816.F32.BF16 R24, R188.reuse, R192, R24 ;  /* 0x000000c0bc18723c */ /* 0x040fec0000041818 */
[-C--:B------:R-:W-:Y:S06]  /*52c0*/  HMMA.16816.F32.BF16 R28, R188, R194.reuse, R28 ;  /* 0x000000c2bc1c723c */ /* 0x080fec000004181c */
[----:B------:R-:W-:Y:S01]  /*52d0*/  HMMA.16816.F32.BF16 R32, R168, R194, R32 ;  /* 0x000000c2a820723c */ /* 0x000fe20000041820 */
[----:B------:R-:W1:Y:S01]  /*52e0*/  LDSM.16.M88.4 R168, [R213+0x10800] ;  /* 0x01080000d5a8783b */ /* 0x000e620000000200 */
[----:B----4-:R-:W-:Y:S04]  /*52f0*/  IMAD.U32 R3, RZ, RZ, UR11 ;  /* 0x0000000bff037e24 */ /* 0x010fe8000f8e00ff */
[-C--:B--2---:R-:W-:Y:S01]  /*5300*/  HMMA.16816.F32.BF16 R4, R172, R184.reuse, R4 ;  /* 0x000000b8ac04723c */ /* 0x084fe20000041804 */
[----:B------:R-:W-:Y:S05]  /*5310*/  IMAD.U32 R195, RZ, RZ, UR7 ;  /* 0x00000007ffc37e24 */ /* 0x000fea000f8e00ff */
[C---:B------:R-:W-:Y:S06]  /*5320*/  HMMA.16816.F32.BF16 R8, R196.reuse, R184, R8 ;  /* 0x000000b8c408723c */ /* 0x040fec0000041808 */
[-C--:B------:R-:W-:Y:S06]  /*5330*/  HMMA.16816.F32.BF16 R12, R196, R186.reuse, R12 ;  /* 0x000000bac40c723c */ /* 0x080fec000004180c */
[C---:B------:R-:W-:Y:S01]  /*5340*/  HMMA.16816.F32.BF16 R16, R172.reuse, R186, R16 ;  /* 0x000000baac10723c */ /* 0x040fe20000041810 */
[----:B------:R-:W-:Y:S05]  /*5350*/  LDSM.16.M88.4 R184, [R212+0x10000] ;  /* 0x01000000d4b8783b */ /* 0x000fea0000000200 */
[-C--:B---3--:R-:W-:Y:S06]  /*5360*/  HMMA.16816.F32.BF16 R20, R172, R200.reuse, R20 ;  /* 0x000000c8ac14723c */ /* 0x088fec0000041814 */
[C---:B------:R-:W-:Y:S01]  /*5370*/  HMMA.16816.F32.BF16 R24, R196.reuse, R200, R24 ;  /* 0x000000c8c418723c */ /* 0x040fe20000041818 */
[----:B------:R-:W2:Y:S05]  /*5380*/  @!P1 S2R R200, SR_TID.X ;  /* 0x0000000000c89919 */ /* 0x000eaa0000002100 */
[-C--:B------:R-:W-:Y:S05]  /*5390*/  HMMA.16816.F32.BF16 R28, R196, R202.reuse, R28 ;  /* 0x000000cac41c723c */ /* 0x080fea000004181c */
[----:B------:R-:W-:Y:S01]  /*53a0*/  IMAD.SHL.U32 R201, R247, 0x20, RZ ;  /* 0x00000020f7c97824 */ /* 0x000fe200078e00ff */
[----:B------:R-:W-:Y:S01]  /*53b0*/  HMMA.16816.F32.BF16 R32, R172, R202, R32 ;  /* 0x000000caac20723c */ /* 0x000fe20000041820 */
[----:B------:R-:W-:Y:S05]  /*53c0*/  IMAD.U32 R196, RZ, RZ, UR24 ;  /* 0x00000018ffc47e24 */ /* 0x000fea000f8e00ff */
[-C--:B-1----:R-:W-:Y:S01]  /*53d0*/  HMMA.16816.F32.BF16 R4, R164, R176.reuse, R4 ;  /* 0x000000b0a404723c */ /* 0x082fe20000041804 */
[----:B------:R-:W-:Y:S04]  /*53e0*/  IMAD.MOV.U32 R203, RZ, RZ, 0x8 ;  /* 0x00000008ffcb7424 */ /* 0x000fe800078e00ff */
[----:B------:R-:W-:Y:S01]  /*53f0*/  IMAD R172, R0, 0x4, R247 ;  /* 0x0000000400ac7824 */ /* 0x000fe200078e02f7 */
[C---:B------:R-:W-:Y:S01]  /*5400*/  HMMA.16816.F32.BF16 R8, R180.reuse, R176, R8 ;  /* 0x000000b0b408723c */ /* 0x040fe20000041808 */
[----:B------:R-:W-:Y:S04]  /*5410*/  IMAD.MOV.U32 R202, RZ, RZ, 0x20 ;  /* 0x00000020ffca7424 */ /* 0x000fe800078e00ff */
[----:B------:R-:W-:Y:S01]  /*5420*/  LOP3.LUT R172, R249, UR14, R172, 0x96, !PT ;  /* 0x0000000ef9ac7c12 */ /* 0x000fe2000f8e96ac */
[----:B------:R-:W-:Y:S01]  /*5430*/  IMAD R0, R3, 0x4, R204 ;  /* 0x0000000403007824 */ /* 0x000fe200078e02cc */
[----:B------:R-:W-:Y:S01]  /*5440*/  LOP3.LUT R3, R250, UR15, RZ, 0x3c, !PT ;  /* 0x0000000ffa037c12 */ /* 0x000fe2000f8e3cff */
[-C--:B------:R-:W-:Y:S03]  /*5450*/  HMMA.16816.F32.BF16 R12, R180, R178.reuse, R12 ;  /* 0x000000b2b40c723c */ /* 0x080fe6000004180c */
[C---:B------:R-:W-:Y:S02]  /*5460*/  VIADD R173, R0.reuse, 0x2 ;  /* 0x0000000200ad7836 */ /* 0x040fe40000000000 */
[----:B------:R-:W-:Y:S01]  /*5470*/  IMAD.WIDE.U32 R174, R0, -0x326172a9, RZ ;  /* 0xcd9e8d5700ae7825 */ /* 0x000fe200078e00ff */
[----:B------:R-:W-:Y:S01]  /*5480*/  LOP3.LUT R0, R248, UR6, RZ, 0x3c, !PT ;  /* 0x00000006f8007c12 */ /* 0x000fe2000f8e3cff */
[C---:B------:R-:W-:Y:S01]  /*5490*/  HMMA.16816.F32.BF16 R16, R164.reuse, R178, R16 ;  /* 0x000000b2a410723c */ /* 0x040fe20000041810 */
[----:B------:R-:W-:Y:S01]  /*54a0*/  LDSM.16.M88.4 R176, [R2+0x3000] ;  /* 0x0030000002b0783b */ /* 0x000fe20000000200 */
[----:B------:R-:W-:Y:S02]  /*54b0*/  UIADD3 UR6, UR14, 0x32370b8f, URZ ;  /* 0x32370b8f0e067890 */ /* 0x000fe4000fffe03f */
[-C--:B------:R-:W-:Y:S01]  /*54c0*/  LOP3.LUT R190, R175, R3.reuse, RZ, 0x3c, !PT ;  /* 0x00000003afbe7212 */ /* 0x080fe200078e3cff */
[----:B------:R-:W-:Y:S01]  /*54d0*/  IMAD.WIDE.U32 R188, R172, -0x326172a9, RZ ;  /* 0xcd9e8d57acbc7825 */ /* 0x000fe200078e00ff */
[-C--:B------:R-:W-:Y:S05]  /*54e0*/  HMMA.16816.F32.BF16 R20, R164, R168.reuse, R20 ;  /* 0x000000a8a414723c */ /* 0x080fea0000041814 */
[----:B------:R-:W-:Y:S01]  /*54f0*/  LOP3.LUT R192, R189, UR5, R174, 0x96, !PT ;  /* 0x00000005bdc07c12 */ /* 0x000fe2000f8e96ae */
[----:B------:R-:W-:Y:S01]  /*5500*/  IMAD.WIDE.U32 R172, R173, -0x326172a9, RZ ;  /* 0xcd9e8d57adac7825 */ /* 0x000fe200078e00ff */
[C---:B------:R-:W-:Y:S04]  /*5510*/  HMMA.16816.F32.BF16 R24, R180.reuse, R168, R24 ;  /* 0x000000a8b418723c */ /* 0x040fe80000041818 */
[----:B------:R-:W-:Y:S01]  /*5520*/  LOP3.LUT R3, R173, R3, RZ, 0x3c, !PT ;  /* 0x00000003ad037212 */ /* 0x000fe200078e3cff */
[----:B------:R-:W-:Y:S01]  /*5530*/  IMAD.WIDE.U32 R192, R192, -0x2daee0ad, RZ ;  /* 0xd2511f53c0c07825 */ /* 0x000fe200078e00ff */
[----:B------:R-:W-:Y:S01]  /*5540*/  LOP3.LUT R191, R189, UR5, R172, 0x96, !PT ;  /* 0x00000005bdbf7c12 */ /* 0x000fe2000f8e96ac */
[----:B------:R-:W-:Y:S01]  /*5550*/  UIADD3 UR5, UR15, 0x3c6ef372, URZ ;  /* 0x3c6ef3720f057890 */ /* 0x000fe2000fffe03f */
[----:B------:R1:W3:Y:S01]  /*5560*/  LDSM.16.M88.4 R172, [R2+0x2000] ;  /* 0x0020000002ac783b */ /* 0x0002e20000000200 */
[-C--:B------:R-:W-:Y:S04]  /*5570*/  HMMA.16816.F32.BF16 R28, R180, R170.reuse, R28 ;  /* 0x000000aab41c723c */ /* 0x080fe8000004181c */
[----:B------:R-:W-:Y:S01]  /*5580*/  LOP3.LUT R194, R188, UR5, RZ, 0x3c, !PT ;  /* 0x00000005bcc27c12 */ /* 0x000fe2000f8e3cff */
[----:B------:R-:W-:Y:S01]  /*5590*/  IMAD.WIDE.U32 R188, R190, -0x2daee0ad, RZ ;  /* 0xd2511f53bebc7825 */ /* 0x000fe200078e00ff */
[----:B------:R-:W-:Y:S01]  /*55a0*/  UIADD3 UR5, UR14, 0x76cf5d0a, URZ ;  /* 0x76cf5d0a0e057890 */ /* 0x000fe2000fffe03f */
[----:B------:R-:W-:Y:S04]  /*55b0*/  HMMA.16816.F32.BF16 R32, R164, R170, R32 ;  /* 0x000000aaa420723c */ /* 0x000fe80000041820 */
[----:B------:R-:W-:Y:S01]  /*55c0*/  LOP3.LUT R197, R0, R189, RZ, 0x3c, !PT ;  /* 0x000000bd00c57212 */ /* 0x000fe200078e3cff */
[----:B------:R-:W-:Y:S01]  /*55d0*/  IMAD.WIDE.U32 R190, R191, -0x2daee0ad, RZ ;  /* 0xd2511f53bfbe7825 */ /* 0x000fe200078e00ff */
[----:B------:R-:W-:Y:S02]  /*55e0*/  @!P1 IADD3 R189, -R196, 0x1, R242 ;  /* 0x00000001c4bd9810 */ /* 0x000fe40007ffe1f2 */
[----:B------:R-:W-:Y:S03]  /*55f0*/  LOP3.LUT R198, R193, UR5, R188, 0x96, !PT ;  /* 0x00000005c1c67c12 */ /* 0x000fe6000f8e96bc */
[----:B------:R-:W-:Y:S01]  /*5600*/  FMUL.FTZ R181, R245, 1.4426950216293334961 ;  /* 0x3fb8aa3bf5b57820 */ /* 0x000fe20000410000 */
[----:B------:R-:W-:Y:S01]  /*5610*/  FMUL.FTZ R171, R243, 1.4426950216293334961 ;  /* 0x3fb8aa3bf3ab7820 */ /* 0x000fe20000410000 */
[----:B------:R-:W-:Y:S04]  /*5620*/  IMAD.WIDE.U32 R198, R198, -0x326172a9, RZ ;  /* 0xcd9e8d57c6c67825 */ /* 0x000fe800078e00ff */
[----:B------:R-:W-:Y:S01]  /*5630*/  FMUL.FTZ R170, R244, 1.4426950216293334961 ;  /* 0x3fb8aa3bf4aa7820 */ /* 0x000fe20000410000 */
[----:B------:R-:W-:Y:S01]  /*5640*/  FSEL R181, R181, RZ, P5 ;  /* 0x000000ffb5b57208 */ /* 0x000fe20002800000 */
[----:B-1----:R-:W-:Y:S01]  /*5650*/  IMAD.WIDE.U32 R2, R3, -0x2daee0ad, RZ ;  /* 0xd2511f5303027825 */ /* 0x002fe200078e00ff */
[----:B------:R-:W-:Y:S02]  /*5660*/  FSEL R171, R171, RZ, P3 ;  /* 0x000000ffabab7208 */ /* 0x000fe40001800000 */
[----:B------:R-:W-:Y:S02]  /*5670*/  FSEL R170, R170, RZ, P0 ;  /* 0x000000ffaaaa7208 */ /* 0x000fe40000000000 */
[----:B------:R-:W-:Y:S01]  /*5680*/  LOP3.LUT R0, R0, R3, RZ, 0x3c, !PT ;  /* 0x0000000300007212 */ /* 0x000fe200078e3cff */
[----:B------:R-:W-:Y:S01]  /*5690*/  IMAD.U32 R3, RZ, RZ, UR19 ;  /* 0x00000013ff037e24 */ /* 0x000fe2000f8e00ff */
[----:B------:R-:W-:Y:S01]  /*56a0*/  LOP3.LUT R196, R191, UR5, R2, 0x96, !PT ;  /* 0x00000005bfc47c12 */ /* 0x000fe2000f8e9602 */
[----:B------:R-:W-:Y:S01]  /*56b0*/  UIADD3 UR5, UR15, -0x255992d5, URZ ;  /* 0xdaa66d2b0f057890 */ /* 0x000fe2000fffe03f */
[----:B------:R-:W-:Y:S01]  /*56c0*/  @!P1 IADD3 R2, R195, UR16, R189 ;  /* 0x00000010c3029c10 */ /* 0x000fe2000fffe0bd */
[----:B------:R-:W-:Y:S04]  /*56d0*/  IMAD.WIDE.U32 R188, R197, -0x326172a9, RZ ;  /* 0xcd9e8d57c5bc7825 */ /* 0x000fe800078e00ff */
[----:B------:R-:W-:Y:S01]  /*56e0*/  IMAD.WIDE.U32 R168, R0, -0x326172a9, RZ ;  /* 0xcd9e8d5700a87825 */ /* 0x000fe200078e00ff */
[----:B------:R-:W-:Y:S01]  /*56f0*/  LOP3.LUT R180, R194, R189, RZ, 0x3c, !PT ;  /* 0x000000bdc2b47212 */ /* 0x000fe200078e3cff */
[-C--:B---3--:R-:W-:Y:S05]  /*5700*/  HMMA.16816.F32.BF16 R4, R172, R184.reuse, R4 ;  /* 0x000000b8ac04723c */ /* 0x088fea0000041804 */
[----:B------:R-:W-:Y:S01]  /*5710*/  LOP3.LUT R195, R199, UR5, R188, 0x96, !PT ;  /* 0x00000005c7c37c12 */ /* 0x000fe2000f8e96bc */
[----:B------:R-:W-:Y:S01]  /*5720*/  IMAD.WIDE.U32 R196, R196, -0x326172a9, RZ ;  /* 0xcd9e8d57c4c47825 */ /* 0x000fe200078e00ff */
[----:B------:R-:W-:Y:S01]  /*5730*/  LOP3.LUT R194, R194, R169, RZ, 0x3c, !PT ;  /* 0x000000a9c2c27212 */ /* 0x000fe200078e3cff */
[C---:B------:R-:W-:Y:S04]  /*5740*/  HMMA.16816.F32.BF16 R8, R176.reuse, R184, R8 ;  /* 0x000000b8b008723c */ /* 0x040fe80000041808 */
[----:B------:R-:W-:Y:S01]  /*5750*/  LOP3.LUT R188, R197, UR5, R168, 0x96, !PT ;  /* 0x00000005c5bc7c12 */ /* 0x000fe2000f8e96a8 */
[----:B------:R-:W-:Y:S01]  /*5760*/  IMAD.WIDE.U32 R164, R194, -0x2daee0ad, RZ ;  /* 0xd2511f53c2a47825 */ /* 0x000fe200078e00ff */
[C---:B------:R-:W-:Y:S01]  /*5770*/  @!P1 VIMNMX R169, R2.reuse, UR16, PT ;  /* 0x0000001002a99c48 */ /* 0x040fe2000bfe0100 */
[----:B------:R-:W-:Y:S01]  /*5780*/  UIADD3 UR5, UR14, -0x126145ec, URZ ;  /* 0xed9eba140e057890 */ /* 0x000fe2000fffe03f */
[----:B------:R-:W-:Y:S01]  /*5790*/  @!P1 VIADDMNMX R168, R2, R203, UR16, PT ;  /* 0x0000001002a89e46 */ /* 0x000fe2000b8001cb */
[-C--:B------:R-:W-:Y:S03]  /*57a0*/  HMMA.16816.F32.BF16 R12, R176, R186.reuse, R12 ;  /* 0x000000bab00c723c */ /* 0x080fe6000004180c */
[----:B------:R-:W-:Y:S01]  /*57b0*/  LOP3.LUT R190, R165, UR6, R190, 0x96, !PT ;  /* 0x00000006a5be7c12 */ /* 0x000fe2000f8e96be */
[----:B------:R-:W-:Y:S04]  /*57c0*/  IMAD.WIDE.U32 R166, R180, -0x2daee0ad, RZ ;  /* 0xd2511f53b4a67825 */ /* 0x000fe800078e00ff */
[----:B------:R-:W-:Y:S01]  /*57d0*/  FMUL.FTZ R180, R246, 1.4426950216293334961 ;  /* 0x3fb8aa3bf6b47820 */ /* 0x000fe20000410000 */
[C---:B------:R-:W-:Y:S04]  /*57e0*/  HMMA.16816.F32.BF16 R16, R172.reuse, R186, R16 ;  /* 0x000000baac10723c */ /* 0x040fe80000041810 */
[----:B------:R-:W-:Y:S01]  /*57f0*/  LOP3.LUT R192, R167, UR6, R192, 0x96, !PT ;  /* 0x00000006a7c07c12 */ /* 0x000fe2000f8e96c0 */
[----:B------:R-:W-:Y:S01]  /*5800*/  IMAD.WIDE.U32 R194, R195, -0x2daee0ad, RZ ;  /* 0xd2511f53c3c27825 */ /* 0x000fe200078e00ff */
[----:B------:R-:W-:Y:S01]  /*5810*/  FSEL R180, R180, RZ, P4 ;  /* 0x000000ffb4b47208 */ /* 0x000fe20002000000 */
[----:B------:R-:W-:Y:S04]  /*5820*/  UIADD3 UR6, UR15, 0x78dde6e4, URZ ;  /* 0x78dde6e40f067890 */ /* 0x000fe8000fffe03f */
[----:B------:R-:W-:Y:S01]  /*5830*/  LOP3.LUT R191, R195, UR5, R166, 0x96, !PT ;  /* 0x00000005c3bf7c12 */ /* 0x000fe2000f8e96a6 */
[----:B------:R-:W-:Y:S04]  /*5840*/  IMAD.WIDE.U32 R188, R188, -0x2daee0ad, RZ ;  /* 0xd2511f53bcbc7825 */ /* 0x000fe800078e00ff */
[----:B--2---:R-:W-:Y:S01]  /*5850*/  @!P1 IMAD.SHL.U32 R0, R200, 0x2, RZ ;  /* 0x00000002c8009824 */ /* 0x004fe200078e00ff */
[----:B------:R-:W-:Y:S01]  /*5860*/  LOP3.LUT R189, R189, UR5, R164, 0x96, !PT ;  /* 0x00000005bdbd7c12 */ /* 0x000fe2000f8e96a4 */
[----:B------:R-:W-:Y:S01]  /*5870*/  UIADD3 UR5, UR15, 0x1715609d, URZ ;  /* 0x1715609d0f057890 */ /* 0x000fe2000fffe03f */
[----:B------:R-:W1:Y:S02]  /*5880*/  LDSM.16.M88.4 R164, [R212+0x10800] ;  /* 0x01080000d4a4783b */ /* 0x000e640000000200 */
[----:B------:R-:W-:Y:S01]  /*5890*/  @!P1 LOP3.LUT R0, R201, 0x6, R0, 0xf8, !PT ;  /* 0x00000006c9009812 */ /* 0x000fe200078ef800 */
[----:B------:R-:W-:Y:S04]  /*58a0*/  IMAD.MOV.U32 R201, RZ, RZ, 0x28 ;  /* 0x00000028ffc97424 */ /* 0x000fe800078e00ff */
[----:B------:R-:W-:Y:S01]  /*58b0*/  @!P1 IMAD R0, R3, 0x80, R0 ;  /* 0x0000008003009824 */ /* 0x000fe200078e0200 */
[C---:B------:R-:W-:Y:S02]  /*58c0*/  @!P1 VIADDMNMX R3, R2.reuse, R202, UR16, PT ;  /* 0x0000001002039e46 */ /* 0x040fe4000b8001ca */
[----:B------:R-:W-:Y:S01]  /*58d0*/  @!P1 VIADDMNMX R2, R2, R201, UR16, PT ;  /* 0x0000001002029e46 */ /* 0x000fe2000b8001c9 */
[C---:B------:R-:W-:Y:S01]  /*58e0*/  @!P1 VIADD R183, R0.reuse, 0x9 ;  /* 0x0000000900b79836 */ /* 0x040fe20000000000 */
[CC--:B------:R-:W-:Y:S01]  /*58f0*/  @!P1 ISETP.GE.AND P5, PT, R0.reuse, R169.reuse, PT ;  /* 0x000000a90000920c */ /* 0x0c0fe20003fa6270 */
[----:B------:R-:W-:Y:S03]  /*5900*/  @!P1 VIADD R182, R0, 0x1 ;  /* 0x0000000100b69836 */ /* 0x000fe60000000000 */
[----:B------:R-:W-:Y:S02]  /*5910*/  @!P1 FSEL R4, R4, -INF , !P5 ;  /* 0xff80000004049808 */ /* 0x000fe40006800000 */
[C---:B------:R-:W-:Y:S02]  /*5920*/  @!P1 ISETP.GE.AND P4, PT, R182.reuse, R169, PT ;  /* 0x000000a9b600920c */ /* 0x040fe40003f86270 */
[-C--:B------:R-:W-:Y:S01]  /*5930*/  @!P1 ISETP.GE.AND P6, PT, R182, R168.reuse, PT ;  /* 0x000000a8b600920c */ /* 0x080fe20003fc6270 */
[--C-:B------:R-:W-:Y:S01]  /*5940*/  FFMA.FTZ R4, R4, UR17, -R181.reuse ;  /* 0x0000001104047c23 */ /* 0x100fe200080108b5 */
[----:B------:R-:W-:Y:S02]  /*5950*/  @!P1 ISETP.GE.AND P5, PT, R0, R168, PT ;  /* 0x000000a80000920c */ /* 0x000fe40003fa6270 */
[CC--:B------:R-:W-:Y:S01]  /*5960*/  @!P1 ISETP.GE.AND P3, PT, R182.reuse, R3.reuse, PT ;  /* 0x00000003b600920c */ /* 0x0c0fe20003f66270 */
[----:B------:R2:W3:Y:S01]  /*5970*/  MUFU.EX2 R201, R4 ;  /* 0x0000000400c97308 */ /* 0x0004e20000000800 */
[-C--:B------:R-:W-:Y:S01]  /*5980*/  @!P1 ISETP.GE.AND P0, PT, R182, R2.reuse, PT ;  /* 0x00000002b600920c */ /* 0x080fe20003f06270 */
[C---:B------:R-:W-:Y:S01]  /*5990*/  @!P1 VIADD R182, R0.reuse, 0x8 ;  /* 0x0000000800b69836 */ /* 0x040fe20000000000 */
[----:B------:R-:W-:Y:S02]  /*59a0*/  @!P1 FSEL R5, R5, -INF , !P4 ;  /* 0xff80000005059808 */ /* 0x000fe40006000000 */
[-C--:B------:R-:W-:Y:S02]  /*59b0*/  @!P1 ISETP.GE.AND P4, PT, R0, R3.reuse, PT ;  /* 0x000000030000920c */ /* 0x080fe40003f86270 */
[----:B------:R-:W-:Y:S01]  /*59c0*/  @!P1 FSEL R6, R6, -INF , !P5 ;  /* 0xff80000006069808 */ /* 0x000fe20006800000 */
[----:B------:R-:W-:Y:S01]  /*59d0*/  FFMA.FTZ R5, R5, UR17, -R181 ;  /* 0x0000001105057c23 */ /* 0x000fe200080108b5 */
[-C--:B------:R-:W-:Y:S02]  /*59e0*/  @!P1 ISETP.GE.AND P5, PT, R0, R2.reuse, PT ;  /* 0x000000020000920c */ /* 0x080fe40003fa6270 */
[----:B------:R-:W-:Y:S01]  /*59f0*/  @!P1 FSEL R7, R7, -INF , !P6 ;  /* 0xff80000007079808 */ /* 0x000fe20007000000 */
[--C-:B------:R-:W-:Y:S01]  /*5a00*/  FFMA.FTZ R6, R6, UR17, -R180.reuse ;  /* 0x0000001106067c23 */ /* 0x100fe200080108b4 */
[----:B------:R-:W-:Y:S01]  /*5a10*/  @!P1 FSEL R8, R8, -INF , !P4 ;  /* 0xff80000008089808 */ /* 0x000fe20006000000 */
[----:B------:R4:W3:Y:S01]  /*5a20*/  MUFU.EX2 R203, R5 ;  /* 0x0000000500cb7308 */ /* 0x0008e20000000800 */
[-C--:B-1----:R-:W-:Y:S03]  /*5a30*/  HMMA.16816.F32.BF16 R20, R172, R164.reuse, R20 ;  /* 0x000000a4ac14723c */ /* 0x082fe60000041814 */
[--C-:B------:R-:W-:Y:S01]  /*5a40*/  FFMA.FTZ R8, R8, UR17, -R171.reuse ;  /* 0x0000001108087c23 */ /* 0x100fe200080108ab */
[----:B------:R-:W-:Y:S01]  /*5a50*/  FFMA.FTZ R7, R7, UR17, -R180 ;  /* 0x0000001107077c23 */ /* 0x000fe200080108b4 */
[C---:B------:R-:W-:Y:S01]  /*5a60*/  @!P1 ISETP.GE.AND P6, PT, R182.reuse, R3, PT ;  /* 0x00000003b600920c */ /* 0x040fe20003fc6270 */
[C---:B------:R-:W-:Y:S03]  /*5a70*/  HMMA.16816.F32.BF16 R24, R176.reuse, R164, R24 ;  /* 0x000000a4b018723c */ /* 0x040fe60000041818 */
[----:B------:R1:W-:Y:S01]  /*5a80*/  MUFU.EX2 R223, R6 ;  /* 0x0000000600df7308 */ /* 0x0003e20000000800 */
[----:B------:R-:W-:Y:S01]  /*5a90*/  @!P1 ISETP.GE.AND P4, PT, R182, R2, PT ;  /* 0x00000002b600920c */ /* 0x000fe20003f86270 */
[----:B--2---:R-:W-:Y:S01]  /*5aa0*/  @!P1 VIADD R4, R0, 0x11 ;  /* 0x0000001100049836 */ /* 0x004fe20000000000 */
[-C--:B------:R-:W-:Y:S07]  /*5ab0*/  HMMA.16816.F32.BF16 R28, R176, R166.reuse, R28 ;  /* 0x000000a6b01c723c */ /* 0x080fee000004181c */
[----:B------:R2:W-:Y:S01]  /*5ac0*/  MUFU.EX2 R227, R8 ;  /* 0x0000000800e37308 */ /* 0x0005e20000000800 */
[----:B------:R-:W-:Y:S01]  /*5ad0*/  @!P1 FSEL R9, R9, -INF , !P3 ;  /* 0xff80000009099808 */ /* 0x000fe20005800000 */
[----:B------:R-:W-:Y:S04]  /*5ae0*/  HMMA.16816.F32.BF16 R32, R172, R166, R32 ;  /* 0x000000a6ac20723c */ /* 0x000fe80000041820 */
[----:B------:R-:W-:Y:S01]  /*5af0*/  @!P1 ISETP.GE.AND P3, PT, R182, R169, PT ;  /* 0x000000a9b600920c */ /* 0x000fe20003f66270 */
[--C-:B------:R-:W-:Y:S01]  /*5b00*/  FFMA.FTZ R9, R9, UR17, -R171.reuse ;  /* 0x0000001109097c23 */ /* 0x100fe200080108ab */
[----:B------:R-:W-:Y:S02]  /*5b10*/  @!P1 FSEL R10, R10, -INF , !P5 ;  /* 0xff8000000a0a9808 */ /* 0x000fe40006800000 */
[----:B------:R3:W-:Y:S01]  /*5b20*/  MUFU.EX2 R222, R7 ;  /* 0x0000000700de7308 */ /* 0x0007e20000000800 */
[----:B------:R-:W-:Y:S02]  /*5b30*/  @!P1 ISETP.GE.AND P5, PT, R182, R168, PT ;  /* 0x000000a8b600920c */ /* 0x000fe40003fa6270 */
[----:B------:R-:W-:Y:S01]  /*5b40*/  @!P1 FSEL R12, R12, -INF , !P6 ;  /* 0xff8000000c0c9808 */ /* 0x000fe20007000000 */
[----:B------:R-:W-:Y:S01]  /*5b50*/  @!P1 VIADD R182, R0, 0x10 ;  /* 0x0000001000b69836 */ /* 0x000fe20000000000 */
[----:B------:R-:W-:Y:S01]  /*5b60*/  @!P1 FSEL R14, R14, -INF , !P4 ;  /* 0xff8000000e0e9808 */ /* 0x000fe20006000000 */
[----:B------:R-:W-:Y:S01]  /*5b70*/  IMAD.WIDE.U32 R164, R191, -0x326172a9, RZ ;  /* 0xcd9e8d57bfa47825 */ /* 0x000fe200078e00ff */
[C---:B------:R-:W-:Y:S03]  /*5b80*/  @!P1 ISETP.GE.AND P6, PT, R183.reuse, R2, PT ;  /* 0x00000002b700920c */ /* 0x040fe60003fc6270 */
[----:B------:R3:W-:Y:S01]  /*5b90*/  MUFU.EX2 R226, R9 ;  /* 0x0000000900e27308 */ /* 0x0007e20000000800 */
[-C--:B------:R-:W-:Y:S01]  /*5ba0*/  @!P1 ISETP.GE.AND P4, PT, R183, R168.reuse, PT ;  /* 0x000000a8b700920c */ /* 0x080fe20003f86270 */
[--C-:B------:R-:W-:Y:S01]  /*5bb0*/  FFMA.FTZ R14, R14, UR17, -R170.reuse ;  /* 0x000000110e0e7c23 */ /* 0x100fe200080108aa */
[----:B------:R-:W-:Y:S01]  /*5bc0*/  @!P1 FSEL R11, R11, -INF , !P0 ;  /* 0xff8000000b0b9808 */ /* 0x000fe20004000000 */
[--C-:B------:R-:W-:Y:S01]  /*5bd0*/  FFMA.FTZ R10, R10, UR17, -R170.reuse ;  /* 0x000000110a0a7c23 */ /* 0x100fe200080108aa */
[----:B------:R-:W-:Y:S01]  /*5be0*/  @!P1 ISETP.GE.AND P0, PT, R183, R3, PT ;  /* 0x00000003b700920c */ /* 0x000fe20003f06270 */
[----:B------:R-:W-:Y:S01]  /*5bf0*/  FFMA.FTZ R12, R12, UR17, -R171 ;  /* 0x000000110c0c7c23 */ /* 0x000fe200080108ab */
[----:B------:R-:W-:Y:S03]  /*5c00*/  @!P1 FSEL R16, R16, -INF , !P3 ;  /* 0xff80000010109808 */ /* 0x000fe60005800000 */
[----:B------:R-:W-:Y:S01]  /*5c10*/  MUFU.EX2 R225, R14 ;  /* 0x0000000e00e17308 */ /* 0x000fe20000000800 */
[----:B------:R-:W-:Y:S01]  /*5c20*/  @!P1 FSEL R19, R19, -INF , !P4 ;  /* 0xff80000013139808 */ /* 0x000fe20006000000 */
[----:B------:R-:W-:Y:S01]  /*5c30*/  FFMA.FTZ R11, R11, UR17, -R170 ;  /* 0x000000110b0b7c23 */ /* 0x000fe200080108aa */
[----:B------:R-:W-:Y:S01]  /*5c40*/  @!P1 FSEL R15, R15, -INF , !P6 ;  /* 0xff8000000f0f9808 */ /* 0x000fe20007000000 */
[----:B------:R-:W-:Y:S01]  /*5c50*/  FFMA.FTZ R16, R16, UR17, -R181 ;  /* 0x0000001110107c23 */ /* 0x000fe200080108b5 */
[CC--:B------:R-:W-:Y:S01]  /*5c60*/  @!P1 ISETP.GE.AND P6, PT, R182.reuse, R169.reuse, PT ;  /* 0x000000a9b600920c */ /* 0x0c0fe20003fc6270 */
[----:B------:R-:W-:Y:S01]  /*5c70*/  FFMA.FTZ R19, R19, UR17, -R180 ;  /* 0x0000001113137c23 */ /* 0x000fe200080108b4 */
[-C--:B------:R-:W-:Y:S03]  /*5c80*/  @!P1 ISETP.GE.AND P3, PT, R182, R168.reuse, PT ;  /* 0x000000a8b600920c */ /* 0x080fe60003f66270 */
[----:B------:R-:W-:Y:S01]  /*5c90*/  MUFU.EX2 R229, R10 ;  /* 0x0000000a00e57308 */ /* 0x000fe20000000800 */
[-C--:B------:R-:W-:Y:S01]  /*5ca0*/  @!P1 ISETP.GE.AND P4, PT, R4, R169.reuse, PT ;  /* 0x000000a90400920c */ /* 0x080fe20003f86270 */
[----:B------:R-:W-:Y:S01]  /*5cb0*/  FFMA.FTZ R15, R15, UR17, -R170 ;  /* 0x000000110f0f7c23 */ /* 0x000fe200080108aa */
[----:B------:R-:W-:Y:S02]  /*5cc0*/  @!P1 FSEL R13, R13, -INF , !P0 ;  /* 0xff8000000d0d9808 */ /* 0x000fe40004000000 */
[----:B------:R-:W-:Y:S02]  /*5cd0*/  @!P1 ISETP.GE.AND P0, PT, R183, R169, PT ;  /* 0x000000a9b700920c */ /* 0x000fe40003f06270 */
[----:B------:R-:W-:Y:S01]  /*5ce0*/  @!P1 FSEL R20, R20, -INF , !P6 ;  /* 0xff80000014149808 */ /* 0x000fe20007000000 */
[----:B------:R-:W-:Y:S01]  /*5cf0*/  FFMA.FTZ R13, R13, UR17, -R171 ;  /* 0x000000110d0d7c23 */ /* 0x000fe200080108ab */
[----:B------:R-:W-:Y:S01]  /*5d00*/  @!P1 FSEL R21, R21, -INF , !P4 ;  /* 0xff80000015159808 */ /* 0x000fe20006000000 */
[----:B------:R-:W-:Y:S01]  /*5d10*/  MUFU.EX2 R228, R11 ;  /* 0x0000000b00e47308 */ /* 0x000fe20000000800 */
[----:B------:R-:W-:Y:S01]  /*5d20*/  @!P1 FSEL R22, R22, -INF , !P3 ;  /* 0xff80000016169808 */ /* 0x000fe20005800000 */
[--C-:B------:R-:W-:Y:S01]  /*5d30*/  FFMA.FTZ R20, R20, UR17, -R181.reuse ;  /* 0x0000001114147c23 */ /* 0x100fe200080108b5 */
[C---:B------:R-:W-:Y:S01]  /*5d40*/  @!P1 ISETP.GE.AND P6, PT, R4.reuse, R168, PT ;  /* 0x000000a80400920c */ /* 0x040fe20003fc6270 */
[--C-:B------:R-:W-:Y:S01]  /*5d50*/  FFMA.FTZ R21, R21, UR17, -R181.reuse ;  /* 0x0000001115157c23 */ /* 0x100fe200080108b5 */
[-C--:B------:R-:W-:Y:S01]  /*5d60*/  @!P1 ISETP.GE.AND P4, PT, R4, R3.reuse, PT ;  /* 0x000000030400920c */ /* 0x080fe20003f86270 */
[--C-:B------:R-:W-:Y:S01]  /*5d70*/  FFMA.FTZ R22, R22, UR17, -R180.reuse ;  /* 0x0000001116167c23 */ /* 0x100fe200080108b4 */
[-C--:B------:R-:W-:Y:S01]  /*5d80*/  @!P1 ISETP.GE.AND P3, PT, R4, R2.reuse, PT ;  /* 0x000000020400920c */ /* 0x080fe20003f66270 */
[C---:B------:R-:W-:Y:S01]  /*5d90*/  @!P1 VIADD R4, R0.reuse, 0x18 ;  /* 0x0000001800049836 */ /* 0x040fe20000000000 */
[----:B------:R-:W-:Y:S01]  /*5da0*/  @!P1 FSEL R17, R17, -INF , !P0 ;  /* 0xff80000011119808 */ /* 0x000fe20004000000 */
[----:B------:R-:W-:Y:S01]  /*5db0*/  @!P1 VIADD R0, R0, 0x19 ;  /* 0x0000001900009836 */ /* 0x000fe20000000000 */
[-C--:B------:R-:W-:Y:S01]  /*5dc0*/  @!P1 ISETP.GE.AND P0, PT, R182, R3.reuse, PT ;  /* 0x00000003b600920c */ /* 0x080fe20003f06270 */
[----:B------:R3:W-:Y:S01]  /*5dd0*/  MUFU.EX2 R220, R13 ;  /* 0x0000000d00dc7308 */ /* 0x0007e20000000800 */
[----:B------:R-:W-:Y:S01]  /*5de0*/  @!P1 FSEL R18, R18, -INF , !P5 ;  /* 0xff80000012129808 */ /* 0x000fe20006800000 */
[----:B------:R-:W-:Y:S01]  /*5df0*/  FFMA.FTZ R17, R17, UR17, -R181 ;  /* 0x0000001111117c23 */ /* 0x000fe200080108b5 */
[----:B------:R-:W-:Y:S02]  /*5e00*/  @!P1 FSEL R24, R24, -INF , !P0 ;  /* 0xff80000018189808 */ /* 0x000fe40004000000 */
[-C--:B------:R-:W-:Y:S01]  /*5e10*/  @!P1 ISETP.GE.AND P0, PT, R0, R3.reuse, PT ;  /* 0x000000030000920c */ /* 0x080fe20003f06270 */
[--C-:B------:R-:W-:Y:S01]  /*5e20*/  FFMA.FTZ R18, R18, UR17, -R180.reuse ;  /* 0x0000001112127c23 */ /* 0x100fe200080108b4 */
[-C--:B------:R-:W-:Y:S03]  /*5e30*/  @!P1 ISETP.GE.AND P5, PT, R182, R2.reuse, PT ;  /* 0x00000002b600920c */ /* 0x080fe60003fa6270 */
[----:B------:R3:W-:Y:S01]  /*5e40*/  MUFU.EX2 R221, R12 ;  /* 0x0000000c00dd7308 */ /* 0x0007e20000000800 */
[----:B------:R-:W-:Y:S01]  /*5e50*/  @!P1 FSEL R23, R23, -INF , !P6 ;  /* 0xff80000017179808 */ /* 0x000fe20007000000 */
[--C-:B------:R-:W-:Y:S01]  /*5e60*/  FFMA.FTZ R24, R24, UR17, -R171.reuse ;  /* 0x0000001118187c23 */ /* 0x100fe200080108ab */
[----:B------:R-:W-:Y:S02]  /*5e70*/  @!P1 FSEL R25, R25, -INF , !P4 ;  /* 0xff80000019199808 */ /* 0x000fe40006000000 */
[C---:B------:R-:W-:Y:S01]  /*5e80*/  @!P1 ISETP.GE.AND P6, PT, R4.reuse, R3, PT ;  /* 0x000000030400920c */ /* 0x040fe20003fc6270 */
[----:B------:R-:W-:Y:S01]  /*5e90*/  FFMA.FTZ R23, R23, UR17, -R180 ;  /* 0x0000001117177c23 */ /* 0x000fe200080108b4 */
[C---:B------:R-:W-:Y:S03]  /*5ea0*/  @!P1 ISETP.GE.AND P4, PT, R4.reuse, R2, PT ;  /* 0x000000020400920c */ /* 0x040fe60003f86270 */
[----:B------:R-:W-:Y:S01]  /*5eb0*/  MUFU.EX2 R224, R15 ;  /* 0x0000000f00e07308 */ /* 0x000fe20000000800 */
[----:B------:R-:W-:Y:S01]  /*5ec0*/  @!P1 FSEL R29, R29, -INF , !P0 ;  /* 0xff8000001d1d9808 */ /* 0x000fe20004000000 */
[----:B------:R-:W-:Y:S01]  /*5ed0*/  FFMA.FTZ R25, R25, UR17, -R171 ;  /* 0x0000001119197c23 */ /* 0x000fe200080108ab */
[----:B------:R-:W-:Y:S02]  /*5ee0*/  @!P1 FSEL R27, R27, -INF , !P3 ;  /* 0xff8000001b1b9808 */ /* 0x000fe40005800000 */
[CC--:B------:R-:W-:Y:S02]  /*5ef0*/  @!P1 ISETP.GE.AND P3, PT, R4.reuse, R169.reuse, PT ;  /* 0x000000a90400920c */ /* 0x0c0fe40003f66270 */
[----:B------:R-:W-:Y:S01]  /*5f00*/  @!P1 ISETP.GE.AND P0, PT, R4, R168, PT ;  /* 0x000000a80400920c */ /* 0x000fe20003f06270 */
[----:B----4-:R-:W-:Y:S01]  /*5f10*/  IMAD.WIDE.U32 R4, R192, -0x326172a9, RZ ;  /* 0xcd9e8d57c0047825 */ /* 0x010fe200078e00ff */
[----:B------:R-:W-:Y:S01]  /*5f20*/  @!P1 FSEL R26, R26, -INF , !P5 ;  /* 0xff8000001a1a9808 */ /* 0x000fe20006800000 */
[----:B------:R-:W-:Y:S01]  /*5f30*/  MUFU.EX2 R191, R17 ;  /* 0x0000001100bf7308 */ /* 0x000fe20000000800 */
[----:B------:R-:W-:Y:S01]  /*5f40*/  @!P1 ISETP.GE.AND P5, PT, R0, R2, PT ;  /* 0x000000020000920c */ /* 0x000fe20003fa6270 */
[----:B------:R-:W-:Y:S01]  /*5f50*/  IMAD.WIDE.U32 R2, R190, -0x326172a9, RZ ;  /* 0xcd9e8d57be027825 */ /* 0x000fe200078e00ff */
[----:B------:R-:W-:Y:S02]  /*5f60*/  @!P1 FSEL R28, R28, -INF , !P6 ;  /* 0xff8000001c1c9808 */ /* 0x000fe40007000000 */
[----:B------:R-:W-:Y:S01]  /*5f70*/  @!P1 FSEL R30, R30, -INF , !P4 ;  /* 0xff8000001e1e9808 */ /* 0x000fe20006000000 */
[----:B------:R-:W-:Y:S01]  /*5f80*/  FFMA.FTZ R26, R26, UR17, -R170 ;  /* 0x000000111a1a7c23 */ /* 0x000fe200080108aa */
[C---:B------:R-:W-:Y:S03]  /*5f90*/  @!P1 ISETP.GE.AND P6, PT, R0.reuse, R169, PT ;  /* 0x000000a90000920c */ /* 0x040fe60003fc6270 */
[----:B------:R-:W-:Y:S01]  /*5fa0*/  MUFU.EX2 R197, R19 ;  /* 0x0000001300c57308 */ /* 0x000fe20000000800 */
[----:B------:R-:W-:Y:S01]  /*5fb0*/  @!P1 ISETP.GE.AND P4, PT, R0, R168, PT ;  /* 0x000000a80000920c */ /* 0x000fe20003f86270 */
[----:B------:R-:W-:Y:S01]  /*5fc0*/  IMAD.WIDE.U32 R168, R189, -0x326172a9, RZ ;  /* 0xcd9e8d57bda87825 */ /* 0x000fe200078e00ff */
[----:B-1----:R-:W-:Y:S02]  /*5fd0*/  LOP3.LUT R6, R5, UR6, R198, 0x96, !PT ;  /* 0x0000000605067c12 */ /* 0x002fe4000f8e96c6 */
[----:B--2---:R-:W-:Y:S01]  /*5fe0*/  LOP3.LUT R8, R3, UR6, R196, 0x96, !PT ;  /* 0x0000000603087c12 */ /* 0x004fe2000f8e96c4 */
[----:B------:R-:W-:Y:S01]  /*5ff0*/  UIADD3 UR6, UR14, -0x56f99767, URZ ;  /* 0xa90668990e067890 */ /* 0x000fe2000fffe03f */
[----:B------:R-:W-:Y:S01]  /*6000*/  LOP3.LUT R3, R165, UR5, R4, 0x96, !PT ;  /* 0x00000005a5037c12 */ /* 0x000fe2000f8e9604 */
[----:B---3--:R-:W-:Y:S01]  /*6010*/  IMAD.WIDE.U32 R6, R6, -0x2daee0ad, RZ ;  /* 0xd2511f5306067825 */ /* 0x008fe200078e00ff */
[----:B------:R-:W-:Y:S01]  /*6020*/  LOP3.LUT R4, R169, UR5, R2, 0x96, !PT ;  /* 0x00000005a9047c12 */ /* 0x000fe2000f8e9602 */
[----:B------:R-:W-:Y:S01]  /*6030*/  UIADD3 UR5, UR14, 0x646e171e, URZ ;  /* 0x646e171e0e057890 */ /* 0x000fe2000fffe03f */
[----:B------:R-:W-:Y:S01]  /*6040*/  @!P1 FSEL R32, R32, -INF , !P3 ;  /* 0xff80000020209808 */ /* 0x000fe20005800000 */
[----:B------:R-:W-:Y:S01]  /*6050*/  IMAD.WIDE.U32 R2, R3, -0x2daee0ad, RZ ;  /* 0xd2511f5303027825 */ /* 0x000fe200078e00ff */
[----:B------:R-:W-:Y:S01]  /*6060*/  LOP3.LUT R194, R7, UR6, R194, 0x96, !PT ;  /* 0x0000000607c27c12 */ /* 0x000fe2000f8e96c2 */
[----:B------:R-:W-:Y:S01]  /*6070*/  MUFU.EX2 R198, R18 ;  /* 0x0000001200c67308 */ /* 0x000fe20000000800 */
[----:B------:R-:W-:Y:S01]  /*6080*/  @!P1 FSEL R33, R33, -INF , !P6 ;  /* 0xff80000021219808 */ /* 0x000fe20007000000 */
[----:B------:R-:W-:Y:S01]  /*6090*/  IMAD.WIDE.U32 R4, R4, -0x2daee0ad, RZ ;  /* 0xd2511f5304047825 */ /* 0x000fe200078e00ff */
[----:B------:R-:W-:Y:S02]  /*60a0*/  LOP3.LUT R7, R3, UR5, R6, 0x96, !PT ;  /* 0x0000000503077c12 */ /* 0x000fe4000f8e9606 */
[----:B------:R-:W-:Y:S01]  /*60b0*/  LOP3.LUT R165, R2, 0xffff, RZ, 0xc0, !PT ;  /* 0x0000ffff02a57812 */ /* 0x000fe200078ec0ff */
[----:B------:R-:W-:Y:S01]  /*60c0*/  IMAD.WIDE.U32 R8, R8, -0x2daee0ad, RZ ;  /* 0xd2511f5308087825 */ /* 0x000fe200078e00ff */
[----:B------:R-:W-:Y:S03]  /*60d0*/  SHF.R.U32.HI R166, RZ, 0x10, R2 ;  /* 0x00000010ffa67819 */ /* 0x000fe60000011602 */
[----:B------:R-:W-:Y:S01]  /*60e0*/  MUFU.EX2 R187, R20 ;  /* 0x0000001400bb7308 */ /* 0x000fe20000000800 */
[----:B------:R-:W-:Y:S01]  /*60f0*/  LOP3.LUT R0, R2, 0xff, RZ, 0xc0, !PT ;  /* 0x000000ff02007812 */ /* 0x000fe200078ec0ff */
[--C-:B------:R-:W-:Y:S01]  /*6100*/  FFMA.FTZ R32, R32, UR17, -R181.reuse ;  /* 0x0000001120207c23 */ /* 0x100fe200080108b5 */
[----:B------:R-:W-:Y:S01]  /*6110*/  LOP3.LUT R6, R5, UR5, R8, 0x96, !PT ;  /* 0x0000000505067c12 */ /* 0x000fe2000f8e9608 */
[----:B------:R-:W-:Y:S01]  /*6120*/  UIADD3 UR5, UR15, -0x4ab325aa, URZ ;  /* 0xb54cda560f057890 */ /* 0x000fe2000fffe03f */
[----:B------:R-:W-:Y:S01]  /*6130*/  SHF.R.U32.HI R8, RZ, 0x18, R2 ;  /* 0x00000018ff087819 */ /* 0x000fe20000011602 */
[----:B------:R-:W-:Y:S01]  /*6140*/  IMAD.WIDE.U32 R2, R194, -0x326172a9, RZ ;  /* 0xcd9e8d57c2027825 */ /* 0x000fe200078e00ff */
[----:B------:R-:W-:Y:S03]  /*6150*/  SHF.R.U32.HI R167, RZ, 0x18, R4 ;  /* 0x00000018ffa77819 */ /* 0x000fe60000011604 */
[----:B------:R-:W-:Y:S01]  /*6160*/  MUFU.EX2 R194, R16 ;  /* 0x0000001000c27308 */ /* 0x000fe20000000800 */
[C---:B------:R-:W-:Y:S01]  /*6170*/  LOP3.LUT R169, R4.reuse, 0xffff, RZ, 0xc0, !PT ;  /* 0x0000ffff04a97812 */ /* 0x040fe200078ec0ff */
[----:B------:R-:W-:Y:S01]  /*6180*/  FFMA.FTZ R181, R33, UR17, -R181 ;  /* 0x0000001121b57c23 */ /* 0x000fe200080108b5 */
[----:B------:R-:W-:Y:S01]  /*6190*/  LOP3.LUT R13, R4, 0xff, RZ, 0xc0, !PT ;  /* 0x000000ff040d7812 */ /* 0x000fe200078ec0ff */
[----:B------:R-:W-:Y:S01]  /*61a0*/  FFMA.FTZ R27, R27, UR17, -R170 ;  /* 0x000000111b1b7c23 */ /* 0x000fe200080108aa */
[----:B------:R-:W-:Y:S01]  /*61b0*/  SHF.R.U32.HI R14, RZ, 0x10, R4 ;  /* 0x00000010ff0e7819 */ /* 0x000fe20000011604 */
[--C-:B------:R-:W-:Y:S01]  /*61c0*/  FFMA.FTZ R28, R28, UR17, -R171.reuse ;  /* 0x000000111c1c7c23 */ /* 0x100fe200080108ab */
[----:B------:R-:W-:Y:S03]  /*61d0*/  LOP3.LUT R4, R3, UR5, R164, 0x96, !PT ;  /* 0x0000000503047c12 */ /* 0x000fe6000f8e96a4 */
[----:B------:R-:W-:Y:S01]  /*61e0*/  MUFU.EX2 R186, R21 ;  /* 0x0000001500ba7308 */ /* 0x000fe20000000800 */
[----:B------:R-:W-:Y:S01]  /*61f0*/  ISETP.LE.U32.AND P3, PT, R8, UR18, PT ;  /* 0x0000001208007c0c */ /* 0x000fe2000bf63070 */
[----:B------:R-:W-:Y:S01]  /*6200*/  FFMA.FTZ R30, R30, UR17, -R170 ;  /* 0x000000111e1e7c23 */ /* 0x000fe200080108aa */
[C---:B------:R-:W-:Y:S01]  /*6210*/  LOP3.LUT R5, R4.reuse, 0xffff, RZ, 0xc0, !PT ;  /* 0x0000ffff04057812 */ /* 0x040fe200078ec0ff */
[----:B------:R-:W-:Y:S01]  /*6220*/  FFMA.FTZ R171, R29, UR17, -R171 ;  /* 0x000000111dab7c23 */ /* 0x000fe200080108ab */
[----:B------:R-:W-:Y:S02]  /*6230*/  LOP3.LUT R8, R4, 0xff, RZ, 0xc0, !PT ;  /* 0x000000ff04087812 */ /* 0x000fe400078ec0ff */
[----:B------:R-:W-:Y:S03]  /*6240*/  SHF.R.U32.HI R5, RZ, 0x8, R5 ;  /* 0x00000008ff057819 */ /* 0x000fe60000011605 */
[----:B------:R-:W-:Y:S01]  /*6250*/  MUFU.EX2 R193, R23 ;  /* 0x0000001700c17308 */ /* 0x000fe20000000800 */
[----:B------:R-:W-:Y:S02]  /*6260*/  LOP3.LUT R188, R9, UR6, R188, 0x96, !PT ;  /* 0x0000000609bc7c12 */ /* 0x000fe4000f8e96bc */
[----:B------:R-:W-:Y:S02]  /*6270*/  ISETP.LE.U32.AND P6, PT, R8, UR18, PT ;  /* 0x0000001208007c0c */ /* 0x000fe4000bfc3070 */
[----:B------:R-:W-:Y:S02]  /*6280*/  LOP3.LUT R5, R5, 0xffff, RZ, 0xc0, !PT ;  /* 0x0000ffff05057812 */ /* 0x000fe400078ec0ff */
[C---:B------:R-:W-:Y:S03]  /*6290*/  LOP3.LUT R11, R2.reuse, 0xff, RZ, 0xc0, !PT ;  /* 0x000000ff020b7812 */ /* 0x040fe600078ec0ff */
[----:B------:R-:W-:Y:S01]  /*62a0*/  MUFU.EX2 R199, R24 ;  /* 0x0000001800c77308 */ /* 0x000fe20000000800 */
[----:B------:R-:W-:Y:S02]  /*62b0*/  LOP3.LUT R10, R2, 0xffff, RZ, 0xc0, !PT ;  /* 0x0000ffff020a7812 */ /* 0x000fe400078ec0ff */
[--C-:B------:R-:W-:Y:S02]  /*62c0*/  SHF.R.U32.HI R12, RZ, 0x18, R2.reuse ;  /* 0x00000018ff0c7819 */ /* 0x100fe40000011602 */
[----:B------:R-:W-:Y:S01]  /*62d0*/  SHF.R.U32.HI R9, RZ, 0x10, R2 ;  /* 0x00000010ff097819 */ /* 0x000fe20000011602 */
[----:B------:R-:W-:Y:S01]  /*62e0*/  IMAD.WIDE.U32 R2, R188, -0x326172a9, RZ ;  /* 0xcd9e8d57bc027825 */ /* 0x000fe200078e00ff */
[----:B------:R-:W-:Y:S03]  /*62f0*/  SHF.R.U32.HI R8, RZ, 0x10, R4 ;  /* 0x00000010ff087819 */ /* 0x000fe60000011604 */
[----:B------:R-:W1:Y:S01]  /*6300*/  MUFU.EX2 R183, R32 ;  /* 0x0000002000b77308 */ /* 0x000e620000000800 */
[----:B------:R-:W-:Y:S01]  /*6310*/  @!P1 FSEL R34, R34, -INF , !P0 ;  /* 0xff80000022229808 */ /* 0x000fe20004000000 */
[----:B------:R-:W-:Y:S01]  /*6320*/  @!P6 FADD.FTZ R201, -R201, -RZ ;  /* 0x800000ffc9c9e221 */ /* 0x000fe20000010100 */
[----:B------:R-:W-:Y:S02]  /*6330*/  ISETP.LE.U32.AND P0, PT, R5, UR18, PT ;  /* 0x0000001205007c0c */ /* 0x000fe4000bf03070 */
[----:B------:R-:W-:Y:S01]  /*6340*/  @!P1 FSEL R31, R31, -INF , !P5 ;  /* 0xff8000001f1f9808 */ /* 0x000fe20006800000 */
[----:B------:R-:W-:Y:S01]  /*6350*/  FFMA.FTZ R34, R34, UR17, -R180 ;  /* 0x0000001122227c23 */ /* 0x000fe200080108b4 */
[----:B------:R-:W-:Y:S03]  /*6360*/  LOP3.LUT R5, R8, 0xff, RZ, 0xc0, !PT ;  /* 0x000000ff08057812 */ /* 0x000fe600078ec0ff */
[----:B------:R-:W-:Y:S01]  /*6370*/  MUFU.EX2 R182, R181 ;  /* 0x000000b500b67308 */ /* 0x000fe20000000800 */
[----:B------:R-:W-:Y:S01]  /*6380*/  ISETP.LE.U32.AND P5, PT, R0, UR18, PT ;  /* 0x0000001200007c0c */ /* 0x000fe2000bfa3070 */
[----:B------:R-:W-:Y:S01]  /*6390*/  FFMA.FTZ R170, R31, UR17, -R170 ;  /* 0x000000111faa7c23 */ /* 0x000fe200080108aa */
[----:B------:R-:W-:Y:S02]  /*63a0*/  SHF.R.U32.HI R4, RZ, 0x18, R4 ;  /* 0x00000018ff047819 */ /* 0x000fe40000011604 */
[----:B------:R-:W-:Y:S02]  /*63b0*/  LOP3.LUT R0, R3, UR5, R168, 0x96, !PT ;  /* 0x0000000503007c12 */ /* 0x000fe4000f8e96a8 */
[----:B------:R-:W-:Y:S01]  /*63c0*/  @!P1 FSEL R35, R35, -INF , !P4 ;  /* 0xff80000023239808 */ /* 0x000fe20006000000 */
[----:B------:R-:W-:Y:S01]  /*63d0*/  @!P0 FADD.FTZ R203, -R203, -RZ ;  /* 0x800000ffcbcb8221 */ /* 0x000fe20000010100 */
[----:B------:R-:W-:Y:S01]  /*63e0*/  ISETP.LE.U32.AND P1, PT, R5, UR18, PT ;  /* 0x0000001205007c0c */ /* 0x000fe2000bf23070 */
[----:B------:R-:W-:Y:S01]  /*63f0*/  MUFU.EX2 R185, R34 ;  /* 0x0000002200b97308 */ /* 0x000fe20000000800 */
[----:B------:R-:W-:Y:S01]  /*6400*/  ISETP.LE.U32.AND P4, PT, R4, UR18, PT ;  /* 0x0000001204007c0c */ /* 0x000fe2000bf83070 */
[----:B------:R-:W-:Y:S01]  /*6410*/  FFMA.FTZ R180, R35, UR17, -R180 ;  /* 0x0000001123b47c23 */ /* 0x000fe200080108b4 */
[C---:B------:R-:W-:Y:S01]  /*6420*/  LOP3.LUT R4, R0.reuse, 0xffff, RZ, 0xc0, !PT ;  /* 0x0000ffff00047812 */ /* 0x040fe200078ec0ff */
[----:B-1----:R-:W-:Y:S01]  /*6430*/  @!P5 FADD.FTZ R183, -R183, -RZ ;  /* 0x800000ffb7b7d221 */ /* 0x002fe20000010100 */
[----:B------:R-:W-:Y:S02]  /*6440*/  LOP3.LUT R5, R0, 0xff, RZ, 0xc0, !PT ;  /* 0x000000ff00057812 */ /* 0x000fe400078ec0ff */
[----:B------:R-:W-:Y:S03]  /*6450*/  SHF.R.U32.HI R4, RZ, 0x8, R4 ;  /* 0x00000008ff047819 */ /* 0x000fe60000011604 */
[----:B------:R-:W1:Y:S01]  /*6460*/  MUFU.EX2 R184, R180 ;  /* 0x000000b400b87308 */ /* 0x000e620000000800 */
[----:B------:R-:W-:Y:S02]  /*6470*/  ISETP.LE.U32.AND P6, PT, R5, UR18, PT ;  /* 0x0000001205007c0c */ /* 0x000fe4000bfc3070 */
[--C-:B------:R-:W-:Y:S01]  /*6480*/  SHF.R.U32.HI R5, RZ, 0x18, R0.reuse ;  /* 0x00000018ff057819 */ /* 0x100fe20000011600 */
[----:B------:R-:W-:Y:S01]  /*6490*/  @!P1 FADD.FTZ R223, -R223, -RZ ;  /* 0x800000ffdfdf9221 */ /* 0x000fe20000010100 */
[----:B------:R-:W-:Y:S01]  /*64a0*/  LOP3.LUT R4, R4, 0xffff, RZ, 0xc0, !PT ;  /* 0x0000ffff04047812 */ /* 0x000fe200078ec0ff */
[----:B------:R-:W-:Y:S01]  /*64b0*/  @!P4 FADD.FTZ R222, -R222, -RZ ;  /* 0x800000ffdedec221 */ /* 0x000fe20000010100 */
[----:B------:R-:W-:Y:S03]  /*64c0*/  SHF.R.U32.HI R0, RZ, 0x10, R0 ;  /* 0x00000010ff007819 */ /* 0x000fe60000011600 */
[----:B------:R-:W2:Y:S01]  /*64d0*/  MUFU.EX2 R195, R22 ;  /* 0x0000001600c37308 */ /* 0x000ea20000000800 */
[----:B------:R-:W-:Y:S02]  /*64e0*/  ISETP.LE.U32.AND P1, PT, R4, UR18, PT ;  /* 0x0000001204007c0c */ /* 0x000fe4000bf23070 */
[----:B------:R-:W-:Y:S02]  /*64f0*/  ISETP.LE.U32.AND P0, PT, R5, UR18, PT ;  /* 0x0000001205007c0c */ /* 0x000fe4000bf03070 */
[----:B------:R-:W-:Y:S01]  /*6500*/  LOP3.LUT R4, R0, 0xff, RZ, 0xc0, !PT ;  /* 0x000000ff00047812 */ /* 0x000fe200078ec0ff */
[----:B------:R-:W-:Y:S01]  /*6510*/  @!P6 FADD.FTZ R227, -R227, -RZ ;  /* 0x800000ffe3e3e221 */ /* 0x000fe20000010100 */
[----:B------:R-:W-:Y:S03]  /*6520*/  LOP3.LUT R0, R2, 0xffff, RZ, 0xc0, !PT ;  /* 0x0000ffff02007812 */ /* 0x000fe600078ec0ff */
[----:B------:R-:W3:Y:S01]  /*6530*/  MUFU.EX2 R196, R25 ;  /* 0x0000001900c47308 */ /* 0x000ee20000000800 */
[----:B------:R-:W-:Y:S01]  /*6540*/  ISETP.LE.U32.AND P4, PT, R4, UR18, PT ;  /* 0x0000001204007c0c */ /* 0x000fe2000bf83070 */
[----:B-1----:R-:W-:Y:S01]  /*6550*/  @!P3 FADD.FTZ R184, -R184, -RZ ;  /* 0x800000ffb8b8b221 */ /* 0x002fe20000010100 */
[----:B------:R-:W-:Y:S02]  /*6560*/  LOP3.LUT R3, R2, 0xff, RZ, 0xc0, !PT ;  /* 0x000000ff02037812 */ /* 0x000fe400078ec0ff */
[----:B------:R-:W-:Y:S01]  /*6570*/  SHF.R.U32.HI R0, RZ, 0x8, R0 ;  /* 0x00000008ff007819 */ /* 0x000fe20000011600 */
[----:B------:R-:W-:Y:S01]  /*6580*/  @!P1 FADD.FTZ R226, -R226, -RZ ;  /* 0x800000ffe2e29221 */ /* 0x000fe20000010100 */
[----:B------:R-:W-:Y:S01]  /*6590*/  ISETP.LE.U32.AND P6, PT, R3, UR18, PT ;  /* 0x0000001203007c0c */ /* 0x000fe2000bfc3070 */
[----:B------:R-:W-:Y:S01]  /*65a0*/  @!P0 FADD.FTZ R228, -R228, -RZ ;  /* 0x800000ffe4e48221 */ /* 0x000fe20000010100 */
[--C-:B------:R-:W-:Y:S01]  /*65b0*/  SHF.R.U32.HI R3, RZ, 0x10, R2.reuse ;  /* 0x00000010ff037819 */ /* 0x100fe20000011602 */
[----:B------:R-:W-:Y:S01]  /*65c0*/  MUFU.EX2 R202, R26 ;  /* 0x0000001a00ca7308 */ /* 0x000fe20000000800 */
[----:B------:R-:W-:Y:S02]  /*65d0*/  SHF.R.U32.HI R2, RZ, 0x18, R2 ;  /* 0x00000018ff027819 */ /* 0x000fe40000011602 */
[----:B------:R-:W-:Y:S01]  /*65e0*/  LOP3.LUT R3, R3, 0xff, RZ, 0xc0, !PT ;  /* 0x000000ff03037812 */ /* 0x000fe200078ec0ff */
[----:B------:R-:W-:Y:S01]  /*65f0*/  @!P4 FADD.FTZ R229, -R229, -RZ ;  /* 0x800000ffe5e5c221 */ /* 0x000fe20000010100 */
[----:B------:R-:W-:Y:S02]  /*6600*/  ISETP.LE.U32.AND P0, PT, R2, UR18, PT ;  /* 0x0000001202007c0c */ /* 0x000fe4000bf03070 */
[----:B------:R-:W-:Y:S03]  /*6610*/  ISETP.LE.U32.AND P4, PT, R3, UR18, PT ;  /* 0x0000001203007c0c */ /* 0x000fe6000bf83070 */
[----:B------:R-:W1:Y:S01]  /*6620*/  MUFU.EX2 R200, R27 ;  /* 0x0000001b00c87308 */ /* 0x000e620000000800 */
[----:B------:R-:W-:Y:S01]  /*6630*/  LOP3.LUT R0, R0, 0xffff, RZ, 0xc0, !PT ;  /* 0x0000ffff00007812 */ /* 0x000fe200078ec0ff */
[----:B------:R-:W-:Y:S01]  /*6640*/  @!P6 FADD.FTZ R221, -R221, -RZ ;  /* 0x800000ffdddde221 */ /* 0x000fe20000010100 */
[----:B------:R-:W-:Y:S02]  /*6650*/  ISETP.LE.U32.AND P6, PT, R11, UR18, PT ;  /* 0x000000120b007c0c */ /* 0x000fe4000bfc3070 */
[----:B------:R-:W-:Y:S02]  /*6660*/  ISETP.LE.U32.AND P1, PT, R0, UR18, PT ;  /* 0x0000001200007c0c */ /* 0x000fe4000bf23070 */
[----:B------:R-:W-:Y:S03]  /*6670*/  SHF.R.U32.HI R0, RZ, 0x8, R10 ;  /* 0x00000008ff007819 */ /* 0x000fe6000001160a */
[----:B------:R-:W-:Y:S01]  /*6680*/  MUFU.EX2 R189, R28 ;  /* 0x0000001c00bd7308 */ /* 0x000fe20000000800 */
[----:B------:R-:W-:Y:S01]  /*6690*/  LOP3.LUT R2, R9, 0xff, RZ, 0xc0, !PT ;  /* 0x000000ff09027812 */ /* 0x000fe200078ec0ff */
[----:B------:R-:W-:Y:S01]  /*66a0*/  @!P0 FADD.FTZ R224, -R224, -RZ ;  /* 0x800000ffe0e08221 */ /* 0x000fe20000010100 */
[----:B------:R-:W-:Y:S01]  /*66b0*/  LOP3.LUT R0, R0, 0xffff, RZ, 0xc0, !PT ;  /* 0x0000ffff00007812 */ /* 0x000fe200078ec0ff */
[----:B------:R-:W-:Y:S01]  /*66c0*/  @!P4 FADD.FTZ R225, -R225, -RZ ;  /* 0x800000ffe1e1c221 */ /* 0x000fe20000010100 */
[----:B------:R-:W-:Y:S02]  /*66d0*/  ISETP.LE.U32.AND P0, PT, R2, UR18, PT ;  /* 0x0000001202007c0c */ /* 0x000fe4000bf03070 */
[C---:B------:R-:W-:Y:S01]  /*66e0*/  LOP3.LUT R2, R7.reuse, 0xffff, RZ, 0xc0, !PT ;  /* 0x0000ffff07027812 */ /* 0x040fe200078ec0ff */
[----:B------:R-:W-:Y:S01]  /*66f0*/  @!P6 FADD.FTZ R194, -R194, -RZ ;  /* 0x800000ffc2c2e221 */ /* 0x000fe20000010100 */
[----:B------:R-:W-:Y:S01]  /*6700*/  ISETP.LE.U32.AND P4, PT, R0, UR18, PT ;  /* 0x0000001200007c0c */ /* 0x000fe2000bf83070 */
[----:B------:R-:W-:Y:S01]  /*6710*/  @!P1 FADD.FTZ R220, -R220, -RZ ;  /* 0x800000ffdcdc9221 */ /* 0x000fe20000010100 */
[----:B------:R-:W-:Y:S01]  /*6720*/  LOP3.LUT R4, R7, 0xff, RZ, 0xc0, !PT ;  /* 0x000000ff07047812 */ /* 0x000fe200078ec0ff */
[----:B------:R-:W-:Y:S01]  /*6730*/  MUFU.EX2 R188, R171 ;  /* 0x000000ab00bc7308 */ /* 0x000fe20000000800 */
[--C-:B------:R-:W-:Y:S02]  /*6740*/  SHF.R.U32.HI R0, RZ, 0x10, R7.reuse ;  /* 0x00000010ff007819 */ /* 0x100fe40000011607 */
[----:B------:R-:W-:Y:S02]  /*6750*/  SHF.R.U32.HI R3, RZ, 0x8, R2 ;  /* 0x00000008ff037819 */ /* 0x000fe40000011602 */
[----:B------:R-:W-:Y:S01]  /*6760*/  ISETP.LE.U32.AND P6, PT, R4, UR18, PT ;  /* 0x0000001204007c0c */ /* 0x000fe2000bfc3070 */
[----:B------:R-:W-:Y:S01]  /*6770*/  @!P0 FADD.FTZ R198, -R198, -RZ ;  /* 0x800000ffc6c68221 */ /* 0x000fe20000010100 */
[----:B------:R-:W-:Y:S03]  /*6780*/  ISETP.LE.U32.AND P1, PT, R12, UR18, PT ;  /* 0x000000120c007c0c */ /* 0x000fe6000bf23070 */
[----:B------:R-:W4:Y:S01]  /*6790*/  MUFU.EX2 R192, R30 ;  /* 0x0000001e00c07308 */ /* 0x000f220000000800 */
[----:B------:R-:W-:Y:S01]  /*67a0*/  LOP3.LUT R2, R0, 0xff, RZ, 0xc0, !PT ;  /* 0x000000ff00027812 */ /* 0x000fe200078ec0ff */
[----:B------:R-:W-:Y:S01]  /*67b0*/  @!P4 FADD.FTZ R191, -R191, -RZ ;  /* 0x800000ffbfbfc221 */ /* 0x000fe20000010100 */
[----:B------:R-:W-:Y:S02]  /*67c0*/  LOP3.LUT R0, R3, 0xffff, RZ, 0xc0, !PT ;  /* 0x0000ffff03007812 */ /* 0x000fe400078ec0ff */
[----:B------:R-:W-:Y:S02]  /*67d0*/  ISETP.LE.U32.AND P4, PT, R2, UR18, PT ;  /* 0x0000001202007c0c */ /* 0x000fe4000bf83070 */
[----:B------:R-:W-:Y:S03]  /*67e0*/  ISETP.LE.U32.AND P0, PT, R0, UR18, PT ;  /* 0x0000001200007c0c */ /* 0x000fe6000bf03070 */
[----:B------:R-:W4:Y:S01]  /*67f0*/  MUFU.EX2 R190, R170 ;  /* 0x000000aa00be7308 */ /* 0x000f220000000800 */
[C---:B------:R-:W-:Y:S01]  /*6800*/  LOP3.LUT R0, R6.reuse, 0xffff, RZ, 0xc0, !PT ;  /* 0x0000ffff06007812 */ /* 0x040fe200078ec0ff */
[----:B------:R-:W-:Y:S01]  /*6810*/  @!P6 FADD.FTZ R187, -R187, -RZ ;  /* 0x800000ffbbbbe221 */ /* 0x000fe20000010100 */
[----:B------:R-:W-:Y:S01]  /*6820*/  LOP3.LUT R2, R6, 0xff, RZ, 0xc0, !PT ;  /* 0x000000ff06027812 */ /* 0x000fe200078ec0ff */
[----:B------:R-:W-:Y:S01]  /*6830*/  @!P1 FADD.FTZ R197, -R197, -RZ ;  /* 0x800000ffc5c59221 */ /* 0x000fe20000010100 */
[----:B------:R-:W-:Y:S02]  /*6840*/  SHF.R.U32.HI R7, RZ, 0x18, R7 ;  /* 0x00000018ff077819 */ /* 0x000fe40000011607 */
[----:B------:R-:W-:Y:S02]  /*6850*/  SHF.R.U32.HI R0, RZ, 0x8, R0 ;  /* 0x00000008ff007819 */ /* 0x000fe40000011600 */
[----:B------:R-:W-:Y:S01]  /*6860*/  ISETP.LE.U32.AND P6, PT, R2, UR18, PT ;  /* 0x0000001202007c0c */ /* 0x000fe2000bfc3070 */
[----:B--2---:R-:W-:Y:S01]  /*6870*/  @!P4 FADD.FTZ R195, -R195, -RZ ;  /* 0x800000ffc3c3c221 */ /* 0x004fe20000010100 */
[----:B------:R-:W-:Y:S01]  /*6880*/  ISETP.LE.U32.AND P1, PT, R7, UR18, PT ;  /* 0x0000001207007c0c */ /* 0x000fe2000bf23070 */
[----:B------:R-:W-:Y:S01]  /*6890*/  @!P0 FADD.FTZ R186, -R186, -RZ ;  /* 0x800000ffbaba8221 */ /* 0x000fe20000010100 */
[----:B------:R-:W-:Y:S02]  /*68a0*/  LOP3.LUT R0, R0, 0xffff, RZ, 0xc0, !PT ;  /* 0x0000ffff00007812 */ /* 0x000fe400078ec0ff */
[----:B------:R-:W-:Y:S02]  /*68b0*/  LOP3.LUT R2, R166, 0xff, RZ, 0xc0, !PT ;  /* 0x000000ffa6027812 */ /* 0x000fe400078ec0ff */
[----:B------:R-:W-:Y:S02]  /*68c0*/  ISETP.LE.U32.AND P0, PT, R0, UR18, PT ;  /* 0x0000001200007c0c */ /* 0x000fe4000bf03070 */
[----:B------:R-:W-:Y:S02]  /*68d0*/  SHF.R.U32.HI R0, RZ, 0x8, R165 ;  /* 0x00000008ff007819 */ /* 0x000fe400000116a5 */
[----:B------:R-:W-:Y:S01]  /*68e0*/  SHF.R.U32.HI R3, RZ, 0x8, R169 ;  /* 0x00000008ff037819 */ /* 0x000fe200000116a9 */
[----:B------:R-:W-:Y:S01]  /*68f0*/  @!P6 FADD.FTZ R199, -R199, -RZ ;  /* 0x800000ffc7c7e221 */ /* 0x000fe20000010100 */
[----:B------:R-:W-:Y:S01]  /*6900*/  LOP3.LUT R0, R0, 0xffff, RZ, 0xc0, !PT ;  /* 0x0000ffff00007812 */ /* 0x000fe200078ec0ff */
[----:B------:R-:W-:Y:S01]  /*6910*/  @!P1 FADD.FTZ R193, -R193, -RZ ;  /* 0x800000ffc1c19221 */ /* 0x000fe20000010100 */
[----:B------:R-:W-:Y:S02]  /*6920*/  ISETP.LE.U32.AND P6, PT, R2, UR18, PT ;  /* 0x0000001202007c0c */ /* 0x000fe4000bfc3070 */
[----:B------:R-:W-:Y:S02]  /*6930*/  ISETP.LE.U32.AND P1, PT, R0, UR18, PT ;  /* 0x0000001200007c0c */ /* 0x000fe4000bf23070 */
[--C-:B------:R-:W-:Y:S01]  /*6940*/  SHF.R.U32.HI R0, RZ, 0x18, R6.reuse ;  /* 0x00000018ff007819 */ /* 0x100fe20000011606 */
[----:B---3--:R-:W-:Y:S01]  /*6950*/  @!P0 FADD.FTZ R196, -R196, -RZ ;  /* 0x800000ffc4c48221 */ /* 0x008fe20000010100 */
[----:B------:R-:W-:Y:S02]  /*6960*/  LOP3.LUT R2, R14, 0xff, RZ, 0xc0, !PT ;  /* 0x000000ff0e027812 */ /* 0x000fe400078ec0ff */
[----:B------:R-:W-:Y:S02]  /*6970*/  ISETP.LE.U32.AND P5, PT, R0, UR18, PT ;  /* 0x0000001200007c0c */ /* 0x000fe4000bfa3070 */
[----:B------:R-:W-:Y:S02]  /*6980*/  SHF.R.U32.HI R0, RZ, 0x10, R6 ;  /* 0x00000010ff007819 */ /* 0x000fe40000011606 */
[----:B------:R-:W-:Y:S01]  /*6990*/  LOP3.LUT R3, R3, 0xffff, RZ, 0xc0, !PT ;  /* 0x0000ffff03037812 */ /* 0x000fe200078ec0ff */
[----:B------:R-:W-:Y:S01]  /*69a0*/  @!P6 FADD.FTZ R185, -R185, -RZ ;  /* 0x800000ffb9b9e221 */ /* 0x000fe20000010100 */
[----:B------:R-:W-:Y:S01]  /*69b0*/  LOP3.LUT R0, R0, 0xff, RZ, 0xc0, !PT ;  /* 0x000000ff00007812 */ /* 0x000fe200078ec0ff */
[----:B------:R-:W-:Y:S01]  /*69c0*/  @!P1 FADD.FTZ R182, -R182, -RZ ;  /* 0x800000ffb6b69221 */ /* 0x000fe20000010100 */
[----:B------:R-:W-:Y:S02]  /*69d0*/  ISETP.LE.U32.AND P1, PT, R2, UR18, PT ;  /* 0x0000001202007c0c */ /* 0x000fe4000bf23070 */
[----:B------:R-:W-:Y:S02]  /*69e0*/  ISETP.LE.U32.AND P6, PT, R0, UR18, PT ;  /* 0x0000001200007c0c */ /* 0x000fe4000bfc3070 */
[----:B------:R-:W-:Y:S01]  /*69f0*/  F2FP.RELU.BF16.F32.PACK_AB R2, R203, R201 ;  /* 0x000000c9cb02723e */ /* 0x000fe200000018ff */
[----:B-1----:R-:W-:Y:S01]  /*6a00*/  @!P5 FADD.FTZ R200, -R200, -RZ ;  /* 0x800000ffc8c8d221 */ /* 0x002fe20000010100 */
[----:B------:R-:W-:Y:S02]  /*6a10*/  F2FP.RELU.BF16.F32.PACK_AB R0, R222, R223 ;  /* 0x000000dfde00723e */ /* 0x000fe400000018ff */
[----:B------:R-:W-:Y:S01]  /*6a20*/  F2FP.RELU.BF16.F32.PACK_AB R4, R226, R227 ;  /* 0x000000e3e204723e */ /* 0x000fe200000018ff */
[----:B------:R1:W-:Y:S01]  /*6a30*/  STS [R232+0x20000], R2 ;  /* 0x02000002e8007388 */ /* 0x0003e20000000800 */
[----:B------:R-:W-:Y:S02]  /*6a40*/  ISETP.LE.U32.AND P3, PT, R3, UR18, PT ;  /* 0x0000001203007c0c */ /* 0x000fe4000bf63070 */
[----:B------:R-:W-:Y:S01]  /*6a50*/  F2FP.RELU.BF16.F32.PACK_AB R3, R228, R229 ;  /* 0x000000e5e403723e */ /* 0x000fe200000018ff */
[----:B------:R2:W-:Y:S01]  /*6a60*/  STS [R232+0x20400], R0 ;  /* 0x02040000e8007388 */ /* 0x0005e20000000800 */
[----:B------:R-:W-:Y:S01]  /*6a70*/  F2FP.RELU.BF16.F32.PACK_AB R5, R220, R221 ;  /* 0x000000dddc05723e */ /* 0x000fe200000018ff */
[----:B------:R-:W-:Y:S01]  /*6a80*/  @!P6 FADD.FTZ R202, -R202, -RZ ;  /* 0x800000ffcacae221 */ /* 0x000fe20000010100 */
[----:B------:R-:W-:Y:S01]  /*6a90*/  ISETP.LE.U32.AND P0, PT, R167, UR18, PT ;  /* 0x00000012a7007c0c */ /* 0x000fe2000bf03070 */
[----:B----4-:R-:W-:Y:S01]  /*6aa0*/  @!P1 FADD.FTZ R192, -R192, -RZ ;  /* 0x800000ffc0c09221 */ /* 0x010fe20000010100 */
[----:B------:R-:W-:Y:S02]  /*6ab0*/  ISETP.LE.U32.AND P4, PT, R13, UR18, PT ;  /* 0x000000120d007c0c */ /* 0x000fe4000bf83070 */
[----:B------:R-:W-:Y:S02]  /*6ac0*/  FSETP.GE.FTZ.AND P5, PT, R194, RZ, PT ;  /* 0x000000ffc200720b */ /* 0x000fe40003fb6000 */
[----:B------:R-:W-:Y:S01]  /*6ad0*/  FSETP.GE.FTZ.AND P1, PT, R186, RZ, PT ;  /* 0x000000ffba00720b */ /* 0x000fe20003f36000 */
[----:B------:R-:W-:Y:S01]  /*6ae0*/  @!P3 FADD.FTZ R188, -R188, -RZ ;  /* 0x800000ffbcbcb221 */ /* 0x000fe20000010100 */
[----:B------:R-:W-:Y:S05]  /*6af0*/  FSETP.GE.FTZ.AND P3, PT, R187, RZ, PT ;  /* 0x000000ffbb00720b */ /* 0x000fea0003f76000 */
[----:B------:R-:W-:Y:S02]  /*6b00*/  @!P0 FADD.FTZ R190, -R190, -RZ ;  /* 0x800000ffbebe8221 */ /* 0x000fe40000010100 */
[----:B------:R-:W-:Y:S01]  /*6b10*/  @!P4 FADD.FTZ R189, -R189, -RZ ;  /* 0x800000ffbdbdc221 */ /* 0x000fe20000010100 */
[C---:B------:R-:W-:Y:S02]  /*6b20*/  FSETP.GE.FTZ.AND P4, PT, R191.reuse, RZ, PT ;  /* 0x000000ffbf00720b */ /* 0x040fe40003f96000 */
[----:B-1----:R-:W-:Y:S02]  /*6b30*/  F2FP.RELU.BF16.F32.PACK_AB R2, R191, R194 ;  /* 0x000000c2bf02723e */ /* 0x002fe400000018ff */
[----:B--2---:R-:W-:Y:S03]  /*6b40*/  F2FP.RELU.BF16.F32.PACK_AB R0, R197, R198 ;  /* 0x000000c6c500723e */ /* 0x004fe600000018ff */
[----:B------:R1:W-:Y:S04]  /*6b50*/  STS [R235+0x20000], R2 ;  /* 0x02000002eb007388 */ /* 0x0003e80000000800 */
[----:B------:R2:W-:Y:S04]  /*6b60*/  STS [R235+0x20400], R0 ;  /* 0x02040000eb007388 */ /* 0x0005e80000000800 */
[----:B------:R3:W-:Y:S04]  /*6b70*/  STS [R232+0x21000], R4 ;  /* 0x02100004e8007388 */ /* 0x0007e80000000800 */
[----:B------:R4:W-:Y:S04]  /*6b80*/  STS [R232+0x21400], R3 ;  /* 0x02140003e8007388 */ /* 0x0009e80000000800 */
[----:B------:R4:W-:Y:S01]  /*6b90*/  STS [R235+0x21000], R5 ;  /* 0x02100005eb007388 */ /* 0x0009e20000000800 */
[----:B-1----:R-:W-:Y:S02]  /*6ba0*/  F2FP.RELU.BF16.F32.PACK_AB R2, R193, R195 ;  /* 0x000000c3c102723e */ /* 0x002fe400000018ff */
[----:B--2---:R-:W-:Y:S02]  /*6bb0*/  F2FP.RELU.BF16.F32.PACK_AB R0, R182, R183 ;  /* 0x000000b7b600723e */ /* 0x004fe400000018ff */
[----:B---3--:R-:W-:Y:S02]  /*6bc0*/  F2FP.RELU.BF16.F32.PACK_AB R4, R224, R225 ;  /* 0x000000e1e004723e */ /* 0x008fe400000018ff */
[----:B----4-:R-:W-:Y:S03]  /*6bd0*/  F2FP.RELU.BF16.F32.PACK_AB R3, R186, R187 ;  /* 0x000000bbba03723e */ /* 0x010fe600000018ff */
[----:B------:R1:W-:Y:S01]  /*6be0*/  STS [R235+0x21400], R4 ;  /* 0x02140004eb007388 */ /* 0x0003e20000000800 */
[----:B------:R-:W-:Y:S03]  /*6bf0*/  F2FP.RELU.BF16.F32.PACK_AB R5, R196, R199 ;  /* 0x000000c7c405723e */ /* 0x000fe600000018ff */
[----:B------:R2:W-:Y:S04]  /*6c00*/  STS [R233+0x20000], R3 ;  /* 0x02000003e9007388 */ /* 0x0005e80000000800 */
[----:B------:R3:W-:Y:S04]  /*6c10*/  STS [R233+0x20400], R2 ;  /* 0x02040002e9007388 */ /* 0x0007e80000000800 */
[----:B------:R4:W-:Y:S01]  /*6c20*/  STS [R234+0x20000], R0 ;  /* 0x02000000ea007388 */ /* 0x0009e20000000800 */
[----:B-1----:R-:W-:Y:S02]  /*6c30*/  F2FP.RELU.BF16.F32.PACK_AB R4, R200, R202 ;  /* 0x000000cac804723e */ /* 0x002fe400000018ff */
[----:B--2---:R-:W-:Y:S02]  /*6c40*/  F2FP.RELU.BF16.F32.PACK_AB R3, R188, R189 ;  /* 0x000000bdbc03723e */ /* 0x004fe400000018ff */
[----:B---3--:R-:W-:Y:S02]  /*6c50*/  F2FP.RELU.BF16.F32.PACK_AB R2, R190, R192 ;  /* 0x000000c0be02723e */ /* 0x008fe400000018ff */
[----:B----4-:R-:W-:Y:S05]  /*6c60*/  F2FP.RELU.BF16.F32.PACK_AB R0, R184, R185 ;  /* 0x000000b9b800723e */ /* 0x010fea00000018ff */
[----:B------:R1:W-:Y:S04]  /*6c70*/  STS [R234+0x20400], R0 ;  /* 0x02040000ea007388 */ /* 0x0003e80000000800 */
[----:B------:R-:W-:Y:S04]  /*6c80*/  STS [R233+0x21000], R5 ;  /* 0x02100005e9007388 */ /* 0x000fe80000000800 */
[----:B------:R-:W-:Y:S04]  /*6c90*/  STS [R233+0x21400], R4 ;  /* 0x02140004e9007388 */ /* 0x000fe80000000800 */
[----:B------:R-:W-:Y:S04]  /*6ca0*/  STS [R234+0x21000], R3 ;  /* 0x02100003ea007388 */ /* 0x000fe80000000800 */
[----:B------:R2:W-:Y:S04]  /*6cb0*/  STS [R234+0x21400], R2 ;  /* 0x02140002ea007388 */ /* 0x0005e80000000800 */
[----:B------:R-:W-:Y:S01]  /*6cc0*/  LDSM.16.M88.4 R16, [R210+0x14000] ;  /* 0x01400000d210783b */ /* 0x000fe20000000200 */
[C---:B-1----:R-:W-:Y:S07]  /*6cd0*/  LEA R0, R214.reuse, UR4, 0x1 ;  /* 0x00000004d6007c11 */ /* 0x042fee000f8e08ff */
[----:B------:R-:W-:Y:S08]  /*6ce0*/  LDSM.16.M88.4 R164, [R210+0x14800] ;  /* 0x01480000d2a4783b */ /* 0x000ff00000000200 */
[----:B------:R-:W1:Y:S01]  /*6cf0*/  LDSM.16.M88.4 R32, [R0+0x8000] ;  /* 0x008000000020783b */ /* 0x000e620000000200 */
[----:B--2---:R-:W-:Y:S07]  /*6d00*/  LEA R2, R214, UR4, 0x1 ;  /* 0x00000004d6027c11 */ /* 0x004fee000f8e08ff */
[----:B------:R-:W2:Y:S01]  /*6d10*/  LDSM.16.M88.4 R28, [R0+0x9000] ;  /* 0x00900000001c783b */ /* 0x000ea20000000200 */
[--C-:B------:R-:W-:Y:S02]  /*6d20*/  IMAD.IADD R3, R215, 0x1, R2.reuse ;  /* 0x00000001d7037824 */ /* 0x100fe400078e0202 */
[C---:B------:R-:W-:Y:S02]  /*6d30*/  IMAD.IADD R204, R208.reuse, 0x1, R2 ;  /* 0x00000001d0cc7824 */ /* 0x040fe400078e0202 */
[----:B------:R-:W-:Y:S03]  /*6d40*/  IMAD.IADD R2, R208, 0x1, R3 ;  /* 0x00000001d0027824 */ /* 0x000fe600078e0203 */
[----:B------:R-:W-:Y:S08]  /*6d50*/  LDSM.16.M88.4 R168, [R3+0x8000] ;  /* 0x0080000003a8783b */ /* 0x000ff00000000200 */
[----:B------:R-:W3:Y:S08]  /*6d60*/  LDSM.16.M88.4 R172, [R211+0x14000] ;  /* 0x01400000d3ac783b */ /* 0x000ef00000000200 */
[----:B------:R-:W4:Y:S01]  /*6d70*/  LDSM.16.M88.4 R176, [R3+0x9000] ;  /* 0x0090000003b0783b */ /* 0x000f220000000200 */
[-C--:B-1----:R-:W-:Y:S06]  /*6d80*/  HMMA.16816.F32.BF16 R4, R32, R16.reuse, RZ ;  /* 0x000000102004723c */ /* 0x082fec00000418ff */
[C---:B--2---:R-:W-:Y:S06]  /*6d90*/  HMMA.16816.F32.BF16 R8, R28.reuse, R16, RZ ;  /* 0x000000101c08723c */ /* 0x044fec00000418ff */
        /* <DEDUP_REMOVED lines=16> */
[----:B------:R-:W-:Y:S03]  /*6ea0*/  HMMA.16816.F32.BF16 R32, R168, R166, R32 ;  /* 0x000000a6a820723c */ /* 0x000fe60000041820 */
[----:B------:R-:W2:Y:S08]  /*6eb0*/  LDSM.16.M88.4 R164, [R204+0x9000] ;  /* 0x00900000cca4783b */ /* 0x000eb00000000200 */
        /* <DEDUP_REMOVED lines=9> */
[----:B------:R-:W-:Y:S05]  /*6f50*/  LDSM.16.M88.4 R164, [R2+0x8000] ;  /* 0x0080000002a4783b */ /* 0x000fea0000000200 */
[----:B------:R-:W-:Y:S03]  /*6f60*/  HMMA.16816.F32.BF16 R32, R172, R170, R32 ;  /* 0x000000aaac20723c */ /* 0x000fe60000041820 */
[----:B------:R-:W1:Y:S08]  /*6f70*/  LDSM.16.M88.4 R168, [R212+0x14000] ;  /* 0x01400000d4a8783b */ /* 0x000e700000000200 */
        /* <DEDUP_REMOVED lines=39> */
[-C--:B------:R-:W-:Y:S01]  /*71f0*/  HMMA.16816.F32.BF16 R12, R164, R174.reuse, R12 ;  /* 0x000000aea40c723c */ /* 0x080fe2000004180c */
[----:B------:R-:W-:Y:S04]  /*7200*/  IMAD.U32 R172, RZ, RZ, UR23 ;  /* 0x00000017ffac7e24 */ /* 0x000fe8000f8e00ff */
[----:B------:R-:W-:Y:S01]  /*7210*/  IMAD.U32 R173, RZ, RZ, UR22 ;  /* 0x00000016ffad7e24 */ /* 0x000fe2000f8e00ff */
[C---:B------:R-:W-:Y:S05]  /*7220*/  HMMA.16816.F32.BF16 R16, R168.reuse, R174, R16 ;  /* 0x000000aea810723c */ /* 0x040fea0000041810 */
[C---:B------:R-:W-:Y:S01]  /*7230*/  LEA R180, P0, R242.reuse, R172, 0x2 ;  /* 0x000000acf2b47211 */ /* 0x040fe200078010ff */
[-C--:B---3--:R-:W-:Y:S05]  /*7240*/  HMMA.16816.F32.BF16 R20, R168, R176.reuse, R20 ;  /* 0x000000b0a814723c */ /* 0x088fea0000041814 */
[----:B------:R-:W-:Y:S01]  /*7250*/  LEA.HI.X.SX32 R181, R242, R173, 0x2, P0 ;  /* 0x000000adf2b57211 */ /* 0x000fe200000f16ff */
[C---:B------:R-:W-:Y:S01]  /*7260*/  HMMA.16816.F32.BF16 R24, R164.reuse, R176, R24 ;  /* 0x000000b0a418723c */ /* 0x040fe20000041818 */
[----:B------:R-:W-:Y:S03]  /*7270*/  LDSM.16.M88.4 R172, [R2+0xb000] ;  /* 0x00b0000002ac783b */ /* 0x000fe60000000200 */
[----:B------:R-:W-:Y:S02]  /*7280*/  FSETP.GE.FTZ.AND P0, PT, R201, RZ, PT ;  /* 0x000000ffc900720b */ /* 0x000fe40003f16000 */
[-C--:B------:R-:W-:Y:S03]  /*7290*/  HMMA.16816.F32.BF16 R28, R164, R178.reuse, R28 ;  /* 0x000000b2a41c723c */ /* 0x080fe6000004181c */
[----:B------:R-:W2:Y:S03]  /*72a0*/  LDG.E R176, desc[UR12][R180.64] ;  /* 0x0000000cb4b07981 */ /* 0x000ea6000c1e1900 */
[----:B------:R-:W-:Y:S01]  /*72b0*/  HMMA.16816.F32.BF16 R32, R168, R178, R32 ;  /* 0x000000b2a820723c */ /* 0x000fe20000041820 */
[----:B------:R-:W-:Y:S08]  /*72c0*/  LDSM.16.M88.4 R164, [R2+0xa000] ;  /* 0x00a0000002a4783b */ /* 0x000ff00000000200 */
[----:B------:R-:W1:Y:S02]  /*72d0*/  LDSM.16.M88.4 R168, [R212+0x18000] ;  /* 0x01800000d4a8783b */ /* 0x000e640000000200 */
[-C--:B-1----:R-:W-:Y:S06]  /*72e0*/  HMMA.16816.F32.BF16 R4, R164, R168.reuse, R4 ;  /* 0x000000a8a404723c */ /* 0x082fec0000041804 */
[C---:B------:R-:W-:Y:S06]  /*72f0*/  HMMA.16816.F32.BF16 R8, R172.reuse, R168, R8 ;  /* 0x000000a8ac08723c */ /* 0x040fec0000041808 */
[-C--:B------:R-:W-:Y:S06]  /*7300*/  HMMA.16816.F32.BF16 R12, R172, R170.reuse, R12 ;  /* 0x000000aaac0c723c */ /* 0x080fec000004180c */
[C---:B------:R-:W-:Y:S01]  /*7310*/  HMMA.16816.F32.BF16 R16, R164.reuse, R170, R16 ;  /* 0x000000aaa410723c */ /* 0x040fe20000041810 */
[----:B------:R-:W1:Y:S05]  /*7320*/  LDSM.16.M88.4 R168, [R212+0x18800] ;  /* 0x01880000d4a8783b */ /* 0x000e6a0000000200 */
[-C--:B-1----:R-:W-:Y:S06]  /*7330*/  HMMA.16816.F32.BF16 R20, R164, R168.reuse, R20 ;  /* 0x000000a8a414723c */ /* 0x082fec0000041814 */
[C---:B------:R-:W-:Y:S06]  /*7340*/  HMMA.16816.F32.BF16 R24, R172.reuse, R168, R24 ;  /* 0x000000a8ac18723c */ /* 0x040fec0000041818 */
[-C--:B------:R-:W-:Y:S06]  /*7350*/  HMMA.16816.F32.BF16 R28, R172, R170.reuse, R28 ;  /* 0x000000aaac1c723c */ /* 0x080fec000004181c */
[----:B------:R-:W-:Y:S05]  /*7360*/  HMMA.16816.F32.BF16 R32, R164, R170, R32 ;  /* 0x000000aaa420723c */ /* 0x000fea0000041820 */
[C---:B--2---:R-:W-:Y:S02]  /*7370*/  FADD.FTZ R0, -R176.reuse, R4 ;  /* 0x00000004b0007221 */ /* 0x044fe40000010100 */
[C---:B------:R-:W-:Y:S01]  /*7380*/  FADD.FTZ R164, -R176.reuse, R17 ;  /* 0x00000011b0a47221 */ /* 0x040fe20000010100 */
[----:B------:R1:W5:Y:S03]  /*7390*/  LDG.E R4, desc[UR12][R180.64+0x80] ;  /* 0x0000800cb4047981 */ /* 0x000366000c1e1900 */
[C---:B------:R-:W-:Y:S01]  /*73a0*/  FADD.FTZ R17, -R176.reuse, R20 ;  /* 0x00000014b0117221 */ /* 0x040fe20000010100 */
[----:B------:R-:W-:Y:S01]  /*73b0*/  FADD.FTZ R165, -R176, R16 ;  /* 0x00000010b0a57221 */ /* 0x000fe20000010100 */
[-C--:B------:R-:W-:Y:S01]  /*73c0*/  FSEL R0, R0, R176.reuse, P0 ;  /* 0x000000b000007208 */ /* 0x080fe20000000000 */
[C---:B------:R-:W-:Y:S01]  /*73d0*/  FADD.FTZ R16, -R176.reuse, R21 ;  /* 0x00000015b0107221 */ /* 0x040fe20000010100 */
[----:B------:R-:W-:Y:S02]  /*73e0*/  FSETP.GE.FTZ.AND P0, PT, R203, RZ, PT ;  /* 0x000000ffcb00720b */ /* 0x000fe40003f16000 */
[----:B------:R-:W-:Y:S01]  /*73f0*/  FSEL R17, R17, R176, P3 ;  /* 0x000000b011117208 */ /* 0x000fe20001800000 */
[----:B------:R-:W-:Y:S01]  /*7400*/  FMUL.FTZ R201, R201, R0 ;  /* 0x00000000c9c97220 */ /* 0x000fe20000410000 */
[-C--:B------:R-:W-:Y:S01]  /*7410*/  FSEL R21, R165, R176.reuse, P5 ;  /* 0x000000b0a5157208 */ /* 0x080fe20002800000 */
[----:B------:R-:W-:Y:S01]  /*7420*/  FADD.FTZ R0, -R176, R5 ;  /* 0x00000005b0007221 */ /* 0x000fe20000010100 */
[-C--:B------:R-:W-:Y:S01]  /*7430*/  FSEL R16, R16, R176.reuse, P1 ;  /* 0x000000b010107208 */ /* 0x080fe20000800000 */
[----:B------:R-:W2:Y:S01]  /*7440*/  LDG.E R5, desc[UR12][R180.64+0x20] ;  /* 0x0000200cb4057981 */ /* 0x000ea2000c1e1900 */
[----:B------:R-:W-:Y:S01]  /*7450*/  FSETP.GE.FTZ.AND P1, PT, R183, RZ, PT ;  /* 0x000000ffb700720b */ /* 0x000fe20003f36000 */
[----:B------:R-:W-:Y:S01]  /*7460*/  FMUL.FTZ R165, R187, R17 ;  /* 0x00000011bba57220 */ /* 0x000fe20000410000 */
[-C--:B------:R-:W-:Y:S01]  /*7470*/  FSEL R0, R0, R176.reuse, P0 ;  /* 0x000000b000007208 */ /* 0x080fe20000000000 */
[----:B------:R-:W-:Y:S01]  /*7480*/  FADD.FTZ R17, -R176, R32 ;  /* 0x00000020b0117221 */ /* 0x000fe20000010100 */
[----:B------:R-:W-:Y:S01]  /*7490*/  FSETP.GE.FTZ.AND P0, PT, R182, RZ, PT ;  /* 0x000000ffb600720b */ /* 0x000fe20003f16000 */
[----:B------:R-:W-:Y:S01]  /*74a0*/  FMUL.FTZ R21, R194, R21 ;  /* 0x00000015c2157220 */ /* 0x000fe20000410000 */
[----:B------:R-:W-:Y:S01]  /*74b0*/  FSEL R20, R164, R176, P4 ;  /* 0x000000b0a4147208 */ /* 0x000fe20002000000 */
[----:B------:R-:W-:Y:S01]  /*74c0*/  FMUL.FTZ R203, R203, R0 ;  /* 0x00000000cbcb7220 */ /* 0x000fe20000410000 */
[----:B------:R-:W-:Y:S01]  /*74d0*/  FSEL R17, R17, R176, P1 ;  /* 0x000000b011117208 */ /* 0x000fe20000800000 */
[----:B------:R1:W5:Y:S01]  /*74e0*/  LDG.E R0, desc[UR12][R180.64+0xa0] ;  /* 0x0000a00cb4007981 */ /* 0x000362000c1e1900 */
[----:B------:R-:W-:Y:S01]  /*74f0*/  PLOP3.LUT P1, PT, PT, PT, UP3, 0x80, 0x0 ;  /* 0x000000000000781c */ /* 0x000fe20003f2f038 */
[----:B------:R-:W-:Y:S01]  /*7500*/  FMUL.FTZ R20, R191, R20 ;  /* 0x00000014bf147220 */ /* 0x000fe20000410000 */
[----:B------:R-:W-:Y:S01]  /*7510*/  FSETP.GE.FTZ.AND P3, PT, R223, RZ, PT ;  /* 0x000000ffdf00720b */ /* 0x000fe20003f76000 */
[----:B------:R-:W-:Y:S01]  /*7520*/  FMUL.FTZ R16, R186, R16 ;  /* 0x00000010ba107220 */ /* 0x000fe20000410000 */
[----:B------:R-:W-:Y:S01]  /*7530*/  F2FP.BF16.F32.PACK_AB R32, R203, R201 ;  /* 0x000000c9cb20723e */ /* 0x000fe200000010ff */
[----:B------:R-:W-:Y:S01]  /*7540*/  FMUL.FTZ R167, R183, R17 ;  /* 0x00000011b7a77220 */ /* 0x000fe20000410000 */
[----:B------:R-:W-:Y:S01]  /*7550*/  F2FP.BF16.F32.PACK_AB R164, R20, R21 ;  /* 0x0000001514a4723e */ /* 0x000fe200000010ff */
[----:B------:R-:W-:Y:S01]  /*7560*/  @P0 FADD.FTZ R176, -R176, R33 ;  /* 0x00000021b0b00221 */ /* 0x000fe20000010100 */
[----:B------:R-:W-:Y:S02]  /*7570*/  FSETP.GE.FTZ.AND P0, PT, R222, RZ, PT ;  /* 0x000000ffde00720b */ /* 0x000fe40003f16000 */
[----:B------:R-:W-:Y:S01]  /*7580*/  F2FP.BF16.F32.PACK_AB R165, R16, R165 ;  /* 0x000000a510a5723e */ /* 0x000fe200000010ff */
[----:B------:R-:W-:Y:S01]  /*7590*/  FMUL.FTZ R176, R182, R176 ;  /* 0x000000b0b6b07220 */ /* 0x000fe20000410000 */
[C---:B--2---:R-:W-:Y:S01]  /*75a0*/  FADD.FTZ R6, -R5.reuse, R6 ;  /* 0x0000000605067221 */ /* 0x044fe20000010100 */
[----:B------:R-:W-:Y:S04]  /*75b0*/  FADD.FTZ R7, -R5, R7 ;  /* 0x0000000705077221 */ /* 0x000fe80000010100 */
[-C--:B------:R-:W-:Y:S02]  /*75c0*/  FSEL R166, R6, R5.reuse, P3 ;  /* 0x0000000506a67208 */ /* 0x080fe40001800000 */
[----:B------:R-:W-:Y:S01]  /*75d0*/  FSEL R33, R7, R5, P0 ;  /* 0x0000000507217208 */ /* 0x000fe20000000000 */
[----:B-1----:R-:W-:Y:S06]  /*75e0*/  @!P1 BRA `(.L_x_693) ;  /* 0x0000000000e09947 */ /* 0x002fec0003800000 */
        /* <DEDUP_REMOVED lines=56> */
.L_x_693:
[----:B---3--:R-:W-:Y:S01]  /*7970*/  FADD.FTZ R7, -R5, R19 ;  /* 0x0000001305077221 */ /* 0x008fe20000010100 */
[----:B------:R-:W-:Y:S01]  /*7980*/  FSETP.GE.FTZ.AND P5, PT, R197, RZ, PT ;  /* 0x000000ffc500720b */ /* 0x000fe20003fb6000 */
[----:B------:R-:W-:Y:S01]  /*7990*/  FMUL.FTZ R166, R223, R166 ;  /* 0x000000a6dfa67220 */ /* 0x000fe20000410000 */
[----:B------:R-:W-:Y:S01]  /*79a0*/  FMUL.FTZ R33, R222, R33 ;  /* 0x00000021de217220 */ /* 0x000fe20000410000 */
[----:B------:R-:W-:Y:S01]  /*79b0*/  FADD.FTZ R6, -R5, R18 ;  /* 0x0000001205067221 */ /* 0x000fe20000010100 */
[----:B------:R-:W-:Y:S01]  /*79c0*/  FSEL R7, R7, R5, P5 ;  /* 0x0000000507077208 */ /* 0x000fe20002800000 */
[C---:B------:R-:W-:Y:S01]  /*79d0*/  FADD.FTZ R22, -R5.reuse, R22 ;  /* 0x0000001605167221 */ /* 0x040fe20000010100 */
[----:B------:R-:W-:Y:S01]  /*79e0*/  FSETP.GE.FTZ.AND P0, PT, R198, RZ, PT ;  /* 0x000000ffc600720b */ /* 0x000fe20003f16000 */
[----:B------:R-:W-:Y:S01]  /*79f0*/  FADD.FTZ R23, -R5, R23 ;  /* 0x0000001705177221 */ /* 0x000fe20000010100 */
[----:B------:R-:W-:Y:S01]  /*7a00*/  FSETP.GE.FTZ.AND P4, PT, R195, RZ, PT ;  /* 0x000000ffc300720b */ /* 0x000fe20003f96000 */
[----:B------:R-:W-:Y:S01]  /*7a10*/  FMUL.FTZ R19, R197, R7 ;  /* 0x00000007c5137220 */ /* 0x000fe20000410000 */
[----:B------:R-:W-:Y:S01]  /*7a20*/  F2FP.BF16.F32.PACK_AB R7, R33, R166 ;  /* 0x000000a62107723e */ /* 0x000fe200000010ff */
[----:B------:R-:W-:Y:S01]  /*7a30*/  FADD.FTZ R34, -R5, R34 ;  /* 0x0000002205227221 */ /* 0x000fe20000010100 */
[-C--:B------:R-:W-:Y:S01]  /*7a40*/  FSEL R6, R6, R5.reuse, P0 ;  /* 0x0000000506067208 */ /* 0x080fe20000000000 */
[----:B------:R-:W-:Y:S01]  /*7a50*/  STS [R232+0x1c000], R32 ;  /* 0x01c00020e8007388 */ /* 0x000fe20000000800 */
[----:B------:R-:W-:Y:S01]  /*7a60*/  FSETP.GE.FTZ.AND P0, PT, R184, RZ, PT ;  /* 0x000000ffb800720b */ /* 0x000fe20003f16000 */
[----:B-----5:R-:W-:Y:S01]  /*7a70*/  FADD.FTZ R8, -R4, R8 ;  /* 0x0000000804087221 */ /* 0x020fe20000010100 */
[----:B------:R-:W-:Y:S02]  /*7a80*/  FSETP.GE.FTZ.AND P3, PT, R193, RZ, PT ;  /* 0x000000ffc100720b */ /* 0x000fe40003f76000 */
[----:B------:R1:W-:Y:S01]  /*7a90*/  STS [R232+0x1c400], R7 ;  /* 0x01c40007e8007388 */ /* 0x0003e20000000800 */
[----:B------:R-:W-:Y:S01]  /*7aa0*/  FMUL.FTZ R20, R198, R6 ;  /* 0x00000006c6147220 */ /* 0x000fe20000410000 */
[-C--:B------:R-:W-:Y:S01]  /*7ab0*/  FSEL R6, R22, R5.reuse, P4 ;  /* 0x0000000516067208 */ /* 0x080fe20002000000 */
[C---:B------:R-:W-:Y:S01]  /*7ac0*/  FADD.FTZ R13, -R4.reuse, R13 ;  /* 0x0000000d040d7221 */ /* 0x040fe20000010100 */
[----:B------:R-:W-:Y:S01]  /*7ad0*/  FSEL R23, R23, R5, P3 ;  /* 0x0000000517177208 */ /* 0x000fe20001800000 */
        /* <DEDUP_REMOVED lines=8> */
[----:B------:R2:W-:Y:S01]  /*7b60*/  STS [R235+0x1c400], R6 ;  /* 0x01c40006eb007388 */ /* 0x0005e20000000800 */
[----:B------:R-:W-:Y:S01]  /*7b70*/  F2FP.BF16.F32.PACK_AB R16, R16, R18 ;  /* 0x000000121010723e */ /* 0x000fe200000010ff */
[----:B------:R-:W-:Y:S01]  /*7b80*/  FMUL.FTZ R18, R184, R5 ;  /* 0x00000005b8127220 */ /* 0x000fe20000410000 */
[----:B------:R-:W-:Y:S01]  /*7b90*/  FADD.FTZ R5, -R4, R12 ;  /* 0x0000000c04057221 */ /* 0x000fe20000010100 */
[----:B------:R-:W-:Y:S01]  /*7ba0*/  FSETP.GE.FTZ.AND P3, PT, R226, RZ, PT ;  /* 0x000000ffe200720b */ /* 0x000fe20003f76000 */
[C---:B------:R-:W-:Y:S01]  /*7bb0*/  FADD.FTZ R25, -R4.reuse, R25 ;  /* 0x0000001904197221 */ /* 0x040fe20000010100 */
[----:B------:R-:W-:Y:S01]  /*7bc0*/  FSETP.GE.FTZ.AND P4, PT, R227, RZ, PT ;  /* 0x000000ffe300720b */ /* 0x000fe20003f96000 */
[----:B------:R-:W-:Y:S01]  /*7bd0*/  FADD.FTZ R28, -R4, R28 ;  /* 0x0000001c041c7221 */ /* 0x000fe20000010100 */
[----:B------:R-:W-:Y:S01]  /*7be0*/  FSEL R5, R5, R4, P0 ;  /* 0x0000000405057208 */ /* 0x000fe20000000000 */
[----:B------:R-:W-:Y:S01]  /*7bf0*/  FADD.FTZ R10, -R0, R10 ;  /* 0x0000000a000a7221 */ /* 0x000fe20000010100 */
[----:B------:R-:W-:Y:S01]  /*7c00*/  FSETP.GE.FTZ.AND P0, PT, R188, RZ, PT ;  /* 0x000000ffbc00720b */ /* 0x000fe20003f16000 */
[----:B------:R-:W-:Y:S01]  /*7c10*/  FMUL.FTZ R34, R185, R34 ;  /* 0x00000022b9227220 */ /* 0x000fe20000410000 */
[----:B-1----:R-:W-:Y:S01]  /*7c20*/  FADD.FTZ R7, -R4, R9 ;  /* 0x0000000904077221 */ /* 0x002fe20000010100 */
[-C--:B------:R-:W-:Y:S01]  /*7c30*/  FSEL R8, R8, R4.reuse, P4 ;  /* 0x0000000408087208 */ /* 0x080fe20002000000 */
[----:B------:R-:W-:Y:S01]  /*7c40*/  FADD.FTZ R11, -R0, R11 ;  /* 0x0000000b000b7221 */ /* 0x000fe20000010100 */
[----:B------:R-:W-:Y:S01]  /*7c50*/  FSETP.GE.FTZ.AND P4, PT, R196, RZ, PT ;  /* 0x000000ffc400720b */ /* 0x000fe20003f96000 */
[----:B------:R-:W-:Y:S01]  /*7c60*/  FADD.FTZ R15, -R0, R15 ;  /* 0x0000000f000f7221 */ /* 0x000fe20000010100 */
[----:B------:R-:W-:Y:S01]  /*7c70*/  FSEL R7, R7, R4, P3 ;  /* 0x0000000407077208 */ /* 0x000fe20001800000 */
[----:B------:R-:W-:Y:S01]  /*7c80*/  FMUL.FTZ R8, R227, R8 ;  /* 0x00000008e3087220 */ /* 0x000fe20000410000 */
[----:B------:R-:W-:Y:S01]  /*7c90*/  FSETP.GE.FTZ.AND P3, PT, R220, RZ, PT ;  /* 0x000000ffdc00720b */ /* 0x000fe20003f76000 */
[----:B------:R-:W-:Y:S01]  /*7ca0*/  STS [R235+0x1c000], R164 ;  /* 0x01c000a4eb007388 */ /* 0x000fe20000000800 */
[----:B------:R-:W-:Y:S01]  /*7cb0*/  FSETP.GE.FTZ.AND P5, PT, R199, RZ, PT ;  /* 0x000000ffc700720b */ /* 0x000fe20003fb6000 */
[----:B------:R-:W-:Y:S01]  /*7cc0*/  FADD.FTZ R26, -R0, R26 ;  /* 0x0000001a001a7221 */ /* 0x000fe20000010100 */
[-C--:B------:R-:W-:Y:S01]  /*7cd0*/  FSEL R13, R13, R4.reuse, P3 ;  /* 0x000000040d0d7208 */ /* 0x080fe20001800000 */
[----:B------:R-:W-:Y:S01]  /*7ce0*/  UIMAD UR6, UR29, UR27, URZ ;  /* 0x0000001b1d0672a4 */ /* 0x000fe2000f8e023f */
[----:B------:R-:W-:Y:S01]  /*7cf0*/  FSETP.GE.FTZ.AND P3, PT, R189, RZ, PT ;  /* 0x000000ffbd00720b */ /* 0x000fe20003f76000 */
[----:B--2---:R-:W-:Y:S01]  /*7d00*/  FMUL.FTZ R6, R226, R7 ;  /* 0x00000007e2067220 */ /* 0x004fe20000410000 */
[-C--:B------:R-:W-:Y:S01]  /*7d10*/  FSEL R25, R25, R4.reuse, P4 ;  /* 0x0000000419197208 */ /* 0x080fe20002000000 */
[----:B------:R-:W-:Y:S01]  /*7d20*/  FMUL.FTZ R7, R220, R13 ;  /* 0x0000000ddc077220 */ /* 0x000fe20000410000 */
[-C--:B------:R-:W-:Y:S01]  /*7d30*/  FSEL R24, R24, R4.reuse, P5 ;  /* 0x0000000418187208 */ /* 0x080fe20002800000 */
[----:B------:R-:W-:Y:S01]  /*7d40*/  ULEA UR5, -UR6, URZ, 0x6 ;  /* 0x0000003f06057291 */ /* 0x000fe2000f8e313f */
[----:B------:R-:W-:Y:S01]  /*7d50*/  FSEL R28, R28, R4, P3 ;  /* 0x000000041c1c7208 */ /* 0x000fe20001800000 */
[----:B------:R-:W-:Y:S01]  /*7d60*/  @P0 FADD.FTZ R4, -R4, R29 ;  /* 0x0000001d04040221 */ /* 0x000fe20000010100 */
[----:B------:R-:W-:Y:S01]  /*7d70*/  FSETP.GE.FTZ.AND P3, PT, R229, RZ, PT ;  /* 0x000000ffe500720b */ /* 0x000fe20003f76000 */
[----:B------:R-:W-:Y:S01]  /*7d80*/  FMUL.FTZ R24, R199, R24 ;  /* 0x00000018c7187220 */ /* 0x000fe20000410000 */
[----:B------:R-:W-:Y:S01]  /*7d90*/  FSETP.GE.FTZ.AND P0, PT, R228, RZ, PT ;  /* 0x000000ffe400720b */ /* 0x000fe20003f16000 */
[----:B------:R-:W-:Y:S01]  /*7da0*/  FMUL.FTZ R9, R188, R4 ;  /* 0x00000004bc097220 */ /* 0x000fe20000410000 */
[----:B------:R-:W-:Y:S01]  /*7db0*/  FSEL R4, R10, R0, P3 ;  /* 0x000000000a047208 */ /* 0x000fe20001800000 */
[----:B------:R-:W-:Y:S01]  /*7dc0*/  FADD.FTZ R10, -R0, R14 ;  /* 0x0000000e000a7221 */ /* 0x000fe20000010100 */
[----:B------:R-:W-:Y:S01]  /*7dd0*/  F2FP.BF16.F32.PACK_AB R12, R18, R34 ;  /* 0x00000022120c723e */ /* 0x000fe200000010ff */
[----:B------:R-:W-:Y:S01]  /*7de0*/  FMUL.FTZ R18, R221, R5 ;  /* 0x00000005dd127220 */ /* 0x000fe20000410000 */
[----:B------:R-:W-:Y:S01]  /*7df0*/  FSETP.GE.FTZ.AND P3, PT, R225, RZ, PT ;  /* 0x000000ffe100720b */ /* 0x000fe20003f76000 */
[----:B------:R-:W-:Y:S01]  /*7e00*/  FMUL.FTZ R19, R229, R4 ;  /* 0x00000004e5137220 */ /* 0x000fe20000410000 */
[----:B------:R-:W-:Y:S01]  /*7e10*/  FSEL R11, R11, R0, P0 ;  /* 0x000000000b0b7208 */ /* 0x000fe20000000000 */
[----:B------:R-:W-:Y:S01]  /*7e20*/  FADD.FTZ R4, -R0, R30 ;  /* 0x0000001e00047221 */ /* 0x000fe20000010100 */
[----:B------:R-:W-:Y:S01]  /*7e30*/  F2FP.BF16.F32.PACK_AB R5, R6, R8 ;  /* 0x000000080605723e */ /* 0x000fe200000010ff */
[----:B------:R-:W-:Y:S01]  /*7e40*/  FADD.FTZ R6, -R0, R27 ;  /* 0x0000001b00067221 */ /* 0x000fe20000010100 */
[----:B------:R-:W-:Y:S01]  /*7e50*/  FSETP.GE.FTZ.AND P0, PT, R190, RZ, PT ;  /* 0x000000ffbe00720b */ /* 0x000fe20003f16000 */
[----:B------:R-:W-:Y:S01]  /*7e60*/  FMUL.FTZ R8, R196, R25 ;  /* 0x00000019c4087220 */ /* 0x000fe20000410000 */
[----:B------:R-:W-:Y:S01]  /*7e70*/  FSEL R10, R10, R0, P3 ;  /* 0x000000000a0a7208 */ /* 0x000fe20001800000 */
[----:B------:R1:W-:Y:S01]  /*7e80*/  STS [R232+0x1d000], R5 ;  /* 0x01d00005e8007388 */ /* 0x0003e20000000800 */
[----:B------:R-:W-:Y:S01]  /*7e90*/  FSETP.GE.FTZ.AND P6, PT, R224, RZ, PT ;  /* 0x000000ffe000720b */ /* 0x000fe20003fd6000 */
[----:B------:R-:W-:Y:S01]  /*7ea0*/  FMUL.FTZ R28, R189, R28 ;  /* 0x0000001cbd1c7220 */ /* 0x000fe20000410000 */
[----:B------:R-:W-:Y:S01]  /*7eb0*/  F2FP.BF16.F32.PACK_AB R7, R7, R18 ;  /* 0x000000120707723e */ /* 0x000fe200000010ff */
[----:B------:R-:W-:Y:S01]  /*7ec0*/  FMUL.FTZ R18, R228, R11 ;  /* 0x0000000be4127220 */ /* 0x000fe20000410000 */
[----:B------:R-:W-:Y:S02]  /*7ed0*/  FSETP.GE.FTZ.AND P5, PT, R202, RZ, PT ;  /* 0x000000ffca00720b */ /* 0x000fe40003fb6000 */
[----:B------:R-:W-:Y:S02]  /*7ee0*/  FSETP.GE.FTZ.AND P3, PT, R192, RZ, PT ;  /* 0x000000ffc000720b */ /* 0x000fe40003f76000 */
[----:B------:R-:W-:Y:S01]  /*7ef0*/  FSEL R11, R15, R0, P6 ;  /* 0x000000000f0b7208 */ /* 0x000fe20003000000 */
[----:B------:R-:W-:Y:S01]  /*7f00*/  FMUL.FTZ R15, R225, R10 ;  /* 0x0000000ae10f7220 */ /* 0x000fe20000410000 */
[-C--:B------:R-:W-:Y:S02]  /*7f10*/  FSEL R10, R26, R0.reuse, P5 ;  /* 0x000000001a0a7208 */ /* 0x080fe40002800000 */
[----:B------:R-:W-:Y:S01]  /*7f20*/  FSETP.GE.FTZ.AND P4, PT, R200, RZ, PT ;  /* 0x000000ffc800720b */ /* 0x000fe20003f96000 */
[----:B------:R-:W-:Y:S01]  /*7f30*/  FMUL.FTZ R14, R224, R11 ;  /* 0x0000000be00e7220 */ /* 0x000fe20000410000 */
[----:B------:R-:W-:Y:S01]  /*7f40*/  FSEL R4, R4, R0, P3 ;  /* 0x0000000004047208 */ /* 0x000fe20001800000 */
[----:B------:R-:W-:Y:S01]  /*7f50*/  FMUL.FTZ R13, R202, R10 ;  /* 0x0000000aca0d7220 */ /* 0x000fe20000410000 */
[----:B------:R-:W-:Y:S01]  /*7f60*/  FSEL R6, R6, R0, P4 ;  /* 0x0000000006067208 */ /* 0x000fe20002000000 */
[----:B------:R-:W-:Y:S01]  /*7f70*/  @P0 FADD.FTZ R0, -R0, R31 ;  /* 0x0000001f00000221 */ /* 0x000fe20000010100 */
[----:B------:R-:W-:Y:S01]  /*7f80*/  F2FP.BF16.F32.PACK_AB R17, R176, R167 ;  /* 0x000000a7b011723e */ /* 0x000fe200000010ff */
[----:B------:R-:W-:Y:S01]  /*7f90*/  FMUL.FTZ R10, R192, R4 ;  /* 0x00000004c00a7220 */ /* 0x000fe20000410000 */
[----:B------:R-:W-:Y:S01]  /*7fa0*/  F2FP.BF16.F32.PACK_AB R4, R18, R19 ;  /* 0x000000131204723e */ /* 0x000fe200000010ff */
[----:B------:R-:W-:Y:S01]  /*7fb0*/  FMUL.FTZ R11, R200, R6 ;  /* 0x00000006c80b7220 */ /* 0x000fe20000410000 */
[----:B------:R-:W-:Y:S01]  /*7fc0*/  FMUL.FTZ R6, R190, R0 ;  /* 0x00000000be067220 */ /* 0x000fe20000410000 */
[----:B------:R-:W-:Y:S02]  /*7fd0*/  F2FP.BF16.F32.PACK_AB R0, R14, R15 ;  /* 0x0000000f0e00723e */ /* 0x000fe400000010ff */
[----:B------:R-:W-:Y:S01]  /*7fe0*/  STS [R232+0x1d400], R4 ;  /* 0x01d40004e8007388 */ /* 0x000fe20000000800 */
[----:B------:R-:W-:Y:S02]  /*7ff0*/  F2FP.BF16.F32.PACK_AB R8, R8, R24 ;  /* 0x000000180808723e */ /* 0x000fe400000010ff */
[----:B-1----:R-:W-:Y:S02]  /*8000*/  F2FP.BF16.F32.PACK_AB R5, R11, R13 ;  /* 0x0000000d0b05723e */ /* 0x002fe400000010ff */
[----:B------:R-:W-:Y:S01]  /*8010*/  STS [R235+0x1d000], R7 ;  /* 0x01d00007eb007388 */ /* 0x000fe20000000800 */
[----:B------:R-:W-:Y:S02]  /*8020*/  F2FP.BF16.F32.PACK_AB R9, R9, R28 ;  /* 0x0000001c0909723e */ /* 0x000fe400000010ff */
[----:B------:R-:W-:Y:S02]  /*8030*/  F2FP.BF16.F32.PACK_AB R6, R6, R10 ;  /* 0x0000000a0606723e */ /* 0x000fe400000010ff */
[----:B------:R1:W-:Y:S01]  /*8040*/  STS [R235+0x1d400], R0 ;  /* 0x01d40000eb007388 */ /* 0x0003e20000000800 */
[----:B------:R-:W-:Y:S04]  /*8050*/  LEA R172, R216, UR4, 0x1 ;  /* 0x00000004d8ac7c11 */ /* 0x000fe8000f8e08ff */
[----:B------:R-:W-:Y:S01]  /*8060*/  STS [R233+0x1c000], R165 ;  /* 0x01c000a5e9007388 */ /* 0x000fe20000000800 */
[----:B------:R-:W-:Y:S04]  /*8070*/  IMAD.IADD R176, R172, 0x1, R208 ;  /* 0x00000001acb07824 */ /* 0x000fe800078e02d0 */
[----:B------:R-:W-:Y:S05]  /*8080*/  STS [R233+0x1c400], R16 ;  /* 0x01c40010e9007388 */ /* 0x000fea0000000800 */
[----:B------:R-:W-:Y:S05]  /*8090*/  STS [R234+0x1c000], R17 ;  /* 0x01c00011ea007388 */ /* 0x000fea0000000800 */
[----:B------:R-:W-:Y:S05]  /*80a0*/  STS [R234+0x1c400], R12 ;  /* 0x01c4000cea007388 */ /* 0x000fea0000000800 */
[----:B------:R-:W-:Y:S05]  /*80b0*/  STS [R233+0x1d000], R8 ;  /* 0x01d00008e9007388 */ /* 0x000fea0000000800 */
[----:B------:R-:W-:Y:S01]  /*80c0*/  STS [R233+0x1d400], R5 ;  /* 0x01d40005e9007388 */ /* 0x000fe20000000800 */
[----:B-1----:R-:W-:Y:S04]  /*80d0*/  IMAD.U32 R0, RZ, RZ, UR5 ;  /* 0x00000005ff007e24 */ /* 0x002fe8000f8e00ff */
[----:B------:R-:W-:Y:S05]  /*80e0*/  STS [R234+0x1d000], R9 ;  /* 0x01d00009ea007388 */ /* 0x000fea0000000800 */
[----:B------:R-:W-:Y:S01]  /*80f0*/  STS [R234+0x1d400], R6 ;  /* 0x01d40006ea007388 */ /* 0x000fe20000000800 */
[----:B------:R-:W-:Y:S06]  /*8100*/  BAR.SYNC.DEFER_BLOCKING 0x0 ;  /* 0x0000000000007b1d */ /* 0x000fec0000010000 */
[----:B------:R-:W-:Y:S05]  /*8110*/  LDSM.16.MT88.4 R4, [R206+0x20000] ;  /* 0x02000000ce04783b */ /* 0x000fea0000004200 */
[----:B------:R-:W1:Y:S05]  /*8120*/  LDSM.16.MT88.4 R8, [R172+0x8000] ;  /* 0x00800000ac08783b */ /* 0x000e6a0000004200 */
[----:B------:R-:W2:Y:S05]  /*8130*/  LDSM.16.MT88.4 R12, [R206+0x22000] ;  /* 0x02200000ce0c783b */ /* 0x000eaa0000004200 */
[----:B------:R-:W3:Y:S05]  /*8140*/  LDSM.16.MT88.4 R16, [R176+0x8000] ;  /* 0x00800000b010783b */ /* 0x000eea0000004200 */
[----:B------:R-:W4:Y:S05]  /*8150*/  LDSM.16.MT88.4 R20, [R172+0xa000] ;  /* 0x00a00000ac14783b */ /* 0x000f2a0000004200 */
[----:B------:R-:W4:Y:S05]  /*8160*/  LDSM.16.MT88.4 R24, [R176+0xa000] ;  /* 0x00a00000b018783b */ /* 0x000f2a0000004200 */
[----:B------:R-:W-:Y:S05]  /*8170*/  LDSM.16.MT88.4 R28, [R206+0x20800] ;  /* 0x02080000ce1c783b */ /* 0x000fea0000004200 */
[----:B------:R-:W4:Y:S05]  /*8180*/  LDSM.16.MT88.4 R32, [R172+0x8800] ;  /* 0x00880000ac20783b */ /* 0x000f2a0000004200 */
[----:B------:R-:W4:Y:S01]  /*8190*/  LDSM.16.MT88.4 R164, [R206+0x22800] ;  /* 0x02280000cea4783b */ /* 0x000f220000004200 */
[-C--:B-1----:R-:W-:Y:S04]  /*81a0*/  HMMA.16816.F32.BF16 R36, R4, R8.reuse, R36 ;  /* 0x000000080424723c */ /* 0x082fe80000041824 */
[----:B------:R-:W-:Y:S02]  /*81b0*/  LDSM.16.MT88.4 R168, [R176+0xb000] ;  /* 0x00b00000b0a8783b */ /* 0x000fe40000004200 */
        /* <DEDUP_REMOVED lines=19> */
[----:B------:R-:W4:Y:S05]  /*82f0*/  LDSM.16.MT88.4 R4, [R206+0x21000] ;  /* 0x02100000ce04783b */ /* 0x000f2a0000004200 */
[-C--:B------:R-:W-:Y:S01]  /*8300*/  HMMA.16816.F32.BF16 R36, R28, R32.reuse, R36 ;  /* 0x000000201c24723c */ /* 0x080fe20000041824 */
[----:B------:R-:W4:Y:S05]  /*8310*/  LDSM.16.MT88.4 R24, [R206+0x23000] ;  /* 0x02300000ce18783b */ /* 0x000f2a0000004200 */
        /* <DEDUP_REMOVED lines=19> */
[----:B------:R-:W2:Y:S05]  /*8450*/  LDSM.16.MT88.4 R20, [R172+0x9800] ;  /* 0x00980000ac14783b */ /* 0x000eaa0000004200 */
[-C--:B----4-:R-:W-:Y:S01]  /*8460*/  HMMA.16816.F32.BF16 R36, R4, R12.reuse, R36 ;  /* 0x0000000c0424723c */ /* 0x090fe20000041824 */
[----:B------:R-:W3:Y:S05]  /*8470*/  LDSM.16.MT88.4 R28, [R206+0x23800] ;  /* 0x02380000ce1c783b */ /* 0x000eea0000004200 */
[C---:B------:R-:W-:Y:S01]  /*8480*/  HMMA.16816.F32.BF16 R40, R24.reuse, R12, R40 ;  /* 0x0000000c1828723c */ /* 0x040fe20000041828 */
[----:B------:R-:W4:Y:S05]  /*8490*/  LDSM.16.MT88.4 R172, [R172+0xb800] ;  /* 0x00b80000acac783b */ /* 0x000f2a0000004200 */
[-C--:B------:R-:W-:Y:S01]  /*84a0*/  HMMA.16816.F32.BF16 R44, R24, R14.reuse, R44 ;  /* 0x0000000e182c723c */ /* 0x080fe2000004182c */
[----:B------:R-:W4:Y:S05]  /*84b0*/  LDSM.16.MT88.4 R176, [R176+0xb800] ;  /* 0x00b80000b0b0783b */ /* 0x000f2a0000004200 */
[C---:B------:R-:W-:Y:S01]  /*84c0*/  HMMA.16816.F32.BF16 R48, R4.reuse, R14, R48 ;  /* 0x0000000e0430723c */ /* 0x040fe20000041830 */
[----:B------:R-:W-:Y:S05]  /*84d0*/  BAR.SYNC.DEFER_BLOCKING 0x0 ;  /* 0x0000000000007b1d */ /* 0x000fea0000010000 */
        /* <DEDUP_REMOVED lines=13> */
[----:B------:R-:W-:Y:S05]  /*85b0*/  IMAD.U32 R4, RZ, RZ, UR5 ;  /* 0x00000005ff047e24 */ /* 0x000fea000f8e00ff */
        /* <DEDUP_REMOVED lines=23> */
[----:B------:R-:W-:Y:S01]  /*8730*/  ISETP.GE.AND P3, PT, R0, UR26, PT ;  /* 0x0000001a00007c0c */ /* 0x000fe2000bf66270 */
[----:B------:R-:W-:Y:S05]  /*8740*/  IMAD.SHL.U32 R0, R237, 0x40, RZ ;  /* 0x00000040ed007824 */ /* 0x000fea00078e00ff */
[----:B------:R-:W-:Y:S04]  /*8750*/  LOP3.LUT R0, R0, 0x1c0, RZ, 0xc0, !PT ;  /* 0x000001c000007812 */ /* 0x000fe800078ec0ff */
[----:B------:R-:W-:Y:S01]  /*8760*/  SHF.R.U32.HI R5, RZ, 0x3, R0 ;  /* 0x00000003ff057819 */ /* 0x000fe20000011600 */
[----:B------:R-:W2:Y:S01]  /*8770*/  @!P4 LDC R11, c[0x0][0x424] ;  /* 0x00010900ff0bcb82 */ /* 0x000ea20000000800 */
[----:B------:R-:W-:Y:S04]  /*8780*/  LOP3.LUT R7, R0, 0x38, R230, 0xf8, !PT ;  /* 0x0000003800077812 */ /* 0x000fe800078ef8e6 */
[----:B------:R-:W-:Y:S03]  /*8790*/  LOP3.LUT R7, R7, R5, RZ, 0x3c, !PT ;  /* 0x0000000507077212 */ /* 0x000fe600078e3cff */
[----:B------:R-:W3:Y:S02]  /*87a0*/  @!P3 LDC R6, c[0x0][0x424] ;  /* 0x00010900ff06bb82 */ /* 0x000ee40000000800 */
[----:B------:R-:W-:Y:S02]  /*87b0*/  IMAD R9, R247, 0x200, R7 ;  /* 0x00000200f7097824 */ /* 0x000fe400078e0207 */
[----:B-1----:R-:W-:Y:S05]  /*87c0*/  IMAD.U32 R8, R12, -0x40, RZ ;  /* 0xffffffc00c087824 */ /* 0x002fea00078e00ff */
[----:B------:R-:W-:Y:S02]  /*87d0*/  LEA R4, P0, R8, R238, 0x1 ;  /* 0x000000ee08047211 */ /* 0x000fe400078008ff */
[----:B------:R-:W-:Y:S02]  /*87e0*/  SHF.R.S32.HI R10, RZ, 0x1f, R8 ;  /* 0x0000001fff0a7819 */ /* 0x000fe40000011408 */
[----:B------:R-:W-:Y:S02]  /*87f0*/  @!P3 LEA R0, P5, R12, R8, 0x5 ;  /* 0x000000080c00b211 */ /* 0x000fe400078a28ff */
[-C--:B------:R-:W-:Y:S02]  /*8800*/  LEA.HI.X.SX32 R5, R8, R239.reuse, 0x1, P0 ;  /* 0x000000ef08057211 */ /* 0x080fe400000f0eff */
[----:B---3--:R-:W-:Y:S02]  /*8810*/  @!P3 LEA.HI.X R10, R12, R10, R6, 0x5, P5 ;  /* 0x0000000a0c0ab211 */ /* 0x008fe400028f2c06 */
[----:B------:R-:W-:Y:S01]  /*8820*/  @!P3 LEA R6, P0, R0, R238, 0x1 ;  /* 0x000000ee0006b211 */ /* 0x000fe200078008ff */
[----:B------:R-:W-:Y:S01]  /*8830*/  IMAD.MOV.U32 R238, RZ, RZ, R4 ;  /* 0x000000ffffee7224 */ /* 0x000fe200078e0004 */
[----:B------:R-:W-:Y:S02]  /*8840*/  @!P4 LEA R8, P5, R12, R4, 0x6 ;  /* 0x000000040c08c211 */ /* 0x000fe400078a30ff */
[----:B------:R-:W-:Y:S01]  /*8850*/  @!P3 LEA.HI.X R7, R0, R239, R10, 0x1, P0 ;  /* 0x000000ef0007b211 */ /* 0x000fe200000f0c0a */
[----:B------:R-:W-:Y:S01]  /*8860*/  IMAD.MOV.U32 R239, RZ, RZ, R5 ;  /* 0x000000ffffef7224 */ /* 0x000fe200078e0005 */
[----:B------:R-:W-:Y:S02]  /*8870*/  LEA R0, R9, UR4, 0x1 ;  /* 0x0000000409007c11 */ /* 0x000fe4000f8e08ff */
[----:B--2---:R-:W-:Y:S03]  /*8880*/  @!P4 LEA.HI.X R9, R12, R5, R11, 0x6, P5 ;  /* 0x000000050c09c211 */ /* 0x004fe600028f340b */
        /* <DEDUP_REMOVED lines=21> */
.L_x_694:
[----:B------:R-:W-:Y:S01]  /*89e0*/  LEA R200, R214, UR4, 0x1 ;  /* 0x00000004d6c87c11 */ /* 0x000fe2000f8e08ff */
[----:B------:R-:W-:Y:S01]  /*89f0*/  LDSM.16.MT88.4 R16, [R205] ;  /* 0x00000000cd10783b */ /* 0x000fe20000004200 */
[----:B-1----:R-:W-:Y:S01]  /*8a00*/  IMAD.MOV.U32 R0, RZ, RZ, 0x4 ;  /* 0x00000004ff007424 */ /* 0x002fe200078e00ff */
[----:B------:R-:W-:Y:S02]  /*8a10*/  USHF.L.U32 UR5, UR6, 0x3, URZ ;  /* 0x0000000306057899 */ /* 0x000fe4000800063f */
[----:B------:R-:W1:Y:S01]  /*8a20*/  LDSM.16.M88.4 R32, [R200+0x1c000] ;  /* 0x01c00000c820783b */ /* 0x000e620000000200 */
[----:B------:R-:W-:Y:S02]  /*8a30*/  USHF.L.U32 UR10, UR6, 0x4, URZ ;  /* 0x00000004060a7899 */ /* 0x000fe4000800063f */
[----:B------:R-:W-:Y:S01]  /*8a40*/  UIMAD UR7, UR6, 0x18, URZ ;  /* 0x00000018060778a4 */ /* 0x000fe2000f8e023f */
[----:B------:R-:W2:Y:S01]  /*8a50*/  LDSM.16.M88.4 R28, [R200+0x1d000] ;  /* 0x01d00000c81c783b */ /* 0x000ea20000000200 */
[----:B------:R-:W-:Y:S02]  /*8a60*/  USHF.L.U32 UR9, UR6, 0x5, URZ ;  /* 0x0000000506097899 */ /* 0x000fe4000800063f */
[----:B------:R-:W-:Y:S01]  /*8a70*/  UIMAD UR8, UR6, 0x28, URZ ;  /* 0x00000028060878a4 */ /* 0x000fe2000f8e023f */
[----:B------:R-:W3:Y:S01]  /*8a80*/  LDSM.16.MT88.4 R164, [R205+0x4000] ;  /* 0x00400000cda4783b */ /* 0x000ee20000004200 */
[----:B------:R-:W-:Y:S03]  /*8a90*/  UISETP.GT.AND UP2, UPT, UR11, UR25, UPT ;  /* 0x000000190b00728c */ /* 0x000fe6000bf44270 */
        /* <DEDUP_REMOVED lines=29> */
[-C--:B------:R-:W-:Y:S03]  /*8c70*/  HMMA.16816.F32.BF16 R4, R184, R188.reuse, R4 ;  /* 0x000000bcb804723c */ /* 0x080fe60000041804 */
[----:B------:R-:W-:Y:S03]  /*8c80*/  LDSM.16.M88.4 R200, [R200+0x1f000] ;  /* 0x01f00000c8c8783b */ /* 0x000fe60000000200 */
[C---:B------:R-:W-:Y:S06]  /*8c90*/  HMMA.16816.F32.BF16 R8, R192.reuse, R188, R8 ;  /* 0x000000bcc008723c */ /* 0x040fec0000041808 */
[-C--:B------:R-:W-:Y:S06]  /*8ca0*/  HMMA.16816.F32.BF16 R12, R192, R190.reuse, R12 ;  /* 0x000000bec00c723c */ /* 0x080fec000004180c */
[C---:B------:R-:W-:Y:S01]  /*8cb0*/  HMMA.16816.F32.BF16 R16, R184.reuse, R190, R16 ;  /* 0x000000beb810723c */ /* 0x040fe20000041810 */
[----:B------:R-:W4:Y:S05]  /*8cc0*/  LDSM.16.MT88.4 R188, [R205+0x2000] ;  /* 0x00200000cdbc783b */ /* 0x000f2a0000004200 */
[-C--:B-1----:R-:W-:Y:S06]  /*8cd0*/  HMMA.16816.F32.BF16 R20, R184, R164.reuse, R20 ;  /* 0x000000a4b814723c */ /* 0x082fec0000041814 */
[C---:B------:R-:W-:Y:S06]  /*8ce0*/  HMMA.16816.F32.BF16 R24, R192.reuse, R164, R24 ;  /* 0x000000a4c018723c */ /* 0x040fec0000041818 */
[-C--:B------:R-:W-:Y:S01]  /*8cf0*/  HMMA.16816.F32.BF16 R28, R192, R166.reuse, R28 ;  /* 0x000000a6c01c723c */ /* 0x080fe2000004181c */
[----:B------:R-:W1:Y:S05]  /*8d00*/  LDSM.16.MT88.4 R192, [R205+0x6000] ;  /* 0x00600000cdc0783b */ /* 0x000e6a0000004200 */
[----:B------:R-:W-:Y:S01]  /*8d10*/  HMMA.16816.F32.BF16 R32, R184, R166, R32 ;  /* 0x000000a6b820723c */ /* 0x000fe20000041820 */
[----:B------:R-:W-:Y:S04]  /*8d20*/  LDSM.16.M88.4 R164, [R3+0x1e000] ;  /* 0x01e0000003a4783b */ /* 0x000fe80000000200 */
[----:B------:R-:W-:Y:S01]  /*8d30*/  LDSM.16.M88.4 R184, [R3+0x1f000] ;  /* 0x01f0000003b8783b */ /* 0x000fe20000000200 */
[-C--:B--2---:R-:W-:Y:S06]  /*8d40*/  HMMA.16816.F32.BF16 R4, R172, R176.reuse, R4 ;  /* 0x000000b0ac04723c */ /* 0x084fec0000041804 */
[C---:B------:R-:W-:Y:S06]  /*8d50*/  HMMA.16816.F32.BF16 R8, R196.reuse, R176, R8 ;  /* 0x000000b0c408723c */ /* 0x040fec0000041808 */
[-C--:B------:R-:W-:Y:S06]  /*8d60*/  HMMA.16816.F32.BF16 R12, R196, R178.reuse, R12 ;  /* 0x000000b2c40c723c */ /* 0x080fec000004180c */
[C---:B------:R-:W-:Y:S01]  /*8d70*/  HMMA.16816.F32.BF16 R16, R172.reuse, R178, R16 ;  /* 0x000000b2ac10723c */ /* 0x040fe20000041810 */
[----:B------:R-:W2:Y:S05]  /*8d80*/  LDSM.16.MT88.4 R176, [R205+0x2800] ;  /* 0x00280000cdb0783b */ /* 0x000eaa0000004200 */
[-C--:B---3--:R-:W-:Y:S06]  /*8d90*/  HMMA.16816.F32.BF16 R20, R172, R168.reuse, R20 ;  /* 0x000000a8ac14723c */ /* 0x088fec0000041814 */
[C---:B------:R-:W-:Y:S06]  /*8da0*/  HMMA.16816.F32.BF16 R24, R196.reuse, R168, R24 ;  /* 0x000000a8c418723c */ /* 0x040fec0000041818 */
[-C--:B------:R-:W-:Y:S01]  /*8db0*/  HMMA.16816.F32.BF16 R28, R196, R170.reuse, R28 ;  /* 0x000000aac41c723c */ /* 0x080fe2000004181c */
[----:B------:R-:W3:Y:S05]  /*8dc0*/  LDSM.16.MT88.4 R196, [R205+0x6800] ;  /* 0x00680000cdc4783b */ /* 0x000eea0000004200 */
        /* <DEDUP_REMOVED lines=24> */
[----:B------:R-:W-:Y:S05]  /*8f50*/  HMMA.16816.F32.BF16 R32, R164, R198, R32 ;  /* 0x000000c6a420723c */ /* 0x000fea0000041820 */
[----:B--2---:R-:W-:Y:S01]  /*8f60*/  @P1 VIADD R2, R242, 0xffffffc0 ;  /* 0xffffffc0f2021836 */ /* 0x004fe20000000000 */
[-C--:B------:R-:W-:Y:S01]  /*8f70*/  HMMA.16816.F32.BF16 R4, R168, R172.reuse, R4 ;  /* 0x000000aca804723c */ /* 0x080fe20000041804 */
[----:B------:R-:W-:Y:S04]  /*8f80*/  IMAD.U32 R164, RZ, RZ, UR10 ;  /* 0x0000000affa47e24 */ /* 0x000fe8000f8e00ff */
[----:B------:R-:W-:Y:S01]  /*8f90*/  @P1 IMAD.WIDE R2, R2, R0, UR20 ;  /* 0x0000001402021e25 */ /* 0x000fe2000f8e0200 */
[C---:B----4-:R-:W-:Y:S04]  /*8fa0*/  HMMA.16816.F32.BF16 R8, R188.reuse, R172, R8 ;  /* 0x000000acbc08723c */ /* 0x050fe80000041808 */
[----:B------:R-:W5:Y:S01]  /*8fb0*/  @P1 LDG.E R245, desc[UR12][R2.64] ;  /* 0x0000000c02f51981 */ /* 0x000f62000c1e1900 */
[----:B------:R-:W-:Y:S01]  /*8fc0*/  IMAD.U32 R0, RZ, RZ, UR5 ;  /* 0x00000005ff007e24 */ /* 0x000fe2000f8e00ff */
[-C--:B------:R-:W-:Y:S01]  /*8fd0*/  HMMA.16816.F32.BF16 R12, R188, R174.reuse, R12 ;  /* 0x000000aebc0c723c */ /* 0x080fe2000004180c */
[----:B------:R-:W-:Y:S01]  /*8fe0*/  IMAD.U32 R165, RZ, RZ, UR10 ;  /* 0x0000000affa57e24 */ /* 0x000fe2000f8e00ff */
[----:B------:R-:W5:Y:S03]  /*8ff0*/  @P1 LDG.E R246, desc[UR12][R2.64+0x20] ;  /* 0x0000200c02f61981 */ /* 0x000f66000c1e1900 */
[----:B------:R-:W-:Y:S01]  /*9000*/  IMAD.U32 R166, RZ, RZ, UR9 ;  /* 0x00000009ffa67e24 */ /* 0x000fe2000f8e00ff */
[C---:B------:R-:W-:Y:S01]  /*9010*/  HMMA.16816.F32.BF16 R16, R168.reuse, R174, R16 ;  /* 0x000000aea810723c */ /* 0x040fe20000041810 */
[----:B------:R-:W-:Y:S04]  /*9020*/  LDSM.16.MT88.4 R172, [R207+0x3800] ;  /* 0x00380000cfac783b */ /* 0x000fe80000004200 */
[----:B------:R-:W5:Y:S01]  /*9030*/  @P1 LDG.E R243, desc[UR12][R2.64+0x80] ;  /* 0x0000800c02f31981 */ /* 0x000f62000c1e1900 */
[-C--:B-1----:R-:W-:Y:S03]  /*9040*/  HMMA.16816.F32.BF16 R20, R168, R200.reuse, R20 ;  /* 0x000000c8a814723c */ /* 0x082fe60000041814 */
[----:B------:R1:W5:Y:S02]  /*9050*/  @P1 LDG.E R244, desc[UR12][R2.64+0xa0] ;  /* 0x0000a00c02f41981 */ /* 0x000364000c1e1900 */
[-C--:B------:R-:W-:Y:S01]  /*9060*/  LEA R164, P1, R164, R218.reuse, 0x2 ;  /* 0x000000daa4a47211 */ /* 0x080fe200078210ff */
[C---:B------:R-:W-:Y:S05]  /*9070*/  HMMA.16816.F32.BF16 R24, R188.reuse, R200, R24 ;  /* 0x000000c8bc18723c */ /* 0x040fea0000041818 */
[-C--:B------:R-:W-:Y:S01]  /*9080*/  LEA.HI.X.SX32 R165, R165, R219.reuse, 0x2, P1 ;  /* 0x000000dba5a57211 */ /* 0x080fe200008f16ff */
[-C--:B------:R-:W-:Y:S06]  /*9090*/  HMMA.16816.F32.BF16 R28, R188, R202.reuse, R28 ;  /* 0x000000cabc1c723c */ /* 0x080fec000004181c */
[----:B------:R-:W-:Y:S06]  /*90a0*/  HMMA.16816.F32.BF16 R32, R168, R202, R32 ;  /* 0x000000caa820723c */ /* 0x000fec0000041820 */
[-C--:B------:R-:W-:Y:S01]  /*90b0*/  HMMA.16816.F32.BF16 R4, R176, R180.reuse, R4 ;  /* 0x000000b4b004723c */ /* 0x080fe20000041804 */
[----:B------:R-:W-:Y:S04]  /*90c0*/  IMAD.MOV.U32 R168, RZ, RZ, 0x40 ;  /* 0x00000040ffa87424 */ /* 0x000fe800078e00ff */
[----:B-1----:R-:W-:Y:S01]  /*90d0*/  IMAD.U32 R2, RZ, RZ, UR5 ;  /* 0x00000005ff027e24 */ /* 0x002fe2000f8e00ff */
[C---:B------:R-:W-:Y:S05]  /*90e0*/  HMMA.16816.F32.BF16 R8, R192.reuse, R180, R8 ;  /* 0x000000b4c008723c */ /* 0x040fea0000041808 */
[-C--:B------:R-:W-:Y:S01]  /*90f0*/  LEA R2, P0, R2, R218.reuse, 0x2 ;  /* 0x000000da02027211 */ /* 0x080fe200078010ff */
[-C--:B------:R-:W-:Y:S05]  /*9100*/  HMMA.16816.F32.BF16 R12, R192, R182.reuse, R12 ;  /* 0x000000b6c00c723c */ /* 0x080fea000004180c */
[-C--:B------:R-:W-:Y:S01]  /*9110*/  LEA.HI.X.SX32 R3, R0, R219.reuse, 0x2, P0 ;  /* 0x000000db00037211 */ /* 0x080fe200000f16ff */
[C---:B------:R-:W-:Y:S01]  /*9120*/  HMMA.16816.F32.BF16 R16, R176.reuse, R182, R16 ;  /* 0x000000b6b010723c */ /* 0x040fe20000041810 */
[----:B------:R-:W-:Y:S04]  /*9130*/  IMAD.U32 R0, RZ, RZ, UR7 ;  /* 0x00000007ff007e24 */ /* 0x000fe8000f8e00ff */
[----:B------:R1:W-:Y:S01]  /*9140*/  REDG.E.ADD.F32.FTZ.RN.STRONG.GPU desc[UR12][R218.64], R4 ;  /* 0x00000004da0079a6 */ /* 0x0003e2000c10f38c */
[-C--:B---3--:R-:W-:Y:S03]  /*9150*/  HMMA.16816.F32.BF16 R20, R176, R184.reuse, R20 ;  /* 0x000000b8b014723c */ /* 0x088fe60000041814 */
[----:B------:R-:W-:Y:S02]  /*9160*/  REDG.E.ADD.F32.FTZ.RN.STRONG.GPU desc[UR12][R2.64], R5 ;  /* 0x00000005020079a6 */ /* 0x000fe4000c10f38c */
[----:B------:R-:W-:Y:S01]  /*9170*/  SEL R208, R168, 0xffffffc0, !P2 ;  /* 0xffffffc0a8d07807 */ /* 0x000fe20005000000 */
[C---:B------:R-:W-:Y:S01]  /*9180*/  HMMA.16816.F32.BF16 R24, R192.reuse, R184, R24 ;  /* 0x000000b8c018723c */ /* 0x040fe20000041818 */
[----:B------:R2:W-:Y:S05]  /*9190*/  REDG.E.ADD.F32.FTZ.RN.STRONG.GPU desc[UR12][R164.64], R6 ;  /* 0x00000006a40079a6 */ /* 0x0005ea000c10f38c */
[-C--:B------:R-:W-:Y:S06]  /*91a0*/  HMMA.16816.F32.BF16 R28, R192, R186.reuse, R28 ;  /* 0x000000bac01c723c */ /* 0x080fec000004181c */
[----:B------:R-:W-:Y:S07]  /*91b0*/  HMMA.16816.F32.BF16 R32, R176, R186, R32 ;  /* 0x000000bab020723c */ /* 0x000fee0000041820 */
[----:B------:R-:W-:Y:S04]  /*91c0*/  IMAD.IADD R176, R208, 0x1, R207 ;  /* 0x00000001d0b07824 */ /* 0x000fe800078e02cf */
[----:B-1----:R-:W-:Y:S01]  /*91d0*/  IMAD.U32 R4, RZ, RZ, UR7 ;  /* 0x00000007ff047e24 */ /* 0x002fe2000f8e00ff */
[----:B------:R-:W-:Y:S01]  /*91e0*/  UIMAD UR7, UR6, 0x30, URZ ;  /* 0x00000030060778a4 */ /* 0x000fe2000f8e023f */
[----:B------:R-:W-:Y:S01]  /*91f0*/  LDSM.16.MT88.4 R168, [R176+0x3000] ;  /* 0x00300000b0a8783b */ /* 0x000fe20000004200 */
[----:B------:R-:W-:Y:S02]  /*9200*/  UIMAD UR6, UR6, 0x38, URZ ;  /* 0x00000038060678a4 */ /* 0x000fe4000f8e023f */
        /* <DEDUP_REMOVED lines=75> */
[-C--:B------:R-:W-:Y:S01]  /*96c0*/  LEA R4, P0, R4, R218.reuse, 0x2 ;  /* 0x000000da04047211 */ /* 0x080fe200078010ff */
[----:B------:R-:W-:Y:S02]  /*96d0*/  UIADD3 UR7, UR5, UR6, URZ ;  /* 0x0000000605077290 */ /* 0x000fe4000fffe03f */
[----:B------:R1:W-:Y:S01]  /*96e0*/  REDG.E.ADD.F32.FTZ.RN.STRONG.GPU desc[UR12][R6.64], R22 ;  /* 0x00000016060079a6 */ /* 0x0003e2000c10f38c */
[-C--:B------:R-:W-:Y:S01]  /*96f0*/  LEA.HI.X.SX32 R5, R0, R219.reuse, 0x2, P0 ;  /* 0x000000db00057211 */ /* 0x080fe200000f16ff */
[----:B------:R-:W-:Y:S01]  /*9700*/  IMAD.U32 R0, RZ, RZ, UR6 ;  /* 0x00000006ff007e24 */ /* 0x000fe2000f8e00ff */
[----:B------:R-:W-:Y:S01]  /*9710*/  UIADD3 UR6, UR5, UR7, URZ ;  /* 0x0000000705067290 */ /* 0x000fe2000fffe03f */
[-C--:B------:R-:W-:Y:S01]  /*9720*/  LEA R10, P0, R10, R218.reuse, 0x2 ;  /* 0x000000da0a0a7211 */ /* 0x080fe200078010ff */
[----:B------:R-:W-:Y:S01]  /*9730*/  IMAD.U32 R8, RZ, RZ, UR7 ;  /* 0x00000007ff087e24 */ /* 0x000fe2000f8e00ff */
[----:B------:R2:W-:Y:S01]  /*9740*/  REDG.E.ADD.F32.FTZ.RN.STRONG.GPU desc[UR12][R4.64], R23 ;  /* 0x00000017040079a6 */ /* 0x0005e2000c10f38c */
[----:B------:R-:W-:Y:S01]  /*9750*/  UIADD3 UR8, UR5, UR6, URZ ;  /* 0x0000000605087290 */ /* 0x000fe2000fffe03f */
[-C--:B------:R-:W-:Y:S01]  /*9760*/  LEA.HI.X.SX32 R11, R0, R219.reuse, 0x2, P0 ;  /* 0x000000db000b7211 */ /* 0x080fe200000f16ff */
[----:B------:R-:W-:Y:S01]  /*9770*/  IMAD.U32 R0, RZ, RZ, UR6 ;  /* 0x00000006ff007e24 */ /* 0x000fe2000f8e00ff */
[-C--:B------:R-:W-:Y:S01]  /*9780*/  LEA R8, P1, R8, R218.reuse, 0x2 ;  /* 0x000000da08087211 */ /* 0x080fe200078210ff */
[----:B------:R-:W-:Y:S04]  /*9790*/  LDSM.16.MT88.4 R20, [R207+0x2000] ;  /* 0x00200000cf14783b */ /* 0x000fe80000004200 */
[----:B------:R-:W-:Y:S01]  /*97a0*/  REDG.E.ADD.F32.FTZ.RN.STRONG.GPU desc[UR12][R10.64], R24 ;  /* 0x000000180a0079a6 */ /* 0x000fe2000c10f38c */
[CC--:B-1----:R-:W-:Y:S04]  /*97b0*/  LEA R6, P0, R0.reuse, R218.reuse, 0x2 ;  /* 0x000000da00067211 */ /* 0x0c2fe800078010ff */
[-C--:B------:R-:W-:Y:S01]  /*97c0*/  LEA.HI.X.SX32 R7, R0, R219.reuse, 0x2, P0 ;  /* 0x000000db00077211 */ /* 0x080fe200000f16ff */
[----:B--2---:R-:W-:Y:S01]  /*97d0*/  IMAD.U32 R4, RZ, RZ, UR7 ;  /* 0x00000007ff047e24 */ /* 0x004fe2000f8e00ff */
[----:B------:R-:W-:Y:S01]  /*97e0*/  UIADD3 UR7, UR10, 0x60, URZ ;  /* 0x000000600a077890 */ /* 0x000fe2000fffe03f */
[----:B------:R-:W-:Y:S03]  /*97f0*/  IMAD.U32 R5, RZ, RZ, UR8 ;  /* 0x00000008ff057e24 */ /* 0x000fe6000f8e00ff */
[-C--:B------:R-:W-:Y:S01]  /*9800*/  LEA.HI.X.SX32 R9, R4, R219.reuse, 0x2, P1 ;  /* 0x000000db04097211 */ /* 0x080fe200008f16ff */
[----:B------:R-:W-:Y:S01]  /*9810*/  UIADD3 UR6, UR5, UR7, URZ ;  /* 0x0000000705067290 */ /* 0x000fe2000fffe03f */
[CC--:B------:R-:W-:Y:S01]  /*9820*/  LEA R4, P0, R5.reuse, R218.reuse, 0x2 ;  /* 0x000000da05047211 */ /* 0x0c0fe200078010ff */
[----:B------:R-:W-:Y:S02]  /*9830*/  IMAD.U32 R0, RZ, RZ, UR7 ;  /* 0x00000007ff007e24 */ /* 0x000fe4000f8e00ff */
[----:B------:R-:W-:Y:S01]  /*9840*/  REDG.E.ADD.F32.FTZ.RN.STRONG.GPU desc[UR12][R8.64], R25 ;  /* 0x00000019080079a6 */ /* 0x000fe2000c10f38c */
[-C--:B------:R-:W-:Y:S01]  /*9850*/  LEA.HI.X.SX32 R5, R5, R219.reuse, 0x2, P0 ;  /* 0x000000db05057211 */ /* 0x080fe200000f16ff */
[----:B------:R-:W-:Y:S02]  /*9860*/  UIADD3 UR8, UR5, UR6, URZ ;  /* 0x0000000605087290 */ /* 0x000fe4000fffe03f */
[----:B------:R1:W-:Y:S02]  /*9870*/  REDG.E.ADD.F32.FTZ.RN.STRONG.GPU desc[UR12][R6.64], R26 ;  /* 0x0000001a060079a6 */ /* 0x0003e4000c10f38c */
[----:B------:R-:W-:Y:S02]  /*9880*/  UIADD3 UR7, UR5, UR8, URZ ;  /* 0x0000000805077290 */ /* 0x000fe4000fffe03f */
[----:B------:R2:W-:Y:S04]  /*9890*/  REDG.E.ADD.F32.FTZ.RN.STRONG.GPU desc[UR12][R4.64], R27 ;  /* 0x0000001b040079a6 */ /* 0x0005e8000c10f38c */
[----:B------:R-:W-:Y:S04]  /*98a0*/  REDG.E.ADD.F32.FTZ.RN.STRONG.GPU desc[UR12][R218.64+0x180], R32 ;  /* 0x00018020da0079a6 */ /* 0x000fe8000c10f38c */
[----:B------:R3:W-:Y:S04]  /*98b0*/  REDG.E.ADD.F32.FTZ.RN.STRONG.GPU desc[UR12][R2.64+0x180], R33 ;  /* 0x00018021020079a6 */ /* 0x0007e8000c10f38c */
[----:B------:R-:W-:Y:S01]  /*98c0*/  LDSM.16.MT88.4 R24, [R176+0x2000] ;  /* 0x00200000b018783b */ /* 0x000fe20000004200 */
[----:B-1----:R-:W-:Y:S01]  /*98d0*/  IMAD.U32 R6, RZ, RZ, UR6 ;  /* 0x00000006ff067e24 */ /* 0x002fe2000f8e00ff */
[----:B------:R-:W-:Y:S01]  /*98e0*/  UIADD3 UR6, UR5, UR7, URZ ;  /* 0x0000000705067290 */ /* 0x000fe2000fffe03f */
[----:B------:R-:W-:Y:S01]  /*98f0*/  IMAD.U32 R7, RZ, RZ, UR7 ;  /* 0x00000007ff077e24 */ /* 0x000fe2000f8e00ff */
[----:B------:R-:W-:Y:S01]  /*9900*/  UIADD3 UR7, UR11, -0x1, URZ ;  /* 0xffffffff0b077890 */ /* 0x000fe2000fffe03f */
[CC--:B--2---:R-:W-:Y:S01]  /*9910*/  LEA R4, P0, R0.reuse, R218.reuse, 0x2 ;  /* 0x000000da00047211 */ /* 0x0c4fe200078010ff */
[----:B------:R-:W-:Y:S03]  /*9920*/  UIADD3 UR5, UR5, UR6, URZ ;  /* 0x0000000605057290 */ /* 0x000fe6000fffe03f */
        /* <DEDUP_REMOVED lines=8> */
[-C--:B------:R-:W-:Y:S01]  /*99b0*/  LEA R6, P3, R7, R218.reuse, 0x2 ;  /* 0x000000da07067211 */ /* 0x080fe200078610ff */
[----:B------:R-:W-:Y:S01]  /*99c0*/  REDG.E.ADD.F32.FTZ.RN.STRONG.GPU desc[UR12][R10.64], R35 ;  /* 0x000000230a0079a6 */ /* 0x000fe2000c10f38c */
[-C--:B------:R-:W-:Y:S01]  /*99d0*/  LEA.HI.X.SX32 R9, R0, R219.reuse, 0x2, P0 ;  /* 0x000000db00097211 */ /* 0x080fe200000f16ff */
[----:B------:R-:W-:Y:S01]  /*99e0*/  VIADD R0, R207, 0xffffc000 ;  /* 0xffffc000cf007836 */ /* 0x000fe20000000000 */
[-C--:B------:R-:W-:Y:S01]  /*99f0*/  LEA.HI.X.SX32 R7, R7, R219.reuse, 0x2, P3 ;  /* 0x000000db07077211 */ /* 0x080fe200018f16ff */
[----:B------:R-:W-:Y:S01]  /*9a00*/  LDSM.16.MT88.4 R32, [R206+0x1c800] ;  /* 0x01c80000ce20783b */ /* 0x000fe20000004200 */
[CC--:B------:R-:W-:Y:S01]  /*9a10*/  LEA R2, P0, R3.reuse, R218.reuse, 0x2 ;  /* 0x000000da03027211 */ /* 0x0c0fe200078010ff */
[----:B------:R-:W-:Y:S02]  /*9a20*/  UISETP.NE.U32.AND UP0, UPT, UR5, 0x1, UPT ;  /* 0x000000010500788c */ /* 0x000fe4000bf05070 */
[----:B------:R-:W-:Y:S01]  /*9a30*/  REDG.E.ADD.F32.FTZ.RN.STRONG.GPU desc[UR12][R8.64], R28 ;  /* 0x0000001c080079a6 */ /* 0x000fe2000c10f38c */
[-C--:B------:R-:W-:Y:S01]  /*9a40*/  LEA.HI.X.SX32 R3, R3, R219.reuse, 0x2, P0 ;  /* 0x000000db03037211 */ /* 0x080fe200000f16ff */
[----:B------:R-:W-:Y:S01]  /*9a50*/  UMOV UR11, UR7 ;  /* 0x00000007000b7c82 */ /* 0x000fe20008000000 */
[----:B------:R-:W-:Y:S01]  /*9a60*/  PLOP3.LUT P0, PT, PT, PT, UP2, 0x80, 0x0 ;  /* 0x000000000000781c */ /* 0x000fe20003f0f028 */
[----:B------:R-:W-:Y:S04]  /*9a70*/  REDG.E.ADD.F32.FTZ.RN.STRONG.GPU desc[UR12][R6.64], R29 ;  /* 0x0000001d060079a6 */ /* 0x000fe8000c10f38c */
[----:B------:R-:W-:Y:S01]  /*9a80*/  LDSM.16.MT88.4 R8, [R207] ;  /* 0x00000000cf08783b */ /* 0x000fe20000004200 */
[----:B-1----:R-:W-:Y:S01]  /*9a90*/  IMAD.U32 R5, RZ, RZ, UR6 ;  /* 0x00000006ff057e24 */ /* 0x002fe2000f8e00ff */
[----:B------:R-:W-:Y:S04]  /*9aa0*/  @UP3 UIADD3 UR6, UP1, UR20, -0x100, URZ ;  /* 0xffffff0014063890 */ /* 0x000fe8000ff3e03f */
[C---:B------:R-:W-:Y:S01]  /*9ab0*/  LEA R4, P1, R5.reuse, R218, 0x2 ;  /* 0x000000da05047211 */ /* 0x040fe200078210ff */
[----:B------:R-:W-:Y:S02]  /*9ac0*/  @UP3 UIADD3.X UR5, UR21, -0x1, URZ, UP1, !UPT ;  /* 0xffffffff15053890 */ /* 0x000fe40008ffe43f */
[----:B------:R-:W-:Y:S01]  /*9ad0*/  @UP3 UMOV UR20, UR6 ;  /* 0x0000000600143c82 */ /* 0x000fe20008000000 */
[----:B------:R-:W-:Y:S02]  /*9ae0*/  LEA.HI.X.SX32 R5, R5, R219, 0x2, P1 ;  /* 0x000000db05057211 */ /* 0x000fe400008f16ff */
[----:B------:R-:W-:Y:S01]  /*9af0*/  PLOP3.LUT P1, PT, PT, PT, UP0, 0x80, 0x0 ;  /* 0x000000000000781c */ /* 0x000fe20003f2f008 */
[----:B------:R-:W-:Y:S02]  /*9b00*/  @UP3 UIADD3 UR23, UP0, UR23, -0x100, URZ ;  /* 0xffffff0017173890 */ /* 0x000fe4000ff1e03f */
[----:B------:R-:W-:Y:S01]  /*9b10*/  REDG.E.ADD.F32.FTZ.RN.STRONG.GPU desc[UR12][R4.64], R30 ;  /* 0x0000001e040079a6 */ /* 0x000fe2000c10f38c */
[----:B------:R-:W-:Y:S01]  /*9b20*/  @UP3 UMOV UR21, UR5 ;  /* 0x0000000500153c82 */ /* 0x000fe20008000000 */
        /* <DEDUP_REMOVED lines=148> */
[----:B------:R-:W-:Y:S01]  /*a470*/  STS [R251], R60 ;  /* 0x0000003cfb007388 */ /* 0x000fe20000000800 */
[----:B------:R-:W-:Y:S01]  /*a480*/  FMUL.FTZ R29, R43, UR6 ;  /* 0x000000062b1d7c20 */ /* 0x000fe20008410000 */
[----:B------:R-:W-:Y:S01]  /*a490*/  FMUL.FTZ R170, R44, UR6 ;  /* 0x000000062caa7c20 */ /* 0x000fe20008410000 */
[----:B------:R-:W-:Y:S01]  /*a4a0*/  FMUL.FTZ R126, R126, UR5 ;  /* 0x000000057e7e7c20 */ /* 0x000fe20008410000 */
[----:B------:R-:W-:Y:S01]  /*a4b0*/  STS [R251+0x400], R59 ;  /* 0x0004003bfb007388 */ /* 0x000fe20000000800 */
        /* <DEDUP_REMOVED lines=66> */
[----:B------:R-:W-:Y:S01]  /*a8e0*/  FMUL.FTZ R20, R65, UR6 ;  /* 0x0000000641147c20 */ /* 0x000fe20008410000 */
[----:B------:R-:W-:Y:S01]  /*a8f0*/  F2FP.BF16.F32.PACK_AB R28, R28, R172 ;  /* 0x000000ac1c1c723e */ /* 0x000fe200000010ff */
[----:B------:R-:W-:Y:S01]  /*a900*/  FMUL.FTZ R66, R66, UR6 ;  /* 0x0000000642427c20 */ /* 0x000fe20008410000 */
[----:B------:R-:W-:Y:S01]  /*a910*/  F2FP.BF16.F32.PACK_AB R27, R27, R171 ;  /* 0x000000ab1b1b723e */ /* 0x000fe200000010ff */
[----:B------:R-:W-:Y:S01]  /*a920*/  FMUL.FTZ R19, R67, UR6 ;  /* 0x0000000643137c20 */ /* 0x000fe20008410000 */
[----:B------:R-:W-:-:S02]  /*a930*/  F2FP.BF16.F32.PACK_AB R30, R30, R174 ;  /* 0x000000ae1e1e723e */ /* 0x000fc400000010ff */
        /* <DEDUP_REMOVED lines=56> */
[----:B------:R-:W-:Y:S01]  /*acc0*/  F2FP.BF16.F32.PACK_AB R7, R7, R86 ;  /* 0x000000560707723e */ /* 0x000fe200000010ff */
[----:B------:R-:W-:Y:S01]  /*acd0*/  @UP0 UIADD3 UR5, UR28, UR36, URZ ;  /* 0x000000241c050290 */ /* 0x000fe2000fffe03f */
[----:B------:R-:W-:Y:S01]  /*ace0*/  F2FP.BF16.F32.PACK_AB R4, R4, R96 ;  /* 0x000000600404723e */ /* 0x000fe200000010ff */
[----:B------:R-:W-:Y:S01]  /*acf0*/  @UP0 ULDC.64 UR6, c[0x0][0x450] ;  /* 0x0001140000060ab9 */ /* 0x000fe20000000a00 */
[----:B------:R-:W-:Y:S02]  /*ad00*/  F2FP.BF16.F32.PACK_AB R3, R3, R98 ;  /* 0x000000620303723e */ /* 0x000fe400000010ff */
[----:B------:R-:W-:Y:S02]  /*ad10*/  F2FP.BF16.F32.PACK_AB R6, R6, R88 ;  /* 0x000000580606723e */ /* 0x000fe400000010ff */
[----:B------:R-:W-:Y:S02]  /*ad20*/  F2FP.BF16.F32.PACK_AB R5, R5, R90 ;  /* 0x0000005a0505723e */ /* 0x000fe400000010ff */
[----:B------:R-:W-:-:S02]  /*ad30*/  F2FP.BF16.F32.PACK_AB R2, R2, R92 ;  /* 0x0000005c0202723e */ /* 0x000fc400000010ff */
[----:B------:R-:W-:Y:S02]  /*ad40*/  F2FP.BF16.F32.PACK_AB R0, R0, R94 ;  /* 0x0000005e0000723e */ /* 0x000fe400000010ff */
[----:B------:R-:W-:Y:S01]  /*ad50*/  PLOP3.LUT P0, PT, PT, PT, UP0, 0x80, 0x0 ;  /* 0x000000000000781c */ /* 0x000fe20003f0f008 */
        /* <DEDUP_REMOVED lines=65> */
[----:B------:R1:W-:Y:S02]  /*b170*/  STS [R180+0xe400], R0 ;  /* 0x00e40000b4007388 */ /* 0x0003e40000000800 */
[----:B-1----:R-:W-:-:S04]  /*b180*/  SHF.L.U32 R0, R237, 0x6, RZ ;  /* 0x00000006ed007819 */ /* 0x002fc800000006ff */
[----:B------:R-:W-:-:S04]  /*b190*/  LOP3.LUT R0, R0, 0x1c0, RZ, 0xc0, !PT ;  /* 0x000001c000007812 */ /* 0x000fc800078ec0ff */
[----:B------:R-:W-:Y:S02]  /*b1a0*/  LOP3.LUT R2, R0, 0x38, R230, 0xf8, !PT ;  /* 0x0000003800027812 */ /* 0x000fe400078ef8e6 */
[----:B------:R-:W-:Y:S01]  /*b1b0*/  SHF.R.U32.HI R0, RZ, 0x3, R0 ;  /* 0x00000003ff007819 */ /* 0x000fe20000011600 */
[----:B------:R-:W-:Y:S06]  /*b1c0*/  @P0 BRA `(.L_x_696) ;  /* 0x0000000000340947 */ /* 0x000fec0003800000 */
        /* <DEDUP_REMOVED lines=13> */
.L_x_696:
[----:B------:R-:W-:Y:S01]  /*b2a0*/  @UP0 UIADD3 UR14, UR28, UR36, URZ ;  /* 0x000000241c0e0290 */ /* 0x000fe2000fffe03f */
[----:B------:R-:W-:Y:S01]  /*b2b0*/  LOP3.LUT R0, R2, R0, RZ, 0x3c, !PT ;  /* 0x0000000002007212 */ /* 0x000fe200078e3cff */
[----:B------:R-:W-:Y:S01]  /*b2c0*/  @UP0 ULDC.64 UR8, c[0x0][0x458] ;  /* 0x0001160000080ab9 */ /* 0x000fe20000000a00 */
[----:B------:R-:W-:Y:S02]  /*b2d0*/  USHF.L.U32 UR5, UR19, 0x7, URZ ;  /* 0x0000000713057899 */ /* 0x000fe4000800063f */
[----:B------:R-:W-:Y:S01]  /*b2e0*/  @UP0 UIMAD.WIDE.U32 UR10, UR14, UR8, URZ ;  /* 0x000000080e0a02a5 */ /* 0x000fe2000f8e003f */
[----:B------:R-:W-:Y:S01]  /*b2f0*/  IMAD R0, R247, 0x200, R0 ;  /* 0x00000200f7007824 */ /* 0x000fe200078e0200 */
[----:B------:R-:W-:-:S04]  /*b300*/  @UP0 UIMAD UR14, UR14, UR9, URZ ;  /* 0x000000090e0e02a4 */ /* 0x000fc8000f8e023f */
[----:B------:R-:W-:Y:S01]  /*b310*/  @UP0 UIADD3 UR18, UR11, UR14, URZ ;  /* 0x0000000e0b120290 */ /* 0x000fe2000fffe03f */
[----:B------:R-:W-:Y:S01]  /*b320*/  LEA R0, R0, UR4, 0x1 ;  /* 0x0000000400007c11 */ /* 0x000fe2000f8e08ff */
[----:B------:R-:W-:Y:S01]  /*b330*/  @UP0 UMOV UR17, UR10 ;  /* 0x0000000a00110c82 */ /* 0x000fe20008000000 */
[----:B------:R-:W-:Y:S09]  /*b340*/  @P0 BRA `(.L_x_697) ;  /* 0x0000000000340947 */ /* 0x000ff20003800000 */
        /* <DEDUP_REMOVED lines=13> */
.L_x_697:
[----:B------:R-:W-:Y:S01]  /*b420*/  BAR.SYNC.DEFER_BLOCKING 0x0 ;  /* 0x0000000000007b1d */ /* 0x000fe20000010000 */
[----:B------:R-:W-:Y:S01]  /*b430*/  USHF.R.S32.HI UR10, URZ, 0x1f, UR5 ;  /* 0x0000001f3f0a7899 */ /* 0x000fe20008011405 */
[--C-:B------:R-:W-:Y:S01]  /*b440*/  SHF.R.S32.HI R9, RZ, 0x1f, R230.reuse ;  /* 0x0000001fff097819 */ /* 0x100fe200000114e6 */
[----:B------:R-:W-:Y:S01]  /*b450*/  IMAD.U32 R2, RZ, RZ, UR6 ;  /* 0x00000006ff027e24 */ /* 0x000fe2000f8e00ff */
[----:B------:R-:W-:Y:S01]  /*b460*/  UIMAD UR16, UR19, -0x80, UR16 ;  /* 0xffffff80131078a4 */ /* 0x000fe2000f8e0210 */
[----:B------:R-:W-:Y:S01]  /*b470*/  IMAD.MOV.U32 R8, RZ, RZ, R230 ;  /* 0x000000ffff087224 */ /* 0x000fe200078e00e6 */
[----:B------:R-:W-:Y:S01]  /*b480*/  UIMAD UR11, UR10, UR6, URZ ;  /* 0x000000060a0b72a4 */ /* 0x000fe2000f8e023f */
[C---:B------:R-:W-:Y:S01]  /*b490*/  VIADD R4, R237.reuse, 0x20 ;  /* 0x00000020ed047836 */ /* 0x040fe20000000000 */
[----:B------:R-:W-:Y:S01]  /*b4a0*/  USHF.R.S32.HI UR22, URZ, 0x1f, UR56 ;  /* 0x0000001f3f167899 */ /* 0x000fe20008011438 */
[----:B------:R-:W-:Y:S01]  /*b4b0*/  IMAD.WIDE.U32 R2, R2, UR5, R8 ;  /* 0x0000000502027c25 */ /* 0x000fe2000f8e0008 */
[----:B------:R-:W-:Y:S01]  /*b4c0*/  UIMAD UR11, UR5, UR7, UR11 ;  /* 0x00000007050b72a4 */ /* 0x000fe2000f8e020b */
[C---:B------:R-:W-:Y:S01]  /*b4d0*/  ISETP.GE.AND P5, PT, R237.reuse, UR16, PT ;  /* 0x00000010ed007c0c */ /* 0x040fe2000bfa6270 */
[----:B------:R-:W-:Y:S01]  /*b4e0*/  ULDC.64 UR14, c[0x0][0x468] ;  /* 0x00011a00000e7ab9 */ /* 0x000fe20000000a00 */
[----:B------:R-:W-:Y:S01]  /*b4f0*/  ISETP.GE.AND P4, PT, R4, UR16, PT ;  /* 0x0000001004007c0c */ /* 0x000fe2000bf86270 */
[----:B------:R-:W-:Y:S01]  /*b500*/  BSSY B0, `(.L_x_698) ;  /* 0x0000028000007945 */ /* 0x000fe20003800000 */
[----:B------:R-:W-:Y:S01]  /*b510*/  IADD3 R2, P0, R2, UR20, RZ ;  /* 0x0000001402027c10 */ /* 0x000fe2000ff1e0ff */
[----:B------:R-:W-:Y:S01]  /*b520*/  IMAD.U32 R4, RZ, RZ, UR11 ;  /* 0x0000000bff047e24 */ /* 0x000fe2000f8e00ff */
[----:B------:R-:W-:Y:S01]  /*b530*/  UIMAD UR11, UR22, UR14, URZ ;  /* 0x0000000e160b72a4 */ /* 0x000fe2000f8e023f */
[----:B------:R-:W-:Y:S01]  /*b540*/  IADD3 R5, R237, 0x40, RZ ;  /* 0x00000040ed057810 */ /* 0x000fe20007ffe0ff */
[----:B------:R-:W-:Y:S01]  /*b550*/  VIADD R20, R230, 0x40 ;  /* 0x00000040e6147836 */ /* 0x000fe20000000000 */
[----:B------:R-:W-:Y:S01]  /*b560*/  SHF.R.S32.HI R21, RZ, 0x1f, R237 ;  /* 0x0000001fff157819 */ /* 0x000fe200000114ed */
[----:B------:R-:W-:Y:S01]  /*b570*/  UIMAD UR15, UR56, UR15, UR11 ;  /* 0x0000000f380f72a4 */ /* 0x000fe2000f8e020b */
[----:B------:R-:W-:Y:S01]  /*b580*/  IADD3.X R3, R3, UR21, R4, P0, !PT ;  /* 0x0000001503037c10 */ /* 0x000fe200087fe404 */
[----:B------:R1:W2:Y:S01]  /*b590*/  LDS.128 R28, [R0+0xd000] ;  /* 0x00d00000001c7984 */ /* 0x0002a20000000c00 */
[----:B------:R-:W-:-:S02]  /*b5a0*/  MOV R4, UR14 ;  /* 0x0000000e00047c02 */ /* 0x000fc40008000f00 */
[----:B------:R-:W-:Y:S01]  /*b5b0*/  ISETP.GE.AND P3, PT, R5, UR16, PT ;  /* 0x0000001005007c0c */ /* 0x000fe2000bf66270 */
[----:B------:R1:W3:Y:S01]  /*b5c0*/  LDS.128 R24, [R0+0x11000] ;  /* 0x0110000000187984 */ /* 0x0002e20000000c00 */
[----:B------:R-:W-:Y:S02]  /*b5d0*/  VIADD R5, R237, 0x60 ;  /* 0x00000060ed057836 */ /* 0x000fe40000000000 */
[----:B------:R-:W-:Y:S01]  /*b5e0*/  IMAD.WIDE.U32 R2, R4, UR56, R2 ;  /* 0x0000003804027c25 */ /* 0x000fe2000f8e0002 */
[----:B------:R1:W4:Y:S02]  /*b5f0*/  LDS.128 R36, [R0+0x15000] ;  /* 0x0150000000247984 */ /* 0x0003240000000c00 */
[----:B------:R-:W-:Y:S02]  /*b600*/  ISETP.GE.AND P2, PT, R5, UR16, PT ;  /* 0x0000001005007c0c */ /* 0x000fe4000bf46270 */
[----:B------:R1:W1:Y:S01]  /*b610*/  LDS.128 R44, [R0+0x16000] ;  /* 0x01600000002c7984 */ /* 0x0002620000000c00 */
[----:B------:R-:W-:-:S03]  /*b620*/  IADD3 R10, R3, UR15, RZ ;  /* 0x0000000f030a7c10 */ /* 0x000fc6000fffe0ff */
        /* <DEDUP_REMOVED lines=21> */
.L_x_699:
[----:B------:R-:W-:Y:S05]  /*b780*/  BSYNC B0 ;  /* 0x0000000000007941 */ /* 0x000fea0003800000 */
.L_x_698:
        /* <DEDUP_REMOVED lines=17> */
[----:B---3--:R2:W-:Y:S02]  /*b8a0*/  @!P0 STG.E.128 desc[UR12][R4.64+0x80], R24 ;  /* 0x0000801804008986 */ /* 0x0085e4000c101d0c */
.L_x_701:
[----:B------:R-:W-:Y:S05]  /*b8b0*/  BSYNC B0 ;  /* 0x0000000000007941 */ /* 0x000fea0003800000 */
.L_x_700:
[----:B--2---:R2:W1:Y:S01]  /*b8c0*/  LDS.128 R16, [R0+0xe000] ;  /* 0x00e0000000107984 */ /* 0x0044620000000c00 */
        /* <DEDUP_REMOVED lines=17> */
[----:B-1----:R1:W-:Y:S04]  /*b9e0*/  @!P1 STG.E.128 desc[UR12][R4.64], R16 ;  /* 0x0000001004009986 */ /* 0x0023e8000c101d0c */
[----:B------:R1:W-:Y:S02]  /*b9f0*/  @!P0 STG.E.128 desc[UR12][R4.64+0x80], R12 ;  /* 0x0000800c04008986 */ /* 0x0003e4000c101d0c */
.L_x_703:
[----:B------:R-:W-:Y:S05]  /*ba00*/  BSYNC B0 ;  /* 0x0000000000007941 */ /* 0x000fea0003800000 */
.L_x_702:
[----:B-1----:R1:W1:Y:S01]  /*ba10*/  LDS.128 R16, [R0+0xf000] ;  /* 0x00f0000000107984 */ /* 0x0022620000000c00 */
[----:B------:R-:W-:Y:S03]  /*ba20*/  BSSY B0, `(.L_x_704) ;  /* 0x0000012000007945 */ /* 0x000fe60003800000 */
[----:B------:R1:W1:Y:S01]  /*ba30*/  LDS.128 R12, [R0+0x13000] ;  /* 0x01300000000c7984 */ /* 0x0002620000000c00 */
        /* <DEDUP_REMOVED lines=9> */
[----:B------:R-:W-:-:S04]  /*bad0*/  IMAD.WIDE.U32 R4, R6, UR6, R2 ;  /* 0x0000000606047c25 */ /* 0x000fc8000f8e0002 */
[----:B------:R-:W-:Y:S01]  /*bae0*/  IMAD R3, R6, UR7, R7 ;  /* 0x0000000706037c24 */ /* 0x000fe2000f8e0207 */
[----:B------:R-:W-:-:S03]  /*baf0*/  LEA R2, P6, R4, UR14, 0x1 ;  /* 0x0000000e04027c11 */ /* 0x000fc6000f8c08ff */
[----:B------:R-:W-:-:S05]  /*bb00*/  IMAD.IADD R3, R3, 0x1, R5 ;  /* 0x0000000103037824 */ /* 0x000fca00078e0205 */
[----:B------:R-:W-:-:S05]  /*bb10*/  LEA.HI.X R3, R4, UR15, R3, 0x1, P6 ;  /* 0x0000000f04037c11 */ /* 0x000fca000b0f0c03 */
[----:B-1----:R1:W-:Y:S04]  /*bb20*/  @!P1 STG.E.128 desc[UR12][R2.64], R16 ;  /* 0x0000001002009986 */ /* 0x0023e8000c101d0c */
[----:B------:R1:W-:Y:S02]  /*bb30*/  @!P0 STG.E.128 desc[UR12][R2.64+0x80], R12 ;  /* 0x0000800c02008986 */ /* 0x0003e4000c101d0c */
.L_x_705:
[----:B------:R-:W-:Y:S05]  /*bb40*/  BSYNC B0 ;  /* 0x0000000000007941 */ /* 0x000fea0003800000 */
.L_x_704:
[----:B-1----:R-:W-:Y:S01]  /*bb50*/  IMAD.U32 R2, RZ, RZ, UR8 ;  /* 0x00000008ff027e24 */ /* 0x002fe2000f8e00ff */
[----:B------:R-:W-:Y:S01]  /*bb60*/  UIMAD UR10, UR10, UR8, URZ ;  /* 0x000000080a0a72a4 */ /* 0x000fe2000f8e023f */
[----:B------:R-:W1:Y:S01]  /*bb70*/  LDS.128 R16, [R0+0x14000] ;  /* 0x0140000000107984 */ /* 0x000e620000000c00 */
        /* <DEDUP_REMOVED lines=27> */
[----:B-1----:R2:W-:Y:S04]  /*bd30*/  @!P1 STG.E.128 desc[UR12][R4.64], R16 ;  /* 0x0000001004009986 */ /* 0x0025e8000c101d0c */
[----:B------:R2:W-:Y:S02]  /*bd40*/  @!P0 STG.E.128 desc[UR12][R4.64+0x80], R12 ;  /* 0x0000800c04008986 */ /* 0x0005e4000c101d0c */
.L_x_707:
[----:B------:R-:W-:Y:S05]  /*bd50*/  BSYNC B0 ;  /* 0x0000000000007941 */ /* 0x000fea0003800000 */
.L_x_706:
        /* <DEDUP_REMOVED lines=16> */
[----:B----4-:R2:W-:Y:S04]  /*be60*/  @!P1 STG.E.128 desc[UR12][R4.64], R36 ;  /* 0x0000002404009986 */ /* 0x0105e8000c101d0c */
[----:B------:R2:W-:Y:S02]  /*be70*/  @!P0 STG.E.128 desc[UR12][R4.64+0x80], R32 ;  /* 0x0000802004008986 */ /* 0x0005e4000c101d0c */
.L_x_709:
[----:B------:R-:W-:Y:S05]  /*be80*/  BSYNC B0 ;  /* 0x0000000000007941 */ /* 0x000fea0003800000 */
.L_x_708:
        /* <DEDUP_REMOVED lines=17> */
[----:B------:R2:W-:Y:S02]  /*bfa0*/  @!P0 STG.E.128 desc[UR12][R4.64+0x80], R40 ;  /* 0x0000802804008986 */ /* 0x0005e4000c101d0c */
.L_x_711:
[----:B------:R-:W-:Y:S05]  /*bfb0*/  BSYNC B0 ;  /* 0x0000000000007941 */ /* 0x000fea0003800000 */
.L_x_710:
        /* <DEDUP_REMOVED lines=16> */
.L_x_666:
[----:B------:R-:W-:Y:S05]  /*c0c0*/  BSYNC B1 ;  /* 0x0000000000017941 */ /* 0x000fea0003800000 */
.L_x_644:
        /* <DEDUP_REMOVED lines=11> */
.L_x_712:
[----:B------:R-:W-:Y:S05]  /*c180*/  EXIT ;  /* 0x000000000000794d */ /* 0x000fea0003800000 */
.L_x_714:
        /* <DEDUP_REMOVED lines=15> */
.L_x_1086:


//--------------------- .text._ZN5flash44flash_bwd_dq_dk_dv_loop_seqk_parallel_kernelI23Flash_bwd_kernel_traitsILi128ELi64ELi128ELi8ELi2ELi4ELi2ELb0ELb0EN7cutlass10bfloat16_tE19Flash_kernel_traitsILi128ELi64ELi128ELi8ES3_EELb0ELb1ELb0ELb0ELb0ELb0ELb1EEEvNS_16Flash_bwd_paramsE --------------------------
	.section	.text._ZN5flash44flash_bwd_dq_dk_dv_loop_seqk_parallel_kernelI23Flash_bwd_kernel_traitsILi128ELi64ELi128ELi8ELi2ELi4ELi2ELb0ELb0EN7cutlass10bfloat16_tE19Flash_kernel_traitsILi128ELi64ELi128ELi8ES3_EELb0ELb1ELb0ELb0ELb0ELb0ELb1EEEvNS_16Flash_bwd_paramsE,"ax",@progbits
	.align	128
        .global         _ZN5flash44flash_bwd_dq_dk_dv_loop_seqk_parallel_kernelI23Flash_bwd_kernel_traitsILi128ELi64ELi128ELi8ELi2ELi4ELi2ELb0ELb0EN7cutlass10bfloat16_tE19Flash_kernel_traitsILi128ELi64ELi128ELi8ES3_EELb0ELb1ELb0ELb0ELb0ELb0ELb1EEEvNS_16Flash_bwd_paramsE
        .type           _ZN5flash44flash_bwd_dq_dk_dv_loop_seqk_parallel_kernelI23Flash_bwd_kernel_traitsILi128ELi64ELi128ELi8ELi2ELi4ELi2ELb0ELb0EN7cutlass10bfloat16_tE19Flash_kernel_traitsILi128ELi64ELi128ELi8ES3_EELb0ELb1ELb0ELb0ELb0ELb0ELb1EEEvNS_16Flash_bwd_paramsE,@function
        .size           _ZN5flash44flash_bwd_dq_dk_dv_loop_seqk_parallel_kernelI23Flash_bwd_kernel_traitsILi128ELi64ELi128ELi8ELi2ELi4ELi2ELb0ELb0EN7cutlass10bfloat16_tE19Flash_kernel_traitsILi128ELi64ELi128ELi8ES3_EELb0ELb1ELb0ELb0ELb0ELb0ELb1EEEvNS_16Flash_bwd_paramsE,(.L_x_1087 - _ZN5flash44flash_bwd_dq_dk_dv_loop_seqk_parallel_kernelI23Flash_bwd_kernel_traitsILi128ELi64ELi128ELi8ELi2ELi4ELi2ELb0ELb0EN7cutlass10bfloat16_tE19Flash_kernel_traitsILi128ELi64ELi128ELi8ES3_EELb0ELb1ELb0ELb0ELb0ELb0ELb1EEEvNS_16Flash_bwd_paramsE)
        .other          _ZN5flash44flash_bwd_dq_dk_dv_loop_seqk_parallel_kernelI23Flash_bwd_kernel_traitsILi128ELi64ELi128ELi8ELi2ELi4ELi2ELb0ELb0EN7cutlass10bfloat16_tE19Flash_kernel_traitsILi128ELi64ELi128ELi8ES3_EELb0ELb1ELb0ELb0ELb0ELb0ELb1EEEvNS_16Flash_bwd_paramsE,@"STO_CUDA_ENTRY STV_DEFAULT"
_ZN5flash44flash_bwd_dq_dk_dv_loop_seqk_parallel_kernelI23Flash_bwd_kernel_traitsILi128ELi64ELi128ELi8ELi2ELi4ELi2ELb0ELb0EN7cutlass10bfloat16_tE19Flash_kernel_traitsILi128ELi64ELi128ELi8ES3_EELb0ELb1ELb0ELb0ELb0ELb0ELb1EEEvNS_16Flash_bwd_paramsE:
.text._ZN5flash44flash_bwd_dq_dk_dv_loop_seqk_parallel_kernelI23Flash_bwd_kernel_traitsILi128ELi64ELi128ELi8ELi2ELi4ELi2ELb0ELb0EN7cutlass10bfloat16_tE19Flash_kernel_traitsILi128ELi64ELi128ELi8ES3_EELb0ELb1ELb0ELb0ELb0ELb0ELb1EEEvNS_16Flash_bwd_paramsE:
        /* <DEDUP_REMOVED lines=15> */
[----:B------:R-:W-:-:S05]  /*00f0*/  UMOV UR61, 0xffffc000 ;  /* 0xffffc000003d7882 */ /* 0x000fca0000000000 */
[----:B------:R-:W3:Y:S08]  /*0100*/  S2UR UR58, SR_CTAID.Z ;  /* 0x00000000003a79c3 */ /* 0x000ef00000002700 */
[----:B------:R-:W4:Y:S01]  /*0110*/  S2UR UR48, SR_CTAID.Y ;  /* 0x00000000003079c3 */ /* 0x000f220000002600 */
[----:B--2---:R-:W-:Y:S01]  /*0120*/  ULEA UR4, UR4, UR5, 0x18 ;  /* 0x0000000504047291 */ /* 0x004fe2000f8ec03f */
[----:B-1----:R-:W-:Y:S01]  /*0130*/  SHF.R.S32.HI R16, RZ, 0x1f, R15 ;  /* 0x0000001fff107819 */ /* 0x002fe2000001140f */
[----:B---3--:R-:W-:-:S03]  /*0140*/  USHF.R.S32.HI UR6, URZ, 0x1f, UR58 ;  /* 0x0000001f3f067899 */ /* 0x008fc6000801143a */
        /* <DEDUP_REMOVED lines=26> */
[C---:B------:R-:W-:Y:S02]  /*02f0*/  IMAD.IADD R0, R15.reuse, 0x1, -R0 ;  /* 0x000000010f007824 */ /* 0x040fe400078e0a00 */
[----:B------:R-:W-:Y:S02]  /*0300*/  IMAD.SHL.U32 R5, R4, 0x40, RZ ;  /* 0x0000004004057824 */ /* 0x000fe400078e00ff */
[C---:B------:R-:W-:Y:S01]  /*0310*/  IMAD.IADD R2, R15.reuse, 0x1, -R2 ;  /* 0x000000010f027824 */ /* 0x040fe200078e0a02 */
[C---:B------:R-:W-:Y:S01]  /*0320*/  LOP3.LUT P4, RZ, R0.reuse, 0x2, RZ, 0xc0, !PT ;  /* 0x0000000200ff7812 */ /* 0x040fe2000788c0ff */
        /* <DEDUP_REMOVED lines=17> */
[----:B------:R-:W-:Y:S02]  /*0440*/  LOP3.LUT R6, R2, 0x8, R213, 0xf8, !PT ;  /* 0x0000000802067812 */ /* 0x000fe400078ef8d5 */
[----:B------:R-:W-:-:S02]  /*0450*/  LEA.HI R17, R10, R4, RZ, 0x2 ;  /* 0x000000040a117211 */ /* 0x000fc400078f10ff */
[----:B------:R-:W-:Y:S01]  /*0460*/  SHF.R.S32.HI R0, RZ, 0x6, R5 ;  /* 0x00000006ff007819 */ /* 0x000fe20000011405 */
[----:B------:R-:W-:Y:S01]  /*0470*/  IMAD.SHL.U32 R5, R9, 0x200, RZ ;  /* 0x0000020009057824 */ /* 0x000fe200078e00ff */
[----:B------:R-:W-:Y:S02]  /*0480*/  LOP3.LUT R213, R3, 0x8, R213, 0xf8, !PT ;  /* 0x0000000803d57812 */ /* 0x000fe400078ef8d5 */
[----:B------:R-:W-:Y:S01]  /*0490*/  SHF.R.U32.HI R209, RZ, 0x3, R3 ;  /* 0x00000003ffd17819 */ /* 0x000fe20000011603 */
[C---:B------:R-:W-:Y:S01]  /*04a0*/  IMAD R3, R0.reuse, 0x800, R5 ;  /* 0x0000080000037824 */ /* 0x040fe200078e0205 */
[----:B------:R-:W-:Y:S01]  /*04b0*/  LOP3.LUT R4, R7, 0x1, RZ, 0xc0, !PT ;  /* 0x0000000107047812 */ /* 0x000fe200078ec0ff */
[----:B------:R-:W-:Y:S01]  /*04c0*/  IMAD.SHL.U32 R10, R0, 0x8, RZ ;  /* 0x00000008000a7824 */ /* 0x000fe200078e00ff */
[----:B------:R-:W-:Y:S02]  /*04d0*/  LOP3.LUT R2, R18, 0x7ffffffc, RZ, 0xc0, !PT ;  /* 0x7ffffffc12027812 */ /* 0x000fe400078ec0ff */
[----:B------:R-:W-:-:S02]  /*04e0*/  LOP3.LUT R213, R213, R209, RZ, 0x3c, !PT ;  /* 0x000000d1d5d57212 */ /* 0x000fc400078e3cff */
[----:B------:R-:W-:Y:S01]  /*04f0*/  ISETP.NE.U32.AND P0, PT, R4, 0x1, PT ;  /* 0x000000010400780c */ /* 0x000fe20003f05070 */
[----:B------:R-:W-:Y:S01]  /*0500*/  IMAD.SHL.U32 R4, R9, 0x20, RZ ;  /* 0x0000002009047824 */ /* 0x000fe200078e00ff */
[----:B------:R-:W-:Y:S01]  /*0510*/  LEA.HI R16, R16, R15, RZ, 0x7 ;  /* 0x0000000f10107211 */ /* 0x000fe200078f38ff */
[----:B------:R-:W-:Y:S01]  /*0520*/  IMAD.IADD R2, R15, 0x1, -R2 ;  /* 0x000000010f027824 */ /* 0x000fe200078e0a02 */
[----:B------:R-:W-:Y:S01]  /*0530*/  R2P PR, R7, 0x6 ;  /* 0x0000000607007804 */ /* 0x000fe20000000000 */
[----:B------:R-:W-:Y:S01]  /*0540*/  IMAD.IADD R213, R3, 0x1, R213 ;  /* 0x0000000103d57824 */ /* 0x000fe200078e02d5 */
[----:B------:R-:W-:Y:S01]  /*0550*/  LOP3.LUT R4, R4, 0x20, RZ, 0xc0, !PT ;  /* 0x0000002004047812 */ /* 0x000fe200078ec0ff */
[----:B------:R-:W-:Y:S01]  /*0560*/  IMAD.SHL.U32 R3, R2, 0x2, RZ ;  /* 0x0000000202037824 */ /* 0x000fe200078e00ff */
[----:B------:R-:W-:Y:S01]  /*0570*/  SHF.R.S32.HI R2, RZ, 0x7, R16 ;  /* 0x00000007ff027819 */ /* 0x000fe20000011410 */
[----:B------:R-:W-:Y:S01]  /*0580*/  IMAD.SHL.U32 R15, R15, 0x2, RZ ;  /* 0x000000020f0f7824 */ /* 0x000fe200078e00ff */
[----:B------:R-:W-:Y:S01]  /*0590*/  LOP3.LUT R208, R4, 0x18, R10, 0xf8, !PT ;  /* 0x0000001804d07812 */ /* 0x000fe200078ef80a */
[----:B------:R-:W-:Y:S01]  /*05a0*/  IMAD R11, R11, 0x400, R3 ;  /* 0x000004000b0b7824 */ /* 0x000fe200078e0203 */
[----:B------:R-:W-:Y:S01]  /*05b0*/  LOP3.LUT R209, R5, R6, R209, 0xf6, !PT ;  /* 0x0000000605d17212 */ /* 0x000fe200078ef6d1 */
[----:B------:R-:W-:Y:S01]  /*05c0*/  IMAD R10, R2, 0x1000, R3 ;  /* 0x00001000020a7824 */ /* 0x000fe200078e0203 */
[----:B------:R-:W-:Y:S01]  /*05d0*/  SEL R232, R232, 0x10, !P0 ;  /* 0x00000010e8e87807 */ /* 0x000fe20004000000 */
[----:B------:R-:W-:Y:S01]  /*05e0*/  IMAD.SHL.U32 R3, R2, 0x8, RZ ;  /* 0x0000000802037824 */ /* 0x000fe200078e00ff */
[----:B------:R-:W-:Y:S01]  /*05f0*/  LEA R209, R209, UR4, 0x1 ;  /* 0x00000004d1d17c11 */ /* 0x000fe2000f8e08ff */
[----:B------:R-:W-:-:S02]  /*0600*/  IMAD.SHL.U32 R2, R7, 0x40, RZ ;  /* 0x0000004007027824 */ /* 0x000fc400078e00ff */
[C---:B------:R-:W-:Y:S02]  /*0610*/  IMAD R7, R0.reuse, 0x200, R8 ;  /* 0x0000020000077824 */ /* 0x040fe400078e0208 */
[----:B------:R-:W-:Y:S01]  /*0620*/  IMAD.SHL.U32 R4, R0, 0x20, RZ ;  /* 0x0000002000047824 */ /* 0x000fe200078e00ff */
[----:B------:R-:W-:Y:S01]  /*0630*/  LOP3.LUT R0, R2, 0x1c0, RZ, 0xc0, !PT ;  /* 0x000001c002007812 */ /* 0x000fe200078ec0ff */
[----:B------:R-:W-:Y:S01]  /*0640*/  IMAD.SHL.U32 R5, R9, 0x10, RZ ;  /* 0x0000001009057824 */ /* 0x000fe200078e00ff */
[----:B------:R-:W-:Y:S01]  /*0650*/  LOP3.LUT R2, R3, 0x8, RZ, 0xc0, !PT ;  /* 0x0000000803027812 */ /* 0x000fe200078ec0ff */
[----:B------:R1:W-:Y:S01]  /*0660*/  STL [R1+0x20], R7 ;  /* 0x0000200701007387 */ /* 0x0003e20000100800 */
[----:B------:R-:W-:Y:S01]  /*0670*/  LOP3.LUT R6, R4, 0x6, R15, 0xf8, !PT ;  /* 0x0000000604067812 */ /* 0x000fe200078ef80f */
[----:B------:R-:W-:Y:S01]  /*0680*/  IMAD.SHL.U32 R213, R213, 0x2, RZ ;  /* 0x00000002d5d57824 */ /* 0x000fe200078e00ff */
[----:B------:R-:W-:Y:S02]  /*0690*/  SHF.R.U32.HI R3, RZ, 0x3, R0 ;  /* 0x00000003ff037819 */ /* 0x000fe40000011600 */
[----:B------:R-:W-:Y:S01]  /*06a0*/  LOP3.LUT R4, R0, 0x20, R4, 0xf8, !PT ;  /* 0x0000002000047812 */ /* 0x000fe200078ef804 */
[----:B------:R2:W-:Y:S01]  /*06b0*/  STL [R1+0x40], R6 ;  /* 0x0000400601007387 */ /* 0x0005e20000100800 */
[----:B------:R-:W-:Y:S01]  /*06c0*/  LOP3.LUT R8, R2, 0x10, R5, 0xf8, !PT ;  /* 0x0000001002087812 */ /* 0x000fe200078ef805 */
[----:B------:R-:W-:-:S05]  /*06d0*/  IMAD.SHL.U32 R5, R14, 0x40, RZ ;  /* 0x000000400e057824 */ /* 0x000fca00078e00ff */
[----:B------:R-:W-:Y:S02]  /*06e0*/  LOP3.LUT R5, R5, 0x1c0, RZ, 0xc0, !PT ;  /* 0x000001c005057812 */ /* 0x000fe400078ec0ff */
[----:B-1----:R-:W-:Y:S01]  /*06f0*/  LOP3.LUT R7, R3, R0, R2, 0x1e, !PT ;  /* 0x0000000003077212 */ /* 0x002fe200078e1e02 */
[----:B------:R-:W-:Y:S01]  /*0700*/  IMAD R0, R13, 0x400, R10 ;  /* 0x000004000d007824 */ /* 0x000fe200078e020a */
[----:B------:R-:W-:Y:S01]  /*0710*/  LOP3.LUT R3, R4, R3, RZ, 0x3c, !PT ;  /* 0x0000000304037212 */ /* 0x000fe200078e3cff */
[----:B------:R-:W-:Y:S01]  /*0720*/  IMAD.SHL.U32 R4, R12, 0x40, RZ ;  /* 0x000000400c047824 */ /* 0x000fe200078e00ff */
[----:B------:R-:W-:Y:S01]  /*0730*/  SHF.R.S32.HI R2, RZ, 0x2, R17 ;  /* 0x00000002ff027819 */ /* 0x000fe20000011411 */
[----:B------:R-:W-:Y:S02]  /*0740*/  IMAD.IADD R7, R11, 0x1, R7 ;  /* 0x000000010b077824 */ /* 0x000fe400078e0207 */
[----:B--2---:R-:W-:Y:S02]  /*0750*/  IMAD.SHL.U32 R6, R9, 0x8, RZ ;  /* 0x0000000809067824 */ /* 0x004fe400078e00ff */
[----:B------:R-:W-:Y:S01]  /*0760*/  IMAD.IADD R233, R3, 0x1, R0 ;  /* 0x0000000103e97824 */ /* 0x000fe200078e0200 */
[----:B------:R-:W-:Y:S01]  /*0770*/  LOP3.LUT R0, R4, 0xfffffe00, RZ, 0xc0, !PT ;  /* 0xfffffe0004007812 */ /* 0x000fe200078ec0ff */
[----:B------:R-:W-:Y:S01]  /*0780*/  IMAD R2, R13, 0x10, R2 ;  /* 0x000000100d027824 */ /* 0x000fe200078e0202 */
[----:B------:R-:W-:-:S02]  /*0790*/  LOP3.LUT R3, R5, 0x8, R6, 0xf8, !PT ;  /* 0x0000000805037812 */ /* 0x000fc400078ef806 */
[--C-:B------:R-:W-:Y:S01]  /*07a0*/  SHF.R.U32.HI R6, RZ, 0x3, R5.reuse ;  /* 0x00000003ff067819 */ /* 0x100fe20000011605 */
[----:B------:R-:W-:Y:S01]  /*07b0*/  IMAD R4, R13, 0x400, R0 ;  /* 0x000004000d047824 */ /* 0x000fe200078e0200 */
[----:B------:R1:W-:Y:S01]  /*07c0*/  STL [R1+0x4c], R2 ;  /* 0x00004c0201007387 */ /* 0x0003e20000100800 */
[----:B------:R-:W-:Y:S02]  /*07d0*/  LEA R233, R233, UR4, 0x1 ;  /* 0x00000004e9e97c11 */ /* 0x000fe4000f8e08ff */
[----:B------:R-:W-:Y:S02]  /*07e0*/  LOP3.LUT R3, R3, R6, RZ, 0x3c, !PT ;  /* 0x0000000603037212 */ /* 0x000fe400078e3cff */
[----:B------:R-:W-:Y:S01]  /*07f0*/  LOP3.LUT R208, R6, R208, R5, 0x1e, !PT ;  /* 0x000000d006d07212 */ /* 0x000fe200078e1e05 */
[----:B------:R-:W-:Y:S02]  /*0800*/  IMAD.IADD R234, R233, 0x1, R232 ;  /* 0x00000001e9ea7824 */ /* 0x000fe400078e02e8 */
[----:B------:R-:W-:Y:S01]  /*0810*/  IMAD.IADD R219, R4, 0x1, R3 ;  /* 0x0000000104db7824 */ /* 0x000fe200078e0203 */
[----:B------:R-:W-:Y:S01]  /*0820*/  LOP3.LUT R208, R208, R0, RZ, 0xfc, !PT ;  /* 0x00000000d0d07212 */ /* 0x000fe200078efcff */
[----:B------:R-:W-:Y:S01]  /*0830*/  IMAD.U32 R3, RZ, RZ, UR5 ;  /* 0x00000005ff037e24 */ /* 0x000fe2000f8e00ff */
[----:B------:R-:W-:-:S06]  /*0840*/  UIADD3 UR5, UR4, 0xc000, URZ ;  /* 0x0000c00004057890 */ /* 0x000fcc000fffe03f */
[----:B------:R-:W-:Y:S01]  /*0850*/  VIADD R215, R213, UR5 ;  /* 0x00000005d5d77c36 */ /* 0x000fe20008000000 */
[----:B------:R-:W-:Y:S02]  /*0860*/  LEA R208, R208, UR5, 0x1 ;  /* 0x00000005d0d07c11 */ /* 0x000fe4000f8e08ff */
[----:B-1----:R-:W-:Y:S02]  /*0870*/  LOP3.LUT R2, R6, R8, R5, 0x1e, !PT ;  /* 0x0000000806027212 */ /* 0x002fe400078e1e05 */
[----:B------:R-:W-:Y:S02]  /*0880*/  LEA R5, R7, UR5, 0x1 ;  /* 0x0000000507057c11 */ /* 0x000fe4000f8e08ff */
[----:B------:R-:W-:Y:S01]  /*0890*/  LOP3.LUT R218, R2, R0, RZ, 0xfc, !PT ;  /* 0x0000000002da7212 */ /* 0x000fe200078efcff */
[----:B------:R-:W-:Y:S01]  /*08a0*/  IMAD.U32 R0, RZ, RZ, UR6 ;  /* 0x00000006ff007e24 */ /* 0x000fe2000f8e00ff */
[----:B------:R-:W-:Y:S01]  /*08b0*/  USHF.R.S32.HI UR6, URZ, 0x1f, UR48 ;  /* 0x0000001f3f067899 */ /* 0x000fe20008011430 */
[----:B------:R-:W-:Y:S01]  /*08c0*/  IMAD.MOV.U32 R2, RZ, RZ, 0x20 ;  /* 0x00000020ff027424 */ /* 0x000fe200078e00ff */
[----:B------:R-:W-:Y:S01]  /*08d0*/  STL [R1+0x38], R5 ;  /* 0x0000380501007387 */ /* 0x000fe20000100800 */
[----:B------:R-:W-:-:S03]  /*08e0*/  IMAD.MOV.U32 R0, RZ, RZ, 0x40 ;  /* 0x00000040ff007424 */ /* 0x000fc600078e00ff */
[----:B------:R-:W-:Y:S01]  /*08f0*/  SEL R212, R2, 0xffffffe0, !P4 ;  /* 0xffffffe002d47807 */ /* 0x000fe20006000000 */
[----:B------:R-:W-:Y:S01]  /*0900*/  IMAD.U32 R3, RZ, RZ, UR6 ;  /* 0x00000006ff037e24 */ /* 0x000fe2000f8e00ff */
[----:B------:R-:W-:Y:S01]  /*0910*/  SEL R214, R0, 0xffffffc0, !P3 ;  /* 0xffffffc000d67807 */ /* 0x000fe20005800000 */
[----:B------:R-:W-:Y:S01]  /*0920*/  USHF.R.S32.HI UR6, URZ, 0x1f, UR58 ;  /* 0x0000001f3f067899 */ /* 0x000fe2000801143a */
[----:B------:R-:W-:Y:S01]  /*0930*/  SEL R2, R2, 0xffffffe0, !P1 ;  /* 0xffffffe002027807 */ /* 0x000fe20004800000 */
[C---:B------:R-:W-:Y:S01]  /*0940*/  IMAD.IADD R212, R215.reuse, 0x1, R212 ;  /* 0x00000001d7d47824 */ /* 0x040fe200078e02d4 */
[----:B------:R-:W-:Y:S01]  /*0950*/  SEL R0, R0, 0xffffffc0, !P2 ;  /* 0xffffffc000007807 */ /* 0x000fe20005000000 */
[----:B------:R-:W-:Y:S02]  /*0960*/  IMAD.IADD R215, R215, 0x1, R214 ;  /* 0x00000001d7d77824 */ /* 0x000fe400078e02d6 */
[----:B------:R-:W-:Y:S02]  /*0970*/  IMAD.IADD R231, R233, 0x1, R2 ;  /* 0x00000001e9e77824 */ /* 0x000fe400078e0202 */
[----:B------:R-:W-:-:S02]  /*0980*/  IMAD.IADD R4, R2, 0x1, R5 ;  /* 0x0000000102047824 */ /* 0x000fc400078e0205 */
[C---:B------:R-:W-:Y:S02]  /*0990*/  IMAD.IADD R2, R5.reuse, 0x1, R0 ;  /* 0x0000000105027824 */ /* 0x040fe400078e0200 */
[----:B------:R-:W-:Y:S01]  /*09a0*/  IMAD.U32 R3, RZ, RZ, UR6 ;  /* 0x00000006ff037e24 */ /* 0x000fe2000f8e00ff */
[----:B------:R-:W-:Y:S01]  /*09b0*/  STL [R1+0x44], R4 ;  /* 0x0000440401007387 */ /* 0x000fe20000100800 */
[C---:B------:R-:W-:Y:S01]  /*09c0*/  VIADD R3, R5.reuse, 0x420 ;  /* 0x0000042005037836 */ /* 0x040fe20000000000 */
[----:B------:R-:W-:Y:S01]  /*09d0*/  ULDC.64 UR6, c[0x0][0x208] ;  /* 0x0000820000067ab9 */ /* 0x000fe20000000a00 */
[----:B------:R-:W-:Y:S01]  /*09e0*/  @P1 VIADD R3, R5, 0x3e0 ;  /* 0x000003e005031836 */ /* 0x000fe20000000000 */
[----:B------:R1:W-:Y:S01]  /*09f0*/  STL [R1+0x3c], R2 ;  /* 0x00003c0201007387 */ /* 0x0003e20000100800 */
[----:B------:R-:W-:Y:S02]  /*0a00*/  IMAD.IADD R214, R212, 0x1, R214 ;  /* 0x00000001d4d67824 */ /* 0x000fe400078e02d6 */
[----:B------:R-:W-:Y:S01]  /*0a10*/  IMAD.IADD R232, R232, 0x1, R231 ;  /* 0x00000001e8e87824 */ /* 0x000fe200078e02e7 */
[----:B------:R2:W-:Y:S01]  /*0a20*/  STL [R1+0x54], R3 ;  /* 0x0000540301007387 */ /* 0x0005e20000100800 */
[----:B-1----:R-:W-:-:S02]  /*0a30*/  IMAD.IADD R2, R4, 0x1, R0 ;  /* 0x0000000104027824 */ /* 0x002fc400078e0200 */
[----:B------:R-:W-:-:S03]  /*0a40*/  IMAD.IADD R0, R0, 0x1, R3 ;  /* 0x0000000100007824 */ /* 0x000fc600078e0203 */
[----:B------:R2:W-:Y:S04]  /*0a50*/  STL [R1+0x48], R2 ;  /* 0x0000480201007387 */ /* 0x0005e80000100800 */
[----:B------:R2:W-:Y:S02]  /*0a60*/  STL [R1+0x50], R0 ;  /* 0x0000500001007387 */ /* 0x0005e40000100800 */
.L_x_785:
        /* <DEDUP_REMOVED lines=38> */
[----:B------:R1:W5:Y:S02]  /*0cd0*/  @P3 LDG.E R0, desc[UR6][R2.64+0x4] ;  /* 0x0000040602003981 */ /* 0x000364000c1e1900 */
        /* <DEDUP_REMOVED lines=28> */
.L_x_715:
        /* <DEDUP_REMOVED lines=14> */
[----:B------:R-:W-:Y:S02]  /*0f80*/  UISETP.NE.AND UP0, UPT, UR34, -0x1, UPT ;  /* 0xffffffff2200788c */ /* 0x000fe4000bf05270 */
[----:B------:R-:W-:Y:S01]  /*0f90*/  UIMAD UR32, UR48, UR11, UR10 ;  /* 0x0000000b302072a4 */ /* 0x000fe2000f8e020a */
[----:B------:R-:W-:-:S02]  /*0fa0*/  ULDC UR60, c[0x0][0x2d4] ;  /* 0x0000b500003c7ab9 */ /* 0x000fc40000000800 */
[----:B------:R-:W-:Y:S01]  /*0fb0*/  @!UP1 ULDC.64 UR10, c[0x0][0x418] ;  /* 0x00010600000a9ab9 */ /* 0x000fe20000000a00 */
[----:B------:R-:W-:Y:S02]  /*0fc0*/  USHF.R.S32.HI UR38, URZ, 0x1f, UR60 ;  /* 0x0000001f3f267899 */ /* 0x000fe4000801143c */
[----:B------:R-:W-:Y:S02]  /*0fd0*/  USHF.L.U32 UR14, UR48, 0x7, URZ ;  /* 0x00000007300e7899 */ /* 0x000fe4000800063f */
[----:B------:R-:W-:Y:S01]  /*0fe0*/  USHF.L.U64.HI UR20, UR48, 0x7, UR59 ;  /* 0x0000000730147899 */ /* 0x000fe2000801023b */
[----:B------:R-:W-:Y:S01]  /*0ff0*/  ULDC.64 UR24, c[0x0][0x240] ;  /* 0x0000900000187ab9 */ /* 0x000fe20000000a00 */
[----:B------:R-:W-:Y:S01]  /*1000*/  USEL UR35, UR14, URZ, UP2 ;  /* 0x0000003f0e237287 */ /* 0x000fe20009000000 */
[----:B-1----:R-:W-:Y:S01]  /*1010*/  IABS R5, R6 ;  /* 0x0000000600057213 */ /* 0x002fe20000000000 */
[----:B------:R-:W-:Y:S01]  /*1020*/  ULDC UR23, c[0x0][0x2dc] ;  /* 0x0000b70000177ab9 */ /* 0x000fe20000000800 */
[----:B------:R-:W-:Y:S01]  /*1030*/  ULDC UR46, c[0x0][0x270] ;  /* 0x00009c00002e7ab9 */ /* 0x000fe20000000800 */
[----:B------:R-:W-:Y:S01]  /*1040*/  ULDC.U8 UR21, c[0x0][0x3d8] ;  /* 0x0000f60000157ab9 */ /* 0x000fe20000000000 */
[----:B------:R-:W1:Y:S01]  /*1050*/  I2F.RP R2, R5 ;  /* 0x0000000500027306 */ /* 0x000e620000209400 */
[----:B------:R-:W-:Y:S01]  /*1060*/  UIMAD.WIDE.U32 UR14, UR5, UR24, URZ ;  /* 0x00000018050e72a5 */ /* 0x000fe2000f8e003f */
[----:B------:R-:W-:Y:S01]  /*1070*/  ISETP.NE.AND P3, PT, R6, RZ, PT ;  /* 0x000000ff0600720c */ /* 0x000fe20003f65270 */
[----:B------:R-:W-:-:S02]  /*1080*/  @!UP1 UIMAD.WIDE.U32 UR36, UR48, UR10, URZ ;  /* 0x0000000a302492a5 */ /* 0x000fc4000f8e003f */
[----:B--2---:R-:W-:Y:S02]  /*1090*/  UIMAD.WIDE.U32 UR28, UR8, UR12, URZ ;  /* 0x0000000c081c72a5 */ /* 0x004fe4000f8e003f */
[----:B------:R-:W-:Y:S02]  /*10a0*/  @UP0 UIADD3 UR26, UR19, UR34, URZ ;  /* 0x00000022131a0290 */ /* 0x000fe4000fffe03f */
        /* <DEDUP_REMOVED lines=15> */
[----:B------:R-:W-:Y:S01]  /*11a0*/  UISETP.NE.AND UP3, UPT, UR21, URZ, UPT ;  /* 0x0000003f1500728c */ /* 0x000fe2000bf65270 */
[----:B------:R-:W1:Y:S01]  /*11b0*/  F2I.FTZ.U32.TRUNC.NTZ R3, R2 ;  /* 0x0000000200037305 */ /* 0x000e62000021f000 */
[----:B------:R-:W-:Y:S01]  /*11c0*/  UIMAD UR8, UR59, UR60, UR8 ;  /* 0x0000003c3b0872a4 */ /* 0x000fe2000f8e0208 */
[----:B------:R-:W-:Y:S01]  /*11d0*/  @UP0 ULDC.64 UR20, c[0x0][0x248] ;  /* 0x0000920000140ab9 */ /* 0x000fe20000000a00 */
[----:B------:R-:W-:Y:S02]  /*11e0*/  USEL UR57, UR16, UR14, !UP1 ;  /* 0x0000000e10397287 */ /* 0x000fe4000c800000 */
[----:B------:R-:W-:-:S02]  /*11f0*/  UIADD3 UR52, UR17, UR32, URZ ;  /* 0x0000002011347290 */ /* 0x000fc4000fffe03f */
[----:B------:R-:W-:Y:S02]  /*1200*/  UIMAD UR30, UR5, UR25, URZ ;  /* 0x00000019051e72a4 */ /* 0x000fe4000f8e023f */
[----:B------:R-:W-:Y:S02]  /*1210*/  @UP0 UIMAD.WIDE.U32 UR16, UR26, UR20, URZ ;  /* 0x000000141a1002a5 */ /* 0x000fe4000f8e003f */
[----:B------:R-:W-:Y:S02]  /*1220*/  @UP0 UIMAD UR32, UR26, UR21, URZ ;  /* 0x000000151a2002a4 */ /* 0x000fe4000f8e023f */
[----:B------:R-:W-:Y:S01]  /*1230*/  UIMAD UR26, UR11, UR12, URZ ;  /* 0x0000000c0b1a72a4 */ /* 0x000fe2000f8e023f */
[----:B-1----:R-:W-:Y:S01]  /*1240*/  IMAD.MOV R0, RZ, RZ, -R3 ;  /* 0x000000ffff007224 */ /* 0x002fe200078e0a03 */
[----:B------:R-:W-:Y:S01]  /*1250*/  UIADD3 UR8, UR13, UR8, URZ ;  /* 0x000000080d087290 */ /* 0x000fe2000fffe03f */
[----:B------:R-:W-:Y:S01]  /*1260*/  IMAD.MOV.U32 R2, RZ, RZ, RZ ;  /* 0x000000ffff027224 */ /* 0x000fe200078e00ff */
[----:B------:R-:W-:Y:S01]  /*1270*/  @UP1 UIADD3 UR52, UR15, UR30, URZ ;  /* 0x0000001e0f341290 */ /* 0x000fe2000fffe03f */
[----:B------:R-:W-:Y:S01]  /*1280*/  IMAD R0, R0, R5, RZ ;  /* 0x0000000500007224 */ /* 0x000fe200078e02ff */
[----:B------:R-:W-:-:S02]  /*1290*/  UIMAD.WIDE.U32 UR14, UR10, UR12, URZ ;  /* 0x0000000c0a0e72a5 */ /* 0x000fc4000f8e003f */
[----:B------:R-:W-:Y:S01]  /*12a0*/  UIMAD UR8, UR10, UR8, UR26 ;  /* 0x000000080a0872a4 */ /* 0x000fe2000f8e021a */
[----:B------:R-:W-:Y:S01]  /*12b0*/  IMAD.HI.U32 R0, R3, R0, R2 ;  /* 0x0000000003007227 */ /* 0x000fe200078e0002 */
[----:B------:R-:W-:Y:S01]  /*12c0*/  MOV R2, R4 ;  /* 0x0000000400027202 */ /* 0x000fe20000000f00 */
[----:B------:R-:W-:Y:S02]  /*12d0*/  UIMAD.WIDE.U32 UR12, UR10, UR5, URZ ;  /* 0x000000050a0c72a5 */ /* 0x000fe4000f8e003f */
[----:B------:R-:W-:Y:S02]  /*12e0*/  ULOP3.LUT UR26, UR27, 0xffffffc0, URZ, 0xc0, !UPT ;  /* 0xffffffc01b1a7892 */ /* 0x000fe4000f8ec03f */
[----:B------:R-:W-:Y:S01]  /*12f0*/  IMAD.HI.U32 R0, R0, R2, RZ ;  /* 0x0000000200007227 */ /* 0x000fe200078e00ff */
[----:B------:R-:W-:Y:S02]  /*1300*/  UIADD3 UR47, UR15, UR8, URZ ;  /* 0x000000080f2f7290 */ /* 0x000fe4000fffe03f */
[----:B------:R-:W-:Y:S01]  /*1310*/  USEL UR56, UR14, UR12, !UP1 ;  /* 0x0000000c0e387287 */ /* 0x000fe2000c800000 */
[----:B------:R-:W-:Y:S01]  /*1320*/  IMAD.MOV R3, RZ, RZ, -R0 ;  /* 0x000000ffff037224 */ /* 0x000fe200078e0a00 */
[----:B------:R-:W-:-:S02]  /*1330*/  UIMAD UR8, UR11, UR5, URZ ;  /* 0x000000050b0872a4 */ /* 0x000fc4000f8e023f */
[----:B------:R-:W-:Y:S01]  /*1340*/  UIADD3 UR12, UR26, -0x40, URZ ;  /* 0xffffffc01a0c7890 */ /* 0x000fe2000fffe03f */
[C---:B------:R-:W-:Y:S01]  /*1350*/  IMAD R2, R5.reuse, R3, R2 ;  /* 0x0000000305027224 */ /* 0x040fe200078e0202 */
[----:B------:R-:W-:Y:S02]  /*1360*/  @UP1 UIADD3 UR47, UR13, UR8, URZ ;  /* 0x000000080d2f1290 */ /* 0x000fe4000fffe03f */
[----:B------:R-:W-:Y:S02]  /*1370*/  USHF.R.S32.HI UR38, URZ, 0x1f, UR12 ;  /* 0x0000001f3f267899 */ /* 0x000fe4000801140c */
[----:B------:R-:W-:Y:S01]  /*1380*/  ISETP.GT.U32.AND P1, PT, R5, R2, PT ;  /* 0x000000020500720c */ /* 0x000fe20003f24070 */
[----:B------:R-:W-:Y:S01]  /*1390*/  UIADD3 UR8, UP2, UR12, UR35, URZ ;  /* 0x000000230c087290 */ /* 0x000fe2000ff5e03f */
[----:B------:R-:W-:Y:S01]  /*13a0*/  ULDC.U8 UR22, c[0x0][0x480] ;  /* 0x0001200000167ab9 */ /* 0x000fe20000000000 */
[----:B------:R-:W-:Y:S02]  /*13b0*/  ULDC UR30, c[0x0][0x2c4] ;  /* 0x0000b100001e7ab9 */ /* 0x000fe40000000800 */
[----:B------:R-:W-:-:S02]  /*13c0*/  UIADD3.X UR13, UR38, UR39, URZ, UP2, !UPT ;  /* 0x00000027260d7290 */ /* 0x000fc400097fe43f */
[----:B------:R-:W-:Y:S02]  /*13d0*/  UIMAD UR11, UR11, UR8, URZ ;  /* 0x000000080b0b72a4 */ /* 0x000fe4000f8e023f */
[----:B------:R-:W-:Y:S02]  /*13e0*/  @UP0 UIADD3 UR29, UR19, UR34, URZ ;  /* 0x00000022131d0290 */ /* 0x000fe4000fffe03f */
[----:B------:R-:W-:Y:S02]  /*13f0*/  UIMAD UR13, UR10, UR13, UR11 ;  /* 0x0000000d0a0d72a4 */ /* 0x000fe4000f8e020b */
[----:B------:R-:W-:Y:S01]  /*1400*/  @!P1 IMAD.IADD R2, R2, 0x1, -R5 ;  /* 0x0000000102029824 */ /* 0x000fe200078e0a05 */
[----:B------:R-:W-:Y:S01]  /*1410*/  @!P1 IADD3 R0, R0, 0x1, RZ ;  /* 0x0000000100009810 */ /* 0x000fe20007ffe0ff */
[----:B------:R-:W-:Y:S01]  /*1420*/  UIMAD UR49, UR58, UR23, URZ ;  /* 0x000000173a3172a4 */ /* 0x000fe2000f8e023f */
[----:B------:R-:W-:Y:S01]  /*1430*/  PLOP3.LUT P1, PT, PT, PT, UP0, 0x80, 0x0 ;  /* 0x000000000000781c */ /* 0x000fe20003f2f008 */
[----:B------:R-:W-:Y:S01]  /*1440*/  UISETP.NE.AND UP4, UPT, UR22, URZ, UPT ;  /* 0x0000003f1600728c */ /* 0x000fe2000bf85270 */
[----:B------:R-:W-:Y:S01]  /*1450*/  ISETP.GE.U32.AND P0, PT, R2, R5, PT ;  /* 0x000000050200720c */ /* 0x000fe20003f06070 */
[----:B------:R-:W-:Y:S01]  /*1460*/  @UP3 UIMAD UR11, UR48, UR30, URZ ;  /* 0x0000001e300b32a4 */ /* 0x000fe2000f8e023f */
[----:B------:R-:W-:Y:S01]  /*1470*/  LOP3.LUT R2, R6, UR58, RZ, 0x3c, !PT ;  /* 0x0000003a06027c12 */ /* 0x000fe2000f8e3cff */
[----:B------:R-:W-:Y:S01]  /*1480*/  @UP0 ULDC.64 UR22, c[0x0][0x250] ;  /* 0x0000940000160ab9 */ /* 0x000fe20000000a00 */
[----:B------:R-:W-:-:S02]  /*1490*/  UIMAD.WIDE.U32 UR42, UR10, UR8, URZ ;  /* 0x000000080a2a72a5 */ /* 0x000fc4000f8e003f */
[----:B------:R-:W-:Y:S01]  /*14a0*/  ISETP.GE.AND P2, PT, R2, RZ, PT ;  /* 0x000000ff0200720c */ /* 0x000fe20003f46270 */
[----:B------:R-:W-:Y:S02]  /*14b0*/  @UP0 UIMAD.WIDE.U32 UR14, UR29, UR22, URZ ;  /* 0x000000161d0e02a5 */ /* 0x000fe4000f8e003f */
[----:B------:R-:W-:Y:S02]  /*14c0*/  @UP3 USEL UR11, UR11, UR5, !UP1 ;  /* 0x000000050b0b3287 */ /* 0x000fe4000c800000 */
[----:B------:R-:W-:Y:S02]  /*14d0*/  @!UP3 UIMAD UR10, UR48, UR46, UR58 ;  /* 0x0000002e300ab2a4 */ /* 0x000fe4000f8e023a */
[----:B------:R-:W-:Y:S01]  /*14e0*/  @P0 VIADD R0, R0, 0x1 ;  /* 0x0000000100000836 */ /* 0x000fe20000000000 */
[----:B------:R-:W-:Y:S01]  /*14f0*/  @UP0 UIMAD UR29, UR29, UR23, URZ ;  /* 0x000000171d1d02a4 */ /* 0x000fe2000f8e023f */
[----:B------:R-:W-:Y:S01]  /*1500*/  PLOP3.LUT P0, PT, PT, PT, UP3, 0x80, 0x0 ;  /* 0x000000000000781c */ /* 0x000fe20003f0f038 */
[----:B------:R-:W-:Y:S01]  /*1510*/  @UP3 ULDC UR8, c[0x0][0x2e4] ;  /* 0x0000b90000083ab9 */ /* 0x000fe20000000800 */
[----:B------:R-:W-:Y:S01]  /*1520*/  IMAD.MOV.U32 R16, RZ, RZ, R0 ;  /* 0x000000ffff107224 */ /* 0x000fe200078e0000 */
[----:B------:R-:W-:-:S02]  /*1530*/  @UP3 UIMAD UR26, UR58, UR8, UR11 ;  /* 0x000000083a1a32a4 */ /* 0x000fc4000f8e020b */
[----:B------:R-:W-:Y:S02]  /*1540*/  @!UP1 UIADD3 UR51, UR37, UR40, URZ ;  /* 0x0000002825339290 */ /* 0x000fe4000fffe03f */
[----:B------:R-:W-:Y:S01]  /*1550*/  USEL UR53, UR50, URZ, UP4 ;  /* 0x0000003f32357287 */ /* 0x000fe2000a000000 */
[----:B------:R-:W-:Y:S01]  /*1560*/  @!P2 IADD3 R16, -R16, RZ, RZ ;  /* 0x000000ff1010a210 */ /* 0x000fe20007ffe1ff */
[----:B------:R-:W-:Y:S01]  /*1570*/  @!UP3 UIMAD UR26, UR10, UR30, URZ ;  /* 0x0000001e0a1ab2a4 */ /* 0x000fe2000f8e023f */
[----:B------:R-:W-:Y:S01]  /*1580*/  @!P3 LOP3.LUT R16, RZ, R6, RZ, 0x33, !PT ;  /* 0x00000006ff10b212 */ /* 0x000fe200078e33ff */
[----:B------:R-:W-:Y:S02]  /*1590*/  USHF.R.S32.HI UR41, URZ, 0x1f, UR31 ;  /* 0x0000001f3f297899 */ /* 0x000fe4000801141f */
[----:B------:R-:W-:Y:S02]  /*15a0*/  USEL UR55, UR28, URZ, UP4 ;  /* 0x0000003f1c377287 */ /* 0x000fe4000a000000 */
        /* <DEDUP_REMOVED lines=20> */
.L_x_717:
        /* <DEDUP_REMOVED lines=13> */
.L_x_718:
        /* <DEDUP_REMOVED lines=11> */
.L_x_719:
[----:B------:R-:W-:Y:S02]  /*1870*/  ULDC UR5, c[0x0][0x270] ;  /* 0x00009c0000057ab9 */ /* 0x000fe40000000800 */
[----:B------:R-:W-:-:S04]  /*1880*/  UIMAD UR5, UR48, UR5, UR58 ;  /* 0x00000005300572a4 */ /* 0x000fc8000f8e023a */
[----:B------:R-:W-:-:S12]  /*1890*/  UIMAD UR5, UR5, UR60, URZ ;  /* 0x0000003c050572a4 */ /* 0x000fd8000f8e023f */
.L_x_720:
[----:B------:R-:W1:Y:S01]  /*18a0*/  S2R R27, SR_TID.X ;  /* 0x00000000001b7919 */ /* 0x000e620000002100 */
[----:B------:R-:W2:Y:S01]  /*18b0*/  LDC.64 R4, c[0x0][0x420] ;  /* 0x00010800ff047b82 */ /* 0x000ea20000000a00 */
[----:B------:R-:W-:Y:S01]  /*18c0*/  ULDC UR8, c[0x0][0x2dc] ;  /* 0x0000b70000087ab9 */ /* 0x000fe20000000800 */
[----:B------:R-:W-:Y:S01]  /*18d0*/  ULDC UR11, c[0x0][0x270] ;  /* 0x00009c00000b7ab9 */ /* 0x000fe20000000800 */
[----:B------:R-:W-:Y:S01]  /*18e0*/  UIADD3 UR43, UR12, UR5, URZ ;  /* 0x000000050c2b7290 */ /* 0x000fe2000fffe03f */
[----:B------:R-:W-:Y:S01]  /*18f0*/  SHF.R.S32.HI R237, RZ, 0x1f, R236 ;  /* 0x0000001fffed7819 */ /* 0x000fe200000114ec */
[----:B------:R-:W-:Y:S01]  /*1900*/  UIMAD UR5, UR8, UR11, URZ ;  /* 0x0000000b080572a4 */ /* 0x000fe2000f8e023f */
[C---:B------:R-:W-:Y:S01]  /*1910*/  IADD3 R6, P0, R236.reuse, UR10, RZ ;  /* 0x0000000aec067c10 */ /* 0x040fe2000ff1e0ff */
[----:B------:R-:W-:Y:S01]  /*1920*/  USHF.R.S32.HI UR60, URZ, 0x1f, UR58 ;  /* 0x0000001f3f3c7899 */ /* 0x000fe2000801143a */
[----:B------:R-:W-:Y:S01]  /*1930*/  BSSY B1, `(.L_x_716) ;  /* 0x0000a15000017945 */ /* 0x000fe20003800000 */
[----:B------:R-:W-:Y:S01]  /*1940*/  ULDC.64 UR14, c[0x0][0x428] ;  /* 0x00010a00000e7ab9 */ /* 0x000fe20000000a00 */
[----:B------:R-:W-:Y:S01]  /*1950*/  IADD3.X R7, R237, UR51, RZ, P0, !PT ;  /* 0x00000033ed077c10 */ /* 0x000fe200087fe4ff */
[----:B------:R-:W-:Y:S01]  /*1960*/  UIADD3 UR29, UR12, UR26, URZ ;  /* 0x0000001a0c1d7290 */ /* 0x000fe2000fffe03f */
[----:B------:R-:W-:Y:S01]  /*1970*/  IMAD.U32 R3, RZ, RZ, UR14 ;  /* 0x0000000eff037e24 */ /* 0x000fe2000f8e00ff */
[----:B------:R-:W-:Y:S01]  /*1980*/  UIADD3 UR13, -UR9, UR33, UR31 ;  /* 0x00000021090d7290 */ /* 0x000fe2000fffe11f */
[----:B------:R-:W-:Y:S01]  /*1990*/  VIADD R13, R236, 0x40 ;  /* 0x00000040ec0d7836 */ /* 0x000fe20000000000 */
[----:B------:R-:W-:Y:S01]  /*19a0*/  ULDC UR11, c[0x0][0x398] ;  /* 0x0000e600000b7ab9 */ /* 0x000fe20000000800 */
[----:B------:R-:W-:Y:S01]  /*19b0*/  ULDC.64 UR36, c[0x0][0x258] ;  /* 0x0000960000247ab9 */ /* 0x000fe20000000a00 */
[----:B------:R-:W-:Y:S01]  /*19c0*/  UIADD3 UR13, UR13, -UR11, URZ ;  /* 0x8000000b0d0d7290 */ /* 0x000fe2000fffe03f */
[----:B------:R-:W-:-:S02]  /*19d0*/  ULDC.64 UR26, c[0x0][0x3e0] ;  /* 0x0000f800001a7ab9 */ /* 0x000fc40000000a00 */
[----:B------:R-:W-:Y:S01]  /*19e0*/  ULDC.64 UR10, c[0x0][0x210] ;  /* 0x00008400000a7ab9 */ /* 0x000fe20000000a00 */
[----:B------:R-:W-:Y:S01]  /*19f0*/  USHF.R.S32.HI UR17, URZ, 0x1f, UR13 ;  /* 0x0000001f3f117899 */ /* 0x000fe2000801140d */
[----:B------:R-:W-:Y:S01]  /*1a00*/  ULDC.64 UR44, c[0x0][0x2b0] ;  /* 0x0000ac00002c7ab9 */ /* 0x000fe20000000a00 */
[----:B--2---:R-:W-:Y:S02]  /*1a10*/  IMAD.WIDE.U32 R6, R4, UR12, R6 ;  /* 0x0000000c04067c25 */ /* 0x004fe4000f8e0006 */
[----:B------:R-:W-:Y:S02]  /*1a20*/  ULEA.HI UR17, UR17, UR13, URZ, 0x6 ;  /* 0x0000000d11117291 */ /* 0x000fe4000f8f303f */
[----:B------:R-:W-:Y:S02]  /*1a30*/  UIADD3 UR8, UR46, -0x1, URZ ;  /* 0xffffffff2e087890 */ /* 0x000fe4000fffe03f */
[----:B------:R-:W-:Y:S01]  /*1a40*/  USHF.R.S32.HI UR17, URZ, 0x6, UR17 ;  /* 0x000000063f117899 */ /* 0x000fe20008011411 */
[----:B-1----:R-:W-:-:S04]  /*1a50*/  SHF.R.S32.HI R26, RZ, 0x1f, R27 ;  /* 0x0000001fff1a7819 */ /* 0x002fc8000001141b */
[----:B------:R-:W-:-:S04]  /*1a60*/  LEA.HI R2, R26, R27, RZ, 0x5 ;  /* 0x0000001b1a027211 */ /* 0x000fc800078f28ff */
[----:B------:R-:W-:Y:S02]  /*1a70*/  LOP3.LUT R0, R2, 0xffffffe0, RZ, 0xc0, !PT ;  /* 0xffffffe002007812 */ /* 0x000fe400078ec0ff */
[----:B------:R-:W-:-:S03]  /*1a80*/  SHF.R.S32.HI R2, RZ, 0x5, R2 ;  /* 0x00000005ff027819 */ /* 0x000fc60000011402 */
[----:B------:R-:W-:-:S04]  /*1a90*/  IMAD.IADD R0, R27, 0x1, -R0 ;  /* 0x000000011b007824 */ /* 0x000fc800078e0a00 */
[----:B------:R-:W-:Y:S01]  /*1aa0*/  IMAD R10, R2, UR5, R0 ;  /* 0x00000005020a7c24 */ /* 0x000fe2000f8e0200 */
[----:B------:R-:W-:Y:S01]  /*1ab0*/  LEA.HI R2, R26, R27, RZ, 0x3 ;  /* 0x0000001b1a027211 */ /* 0x000fe200078f18ff */
[----:B------:R-:W-:Y:S01]  /*1ac0*/  IMAD R0, R4, UR38, RZ ;  /* 0x0000002604007c24 */ /* 0x000fe2000f8e02ff */
[----:B------:R-:W-:Y:S02]  /*1ad0*/  USHF.L.U32 UR5, UR5, 0x6, URZ ;  /* 0x0000000605057899 */ /* 0x000fe4000800063f */
[----:B------:R-:W-:Y:S01]  /*1ae0*/  SHF.R.S32.HI R2, RZ, 0x3, R2 ;  /* 0x00000003ff027819 */ /* 0x000fe20000011402 */
[----:B------:R-:W-:Y:S01]  /*1af0*/  IMAD R0, R5, UR12, R0 ;  /* 0x0000000c05007c24 */ /* 0x000fe2000f8e0200 */
[----:B------:R-:W-:Y:S02]  /*1b00*/  UIADD3 UR16, UP2, UP1, UR42, UR5, UR49 ;  /* 0x000000052a107290 */ /* 0x000fe4000f95e031 */
[----:B------:R-:W-:Y:S01]  /*1b10*/  IADD3 R8, P0, R2, UR12, RZ ;  /* 0x0000000c02087c10 */ /* 0x000fe2000ff1e0ff */
[----:B------:R-:W-:Y:S01]  /*1b20*/  UIMAD UR12, UR60, UR14, URZ ;  /* 0x0000000e3c0c72a4 */ /* 0x000fe2000f8e023f */
[----:B------:R-:W-:Y:S01]  /*1b30*/  SHF.R.S32.HI R25, RZ, 0x1f, R2 ;  /* 0x0000001fff197819 */ /* 0x000fe20000011402 */
[----:B------:R-:W-:Y:S01]  /*1b40*/  USHF.R.S32.HI UR5, URZ, 0x1f, UR5 ;  /* 0x0000001f3f057899 */ /* 0x000fe20008011405 */
[----:B------:R-:W-:Y:S01]  /*1b50*/  IMAD.IADD R7, R7, 0x1, R0 ;  /* 0x0000000107077824 */ /* 0x000fe200078e0200 */
[----:B------:R-:W-:Y:S01]  /*1b60*/  UIMAD UR28, UR58, UR15, UR12 ;  /* 0x0000000f3a1c72a4 */ /* 0x000fe2000f8e020c */
[----:B------:R-:W-:Y:S01]  /*1b70*/  IADD3.X R0, R25, UR38, RZ, P0, !PT ;  /* 0x0000002619007c10 */ /* 0x000fe200087fe4ff */
[----:B------:R-:W-:Y:S01]  /*1b80*/  UIADD3.X UR5, UR50, UR5, UR54, UP2, UP1 ;  /* 0x0000000532057290 */ /* 0x000fe200097e2436 */
[----:B------:R-:W-:Y:S01]  /*1b90*/  IMAD.WIDE.U32 R6, R3, UR58, R6 ;  /* 0x0000003a03067c25 */ /* 0x000fe2000f8e0006 */
[----:B------:R-:W-:Y:S01]  /*1ba0*/  UIADD3 UR12, UP2, UP1, UR55, UR16, UR56 ;  /* 0x00000010370c7290 */ /* 0x000fe2000f95e038 */
[----:B------:R-:W-:-:S02]  /*1bb0*/  ULDC.64 UR38, c[0x0][0x400] ;  /* 0x0001000000267ab9 */ /* 0x000fc40000000a00 */
[----:B------:R-:W-:Y:S01]  /*1bc0*/  IMAD R0, R0, UR24, RZ ;  /* 0x0000001800007c24 */ /* 0x000fe2000f8e02ff */
[----:B------:R-:W-:Y:S01]  /*1bd0*/  UIADD3.X UR5, UR53, UR5, UR47, UP2, UP1 ;  /* 0x0000000535057290 */ /* 0x000fe200097e242f */
[----:B------:R-:W-:Y:S01]  /*1be0*/  VIADD R7, R7, UR28 ;  /* 0x0000001c07077c36 */ /* 0x000fe20008000000 */
[----:B------:R-:W-:Y:S01]  /*1bf0*/  UISETP.LT.AND UP1, UPT, URZ, UR17, UPT ;  /* 0x000000113f00728c */ /* 0x000fe2000bf21270 */
[----:B------:R-:W-:Y:S01]  /*1c00*/  IMAD R11, R8, UR25, R0 ;  /* 0x00000019080b7c24 */ /* 0x000fe2000f8e0200 */
[----:B------:R-:W-:Y:S01]  /*1c10*/  IADD3 R0, P0, R10, UR12, RZ ;  /* 0x0000000c0a007c10 */ /* 0x000fe2000ff1e0ff */
[----:B------:R-:W-:Y:S01]  /*1c20*/  IMAD.WIDE.U32 R8, R8, UR24, R236 ;  /* 0x0000001808087c25 */ /* 0x000fe2000f8e00ec */
[----:B------:R-:W-:Y:S02]  /*1c30*/  USEL UR17, URZ, UR17, !UP1 ;  /* 0x000000113f117287 */ /* 0x000fe4000c800000 */
[----:B------:R-:W-:Y:S01]  /*1c40*/  LEA.HI.X.SX32 R3, R10, UR5, 0x1, P0 ;  /* 0x000000050a037c11 */ /* 0x000fe200080f0eff */
[----:B------:R-:W-:Y:S01]  /*1c50*/  UIMAD UR5, UR60, UR36, URZ ;  /* 0x000000243c0572a4 */ /* 0x000fe2000f8e023f */
[----:B------:R-:W-:Y:S01]  /*1c60*/  LEA R222, P0, R0, UR38, 0x2 ;  /* 0x0000002600de7c11 */ /* 0x000fe2000f8010ff */
[-C--:B------:R-:W-:Y:S01]  /*1c70*/  IMAD.WIDE.U32 R6, R2, R4.reuse, R6 ;  /* 0x0000000402067225 */ /* 0x080fe200078e0006 */
[----:B------:R-:W-:Y:S01]  /*1c80*/  IADD3 R8, P2, R8, UR57, RZ ;  /* 0x0000003908087c10 */ /* 0x000fe2000ff5e0ff */
[----:B------:R-:W-:Y:S01]  /*1c90*/  UIMAD UR5, UR58, UR37, UR5 ;  /* 0x000000253a0572a4 */ /* 0x000fe2000f8e0205 */
[----:B------:R-:W-:Y:S01]  /*1ca0*/  LEA.HI.X R223, R0, UR39, R3, 0x2, P0 ;  /* 0x0000002700df7c11 */ /* 0x000fe200080f1403 */
[----:B------:R-:W-:Y:S01]  /*1cb0*/  IMAD R0, R25, R4, RZ ;  /* 0x0000000419007224 */ /* 0x000fe200078e02ff */
[----:B------:R-:W-:Y:S01]  /*1cc0*/  IADD3.X R9, R9, UR52, R11, P2, !PT ;  /* 0x0000003409097c10 */ /* 0x000fe200097fe40b */
[----:B------:R-:W-:Y:S01]  /*1cd0*/  IMAD.U32 R3, RZ, RZ, UR36 ;  /* 0x00000024ff037e24 */ /* 0x000fe2000f8e00ff */
[----:B------:R-:W-:Y:S01]  /*1ce0*/  LEA R20, P2, R6, UR26, 0x1 ;  /* 0x0000001a06147c11 */ /* 0x000fe2000f8408ff */
[----:B------:R-:W-:Y:S01]  /*1cf0*/  IMAD R0, R2, R5, R0 ;  /* 0x0000000502007224 */ /* 0x000fe200078e0200 */
[----:B------:R-:W-:Y:S01]  /*1d00*/  UISETP.GT.AND UP1, UPT, UR46, UR17, UPT ;  /* 0x000000112e00728c */ /* 0x000fe2000bf24270 */
[----:B------:R-:W-:Y:S01]  /*1d10*/  IMAD.WIDE.U32 R8, R3, UR58, R8 ;  /* 0x0000003a03087c25 */ /* 0x000fe2000f8e0008 */
[----:B------:R-:W-:Y:S01]  /*1d20*/  ULDC.64 UR50, c[0x0][0x478] ;  /* 0x00011e0000327ab9 */ /* 0x000fe20000000a00 */
[----:B------:R-:W-:-:S02]  /*1d30*/  UIMAD.WIDE UR14, UR29, 0x4, UR44 ;  /* 0x000000041d0e78a5 */ /* 0x000fc4000f8e022c */
[----:B------:R-:W-:Y:S01]  /*1d40*/  IMAD.IADD R3, R7, 0x1, R0 ;  /* 0x0000000107037824 */ /* 0x000fe200078e0200 */
[----:B------:R-:W-:Y:S01]  /*1d50*/  LEA R18, P3, R8, UR10, 0x1 ;  /* 0x0000000a08127c11 */ /* 0x000fe2000f8608ff */
[----:B------:R-:W-:Y:S01]  /*1d60*/  VIADD R12, R9, UR5 ;  /* 0x00000005090c7c36 */ /* 0x000fe20008000000 */
[----:B------:R-:W-:Y:S01]  /*1d70*/  PLOP3.LUT P0, PT, PT, PT, UP1, 0x80, 0x0 ;  /* 0x000000000000781c */ /* 0x000fe20003f0f018 */
[----:B------:R-:W-:Y:S01]  /*1d80*/  UIMAD.WIDE UR28, UR43, 0x4, UR50 ;  /* 0x000000042b1c78a5 */ /* 0x000fe2000f8e0232 */
[----:B------:R-:W-:Y:S01]  /*1d90*/  LEA.HI.X R21, R6, UR27, R3, 0x1, P2 ;  /* 0x0000001b06157c11 */ /* 0x000fe200090f0c03 */
[----:B------:R-:W-:Y:S01]  /*1da0*/  UMOV UR13, UR14 ;  /* 0x0000000e000d7c82 */ /* 0x000fe20008000000 */
[----:B------:R-:W-:Y:S01]  /*1db0*/  LEA.HI.X R19, R8, UR11, R12, 0x1, P3 ;  /* 0x0000000b08137c11 */ /* 0x000fe200098f0c0c */
[----:B------:R-:W-:Y:S02]  /*1dc0*/  UMOV UR12, UR15 ;  /* 0x0000000f000c7c82 */ /* 0x000fe40008000000 */
[----:B------:R1:W-:Y:S01]  /*1dd0*/  STL.64 [R1], R20 ;  /* 0x0000001401007387 */ /* 0x0003e20000100a00 */
[----:B------:R-:W-:Y:S01]  /*1de0*/  UMOV UR15, UR28 ;  /* 0x0000001c000f7c82 */ /* 0x000fe20008000000 */
[----:B------:R-:W-:-:S02]  /*1df0*/  UMOV UR14, UR29 ;  /* 0x0000001d000e7c82 */ /* 0x000fc40008000000 */
[----:B------:R1:W-:Y:S02]  /*1e00*/  STL.64 [R1+0x8], R18 ;  /* 0x0000081201007387 */ /* 0x0003e40000100a00 */
        /* <DEDUP_REMOVED lines=20> */
.L_x_722:
        /* <DEDUP_REMOVED lines=19> */
.L_x_723:
        /* <DEDUP_REMOVED lines=38> */
.L_x_725:
[----:B------:R-:W-:Y:S05]  /*22e0*/  BSYNC B0 ;  /* 0x0000000000007941 */ /* 0x000fea0003800000 */
.L_x_724:
        /* <DEDUP_REMOVED lines=18> */
.L_x_727:
[----:B------:R-:W-:Y:S05]  /*2410*/  BSYNC B0 ;  /* 0x0000000000007941 */ /* 0x000fea0003800000 */
.L_x_726:
[----:B------:R-:W-:Y:S04]  /*2420*/  BSSY B0, `(.L_x_728) ;  /* 0x0000012000007945 */ /* 0x000fe80003800000 */
[----:B------:R-:W-:Y:S05]  /*2430*/  @P3 BRA `(.L_x_729) ;  /* 0x0000000000403947 */ /* 0x000fea0003800000 */
[----:B------:R-:W-:Y:S01]  /*2440*/  IADD3 R3, P0, R2, 0x40, RZ ;  /* 0x0000004002037810 */ /* 0x000fe20007f1e0ff */
[----:B------:R-:W-:Y:S01]  /*2450*/  ULDC UR5, c[0x0][0x2d0] ;  /* 0x0000b40000057ab9 */ /* 0x000fe20000000800 */
[----:B--23--:R-:W-:Y:S01]  /*2460*/  MOV R7, R0 ;  /* 0x0000000000077202 */ /* 0x00cfe20000000f00 */
        /* <DEDUP_REMOVED lines=13> */
.L_x_729:
[----:B------:R-:W-:Y:S05]  /*2540*/  BSYNC B0 ;  /* 0x0000000000007941 */ /* 0x000fea0003800000 */
.L_x_728:
[----:B------:R-:W-:Y:S04]  /*2550*/  BSSY B0, `(.L_x_730) ;  /* 0x0000012000007945 */ /* 0x000fe80003800000 */
[----:B------:R-:W-:Y:S05]  /*2560*/  @P2 BRA `(.L_x_731) ;  /* 0x0000000000402947 */ /* 0x000fea0003800000 */
[----:B------:R-:W-:Y:S01]  /*2570*/  IADD3 R3, P0, R2, 0x60, RZ ;  /* 0x0000006002037810 */ /* 0x000fe20007f1e0ff */
[----:B--234-:R-:W-:Y:S01]  /*2580*/  IMAD.MOV.U32 R6, RZ, RZ, R4 ;  /* 0x000000ffff067224 */ /* 0x01cfe200078e0004 */
        /* <DEDUP_REMOVED lines=14> */
.L_x_731:
[----:B------:R-:W-:Y:S05]  /*2670*/  BSYNC B0 ;  /* 0x0000000000007941 */ /* 0x000fea0003800000 */
.L_x_730:
        /* <DEDUP_REMOVED lines=16> */
[----:B---34-:R-:W-:Y:S01]  /*2780*/  MOV R7, R3 ;  /* 0x0000000300077202 */ /* 0x018fe20000000f00 */
        /* <DEDUP_REMOVED lines=13> */
.L_x_733:
[----:B------:R-:W-:Y:S05]  /*2860*/  BSYNC B0 ;  /* 0x0000000000007941 */ /* 0x000fea0003800000 */
.L_x_732:
[----:B------:R-:W-:Y:S04]  /*2870*/  BSSY B0, `(.L_x_734) ;  /* 0x0000012000007945 */ /* 0x000fe80003800000 */
[----:B------:R-:W-:Y:S05]  /*2880*/  @P4 BRA `(.L_x_735) ;  /* 0x0000000000404947 */ /* 0x000fea0003800000 */
[----:B------:R-:W-:Y:S01]  /*2890*/  IADD3 R0, P0, R2, 0x20, RZ ;  /* 0x0000002002007810 */ /* 0x000fe20007f1e0ff */
[----:B------:R-:W-:Y:S01]  /*28a0*/  ULDC UR5, c[0x0][0x2d0] ;  /* 0x0000b40000057ab9 */ /* 0x000fe20000000800 */
[----:B--234-:R-:W-:Y:S01]  /*28b0*/  MOV R7, R3 ;  /* 0x0000000300077202 */ /* 0x01cfe20000000f00 */
        /* <DEDUP_REMOVED lines=13> */
.L_x_735:
[----:B------:R-:W-:Y:S05]  /*2990*/  BSYNC B0 ;  /* 0x0000000000007941 */ /* 0x000fea0003800000 */
.L_x_734:
        /* <DEDUP_REMOVED lines=18> */
.L_x_737:
[----:B------:R-:W-:Y:S05]  /*2ac0*/  BSYNC B0 ;  /* 0x0000000000007941 */ /* 0x000fea0003800000 */
.L_x_736:
        /* <DEDUP_REMOVED lines=18> */
.L_x_721:
[----:B------:R-:W2:Y:S01]  /*2bf0*/  LDL R11, [R1+0x20] ;  /* 0x00002000010b7983 */ /* 0x000ea20000100800 */
[----:B------:R-:W-:Y:S01]  /*2c00*/  PLOP3.LUT P0, PT, PT, PT, UP4, 0x80, 0x0 ;  /* 0x000000000000781c */ /* 0x000fe20003f0f048 */
[----:B------:R-:W-:Y:S01]  /*2c10*/  UIMAD UR5, UR8, -0x40, UR33 ;  /* 0xffffffc0080578a4 */ /* 0x000fe2000f8e0221 */
[C---:B------:R-:W-:Y:S01]  /*2c20*/  VIADD R14, R2.reuse, 0x20 ;  /* 0x00000020020e7836 */ /* 0x040fe20000000000 */
[----:B------:R-:W-:Y:S01]  /*2c30*/  ULEA.HI UR16, UR8, UR8, URZ, 0x1 ;  /* 0x0000000808107291 */ /* 0x000fe2000f8f083f */
[----:B------:R-:W-:Y:S09]  /*2c40*/  BSSY B0, `(.L_x_739) ;  /* 0x0000019000007945 */ /* 0x000ff20003800000 */
[----:B------:R-:W-:Y:S01]  /*2c50*/  @P0 BAR.SYNC.DEFER_BLOCKING 0x0 ;  /* 0x0000000000000b1d */ /* 0x000fe20000010000 */
[----:B------:R-:W-:Y:S01]  /*2c60*/  ISETP.GE.AND P4, PT, R2, UR5, PT ;  /* 0x0000000502007c0c */ /* 0x000fe2000bf86270 */
[----:B------:R-:W-:Y:S01]  /*2c70*/  ULOP3.LUT UR16, UR16, 0xfffffffe, URZ, 0xc0, !UPT ;  /* 0xfffffffe10107892 */ /* 0x000fe2000f8ec03f */
[----:B------:R-:W-:-:S03]  /*2c80*/  ISETP.GE.AND P3, PT, R14, UR5, PT ;  /* 0x000000050e007c0c */ /* 0x000fc6000bf66270 */
[----:B------:R-:W-:-:S04]  /*2c90*/  UIADD3 UR16, UR8, -UR16, URZ ;  /* 0x8000001008107290 */ /* 0x000fc8000fffe03f */
[----:B------:R-:W-:Y:S01]  /*2ca0*/  UISETP.NE.AND UP0, UPT, UR16, 0x1, UPT ;  /* 0x000000011000788c */ /* 0x000fe2000bf05270 */
[----:B--2---:R-:W-:-:S05]  /*2cb0*/  LEA R0, R11, UR4, 0x1 ;  /* 0x000000040b007c11 */ /* 0x004fca000f8e08ff */
        /* <DEDUP_REMOVED lines=17> */
.L_x_740:
[----:B------:R-:W-:Y:S05]  /*2dd0*/  BSYNC B0 ;  /* 0x0000000000007941 */ /* 0x000fea0003800000 */
.L_x_739:
        /* <DEDUP_REMOVED lines=27> */
.L_x_742:
[----:B------:R-:W-:Y:S05]  /*2f90*/  BSYNC B0 ;  /* 0x0000000000007941 */ /* 0x000fea0003800000 */
.L_x_741:
        /* <DEDUP_REMOVED lines=12> */
.L_x_744:
        /* <DEDUP_REMOVED lines=20> */
.L_x_745:
[----:B------:R-:W-:Y:S05]  /*31a0*/  BSYNC B0 ;  /* 0x0000000000007941 */ /* 0x000fea0003800000 */
.L_x_743:
        /* <DEDUP_REMOVED lines=13> */
.L_x_747:
        /* <DEDUP_REMOVED lines=29> */
.L_x_748:
[----:B------:R-:W-:Y:S05]  /*3450*/  BSYNC B0 ;  /* 0x0000000000007941 */ /* 0x000fea0003800000 */
.L_x_746:
        /* <DEDUP_REMOVED lines=27> */
[C---:B---34-:R-:W-:Y:S02]  /*3610*/  @!P2 LEA R20, P0, R3.reuse, UR13, 0x2 ;  /* 0x0000000d0314ac11 */ /* 0x058fe4000f8010ff */
        /* <DEDUP_REMOVED lines=36> */
.L_x_750:
[----:B------:R-:W-:Y:S05]  /*3860*/  BSYNC B0 ;  /* 0x0000000000007941 */ /* 0x000fea0003800000 */
.L_x_749:
        /* <DEDUP_REMOVED lines=10> */
[----:B-1-3--:R-:W-:Y:S02]  /*3910*/  IMAD R8, R4, UR20, RZ ;  /* 0x0000001404087c24 */ /* 0x00afe4000f8e02ff */
        /* <DEDUP_REMOVED lines=22> */
.L_x_752:
[----:B------:R-:W-:Y:S05]  /*3a80*/  BSYNC B0 ;  /* 0x0000000000007941 */ /* 0x000fea0003800000 */
.L_x_751:
        /* <DEDUP_REMOVED lines=34> */
.L_x_754:
[----:B------:R-:W-:Y:S05]  /*3cb0*/  BSYNC B0 ;  /* 0x0000000000007941 */ /* 0x000fea0003800000 */
.L_x_753:
        /* <DEDUP_REMOVED lines=14> */
[----:B-1-3--:R-:W1:Y:S01]  /*3da0*/  @!P0 LDC.64 R8, c[0x0][0x218] ;  /* 0x00008600ff088b82 */ /* 0x00ae620000000a00 */
[----:B------:R-:W-:Y:S01]  /*3db0*/  IMAD.IADD R3, R7, 0x1, R3 ;  /* 0x0000000107037824 */ /* 0x000fe200078e0203 */
        /* <DEDUP_REMOVED lines=17> */
.L_x_756:
[----:B------:R-:W-:Y:S05]  /*3ed0*/  BSYNC B0 ;  /* 0x0000000000007941 */ /* 0x000fea0003800000 */
.L_x_755:
[----:B------:R-:W-:Y:S01]  /*3ee0*/  UIMAD UR5, UR41, UR22, URZ ;  /* 0x00000016290572a4 */ /* 0x000fe2000f8e023f */
[----:B-1-3--:R-:W-:Y:S01]  /*3ef0*/  MOV R4, UR22 ;  /* 0x0000001600047c02 */ /* 0x00afe20008000f00 */
        /* <DEDUP_REMOVED lines=40> */
.L_x_758:
[----:B------:R-:W-:Y:S05]  /*4180*/  BSYNC B0 ;  /* 0x0000000000007941 */ /* 0x000fea0003800000 */
.L_x_757:
        /* <DEDUP_REMOVED lines=32> */
.L_x_760:
[----:B------:R-:W-:Y:S05]  /*4390*/  BSYNC B0 ;  /* 0x0000000000007941 */ /* 0x000fea0003800000 */
.L_x_759:
        /* <DEDUP_REMOVED lines=32> */
.L_x_762:
[----:B------:R-:W-:Y:S05]  /*45a0*/  BSYNC B0 ;  /* 0x0000000000007941 */ /* 0x000fea0003800000 */
.L_x_761:
        /* <DEDUP_REMOVED lines=12> */
[----:B-1-3--:R-:W1:Y:S01]  /*4670*/  @!P2 LDC.64 R8, c[0x0][0x220] ;  /* 0x00008800ff08ab82 */ /* 0x00ae620000000a00 */
        /* <DEDUP_REMOVED lines=19> */
.L_x_764:
[----:B------:R-:W-:Y:S05]  /*47b0*/  BSYNC B0 ;  /* 0x0000000000007941 */ /* 0x000fea0003800000 */
.L_x_763:
[----:B------:R-:W-:Y:S01]  /*47c0*/  ISETP.NE.AND P0, PT, R23, RZ, PT ;  /* 0x000000ff1700720c */ /* 0x000fe20003f05270 */
[----:B-1234-:R-:W-:Y:S01]  /*47d0*/  IMAD.MOV.U32 R0, RZ, RZ, 0x7f800000 ;  /* 0x7f800000ff007424 */ /* 0x01efe200078e00ff */
[----:B------:R-:W-:Y:S01]  /*47e0*/  ISETP.NE.AND P2, PT, R12, RZ, PT ;  /* 0x000000ff0c00720c */ /* 0x000fe20003f45270 */
[----:B------:R-:W-:Y:S01]  /*47f0*/  IMAD.MOV.U32 R2, RZ, RZ, 0x7f800000 ;  /* 0x7f800000ff027424 */ /* 0x000fe200078e00ff */
[----:B------:R-:W-:Y:S01]  /*4800*/  ISETP.NE.AND P4, PT, R11, RZ, PT ;  /* 0x000000ff0b00720c */ /* 0x000fe20003f85270 */
[----:B------:R-:W-:Y:S01]  /*4810*/  IMAD.MOV.U32 R4, RZ, RZ, 0x7f800000 ;  /* 0x7f800000ff047424 */ /* 0x000fe200078e00ff */
[----:B------:R-:W-:Y:S01]  /*4820*/  ISETP.NE.AND P3, PT, R22, RZ, PT ;  /* 0x000000ff1600720c */ /* 0x000fe20003f65270 */
[----:B------:R-:W-:Y:S01]  /*4830*/  IMAD.MOV.U32 R3, RZ, RZ, 0x7f800000 ;  /* 0x7f800000ff037424 */ /* 0x000fe200078e00ff */
[----:B------:R-:W0:Y:S01]  /*4840*/  LDGDEPBAR ;  /* 0x00000000000079af */ /* 0x000e220000000000 */
[----:B------:R-:W-:Y:S01]  /*4850*/  IMAD.MOV.U32 R217, RZ, RZ, 0x20 ;  /* 0x00000020ffd97424 */ /* 0x000fe200078e00ff */
[----:B------:R-:W-:Y:S01]  /*4860*/  ULDC UR21, c[0x0][0x2d0] ;  /* 0x0000b40000157ab9 */ /* 0x000fe20000000800 */
[----:B------:R-:W-:Y:S01]  /*4870*/  IMAD.MOV.U32 R216, RZ, RZ, 0x40 ;  /* 0x00000040ffd87424 */ /* 0x000fe200078e00ff */
[----:B------:R-:W-:Y:S01]  /*4880*/  UIADD3 UR20, UR33, 0x80, UR31 ;  /* 0x0000008021147890 */ /* 0x000fe2000fffe01f */
[----:B------:R-:W2:Y:S01]  /*4890*/  @!P0 LDG.E R0, desc[UR6][R20.64] ;  /* 0x0000000614008981 */ /* 0x000ea2000c1e1900 */
[----:B------:R-:W-:Y:S01]  /*48a0*/  IMAD.MOV.U32 R239, RZ, RZ, R220 ;  /* 0x000000ffffef7224 */ /* 0x000fe200078e00dc */
[----:B------:R-:W-:-:S02]  /*48b0*/  CS2R R158, SRZ ;  /* 0x00000000009e7805 */ /* 0x000fc4000001ff00 */
[----:B------:R-:W-:Y:S01]  /*48c0*/  CS2R R156, SRZ ;  /* 0x00000000009c7805 */ /* 0x000fe2000001ff00 */
[----:B------:R-:W3:Y:S01]  /*48d0*/  @!P2 LDG.E R2, desc[UR6][R18.64+0x80] ;  /* 0x000080061202a981 */ /* 0x000ee2000c1e1900 */
[----:B------:R-:W-:Y:S02]  /*48e0*/  CS2R R162, SRZ ;  /* 0x0000000000a27805 */ /* 0x000fe4000001ff00 */
[----:B------:R-:W-:Y:S02]  /*48f0*/  CS2R R160, SRZ ;  /* 0x0000000000a07805 */ /* 0x000fe4000001ff00 */
[----:B------:R-:W-:Y:S01]  /*4900*/  CS2R R154, SRZ ;  /* 0x00000000009a7805 */ /* 0x000fe2000001ff00 */
[----:B------:R-:W4:Y:S01]  /*4910*/  @!P4 LDG.E R4, desc[UR6][R18.64] ;  /* 0x000000061204c981 */ /* 0x000f22000c1e1900 */
[----:B------:R-:W-:Y:S02]  /*4920*/  CS2R R152, SRZ ;  /* 0x0000000000987805 */ /* 0x000fe4000001ff00 */
[----:B------:R-:W-:-:S02]  /*4930*/  CS2R R150, SRZ ;  /* 0x0000000000967805 */ /* 0x000fc4000001ff00 */
[----:B------:R-:W-:Y:S01]  /*4940*/  CS2R R148, SRZ ;  /* 0x0000000000947805 */ /* 0x000fe2000001ff00 */
[----:B------:R-:W5:Y:S01]  /*4950*/  @!P3 LDG.E R3, desc[UR6][R18.64+0x20] ;  /* 0x000020061203b981 */ /* 0x000f62000c1e1900 */
        /* <DEDUP_REMOVED lines=55> */
[----:B------:R-:W-:Y:S01]  /*4cd0*/  CS2R R36, SRZ ;  /* 0x0000000000247805 */ /* 0x000fe2000001ff00 */
[----:B------:R-:W-:Y:S01]  /*4ce0*/  ULDC UR22, c[0x0][0x2dc] ;  /* 0x0000b70000167ab9 */ /* 0x000fe20000000800 */
[----:B------:R-:W-:Y:S01]  /*4cf0*/  UIADD3 UR20, UR20, -UR9, URZ ;  /* 0x8000000914147290 */ /* 0x000fe2000fffe03f */
[----:B------:R-:W-:Y:S01]  /*4d00*/  ULDC UR5, c[0x0][0x39c] ;  /* 0x0000e70000057ab9 */ /* 0x000fe20000000800 */
[----:B------:R-:W-:Y:S01]  /*4d10*/  ULDC UR10, c[0x0][0x2ec] ;  /* 0x0000bb00000a7ab9 */ /* 0x000fe20000000800 */
[----:B--2---:R1:W-:Y:S04]  /*4d20*/  STL [R1+0x14], R0 ;  /* 0x0000140001007387 */ /* 0x0043e80000100800 */
[----:B---3--:R2:W-:Y:S01]  /*4d30*/  STL [R1+0x10], R2 ;  /* 0x0000100201007387 */ /* 0x0085e20000100800 */
[----:B-1----:R-:W-:-:S04]  /*4d40*/  LEA.HI R0, R26, R27, RZ, 0x4 ;  /* 0x0000001b1a007211 */ /* 0x002fc800078f20ff */
[----:B------:R-:W-:-:S05]  /*4d50*/  LOP3.LUT R0, R0, 0xfffffff0, RZ, 0xc0, !PT ;  /* 0xfffffff000007812 */ /* 0x000fca00078ec0ff */
[----:B------:R-:W-:-:S05]  /*4d60*/  IMAD.IADD R0, R27, 0x1, -R0 ;  /* 0x000000011b007824 */ /* 0x000fca00078e0a00 */
[----:B--2---:R-:W-:Y:S01]  /*4d70*/  SHF.R.S32.HI R2, RZ, 0x1f, R0 ;  /* 0x0000001fff027819 */ /* 0x004fe20000011400 */
[----:B----4-:R1:W-:Y:S03]  /*4d80*/  STL [R1+0x18], R4 ;  /* 0x0000180401007387 */ /* 0x0103e60000100800 */
[----:B------:R-:W-:Y:S01]  /*4d90*/  LEA.HI R2, R2, R0, RZ, 0x3 ;  /* 0x0000000002027211 */ /* 0x000fe200078f18ff */
[----:B-----5:R2:W-:Y:S03]  /*4da0*/  STL [R1+0x1c], R3 ;  /* 0x00001c0301007387 */ /* 0x0205e60000100800 */
[----:B------:R-:W-:-:S05]  /*4db0*/  LOP3.LUT R2, R2, 0xfffffff8, RZ, 0xc0, !PT ;  /* 0xfffffff802027812 */ /* 0x000fca00078ec0ff */
[----:B------:R-:W-:Y:S02]  /*4dc0*/  IMAD.IADD R0, R0, 0x1, -R2 ;  /* 0x0000000100007824 */ /* 0x000fe400078e0a02 */
[----:B-1----:R-:W-:Y:S02]  /*4dd0*/  VIADD R4, R28, 0x1 ;  /* 0x000000011c047836 */ /* 0x002fe40000000000 */
[----:B--2---:R-:W-:-:S05]  /*4de0*/  IMAD.U32 R3, RZ, RZ, UR33 ;  /* 0x00000021ff037e24 */ /* 0x004fca000f8e00ff */
[----:B------:R-:W-:Y:S02]  /*4df0*/  IADD3 R2, R4, UR9, -R3 ;  /* 0x0000000904027c10 */ /* 0x000fe4000fffe803 */
[C---:B------:R-:W-:Y:S02]  /*4e00*/  LOP3.LUT P0, RZ, R0.reuse, 0x2, RZ, 0xc0, !PT ;  /* 0x0000000200ff7812 */ /* 0x040fe4000780c0ff */
[----:B------:R-:W-:Y:S01]  /*4e10*/  LOP3.LUT P2, RZ, R0, 0x4, RZ, 0xc0, !PT ;  /* 0x0000000400ff7812 */ /* 0x000fe2000784c0ff */
[----:B------:R1:W-:Y:S01]  /*4e20*/  STL [R1+0x34], R2 ;  /* 0x0000340201007387 */ /* 0x0003e20000100800 */
[C---:B------:R-:W-:Y:S02]  /*4e30*/  VIADD R0, R28.reuse, 0xffffffc0 ;  /* 0xffffffc01c007836 */ /* 0x040fe40000000000 */
[----:B------:R-:W-:-:S05]  /*4e40*/  IMAD.SHL.U32 R4, R28, 0x4, RZ ;  /* 0x000000041c047824 */ /* 0x000fca00078e00ff */
[----:B------:R2:W-:Y:S01]  /*4e50*/  STL [R1+0x30], R4 ;  /* 0x0000300401007387 */ /* 0x0005e20000100800 */
[----:B-1----:R-:W-:-:S05]  /*4e60*/  VIADD R2, R219, 0x2000 ;  /* 0x00002000db027836 */ /* 0x002fca0000000000 */
[----:B------:R-:W-:Y:S02]  /*4e70*/  SEL R211, R2, R219, !P1 ;  /* 0x000000db02d37207 */ /* 0x000fe40004800000 */
[----:B------:R-:W-:Y:S02]  /*4e80*/  SHF.R.S32.HI R2, RZ, 0x1f, R0 ;  /* 0x0000001fff027819 */ /* 0x000fe40000011400 */
[----:B--2---:R-:W-:Y:S02]  /*4e90*/  SHF.L.U64.HI R4, R28, 0x2, R24 ;  /* 0x000000021c047819 */ /* 0x004fe40000010218 */
[C---:B------:R-:W-:Y:S01]  /*4ea0*/  SHF.L.U64.HI R2, R0.reuse, 0x2, R2 ;  /* 0x0000000200027819 */ /* 0x040fe20000010202 */
[----:B------:R-:W-:Y:S02]  /*4eb0*/  IMAD.SHL.U32 R0, R0, 0x4, RZ ;  /* 0x0000000400007824 */ /* 0x000fe400078e00ff */
[----:B------:R1:W-:Y:S04]  /*4ec0*/  STL [R1+0x2c], R4 ;  /* 0x00002c0401007387 */ /* 0x0003e80000100800 */
[----:B------:R1:W-:Y:S04]  /*4ed0*/  STL [R1+0x28], R2 ;  /* 0x0000280201007387 */ /* 0x0003e80000100800 */
[----:B------:R1:W-:Y:S01]  /*4ee0*/  STL [R1+0x24], R0 ;  /* 0x0000240001007387 */ /* 0x0003e20000100800 */
[----:B------:R-:W-:Y:S01]  /*4ef0*/  VIADD R3, R218, 0x2000 ;  /* 0x00002000da037836 */ /* 0x000fe20000000000 */
[----:B------:R-:W-:-:S04]  /*4f00*/  LEA R211, R211, UR4, 0x1 ;  /* 0x00000004d3d37c11 */ /* 0x000fc8000f8e08ff */
[----:B------:R-:W-:Y:S02]  /*4f10*/  SEL R3, R3, R218, !P1 ;  /* 0x000000da03037207 */ /* 0x000fe40004800000 */
[----:B------:R-:W-:Y:S02]  /*4f20*/  SEL R217, R217, 0xffffffe0, !P0 ;  /* 0xffffffe0d9d97807 */ /* 0x000fe40004000000 */
[----:B------:R-:W-:Y:S02]  /*4f30*/  LEA R210, R3, UR4, 0x1 ;  /* 0x0000000403d27c11 */ /* 0x000fe4000f8e08ff */
[----:B------:R-:W-:-:S07]  /*4f40*/  SEL R216, R216, 0xffffffc0, !P2 ;  /* 0xffffffc0d8d87807 */ /* 0x000fce0005000000 */
.L_x_767:
[----:B------:R-:W0:Y:S01]  /*4f50*/  LDGDEPBAR ;  /* 0x00000000000079af */ /* 0x000e220000000000 */
[C---:B-1----:R-:W-:Y:S01]  /*4f60*/  IADD3 R0, R211.reuse, R217, RZ ;  /* 0x000000d9d3007210 */ /* 0x042fe20007ffe0ff */
[----:B------:R-:W-:Y:S01]  /*4f70*/  USHF.L.U32 UR11, UR8, 0x6, URZ ;  /* 0x00000006080b7899 */ /* 0x000fe2000800063f */
[-C--:B------:R-:W-:Y:S02]  /*4f80*/  IADD3 R3, R211, R216.reuse, RZ ;  /* 0x000000d8d3037210 */ /* 0x080fe40007ffe0ff */
[----:B------:R-:W2:Y:S01]  /*4f90*/  LDL R207, [R1+0x34] ;  /* 0x0000340001cf7983 */ /* 0x000ea20000100800 */
[----:B------:R-:W-:Y:S01]  /*4fa0*/  IADD3 R2, R0, R216, RZ ;  /* 0x000000d800027210 */ /* 0x000fe20007ffe0ff */
[----:B------:R-:W-:Y:S03]  /*4fb0*/  USHF.L.U32 UR16, UR18, 0x7, URZ ;  /* 0x0000000712107899 */ /* 0x000fe6000800063f */
[----:B------:R-:W3:Y:S01]  /*4fc0*/  LDL R206, [R1+0x40] ;  /* 0x0000400001ce7983 */ /* 0x000ee20000100800 */
[----:B------:R-:W-:Y:S02]  /*4fd0*/  UISETP.GE.AND UP0, UPT, UR11, UR20, UPT ;  /* 0x000000140b00728c */ /* 0x000fe4000bf06270 */
[----:B------:R-:W-:Y:S02]  /*4fe0*/  UIADD3 UR16, UR16, 0x80, URZ ;  /* 0x0000008010107890 */ /* 0x000fe4000fffe03f */
[----:B------:R-:W4:Y:S01]  /*4ff0*/  LDL R205, [R1+0x18] ;  /* 0x0000180001cd7983 */ /* 0x000f220000100800 */
[----:B------:R-:W-:Y:S02]  /*5000*/  UISETP.GT.AND UP3, UPT, UR8, UR17, UPT ;  /* 0x000000110800728c */ /* 0x000fe4000bf64270 */
[----:B------:R-:W-:Y:S02]  /*5010*/  UISETP.LT.AND UP0, UPT, UR16, UR9, UP0 ;  /* 0x000000091000728c */ /* 0x000fe40008701270 */
[----:B------:R-:W2:Y:S05]  /*5020*/  LDL R204, [R1+0x1c] ;  /* 0x00001c0001cc7983 */ /* 0x000eaa0000100800 */
[----:B------:R-:W-:Y:S01]  /*5030*/  STL [R1+0x94], R51 ;  /* 0x0000943301007387 */ /* 0x000fe20000100800 */
[----:B------:R-:W-:Y:S04]  /*5040*/  PLOP3.LUT P0, PT, PT, PT, UP0, 0x80, 0x0 ;  /* 0x000000000000781c */ /* 0x000fe80003f0f008 */
[----:B------:R-:W-:Y:S05]  /*5050*/  STL [R1+0x90], R50 ;  /* 0x0000903201007387 */ /* 0x000fea0000100800 */
        /* <DEDUP_REMOVED lines=13> */
[----:B------:R-:W-:Y:S01]  /*5130*/  STL [R1+0x58], R36 ;  /* 0x0000582401007387 */ /* 0x000fe20000100800 */
[----:B--2---:R-:W-:Y:S01]  /*5140*/  FSETP.NEU.FTZ.AND P1, PT, R204, -INF , PT ;  /* 0xff800000cc00780b */ /* 0x004fe20003f3d000 */
[----:B------:R-:W-:Y:S04]  /*5150*/  DEPBAR.LE SB0, 0x0 ;  /* 0x000080000000791a */ /* 0x000fe80000000000 */
[----:B------:R-:W-:Y:S01]  /*5160*/  BAR.SYNC.DEFER_BLOCKING 0x0 ;  /* 0x0000000000007b1d */ /* 0x000fe20000010000 */
[----:B----4-:R-:W-:Y:S05]  /*5170*/  FSETP.NEU.FTZ.AND P3, PT, R205, -INF , PT ;  /* 0xff800000cd00780b */ /* 0x010fea0003f7d000 */
[----:B------:R-:W-:Y:S05]  /*5180*/  LDSM.16.M88.4 R32, [R211] ;  /* 0x00000000d320783b */ /* 0x000fea0000000200 */
[----:B------:R-:W1:Y:S05]  /*5190*/  LDSM.16.M88.4 R16, [R213+UR4+0xc000] ;  /* 0x00c00004d510783b */ /* 0x000e6a0008000200 */
[----:B------:R-:W2:Y:S05]  /*51a0*/  LDSM.16.M88.4 R28, [R211+0x1000] ;  /* 0x00100000d31c783b */ /* 0x000eaa0000000200 */
[----:B------:R-:W4:Y:S05]  /*51b0*/  LDSM.16.M88.4 R164, [R213+UR4+0xc800] ;  /* 0x00c80004d5a4783b */ /* 0x000f2a0008000200 */
[----:B------:R-:W-:Y:S05]  /*51c0*/  LDSM.16.M88.4 R168, [R0] ;  /* 0x0000000000a8783b */ /* 0x000fea0000000200 */
[----:B------:R-:W3:Y:S05]  /*51d0*/  LDSM.16.M88.4 R172, [R212] ;  /* 0x00000000d4ac783b */ /* 0x000eea0000000200 */
[----:B------:R-:W3:Y:S05]  /*51e0*/  LDSM.16.M88.4 R176, [R0+0x1000] ;  /* 0x0010000000b0783b */ /* 0x000eea0000000200 */
[----:B------:R-:W3:Y:S05]  /*51f0*/  LDSM.16.M88.4 R180, [R212+0x800] ;  /* 0x00080000d4b4783b */ /* 0x000eea0000000200 */
[----:B------:R-:W-:Y:S01]  /*5200*/  LDSM.16.M88.4 R184, [R3] ;  /* 0x0000000003b8783b */ /* 0x000fe20000000200 */
[-C--:B-1----:R-:W-:Y:S04]  /*5210*/  HMMA.16816.F32.BF16 R4, R32, R16.reuse, RZ ;  /* 0x000000102004723c */ /* 0x082fe800000418ff */
[----:B------:R-:W1:Y:S02]  /*5220*/  LDSM.16.M88.4 R188, [R215] ;  /* 0x00000000d7bc783b */ /* 0x000e640000000200 */
[C---:B--2---:R-:W-:Y:S03]  /*5230*/  HMMA.16816.F32.BF16 R8, R28.reuse, R16, RZ ;  /* 0x000000101c08723c */ /* 0x044fe600000418ff */
[----:B------:R-:W-:Y:S03]  /*5240*/  LDSM.16.M88.4 R192, [R215+0x800] ;  /* 0x00080000d7c0783b */ /* 0x000fe60000000200 */
[-C--:B------:R-:W-:Y:S02]  /*5250*/  HMMA.16816.F32.BF16 R12, R28, R18.reuse, RZ ;  /* 0x000000121c0c723c */ /* 0x080fe400000418ff */
[----:B------:R-:W-:Y:S04]  /*5260*/  LDSM.16.M88.4 R196, [R2] ;  /* 0x0000000002c4783b */ /* 0x000fe80000000200 */
[C---:B------:R-:W-:Y:S01]  /*5270*/  HMMA.16816.F32.BF16 R16, R32.reuse, R18, RZ ;  /* 0x000000122010723c */ /* 0x040fe200000418ff */
[----:B------:R-:W-:Y:S05]  /*5280*/  LDSM.16.M88.4 R200, [R214] ;  /* 0x00000000d6c8783b */ /* 0x000fea0000000200 */
[-C--:B----4-:R-:W-:Y:S06]  /*5290*/  HMMA.16816.F32.BF16 R20, R32, R164.reuse, RZ ;  /* 0x000000a42014723c */ /* 0x090fec00000418ff */
[C---:B------:R-:W-:Y:S06]  /*52a0*/  HMMA.16816.F32.BF16 R24, R28.reuse, R164, RZ ;  /* 0x000000a41c18723c */ /* 0x040fec00000418ff */
[-C--:B------:R-:W-:Y:S06]  /*52b0*/  HMMA.16816.F32.BF16 R28, R28, R166.reuse, RZ ;  /* 0x000000a61c1c723c */ /* 0x080fec00000418ff */
[----:B------:R-:W-:Y:S01]  /*52c0*/  HMMA.16816.F32.BF16 R32, R32, R166, RZ ;  /* 0x000000a62020723c */ /* 0x000fe200000418ff */
[----:B------:R-:W2:Y:S05]  /*52d0*/  LDSM.16.M88.4 R164, [R3+0x1000] ;  /* 0x0010000003a4783b */ /* 0x000eaa0000000200 */
[-C--:B---3--:R-:W-:Y:S06]  /*52e0*/  HMMA.16816.F32.BF16 R4, R168, R172.reuse, R4 ;  /* 0x000000aca804723c */ /* 0x088fec0000041804 */
[C---:B------:R-:W-:Y:S06]  /*52f0*/  HMMA.16816.F32.BF16 R8, R176.reuse, R172, R8 ;  /* 0x000000acb008723c */ /* 0x040fec0000041808 */
[-C--:B------:R-:W-:Y:S06]  /*5300*/  HMMA.16816.F32.BF16 R12, R176, R174.reuse, R12 ;  /* 0x000000aeb00c723c */ /* 0x080fec000004180c */
[C---:B------:R-:W-:Y:S01]  /*5310*/  HMMA.16816.F32.BF16 R16, R168.reuse, R174, R16 ;  /* 0x000000aea810723c */ /* 0x040fe20000041810 */
[----:B------:R-:W-:Y:S05]  /*5320*/  LDSM.16.M88.4 R172, [R214+0x800] ;  /* 0x00080000d6ac783b */ /* 0x000fea0000000200 */
[-C--:B------:R-:W-:Y:S06]  /*5330*/  HMMA.16816.F32.BF16 R20, R168, R180.reuse, R20 ;  /* 0x000000b4a814723c */ /* 0x080fec0000041814 */
[C---:B------:R-:W-:Y:S06]  /*5340*/  HMMA.16816.F32.BF16 R24, R176.reuse, R180, R24 ;  /* 0x000000b4b018723c */ /* 0x040fec0000041818 */
[-C--:B------:R-:W-:Y:S01]  /*5350*/  HMMA.16816.F32.BF16 R28, R176, R182.reuse, R28 ;  /* 0x000000b6b01c723c */ /* 0x080fe2000004181c */
[----:B------:R-:W-:Y:S05]  /*5360*/  LDSM.16.M88.4 R176, [R211+0x2000] ;  /* 0x00200000d3b0783b */ /* 0x000fea0000000200 */
[----:B------:R-:W-:Y:S01]  /*5370*/  HMMA.16816.F32.BF16 R32, R168, R182, R32 ;  /* 0x000000b6a820723c */ /* 0x000fe20000041820 */
[----:B------:R-:W3:Y:S05]  /*5380*/  LDSM.16.M88.4 R168, [R2+0x1000] ;  /* 0x0010000002a8783b */ /* 0x000eea0000000200 */
[-C--:B-1----:R-:W-:Y:S01]  /*5390*/  HMMA.16816.F32.BF16 R4, R184, R188.reuse, R4 ;  /* 0x000000bcb804723c */ /* 0x082fe20000041804 */
[----:B------:R-:W1:Y:S05]  /*53a0*/  LDSM.16.M88.4 R180, [R213+UR4+0x10000] ;  /* 0x01000004d5b4783b */ /* 0x000e6a0008000200 */
[C---:B--2---:R-:W-:Y:S06]  /*53b0*/  HMMA.16816.F32.BF16 R8, R164.reuse, R188, R8 ;  /* 0x000000bca408723c */ /* 0x044fec0000041808 */
[-C--:B------:R-:W-:Y:S06]  /*53c0*/  HMMA.16816.F32.BF16 R12, R164, R190.reuse, R12 ;  /* 0x000000bea40c723c */ /* 0x080fec000004180c */
[C---:B------:R-:W-:Y:S01]  /*53d0*/  HMMA.16816.F32.BF16 R16, R184.reuse, R190, R16 ;  /* 0x000000beb810723c */ /* 0x040fe20000041810 */
[----:B------:R-:W-:Y:S05]  /*53e0*/  LDSM.16.M88.4 R188, [R0+0x2000] ;  /* 0x0020000000bc783b */ /* 0x000fea0000000200 */
[-C--:B------:R-:W-:Y:S06]  /*53f0*/  HMMA.16816.F32.BF16 R20, R184, R192.reuse, R20 ;  /* 0x000000c0b814723c */ /* 0x080fec0000041814 */
[C---:B------:R-:W-:Y:S06]  /*5400*/  HMMA.16816.F32.BF16 R24, R164.reuse, R192, R24 ;  /* 0x000000c0a418723c */ /* 0x040fec0000041818 */
[-C--:B------:R-:W-:Y:S01]  /*5410*/  HMMA.16816.F32.BF16 R28, R164, R194.reuse, R28 ;  /* 0x000000c2a41c723c */ /* 0x080fe2000004181c */
[----:B------:R-:W2:Y:S05]  /*5420*/  LDSM.16.M88.4 R164, [R211+0x3000] ;  /* 0x00300000d3a4783b */ /* 0x000eaa0000000200 */
[----:B------:R-:W-:Y:S01]  /*5430*/  HMMA.16816.F32.BF16 R32, R184, R194, R32 ;  /* 0x000000c2b820723c */ /* 0x000fe20000041820 */
[----:B------:R-:W4:Y:S05]  /*5440*/  LDSM.16.M88.4 R184, [R213+UR4+0x10800] ;  /* 0x01080004d5b8783b */ /* 0x000f2a0008000200 */
[-C--:B------:R-:W-:Y:S01]  /*5450*/  HMMA.16816.F32.BF16 R4, R196, R200.reuse, R4 ;  /* 0x000000c8c404723c */ /* 0x080fe20000041804 */
[----:B------:R-:W4:Y:S05]  /*5460*/  LDSM.16.M88.4 R192, [R212+0x4000] ;  /* 0x00400000d4c0783b */ /* 0x000f2a0000000200 */
[C---:B---3--:R-:W-:Y:S06]  /*5470*/  HMMA.16816.F32.BF16 R8, R168.reuse, R200, R8 ;  /* 0x000000c8a808723c */ /* 0x048fec0000041808 */
[-C--:B------:R-:W-:Y:S06]  /*5480*/  HMMA.16816.F32.BF16 R12, R168, R202.reuse, R12 ;  /* 0x000000caa80c723c */ /* 0x080fec000004180c */
[C---:B------:R-:W-:Y:S01]  /*5490*/  HMMA.16816.F32.BF16 R16, R196.reuse, R202, R16 ;  /* 0x000000cac410723c */ /* 0x040fe20000041810 */
[----:B------:R-:W-:Y:S05]  /*54a0*/  LDSM.16.M88.4 R200, [R215+0x4000] ;  /* 0x00400000d7c8783b */ /* 0x000fea0000000200 */
[-C--:B------:R-:W-:Y:S06]  /*54b0*/  HMMA.16816.F32.BF16 R20, R196, R172.reuse, R20 ;  /* 0x000000acc414723c */ /* 0x080fec0000041814 */
[C---:B------:R-:W-:Y:S06]  /*54c0*/  HMMA.16816.F32.BF16 R24, R168.reuse, R172, R24 ;  /* 0x000000aca818723c */ /* 0x040fec0000041818 */
[-C--:B------:R-:W-:Y:S01]  /*54d0*/  HMMA.16816.F32.BF16 R28, R168, R174.reuse, R28 ;  /* 0x000000aea81c723c */ /* 0x080fe2000004181c */
[----:B------:R3:W4:Y:S05]  /*54e0*/  LDSM.16.M88.4 R168, [R0+0x3000] ;  /* 0x0030000000a8783b */ /* 0x00072a0000000200 */
[----:B------:R-:W-:Y:S01]  /*54f0*/  HMMA.16816.F32.BF16 R32, R196, R174, R32 ;  /* 0x000000aec420723c */ /* 0x000fe20000041820 */
[----:B------:R-:W4:Y:S05]  /*5500*/  LDSM.16.M88.4 R172, [R212+0x4800] ;  /* 0x00480000d4ac783b */ /* 0x000f2a0000000200 */
[-C--:B-1----:R-:W-:Y:S01]  /*5510*/  HMMA.16816.F32.BF16 R4, R176, R180.reuse, R4 ;  /* 0x000000b4b004723c */ /* 0x082fe20000041804 */
[----:B------:R-:W1:Y:S05]  /*5520*/  LDSM.16.M88.4 R196, [R3+0x2000] ;  /* 0x0020000003c4783b */ /* 0x000e6a0000000200 */
[C---:B--2---:R-:W-:Y:S06]  /*5530*/  HMMA.16816.F32.BF16 R8, R164.reuse, R180, R8 ;  /* 0x000000b4a408723c */ /* 0x044fec0000041808 */
[-C--:B------:R-:W-:Y:S01]  /*5540*/  HMMA.16816.F32.BF16 R12, R164, R182.reuse, R12 ;  /* 0x000000b6a40c723c */ /* 0x080fe2000004180c */
[----:B---3--:R-:W-:Y:S04]  /*5550*/  MOV R0, UR18 ;  /* 0x0000001200007c02 */ /* 0x008fe80008000f00 */
[----:B------:R-:W-:Y:S01]  /*5560*/  @!P0 LEA R0, R0, R206, 0x7 ;  /* 0x000000ce00008211 */ /* 0x000fe200078e38ff */
[C---:B------:R-:W-:Y:S01]  /*5570*/  HMMA.16816.F32.BF16 R16, R176.reuse, R182, R16 ;  /* 0x000000b6b010723c */ /* 0x040fe20000041810 */
[----:B------:R-:W-:Y:S05]  /*5580*/  LDSM.16.M88.4 R180, [R2+0x2000] ;  /* 0x0020000002b4783b */ /* 0x000fea0000000200 */
[-C--:B----4-:R-:W-:Y:S06]  /*5590*/  HMMA.16816.F32.BF16 R20, R176, R184.reuse, R20 ;  /* 0x000000b8b014723c */ /* 0x090fec0000041814 */
[C---:B------:R-:W-:Y:S06]  /*55a0*/  HMMA.16816.F32.BF16 R24, R164.reuse, R184, R24 ;  /* 0x000000b8a418723c */ /* 0x040fec0000041818 */
[-C--:B------:R-:W-:Y:S01]  /*55b0*/  HMMA.16816.F32.BF16 R28, R164, R186.reuse, R28 ;  /* 0x000000baa41c723c */ /* 0x080fe2000004181c */
[----:B------:R-:W2:Y:S05]  /*55c0*/  LDSM.16.M88.4 R164, [R3+0x3000] ;  /* 0x0030000003a4783b */ /* 0x000eaa0000000200 */
[----:B------:R-:W-:Y:S01]  /*55d0*/  HMMA.16816.F32.BF16 R32, R176, R186, R32 ;  /* 0x000000bab020723c */ /* 0x000fe20000041820 */
[----:B------:R-:W3:Y:S05]  /*55e0*/  LDSM.16.M88.4 R176, [R215+0x4800] ;  /* 0x00480000d7b0783b */ /* 0x000eea0000000200 */
[-C--:B------:R-:W-:Y:S01]  /*55f0*/  HMMA.16816.F32.BF16 R4, R188, R192.reuse, R4 ;  /* 0x000000c0bc04723c */ /* 0x080fe20000041804 */
[----:B------:R-:W4:Y:S05]  /*5600*/  LDSM.16.M88.4 R184, [R214+0x4000] ;  /* 0x00400000d6b8783b */ /* 0x000f2a0000000200 */
[C---:B------:R-:W-:Y:S06]  /*5610*/  HMMA.16816.F32.BF16 R8, R168.reuse, R192, R8 ;  /* 0x000000c0a808723c */ /* 0x040fec0000041808 */
[-C--:B------:R-:W-:Y:S06]  /*5620*/  HMMA.16816.F32.BF16 R12, R168, R194.reuse, R12 ;  /* 0x000000c2a80c723c */ /* 0x080fec000004180c */
[C---:B------:R-:W-:Y:S06]  /*5630*/  HMMA.16816.F32.BF16 R16, R188.reuse, R194, R16 ;  /* 0x000000c2bc10723c */ /* 0x040fec0000041810 */
[-C--:B------:R-:W-:Y:S06]  /*5640*/  HMMA.16816.F32.BF16 R20, R188, R172.reuse, R20 ;  /* 0x000000acbc14723c */ /* 0x080fec0000041814 */
[C---:B------:R-:W-:Y:S06]  /*5650*/  HMMA.16816.F32.BF16 R24, R168.reuse, R172, R24 ;  /* 0x000000aca818723c */ /* 0x040fec0000041818 */
[-C--:B------:R-:W-:Y:S01]  /*5660*/  HMMA.16816.F32.BF16 R28, R168, R174.reuse, R28 ;  /* 0x000000aea81c723c */ /* 0x080fe2000004181c */
[----:B------:R3:W4:Y:S05]  /*5670*/  LDSM.16.M88.4 R168, [R2+0x3000] ;  /* 0x0030000002a8783b */ /* 0x00072a0000000200 */
[----:B------:R-:W-:Y:S06]  /*5680*/  HMMA.16816.F32.BF16 R32, R188, R174, R32 ;  /* 0x000000aebc20723c */ /* 0x000fec0000041820 */
[-C--:B-1----:R-:W-:Y:S06]  /*5690*/  HMMA.16816.F32.BF16 R4, R196, R200.reuse, R4 ;  /* 0x000000c8c404723c */ /* 0x082fec0000041804 */
[C---:B--2---:R-:W-:Y:S06]  /*56a0*/  HMMA.16816.F32.BF16 R8, R164.reuse, R200, R8 ;  /* 0x000000c8a408723c */ /* 0x044fec0000041808 */
[-C--:B------:R-:W-:Y:S05]  /*56b0*/  HMMA.16816.F32.BF16 R12, R164, R202.reuse, R12 ;  /* 0x000000caa40c723c */ /* 0x080fea000004180c */
[----:B---3--:R-:W-:Y:S01]  /*56c0*/  @!P0 VIADD R2, R0, 0x1 ;  /* 0x0000000100028836 */ /* 0x008fe20000000000 */
[C---:B------:R-:W-:Y:S06]  /*56d0*/  HMMA.16816.F32.BF16 R16, R196.reuse, R202, R16 ;  /* 0x000000cac410723c */ /* 0x040fec0000041810 */
[-C--:B------:R-:W-:Y:S06]  /*56e0*/  HMMA.16816.F32.BF16 R20, R196, R176.reuse, R20 ;  /* 0x000000b0c414723c */ /* 0x080fec0000041814 */
[C---:B------:R-:W-:Y:S06]  /*56f0*/  HMMA.16816.F32.BF16 R24, R164.reuse, R176, R24 ;  /* 0x000000b0a418723c */ /* 0x040fec0000041818 */
[-C--:B------:R-:W-:Y:S06]  /*5700*/  HMMA.16816.F32.BF16 R28, R164, R178.reuse, R28 ;  /* 0x000000b2a41c723c */ /* 0x080fec000004181c */
[----:B------:R-:W-:Y:S06]  /*5710*/  HMMA.16816.F32.BF16 R32, R196, R178, R32 ;  /* 0x000000b2c420723c */ /* 0x000fec0000041820 */
[-C--:B----4-:R-:W-:Y:S06]  /*5720*/  HMMA.16816.F32.BF16 R4, R180, R184.reuse, R4 ;  /* 0x000000b8b404723c */ /* 0x090fec0000041804 */
[C---:B------:R-:W-:Y:S06]  /*5730*/  HMMA.16816.F32.BF16 R8, R168.reuse, R184, R8 ;  /* 0x000000b8a808723c */ /* 0x040fec0000041808 */
[-C--:B------:R-:W-:Y:S06]  /*5740*/  HMMA.16816.F32.BF16 R12, R168, R186.reuse, R12 ;  /* 0x000000baa80c723c */ /* 0x080fec000004180c */
[C---:B------:R-:W-:Y:S06]  /*5750*/  HMMA.16816.F32.BF16 R16, R180.reuse, R186, R16 ;  /* 0x000000bab410723c */ /* 0x040fec0000041810 */
[----:B------:R-:W-:Y:S01]  /*5760*/  FMUL.FTZ R4, R4, UR5 ;  /* 0x0000000504047c20 */ /* 0x000fe20008410000 */
[----:B------:R-:W-:Y:S01]  /*5770*/  FMUL.FTZ R5, R5, UR5 ;  /* 0x0000000505057c20 */ /* 0x000fe20008410000 */
[----:B------:R-:W-:Y:S02]  /*5780*/  FMUL.FTZ R6, R6, UR5 ;  /* 0x0000000506067c20 */ /* 0x000fe40008410000 */
[----:B------:R-:W1:Y:S01]  /*5790*/  MUFU.TANH R242, R4 ;  /* 0x0000000400f27308 */ /* 0x000e620000002400 */
[----:B------:R-:W-:Y:S01]  /*57a0*/  FMUL.FTZ R7, R7, UR5 ;  /* 0x0000000507077c20 */ /* 0x000fe20008410000 */
[----:B------:R-:W-:Y:S01]  /*57b0*/  FMUL.FTZ R11, R11, UR5 ;  /* 0x000000050b0b7c20 */ /* 0x000fe20008410000 */
[----:B------:R-:W-:Y:S01]  /*57c0*/  FMUL.FTZ R10, R10, UR5 ;  /* 0x000000050a0a7c20 */ /* 0x000fe20008410000 */
[----:B------:R-:W-:Y:S01]  /*57d0*/  FMUL.FTZ R9, R9, UR5 ;  /* 0x0000000509097c20 */ /* 0x000fe20008410000 */
[----:B------:R-:W-:Y:S05]  /*57e0*/  FMUL.FTZ R8, R8, UR5 ;  /* 0x0000000508087c20 */ /* 0x000fea0008410000 */
[----:B------:R-:W-:Y:S01]  /*57f0*/  MUFU.TANH R198, R11 ;  /* 0x0000000b00c67308 */ /* 0x000fe20000002400 */
[----:B------:R-:W-:Y:S01]  /*5800*/  FMUL.FTZ R14, R14, UR5 ;  /* 0x000000050e0e7c20 */ /* 0x000fe20008410000 */
[----:B------:R-:W-:Y:S01]  /*5810*/  FMUL.FTZ R15, R15, UR5 ;  /* 0x000000050f0f7c20 */ /* 0x000fe20008410000 */
[----:B------:R-:W-:Y:S01]  /*5820*/  FMUL.FTZ R12, R12, UR5 ;  /* 0x000000050c0c7c20 */ /* 0x000fe20008410000 */
[----:B------:R-:W-:Y:S01]  /*5830*/  FMUL.FTZ R13, R13, UR5 ;  /* 0x000000050d0d7c20 */ /* 0x000fe20008410000 */
[----:B------:R-:W-:Y:S01]  /*5840*/  FMUL.FTZ R16, R16, UR5 ;  /* 0x0000000510107c20 */ /* 0x000fe20008410000 */
[----:B------:R-:W-:Y:S04]  /*5850*/  FMUL.FTZ R18, R18, UR5 ;  /* 0x0000000512127c20 */ /* 0x000fe80008410000 */
[----:B------:R-:W2:Y:S01]  /*5860*/  MUFU.TANH R247, R5 ;  /* 0x0000000500f77308 */ /* 0x000ea20000002400 */
[----:B------:R-:W-:Y:S01]  /*5870*/  FMUL.FTZ R19, R19, UR5 ;  /* 0x0000000513137c20 */ /* 0x000fe20008410000 */
[----:B------:R-:W-:Y:S01]  /*5880*/  FMUL.FTZ R17, R17, UR5 ;  /* 0x0000000511117c20 */ /* 0x000fe20008410000 */
[----:B-1----:R-:W-:Y:S07]  /*5890*/  MOV R3, R242 ;  /* 0x000000f200037202 */ /* 0x002fee0000000f00 */
[----:B------:R1:W-:Y:S10]  /*58a0*/  MUFU.TANH R197, R14 ;  /* 0x0000000e00c57308 */ /* 0x0003f40000002400 */
[----:B------:R3:W-:Y:S10]  /*58b0*/  MUFU.TANH R246, R16 ;  /* 0x0000001000f67308 */ /* 0x0007f40000002400 */
[----:B------:R4:W-:Y:S01]  /*58c0*/  MUFU.TANH R193, R9 ;  /* 0x0000000900c17308 */ /* 0x0009e20000002400 */
[----:B-1----:R-:W2:Y:S09]  /*58d0*/  LDL R14, [R1+0x14] ;  /* 0x00001400010e7983 */ /* 0x002eb20000100800 */
[----:B------:R-:W-:Y:S01]  /*58e0*/  MUFU.TANH R43, R6 ;  /* 0x00000006002b7308 */ /* 0x000fe20000002400 */
[----:B---3--:R-:W3:Y:S09]  /*58f0*/  LDL R16, [R1+0x10] ;  /* 0x0000100001107983 */ /* 0x008ef20000100800 */
[----:B------:R1:W-:Y:S01]  /*5900*/  MUFU.TANH R195, R8 ;  /* 0x0000000800c37308 */ /* 0x0003e20000002400 */
[----:B----4-:R-:W-:Y:S05]  /*5910*/  FMUL.FTZ R9, R205, 1.4426950216293334961 ;  /* 0x3fb8aa3bcd097820 */ /* 0x010fea0000410000 */
[----:B------:R-:W-:Y:S04]  /*5920*/  FSEL R9, R9, RZ, P3 ;  /* 0x000000ff09097208 */ /* 0x000fe80001800000 */
[----:B------:R4:W2:Y:S10]  /*5930*/  MUFU.TANH R252, R7 ;  /* 0x0000000700fc7308 */ /* 0x0008b40000002400 */
[----:B------:R-:W-:Y:S01]  /*5940*/  MUFU.TANH R199, R10 ;  /* 0x0000000a00c77308 */ /* 0x000fe20000002400 */
[----:B-1----:R-:W-:Y:S01]  /*5950*/  FMUL.FTZ R8, R204, 1.4426950216293334961 ;  /* 0x3fb8aa3bcc087820 */ /* 0x002fe20000410000 */
[----:B------:R-:W-:Y:S04]  /*5960*/  MOV R204, 0x8 ;  /* 0x0000000800cc7802 */ /* 0x000fe80000000f00 */
[----:B------:R-:W-:Y:S04]  /*5970*/  FSEL R8, R8, RZ, P1 ;  /* 0x000000ff08087208 */ /* 0x000fe80000800000 */
[----:B------:R1:W-:Y:S01]  /*5980*/  MUFU.TANH R245, R17 ;  /* 0x0000001100f57308 */ /* 0x0003e20000002400 */
[----:B----4-:R-:W4:Y:S09]  /*5990*/  LDSM.16.M88.4 R4, [R214+0x4800] ;  /* 0x00480000d604783b */ /* 0x010f320000000200 */
[----:B------:R-:W-:Y:S10]  /*59a0*/  MUFU.TANH R196, R15 ;  /* 0x0000000f00c47308 */ /* 0x000ff40000002400 */
[----:B------:R-:W-:Y:S01]  /*59b0*/  MUFU.TANH R251, R18 ;  /* 0x0000001200fb7308 */ /* 0x000fe20000002400 */
[----:B-1----:R-:W-:Y:S09]  /*59c0*/  MOV R17, 0x20 ;  /* 0x0000002000117802 */ /* 0x002ff20000000f00 */
[----:B------:R2:W-:Y:S10]  /*59d0*/  MUFU.TANH R191, R12 ;  /* 0x0000000c00bf7308 */ /* 0x0005f40000002400 */
[----:B------:R-:W-:Y:S10]  /*59e0*/  MUFU.TANH R250, R19 ;  /* 0x0000001300fa7308 */ /* 0x000ff40000002400 */
[----:B------:R1:W1:Y:S01]  /*59f0*/  MUFU.TANH R190, R13 ;  /* 0x0000000d00be7308 */ /* 0x0002620000002400 */
[-C--:B----4-:R-:W-:Y:S03]  /*5a00*/  HMMA.16816.F32.BF16 R20, R180, R4.reuse, R20 ;  /* 0x00000004b414723c */ /* 0x090fe60000041814 */
[----:B--2---:R-:W-:Y:S03]  /*5a10*/  MOV R12, R247 ;  /* 0x000000f7000c7202 */ /* 0x004fe60000000f00 */
[C---:B------:R-:W-:Y:S06]  /*5a20*/  HMMA.16816.F32.BF16 R24, R168.reuse, R4, R24 ;  /* 0x00000004a818723c */ /* 0x040fec0000041818 */
[-C--:B------:R-:W-:Y:S05]  /*5a30*/  HMMA.16816.F32.BF16 R28, R168, R6.reuse, R28 ;  /* 0x00000006a81c723c */ /* 0x080fea000004181c */
[----:B------:R-:W-:Y:S01]  /*5a40*/  @!P0 IADD3 R4, R207, UR11, RZ ;  /* 0x0000000bcf048c10 */ /* 0x000fe2000fffe0ff */
[----:B------:R-:W-:Y:S01]  /*5a50*/  HMMA.16816.F32.BF16 R32, R180, R6, R32 ;  /* 0x00000006b420723c */ /* 0x000fe20000041820 */
[----:B-1----:R-:W-:Y:S04]  /*5a60*/  MOV R13, 0x28 ;  /* 0x00000028000d7802 */ /* 0x002fe80000000f00 */
[----:B------:R-:W-:Y:S01]  /*5a70*/  @!P0 VIMNMX R11, R4, UR9, PT ;  /* 0x00000009040b8c48 */ /* 0x000fe2000bfe0100 */
[----:B------:R-:W-:Y:S01]  /*5a80*/  FMUL.FTZ R20, R20, UR5 ;  /* 0x0000000514147c20 */ /* 0x000fe20008410000 */
[----:B------:R-:W-:Y:S01]  /*5a90*/  @!P0 VIADDMNMX R10, R4, R204, UR9, PT ;  /* 0x00000009040a8e46 */ /* 0x000fe2000b8001cc */
[----:B------:R-:W-:Y:S01]  /*5aa0*/  FMUL.FTZ R21, R21, UR5 ;  /* 0x0000000515157c20 */ /* 0x000fe20008410000 */
[CC--:B------:R-:W-:Y:S01]  /*5ab0*/  @!P0 ISETP.GE.AND P4, PT, R0.reuse, R11.reuse, PT ;  /* 0x0000000b0000820c */ /* 0x0c0fe20003f86270 */
[----:B------:R-:W-:Y:S01]  /*5ac0*/  MUFU.TANH R244, R20 ;  /* 0x0000001400f47308 */ /* 0x000fe20000002400 */
[----:B------:R-:W-:Y:S01]  /*5ad0*/  @!P0 ISETP.GE.AND P1, PT, R0, R10, PT ;  /* 0x0000000a0000820c */ /* 0x000fe20003f26270 */
[----:B------:R-:W-:Y:S01]  /*5ae0*/  FMUL.FTZ R22, R22, UR5 ;  /* 0x0000000516167c20 */ /* 0x000fe20008410000 */
[----:B------:R-:W-:Y:S01]  /*5af0*/  @!P0 FSEL R3, R242, -INF , !P4 ;  /* 0xff800000f2038808 */ /* 0x000fe20006000000 */
[----:B------:R-:W-:Y:S01]  /*5b00*/  FMUL.FTZ R23, R23, UR5 ;  /* 0x0000000517177c20 */ /* 0x000fe20008410000 */
[----:B------:R-:W-:Y:S01]  /*5b10*/  @!P0 ISETP.GE.AND P3, PT, R2, R11, PT ;  /* 0x0000000b0200820c */ /* 0x000fe20003f66270 */
[----:B------:R-:W-:Y:S01]  /*5b20*/  FMUL.FTZ R24, R24, UR5 ;  /* 0x0000000518187c20 */ /* 0x000fe20008410000 */
[----:B------:R-:W-:Y:S01]  /*5b30*/  MOV R5, R252 ;  /* 0x000000fc00057202 */ /* 0x000fe20000000f00 */
[--C-:B------:R-:W-:Y:S01]  /*5b40*/  FFMA.FTZ R3, R3, UR10, -R9.reuse ;  /* 0x0000000a03037c23 */ /* 0x100fe20008010809 */
[----:B------:R-:W-:Y:S01]  /*5b50*/  @!P0 FSEL R12, R247, -INF , !P3 ;  /* 0xff800000f70c8808 */ /* 0x000fe20005800000 */
[----:B------:R-:W-:Y:S01]  /*5b60*/  MUFU.TANH R243, R21 ;  /* 0x0000001500f37308 */ /* 0x000fe20000002400 */
[----:B------:R-:W-:Y:S01]  /*5b70*/  @!P0 ISETP.GE.AND P3, PT, R2, R10, PT ;  /* 0x0000000a0200820c */ /* 0x000fe20003f66270 */
[----:B------:R-:W-:Y:S01]  /*5b80*/  FMUL.FTZ R25, R25, UR5 ;  /* 0x0000000519197c20 */ /* 0x000fe20008410000 */
[----:B------:R-:W-:Y:S01]  /*5b90*/  MOV R6, R190 ;  /* 0x000000be00067202 */ /* 0x000fe20000000f00 */
[----:B------:R-:W-:Y:S01]  /*5ba0*/  FFMA.FTZ R12, R12, UR10, -R9 ;  /* 0x0000000a0c0c7c23 */ /* 0x000fe20008010809 */
[----:B------:R-:W-:Y:S01]  /*5bb0*/  @!P0 FSEL R5, R252, -INF , !P3 ;  /* 0xff800000fc058808 */ /* 0x000fe20005800000 */
[----:B------:R-:W-:Y:S01]  /*5bc0*/  FMUL.FTZ R26, R26, UR5 ;  /* 0x000000051a1a7c20 */ /* 0x000fe20008410000 */
[----:B------:R-:W-:Y:S03]  /*5bd0*/  FMUL.FTZ R27, R27, UR5 ;  /* 0x000000051b1b7c20 */ /* 0x000fe60008410000 */
[----:B------:R1:W2:Y:S01]  /*5be0*/  MUFU.EX2 R15, R3 ;  /* 0x00000003000f7308 */ /* 0x0002a20000000800 */
[----:B------:R-:W-:Y:S01]  /*5bf0*/  FMUL.FTZ R28, R28, UR5 ;  /* 0x000000051c1c7c20 */ /* 0x000fe20008410000 */
[----:B------:R-:W-:Y:S01]  /*5c00*/  FMUL.FTZ R29, R29, UR5 ;  /* 0x000000051d1d7c20 */ /* 0x000fe20008410000 */
[----:B------:R-:W-:Y:S01]  /*5c10*/  FMUL.FTZ R32, R32, UR5 ;  /* 0x0000000520207c20 */ /* 0x000fe20008410000 */
[----:B------:R-:W-:Y:S01]  /*5c20*/  FMUL.FTZ R33, R33, UR5 ;  /* 0x0000000521217c20 */ /* 0x000fe20008410000 */
[----:B------:R-:W-:Y:S01]  /*5c30*/  FMUL.FTZ R34, R34, UR5 ;  /* 0x0000000522227c20 */ /* 0x000fe20008410000 */
[----:B------:R-:W-:Y:S01]  /*5c40*/  FMUL.FTZ R35, R35, UR5 ;  /* 0x0000000523237c20 */ /* 0x000fe20008410000 */
[----:B------:R-:W-:Y:S03]  /*5c50*/  FMUL.FTZ R30, R30, UR5 ;  /* 0x000000051e1e7c20 */ /* 0x000fe60008410000 */
[----:B------:R4:W-:Y:S01]  /*5c60*/  MUFU.EX2 R51, R12 ;  /* 0x0000000c00337308 */ /* 0x0009e20000000800 */
[----:B------:R-:W-:Y:S01]  /*5c70*/  FMUL.FTZ R31, R31, UR5 ;  /* 0x000000051f1f7c20 */ /* 0x000fe20008410000 */
[----:B------:R-:W-:Y:S04]  /*5c80*/  MOV R180, 0x40 ;  /* 0x0000004000b47802 */ /* 0x000fe80000000f00 */
[----:B------:R-:W-:Y:S04]  /*5c90*/  SEL R216, R180, 0xffffffc0, !P2 ;  /* 0xffffffc0b4d87807 */ /* 0x000fe80005000000 */
[----:B------:R-:W3:Y:S01]  /*5ca0*/  MUFU.TANH R249, R22 ;  /* 0x0000001600f97308 */ /* 0x000ee20000002400 */
[----:B-1----:R-:W-:Y:S01]  /*5cb0*/  MOV R3, R43 ;  /* 0x0000002b00037202 */ /* 0x002fe20000000f00 */
[----:B------:R-:W3:Y:S01]  /*5cc0*/  LDL R180, [R1+0x30] ;  /* 0x0000300001b47983 */ /* 0x000ee20000100800 */
[----:B------:R-:W-:Y:S02]  /*5cd0*/  @!P0 FSEL R3, R43, -INF , !P1 ;  /* 0xff8000002b038808 */ /* 0x000fe40004800000 */
[----:B--2---:R-:W-:Y:S03]  /*5ce0*/  MOV R182, R15 ;  /* 0x0000000f00b67202 */ /* 0x004fe60000000f00 */
[--C-:B------:R-:W-:Y:S01]  /*5cf0*/  FFMA.FTZ R3, R3, UR10, -R8.reuse ;  /* 0x0000000a03037c23 */ /* 0x100fe20008010808 */
[----:B----4-:R-:W-:Y:S01]  /*5d00*/  MOV R12, R193 ;  /* 0x000000c1000c7202 */ /* 0x010fe20000000f00 */
[----:B------:R-:W1:Y:S10]  /*5d10*/  MUFU.TANH R248, R23 ;  /* 0x0000001700f87308 */ /* 0x000e740000002400 */
[----:B------:R2:W-:Y:S10]  /*5d20*/  MUFU.EX2 R44, R3 ;  /* 0x00000003002c7308 */ /* 0x0005f40000000800 */
[----:B------:R-:W4:Y:S10]  /*5d30*/  MUFU.TANH R187, R24 ;  /* 0x0000001800bb7308 */ /* 0x000f340000002400 */
[----:B------:R-:W4:Y:S01]  /*5d40*/  MUFU.TANH R186, R25 ;  /* 0x0000001900ba7308 */ /* 0x000f220000002400 */
[----:B--2---:R-:W-:Y:S01]  /*5d50*/  FFMA.FTZ R3, R5, UR10, -R8 ;  /* 0x0000000a05037c23 */ /* 0x004fe20008010808 */
[C---:B------:R-:W-:Y:S02]  /*5d60*/  @!P0 VIADDMNMX R5, R4.reuse, R17, UR9, PT ;  /* 0x0000000904058e46 */ /* 0x040fe4000b800111 */
[----:B------:R-:W-:Y:S02]  /*5d70*/  @!P0 VIADDMNMX R4, R4, R13, UR9, PT ;  /* 0x0000000904048e46 */ /* 0x000fe4000b80010d */
[----:B------:R-:W-:Y:S04]  /*5d80*/  @!P0 ISETP.GE.AND P4, PT, R0, R5, PT ;  /* 0x000000050000820c */ /* 0x000fe80003f86270 */
[----:B------:R3:W-:Y:S01]  /*5d90*/  MUFU.EX2 R42, R3 ;  /* 0x00000003002a7308 */ /* 0x0007e20000000800 */
[----:B------:R-:W-:Y:S02]  /*5da0*/  MOV R13, R195 ;  /* 0x000000c3000d7202 */ /* 0x000fe40000000f00 */
[----:B------:R-:W-:Y:S02]  /*5db0*/  @!P0 FSEL R13, R195, -INF , !P4 ;  /* 0xff800000c30d8808 */ /* 0x000fe40006000000 */
[CC--:B------:R-:W-:Y:S02]  /*5dc0*/  @!P0 ISETP.GE.AND P5, PT, R2.reuse, R5.reuse, PT ;  /* 0x000000050200820c */ /* 0x0c0fe40003fa6270 */
[-C--:B------:R-:W-:Y:S03]  /*5dd0*/  @!P0 ISETP.GE.AND P3, PT, R2, R4.reuse, PT ;  /* 0x000000040200820c */ /* 0x080fe60003f66270 */
[----:B------:R-:W2:Y:S01]  /*5de0*/  MUFU.TANH R194, R26 ;  /* 0x0000001a00c27308 */ /* 0x000ea20000002400 */
[----:B------:R-:W-:Y:S02]  /*5df0*/  @!P0 FSEL R12, R193, -INF , !P5 ;  /* 0xff800000c10c8808 */ /* 0x000fe40006800000 */
[----:B------:R-:W-:Y:S07]  /*5e00*/  @!P0 ISETP.GE.AND P4, PT, R0, R4, PT ;  /* 0x000000040000820c */ /* 0x000fee0003f86270 */
[----:B------:R-:W-:Y:S10]  /*5e10*/  MUFU.TANH R192, R27 ;  /* 0x0000001b00c07308 */ /* 0x000ff40000002400 */
[----:B------:R-:W2:Y:S10]  /*5e20*/  MUFU.TANH R185, R28 ;  /* 0x0000001c00b97308 */ /* 0x000eb40000002400 */
[----:B------:R-:W2:Y:S10]  /*5e30*/  MUFU.TANH R184, R29 ;  /* 0x0000001d00b87308 */ /* 0x000eb40000002400 */
[----:B-----5:R-:W2:Y:S10]  /*5e40*/  MUFU.TANH R235, R32 ;  /* 0x0000002000eb7308 */ /* 0x020eb40000002400 */
[----:B------:R-:W2:Y:S10]  /*5e50*/  MUFU.TANH R238, R33 ;  /* 0x0000002100ee7308 */ /* 0x000eb40000002400 */
[----:B------:R-:W-:Y:S10]  /*5e60*/  MUFU.TANH R241, R34 ;  /* 0x0000002200f17308 */ /* 0x000ff40000002400 */
[----:B------:R-:W2:Y:S10]  /*5e70*/  MUFU.TANH R240, R35 ;  /* 0x0000002300f07308 */ /* 0x000eb40000002400 */
[----:B------:R-:W-:Y:S10]  /*5e80*/  MUFU.TANH R189, R30 ;  /* 0x0000001e00bd7308 */ /* 0x000ff40000002400 */
[----:B------:R-:W2:Y:S01]  /*5e90*/  MUFU.TANH R188, R31 ;  /* 0x0000001f00bc7308 */ /* 0x000ea20000002400 */
[C---:B---3--:R-:W-:Y:S01]  /*5ea0*/  FMUL.FTZ R3, R16.reuse, 1.4426950216293334961 ;  /* 0x3fb8aa3b10037820 */ /* 0x048fe20000410000 */
[----:B------:R-:W-:Y:S04]  /*5eb0*/  FSETP.NEU.FTZ.AND P1, PT, R16, -INF , PT ;  /* 0xff8000001000780b */ /* 0x000fe80003f3d000 */
[----:B------:R-:W-:Y:S02]  /*5ec0*/  FSEL R3, R3, RZ, P1 ;  /* 0x000000ff03037208 */ /* 0x000fe40000800000 */
[C---:B------:R-:W-:Y:S01]  /*5ed0*/  FSETP.NEU.FTZ.AND P1, PT, R14.reuse, -INF , PT ;  /* 0xff8000000e00780b */ /* 0x040fe20003f3d000 */
[----:B------:R-:W-:Y:S02]  /*5ee0*/  FMUL.FTZ R14, R14, 1.4426950216293334961 ;  /* 0x3fb8aa3b0e0e7820 */ /* 0x000fe40000410000 */
[--C-:B------:R-:W-:Y:S01]  /*5ef0*/  FFMA.FTZ R2, R13, UR10, -R3.reuse ;  /* 0x0000000a0d027c23 */ /* 0x100fe20008010803 */
[----:B------:R-:W-:Y:S01]  /*5f00*/  FFMA.FTZ R12, R12, UR10, -R3 ;  /* 0x0000000a0c0c7c23 */ /* 0x000fe20008010803 */
[----:B------:R-:W-:Y:S01]  /*5f10*/  IMAD.MOV.U32 R13, RZ, RZ, R199 ;  /* 0x000000ffff0d7224 */ /* 0x000fe200078e00c7 */
[----:B------:R-:W-:Y:S01]  /*5f20*/  @!P0 FSEL R13, R199, -INF , !P4 ;  /* 0xff800000c70d8808 */ /* 0x000fe20006000000 */
[----:B------:R3:W-:Y:S10]  /*5f30*/  MUFU.EX2 R226, R2 ;  /* 0x0000000200e27308 */ /* 0x0007f40000000800 */
[----:B------:R1:W2:Y:S01]  /*5f40*/  MUFU.EX2 R225, R12 ;  /* 0x0000000c00e17308 */ /* 0x0002a20000000800 */
[----:B---3--:R-:W-:Y:S02]  /*5f50*/  FSEL R2, R14, RZ, P1 ;  /* 0x000000ff0e027208 */ /* 0x008fe40000800000 */
[----:B------:R-:W-:Y:S02]  /*5f60*/  MOV R14, R198 ;  /* 0x000000c6000e7202 */ /* 0x000fe40000000f00 */
[----:B------:R-:W-:Y:S01]  /*5f70*/  @!P0 FSEL R14, R198, -INF , !P3 ;  /* 0xff800000c60e8808 */ /* 0x000fe20005800000 */
[--C-:B-1----:R-:W-:Y:S01]  /*5f80*/  FFMA.FTZ R12, R13, UR10, -R2.reuse ;  /* 0x0000000a0d0c7c23 */ /* 0x102fe20008010802 */
[----:B------:R-:W-:Y:S03]  /*5f90*/  @!P0 IADD3 R13, R0, 0x8, RZ ;  /* 0x00000008000d8810 */ /* 0x000fe60007ffe0ff */
[----:B------:R1:W-:Y:S01]  /*5fa0*/  MUFU.EX2 R230, R12 ;  /* 0x0000000c00e67308 */ /* 0x0003e20000000800 */
[C---:B------:R-:W-:Y:S02]  /*5fb0*/  @!P0 ISETP.GE.AND P1, PT, R13.reuse, R5, PT ;  /* 0x000000050d00820c */ /* 0x040fe40003f26270 */
[-C--:B------:R-:W-:Y:S01]  /*5fc0*/  @!P0 ISETP.GE.AND P3, PT, R13, R4.reuse, PT ;  /* 0x000000040d00820c */ /* 0x080fe20003f66270 */
[----:B-1----:R-:W-:Y:S01]  /*5fd0*/  FFMA.FTZ R12, R14, UR10, -R2 ;  /* 0x0000000a0e0c7c23 */ /* 0x002fe20008010802 */
[----:B------:R-:W-:Y:S02]  /*5fe0*/  MOV R14, R191 ;  /* 0x000000bf000e7202 */ /* 0x000fe40000000f00 */
[----:B------:R-:W-:Y:S03]  /*5ff0*/  @!P0 FSEL R14, R191, -INF , !P1 ;  /* 0xff800000bf0e8808 */ /* 0x000fe60004800000 */
[----:B------:R1:W-:Y:S02]  /*6000*/  MUFU.EX2 R229, R12 ;  /* 0x0000000c00e57308 */ /* 0x0003e40000000800 */
[--C-:B------:R-:W-:Y:S01]  /*6010*/  FFMA.FTZ R7, R14, UR10, -R3.reuse ;  /* 0x0000000a0e077c23 */ /* 0x100fe20008010803 */
[----:B------:R-:W-:Y:S07]  /*6020*/  IMAD.MOV.U32 R14, RZ, RZ, R196 ;  /* 0x000000ffff0e7224 */ /* 0x000fee00078e00c4 */
[----:B------:R3:W-:Y:S01]  /*6030*/  MUFU.EX2 R207, R7 ;  /* 0x0000000700cf7308 */ /* 0x0007e20000000800 */
[----:B-1----:R-:W-:Y:S04]  /*6040*/  @!P0 IADD3 R12, R0, 0x9, RZ ;  /* 0x00000009000c8810 */ /* 0x002fe80007ffe0ff */
[----:B------:R-:W-:Y:S04]  /*6050*/  @!P0 ISETP.GE.AND P1, PT, R12, R5, PT ;  /* 0x000000050c00820c */ /* 0x000fe80003f26270 */
[----:B------:R-:W-:Y:S02]  /*6060*/  @!P0 FSEL R6, R190, -INF , !P1 ;  /* 0xff800000be068808 */ /* 0x000fe40004800000 */
[----:B---3--:R-:W-:Y:S02]  /*6070*/  MOV R7, R197 ;  /* 0x000000c500077202 */ /* 0x008fe40000000f00 */
[----:B------:R-:W-:Y:S01]  /*6080*/  @!P0 FSEL R7, R197, -INF , !P3 ;  /* 0xff800000c5078808 */ /* 0x000fe20005800000 */
[----:B------:R-:W-:Y:S01]  /*6090*/  FFMA.FTZ R6, R6, UR10, -R3 ;  /* 0x0000000a06067c23 */ /* 0x000fe20008010803 */
[----:B------:R-:W-:Y:S03]  /*60a0*/  @!P0 ISETP.GE.AND P1, PT, R12, R4, PT ;  /* 0x000000040c00820c */ /* 0x000fe60003f26270 */
[----:B------:R1:W-:Y:S01]  /*60b0*/  MUFU.EX2 R206, R6 ;  /* 0x0000000600ce7308 */ /* 0x0003e20000000800 */
[----:B------:R-:W-:Y:S02]  /*60c0*/  @!P0 FSEL R14, R196, -INF , !P1 ;  /* 0xff800000c40e8808 */ /* 0x000fe40004800000 */
[----:B------:R-:W-:Y:S01]  /*60d0*/  @!P0 ISETP.GE.AND P1, PT, R13, R11, PT ;  /* 0x0000000b0d00820c */ /* 0x000fe20003f26270 */
[--C-:B-1----:R-:W-:Y:S01]  /*60e0*/  FFMA.FTZ R6, R7, UR10, -R2.reuse ;  /* 0x0000000a07067c23 */ /* 0x102fe20008010802 */
[----:B------:R-:W-:Y:S05]  /*60f0*/  MOV R7, R245 ;  /* 0x000000f500077202 */ /* 0x000fea0000000f00 */
[----:B------:R1:W-:Y:S02]  /*6100*/  MUFU.EX2 R228, R6 ;  /* 0x0000000600e47308 */ /* 0x0003e40000000800 */
[----:B-1----:R-:W-:Y:S01]  /*6110*/  FFMA.FTZ R6, R14, UR10, -R2 ;  /* 0x0000000a0e067c23 */ /* 0x002fe20008010802 */
[----:B------:R-:W-:Y:S07]  /*6120*/  IMAD.MOV.U32 R14, RZ, RZ, R243 ;  /* 0x000000ffff0e7224 */ /* 0x000fee00078e00f3 */
[----:B------:R1:W-:Y:S02]  /*6130*/  MUFU.EX2 R227, R6 ;  /* 0x0000000600e37308 */ /* 0x0003e40000000800 */
[----:B-1----:R-:W-:Y:S02]  /*6140*/  MOV R6, R246 ;  /* 0x000000f600067202 */ /* 0x002fe40000000f00 */
[----:B------:R-:W-:Y:S02]  /*6150*/  @!P0 FSEL R6, R246, -INF , !P1 ;  /* 0xff800000f6068808 */ /* 0x000fe40004800000 */
[----:B------:R-:W-:Y:S03]  /*6160*/  @!P0 ISETP.GE.AND P1, PT, R12, R11, PT ;  /* 0x0000000b0c00820c */ /* 0x000fe60003f26270 */
[--C-:B------:R-:W-:Y:S01]  /*6170*/  FFMA.FTZ R6, R6, UR10, -R9.reuse ;  /* 0x0000000a06067c23 */ /* 0x100fe20008010809 */
[----:B------:R-:W-:Y:S02]  /*6180*/  @!P0 FSEL R7, R245, -INF , !P1 ;  /* 0xff800000f5078808 */ /* 0x000fe40004800000 */
[----:B------:R-:W-:Y:S01]  /*6190*/  @!P0 ISETP.GE.AND P1, PT, R13, R10, PT ;  /* 0x0000000a0d00820c */ /* 0x000fe20003f26270 */
[----:B------:R1:W-:Y:S01]  /*61a0*/  MUFU.EX2 R50, R6 ;  /* 0x0000000600327308 */ /* 0x0003e20000000800 */
[----:B------:R-:W-:Y:S01]  /*61b0*/  MOV R13, R244 ;  /* 0x000000f4000d7202 */ /* 0x000fe20000000f00 */
[--C-:B------:R-:W-:Y:S08]  /*61c0*/  FFMA.FTZ R7, R7, UR10, -R9.reuse ;  /* 0x0000000a07077c23 */ /* 0x100ff00008010809 */
[----:B------:R3:W2:Y:S01]  /*61d0*/  MUFU.EX2 R49, R7 ;  /* 0x0000000700317308 */ /* 0x0006a20000000800 */
[----:B-1----:R-:W-:Y:S02]  /*61e0*/  MOV R6, R251 ;  /* 0x000000fb00067202 */ /* 0x002fe40000000f00 */
[----:B------:R-:W-:Y:S02]  /*61f0*/  @!P0 FSEL R6, R251, -INF , !P1 ;  /* 0xff800000fb068808 */ /* 0x000fe40004800000 */
[----:B------:R-:W-:Y:S02]  /*6200*/  @!P0 ISETP.GE.AND P1, PT, R12, R10, PT ;  /* 0x0000000a0c00820c */ /* 0x000fe40003f26270 */
[----:B------:R-:W-:Y:S01]  /*6210*/  MOV R12, R250 ;  /* 0x000000fa000c7202 */ /* 0x000fe20000000f00 */
[--C-:B------:R-:W-:Y:S01]  /*6220*/  FFMA.FTZ R6, R6, UR10, -R8.reuse ;  /* 0x0000000a06067c23 */ /* 0x100fe20008010808 */
[----:B------:R-:W-:Y:S02]  /*6230*/  @!P0 FSEL R12, R250, -INF , !P1 ;  /* 0xff800000fa0c8808 */ /* 0x000fe40004800000 */
[----:B---3--:R-:W-:Y:S01]  /*6240*/  @!P0 IADD3 R7, R0, 0x10, RZ ;  /* 0x0000001000078810 */ /* 0x008fe20007ffe0ff */
[----:B------:R1:W-:Y:S02]  /*6250*/  MUFU.EX2 R41, R6 ;  /* 0x0000000600297308 */ /* 0x0003e40000000800 */
[--C-:B------:R-:W-:Y:S01]  /*6260*/  FFMA.FTZ R12, R12, UR10, -R8.reuse ;  /* 0x0000000a0c0c7c23 */ /* 0x100fe20008010808 */
[-C--:B------:R-:W-:Y:S04]  /*6270*/  @!P0 ISETP.GE.AND P1, PT, R7, R11.reuse, PT ;  /* 0x0000000b0700820c */ /* 0x080fe80003f26270 */
[----:B------:R-:W-:Y:S03]  /*6280*/  @!P0 FSEL R13, R244, -INF , !P1 ;  /* 0xff800000f40d8808 */ /* 0x000fe60004800000 */
[----:B------:R3:W2:Y:S01]  /*6290*/  MUFU.EX2 R40, R12 ;  /* 0x0000000c00287308 */ /* 0x0006a20000000800 */
[----:B-1----:R-:W-:Y:S04]  /*62a0*/  @!P0 IADD3 R6, R0, 0x11, RZ ;  /* 0x0000001100068810 */ /* 0x002fe80007ffe0ff */
[----:B------:R-:W-:Y:S01]  /*62b0*/  @!P0 ISETP.GE.AND P1, PT, R6, R11, PT ;  /* 0x0000000b0600820c */ /* 0x000fe20003f26270 */
[--C-:B---3--:R-:W-:Y:S03]  /*62c0*/  FFMA.FTZ R12, R13, UR10, -R9.reuse ;  /* 0x0000000a0d0c7c23 */ /* 0x108fe60008010809 */
[----:B------:R-:W-:Y:S02]  /*62d0*/  @!P0 FSEL R14, R243, -INF , !P1 ;  /* 0xff800000f30e8808 */ /* 0x000fe40004800000 */
[-C--:B------:R-:W-:Y:S01]  /*62e0*/  @!P0 ISETP.GE.AND P1, PT, R7, R10.reuse, PT ;  /* 0x0000000a0700820c */ /* 0x080fe20003f26270 */
[----:B------:R1:W-:Y:S02]  /*62f0*/  MUFU.EX2 R48, R12 ;  /* 0x0000000c00307308 */ /* 0x0003e40000000800 */
[----:B------:R-:W-:Y:S08]  /*6300*/  FFMA.FTZ R13, R14, UR10, -R9 ;  /* 0x0000000a0e0d7c23 */ /* 0x000ff00008010809 */
[----:B------:R3:W-:Y:S01]  /*6310*/  MUFU.EX2 R47, R13 ;  /* 0x0000000d002f7308 */ /* 0x0007e20000000800 */
[----:B-1----:R-:W-:Y:S02]  /*6320*/  MOV R12, R249 ;  /* 0x000000f9000c7202 */ /* 0x002fe40000000f00 */
[----:B------:R-:W-:Y:S02]  /*6330*/  @!P0 FSEL R12, R249, -INF , !P1 ;  /* 0xff800000f90c8808 */ /* 0x000fe40004800000 */
[----:B------:R-:W-:Y:S03]  /*6340*/  @!P0 ISETP.GE.AND P1, PT, R6, R10, PT ;  /* 0x0000000a0600820c */ /* 0x000fe60003f26270 */
[--C-:B------:R-:W-:Y:S01]  /*6350*/  FFMA.FTZ R12, R12, UR10, -R8.reuse ;  /* 0x0000000a0c0c7c23 */ /* 0x100fe20008010808 */
[----:B---3--:R-:W-:Y:S02]  /*6360*/  MOV R13, R248 ;  /* 0x000000f8000d7202 */ /* 0x008fe40000000f00 */
[----:B------:R-:W-:Y:S01]  /*6370*/  @!P0 FSEL R13, R248, -INF , !P1 ;  /* 0xff800000f80d8808 */ /* 0x000fe20004800000 */
[----:B------:R4:W-:Y:S01]  /*6380*/  MUFU.EX2 R39, R12 ;  /* 0x0000000c00277308 */ /* 0x0009e20000000800 */
[----:B------:R-:W-:Y:S03]  /*6390*/  @!P0 ISETP.GE.AND P1, PT, R7, R5, PT ;  /* 0x000000050700820c */ /* 0x000fe60003f26270 */
[----:B------:R-:W-:Y:S06]  /*63a0*/  FFMA.FTZ R13, R13, UR10, -R8 ;  /* 0x0000000a0d0d7c23 */ /* 0x000fec0008010808 */
[----:B------:R1:W-:Y:S01]  /*63b0*/  MUFU.EX2 R38, R13 ;  /* 0x0000000d00267308 */ /* 0x0003e20000000800 */
[----:B----4-:R-:W-:Y:S02]  /*63c0*/  MOV R12, R187 ;  /* 0x000000bb000c7202 */ /* 0x010fe40000000f00 */
[----:B------:R-:W-:Y:S02]  /*63d0*/  @!P0 FSEL R12, R187, -INF , !P1 ;  /* 0xff800000bb0c8808 */ /* 0x000fe40004800000 */
[-C--:B------:R-:W-:Y:S03]  /*63e0*/  @!P0 ISETP.GE.AND P1, PT, R6, R5.reuse, PT ;  /* 0x000000050600820c */ /* 0x080fe60003f26270 */
[--C-:B------:R-:W-:Y:S01]  /*63f0*/  FFMA.FTZ R12, R12, UR10, -R3.reuse ;  /* 0x0000000a0c0c7c23 */ /* 0x100fe20008010803 */
[----:B-1----:R-:W-:Y:S02]  /*6400*/  MOV R13, R186 ;  /* 0x000000ba000d7202 */ /* 0x002fe40000000f00 */
[----:B------:R-:W-:Y:S01]  /*6410*/  @!P0 FSEL R13, R186, -INF , !P1 ;  /* 0xff800000ba0d8808 */ /* 0x000fe20004800000 */
[----:B------:R1:W-:Y:S01]  /*6420*/  MUFU.EX2 R202, R12 ;  /* 0x0000000c00ca7308 */ /* 0x0003e20000000800 */
[----:B------:R-:W-:Y:S02]  /*6430*/  @!P0 ISETP.GE.AND P1, PT, R7, R4, PT ;  /* 0x000000040700820c */ /* 0x000fe40003f26270 */
[----:B--2---:R-:W-:Y:S02]  /*6440*/  MOV R7, R194 ;  /* 0x000000c200077202 */ /* 0x004fe40000000f00 */
[----:B------:R-:W-:Y:S02]  /*6450*/  @!P0 FSEL R7, R194, -INF , !P1 ;  /* 0xff800000c2078808 */ /* 0x000fe40004800000 */
[-C--:B------:R-:W-:Y:S02]  /*6460*/  @!P0 ISETP.GE.AND P1, PT, R6, R4.reuse, PT ;  /* 0x000000040600820c */ /* 0x080fe40003f26270 */
[C---:B------:R-:W-:Y:S01]  /*6470*/  @!P0 IADD3 R6, R0.reuse, 0x18, RZ ;  /* 0x0000001800068810 */ /* 0x040fe20007ffe0ff */
[--C-:B------:R-:W-:Y:S01]  /*6480*/  FFMA.FTZ R7, R7, UR10, -R2.reuse ;  /* 0x0000000a07077c23 */ /* 0x100fe20008010802 */
[----:B------:R-:W-:Y:S02]  /*6490*/  @!P0 IADD3 R0, R0, 0x19, RZ ;  /* 0x0000001900008810 */ /* 0x000fe40007ffe0ff */
[----:B------:R-:W-:Y:S01]  /*64a0*/  @!P0 ISETP.GE.AND P3, PT, R6, R4, PT ;  /* 0x000000040600820c */ /* 0x000fe20003f66270 */
[----:B------:R2:W-:Y:S01]  /*64b0*/  MUFU.EX2 R224, R7 ;  /* 0x0000000700e07308 */ /* 0x0005e20000000800 */
[----:B-1----:R-:W-:Y:S09]  /*64c0*/  FFMA.FTZ R12, R13, UR10, -R3 ;  /* 0x0000000a0d0c7c23 */ /* 0x002ff20008010803 */
[----:B------:R1:W-:Y:S01]  /*64d0*/  MUFU.EX2 R201, R12 ;  /* 0x0000000c00c97308 */ /* 0x0003e20000000800 */
[----:B--2---:R-:W-:Y:S01]  /*64e0*/  IMAD.MOV.U32 R7, RZ, RZ, R185 ;  /* 0x000000ffff077224 */ /* 0x004fe200078e00b9 */
[----:B-1----:R-:W-:Y:S02]  /*64f0*/  MOV R12, R192 ;  /* 0x000000c0000c7202 */ /* 0x002fe40000000f00 */
[----:B------:R-:W-:Y:S02]  /*6500*/  @!P0 FSEL R12, R192, -INF , !P1 ;  /* 0xff800000c00c8808 */ /* 0x000fe40004800000 */
[-C--:B------:R-:W-:Y:S03]  /*6510*/  @!P0 ISETP.GE.AND P1, PT, R6, R5.reuse, PT ;  /* 0x000000050600820c */ /* 0x080fe60003f26270 */
[----:B------:R-:W-:Y:S01]  /*6520*/  FFMA.FTZ R12, R12, UR10, -R2 ;  /* 0x0000000a0c0c7c23 */ /* 0x000fe20008010802 */
[----:B------:R-:W-:Y:S02]  /*6530*/  @!P0 FSEL R7, R185, -INF , !P1 ;  /* 0xff800000b9078808 */ /* 0x000fe40004800000 */
[----:B------:R-:W-:Y:S01]  /*6540*/  @!P0 ISETP.GE.AND P1, PT, R0, R5, PT ;  /* 0x000000050000820c */ /* 0x000fe20003f26270 */
[----:B------:R-:W-:Y:S01]  /*6550*/  MUFU.EX2 R221, R12 ;  /* 0x0000000c00dd7308 */ /* 0x000fe20000000800 */
[----:B------:R-:W-:Y:S01]  /*6560*/  MOV R5, R184 ;  /* 0x000000b800057202 */ /* 0x000fe20000000f00 */
[--C-:B------:R-:W-:Y:S01]  /*6570*/  FFMA.FTZ R7, R7, UR10, -R3.reuse ;  /* 0x0000000a07077c23 */ /* 0x100fe20008010803 */
[----:B------:R-:W-:Y:S02]  /*6580*/  @!P0 FSEL R5, R184, -INF , !P1 ;  /* 0xff800000b8058808 */ /* 0x000fe40004800000 */
[----:B------:R-:W-:Y:S05]  /*6590*/  @!P0 ISETP.GE.AND P1, PT, R6, R11, PT ;  /* 0x0000000b0600820c */ /* 0x000fea0003f26270 */
[----:B------:R1:W-:Y:S01]  /*65a0*/  MUFU.EX2 R200, R7 ;  /* 0x0000000700c87308 */ /* 0x0003e20000000800 */
[----:B------:R-:W-:Y:S09]  /*65b0*/  FFMA.FTZ R3, R5, UR10, -R3 ;  /* 0x0000000a05037c23 */ /* 0x000ff20008010803 */
[----:B------:R2:W-:Y:S01]  /*65c0*/  MUFU.EX2 R183, R3 ;  /* 0x0000000300b77308 */ /* 0x0005e20000000800 */
[----:B-1----:R-:W-:Y:S02]  /*65d0*/  MOV R7, R235 ;  /* 0x000000eb00077202 */ /* 0x002fe40000000f00 */
[----:B------:R-:W-:Y:S02]  /*65e0*/  @!P0 FSEL R7, R235, -INF , !P1 ;  /* 0xff800000eb078808 */ /* 0x000fe40004800000 */
[----:B------:R-:W-:Y:S03]  /*65f0*/  @!P0 ISETP.GE.AND P1, PT, R0, R11, PT ;  /* 0x0000000b0000820c */ /* 0x000fe60003f26270 */
[--C-:B------:R-:W-:Y:S01]  /*6600*/  FFMA.FTZ R5, R7, UR10, -R9.reuse ;  /* 0x0000000a07057c23 */ /* 0x100fe20008010809 */
[----:B--2---:R-:W-:Y:S02]  /*6610*/  MOV R3, R238 ;  /* 0x000000ee00037202 */ /* 0x004fe40000000f00 */
[----:B------:R-:W-:Y:S01]  /*6620*/  @!P0 FSEL R3, R238, -INF , !P1 ;  /* 0xff800000ee038808 */ /* 0x000fe20004800000 */
[----:B------:R1:W-:Y:S01]  /*6630*/  MUFU.EX2 R46, R5 ;  /* 0x00000005002e7308 */ /* 0x0003e20000000800 */
[----:B------:R-:W-:Y:S03]  /*6640*/  @!P0 ISETP.GE.AND P1, PT, R6, R10, PT ;  /* 0x0000000a0600820c */ /* 0x000fe60003f26270 */
[----:B------:R-:W-:Y:S01]  /*6650*/  FFMA.FTZ R9, R3, UR10, -R9 ;  /* 0x0000000a03097c23 */ /* 0x000fe20008010809 */
[----:B------:R-:W-:Y:S05]  /*6660*/  MOV R3, R240 ;  /* 0x000000f000037202 */ /* 0x000fea0000000f00 */
[----:B------:R-:W2:Y:S01]  /*6670*/  MUFU.EX2 R45, R9 ;  /* 0x00000009002d7308 */ /* 0x000ea20000000800 */
        /* <DEDUP_REMOVED lines=9> */
[----:B------:R-:W-:Y:S01]  /*6710*/  F2FP.BF16.F32.PACK_AB R3, R42, R44 ;  /* 0x0000002c2a03723e */ /* 0x000fe200000010ff */
[----:B------:R-:W-:Y:S01]  /*6720*/  IMAD.MOV.U32 R4, RZ, RZ, R188 ;  /* 0x000000ffff047224 */ /* 0x000fe200078e00bc */
[----:B------:R-:W-:Y:S01]  /*6730*/  @!P0 FSEL R4, R188, -INF , !P1 ;  /* 0xff800000bc048808 */ /* 0x000fe20004800000 */
[----:B------:R3:W-:Y:S01]  /*6740*/  STS [R233+0x20000], R0 ;  /* 0x02000000e9007388 */ /* 0x0007e20000000800 */
[----:B------:R-:W-:Y:S03]  /*6750*/  PLOP3.LUT P1, PT, PT, PT, UP3, 0x80, 0x0 ;  /* 0x000000000000781c */ /* 0x000fe60003f2f038 */
[----:B------:R-:W4:Y:S01]  /*6760*/  MUFU.EX2 R36, R8 ;  /* 0x0000000800247308 */ /* 0x000f220000000800 */
[----:B------:R2:W-:Y:S01]  /*6770*/  STS [R233+0x20400], R3 ;  /* 0x02040003e9007388 */ /* 0x0005e20000000800 */
[----:B-1----:R-:W-:Y:S02]  /*6780*/  MOV R5, R189 ;  /* 0x000000bd00057202 */ /* 0x002fe40000000f00 */
[----:B------:R-:W-:Y:S02]  /*6790*/  @!P0 FSEL R5, R189, -INF , !P3 ;  /* 0xff800000bd058808 */ /* 0x000fe40005800000 */
[----:B------:R-:W-:Y:S03]  /*67a0*/  IADD3 R180, P0, R180, UR15, RZ ;  /* 0x0000000fb4b47c10 */ /* 0x000fe6000ff1e0ff */
[--C-:B------:R-:W-:Y:S01]  /*67b0*/  FFMA.FTZ R5, R5, UR10, -R2.reuse ;  /* 0x0000000a05057c23 */ /* 0x100fe20008010802 */
[----:B------:R-:W-:Y:S01]  /*67c0*/  FFMA.FTZ R2, R4, UR10, -R2 ;  /* 0x0000000a04027c23 */ /* 0x000fe20008010802 */
[----:B------:R-:W-:Y:S02]  /*67d0*/  F2FP.BF16.F32.PACK_AB R4, R225, R226 ;  /* 0x000000e2e104723e */ /* 0x000fe400000010ff */
[----:B------:R1:W-:Y:S01]  /*67e0*/  MUFU.EX2 R205, R5 ;  /* 0x0000000500cd7308 */ /* 0x0003e20000000800 */
[----:B---3--:R-:W-:Y:S02]  /*67f0*/  F2FP.BF16.F32.PACK_AB R0, R49, R50 ;  /* 0x000000323100723e */ /* 0x008fe400000010ff */
[----:B--2---:R-:W-:Y:S03]  /*6800*/  F2FP.BF16.F32.PACK_AB R3, R229, R230 ;  /* 0x000000e6e503723e */ /* 0x004fe600000010ff */
[----:B------:R2:W-:Y:S04]  /*6810*/  STS [R234+0x20000], R0 ;  /* 0x02000000ea007388 */ /* 0x0005e80000000800 */
[----:B------:R3:W4:Y:S01]  /*6820*/  MUFU.EX2 R203, R2 ;  /* 0x0000000200cb7308 */ /* 0x0007220000000800 */
[----:B-1----:R-:W-:Y:S05]  /*6830*/  F2FP.BF16.F32.PACK_AB R5, R40, R41 ;  /* 0x000000292805723e */ /* 0x002fea00000010ff */
[----:B------:R1:W-:Y:S05]  /*6840*/  STS [R234+0x20400], R5 ;  /* 0x02040005ea007388 */ /* 0x0003ea0000000800 */
[----:B------:R4:W-:Y:S01]  /*6850*/  STS [R233+0x21000], R4 ;  /* 0x02100004e9007388 */ /* 0x0009e20000000800 */
[----:B---3--:R-:W-:Y:S04]  /*6860*/  F2FP.BF16.F32.PACK_AB R2, R45, R46 ;  /* 0x0000002e2d02723e */ /* 0x008fe800000010ff */
[----:B------:R3:W-:Y:S01]  /*6870*/  STS [R233+0x21400], R3 ;  /* 0x02140003e9007388 */ /* 0x0007e20000000800 */
[----:B--2---:R-:W-:Y:S05]  /*6880*/  F2FP.BF16.F32.PACK_AB R0, R206, R207 ;  /* 0x000000cfce00723e */ /* 0x004fea00000010ff */
[----:B------:R2:W-:Y:S01]  /*6890*/  STS [R234+0x21000], R0 ;  /* 0x02100000ea007388 */ /* 0x0005e20000000800 */
[----:B-1----:R-:W-:Y:S02]  /*68a0*/  F2FP.BF16.F32.PACK_AB R5, R227, R228 ;  /* 0x000000e4e305723e */ /* 0x002fe400000010ff */
[----:B----4-:R-:W-:Y:S03]  /*68b0*/  F2FP.BF16.F32.PACK_AB R4, R47, R48 ;  /* 0x000000302f04723e */ /* 0x010fe600000010ff */
[----:B------:R1:W-:Y:S01]  /*68c0*/  STS [R234+0x21400], R5 ;  /* 0x02140005ea007388 */ /* 0x0003e20000000800 */
[----:B---3--:R-:W-:Y:S04]  /*68d0*/  F2FP.BF16.F32.PACK_AB R3, R38, R39 ;  /* 0x000000272603723e */ /* 0x008fe800000010ff */
[----:B------:R3:W-:Y:S05]  /*68e0*/  STS [R231+0x20000], R4 ;  /* 0x02000004e7007388 */ /* 0x0007ea0000000800 */
[----:B------:R4:W-:Y:S01]  /*68f0*/  STS [R231+0x20400], R3 ;  /* 0x02040003e7007388 */ /* 0x0009e20000000800 */
[----:B--2---:R-:W-:Y:S04]  /*6900*/  F2FP.BF16.F32.PACK_AB R0, R36, R37 ;  /* 0x000000252400723e */ /* 0x004fe800000010ff */
[----:B------:R2:W-:Y:S05]  /*6910*/  STS [R232+0x20000], R2 ;  /* 0x02000002e8007388 */ /* 0x0005ea0000000800 */
[----:B------:R2:W-:Y:S01]  /*6920*/  STS [R232+0x20400], R0 ;  /* 0x02040000e8007388 */ /* 0x0005e20000000800 */
[----:B-1----:R-:W-:Y:S02]  /*6930*/  F2FP.BF16.F32.PACK_AB R5, R201, R202 ;  /* 0x000000cac905723e */ /* 0x002fe400000010ff */
[----:B---3--:R-:W-:Y:S03]  /*6940*/  F2FP.BF16.F32.PACK_AB R4, R221, R224 ;  /* 0x000000e0dd04723e */ /* 0x008fe600000010ff */
[----:B------:R-:W-:Y:S01]  /*6950*/  STS [R231+0x21000], R5 ;  /* 0x02100005e7007388 */ /* 0x000fe20000000800 */
[----:B----4-:R-:W-:Y:S04]  /*6960*/  F2FP.BF16.F32.PACK_AB R3, R183, R200 ;  /* 0x000000c8b703723e */ /* 0x010fe800000010ff */
[----:B------:R-:W-:Y:S01]  /*6970*/  STS [R231+0x21400], R4 ;  /* 0x02140004e7007388 */ /* 0x000fe20000000800 */
[----:B--2---:R-:W-:Y:S04]  /*6980*/  F2FP.BF16.F32.PACK_AB R2, R203, R205 ;  /* 0x000000cdcb02723e */ /* 0x004fe800000010ff */
[----:B------:R-:W-:Y:S01]  /*6990*/  STS [R232+0x21000], R3 ;  /* 0x02100003e8007388 */ /* 0x000fe20000000800 */
[----:B------:R-:W-:Y:S04]  /*69a0*/  LEA R0, R219, UR4, 0x1 ;  /* 0x00000004db007c11 */ /* 0x000fe8000f8e08ff */
[----:B------:R1:W-:Y:S01]  /*69b0*/  STS [R232+0x21400], R2 ;  /* 0x02140002e8007388 */ /* 0x0003e20000000800 */
[CC--:B------:R-:W-:Y:S04]  /*69c0*/  IADD3 R204, R216.reuse, R0.reuse, RZ ;  /* 0x00000000d8cc7210 */ /* 0x0c0fe80007ffe0ff */
[----:B------:R-:W-:Y:S05]  /*69d0*/  LDSM.16.M88.4 R32, [R0+0x8000] ;  /* 0x008000000020783b */ /* 0x000fea0000000200 */
[----:B------:R-:W2:Y:S05]  /*69e0*/  LDSM.16.M88.4 R16, [R213+UR4+0x14000] ;  /* 0x01400004d510783b */ /* 0x000eaa0008000200 */
[----:B------:R-:W3:Y:S05]  /*69f0*/  LDSM.16.M88.4 R28, [R0+0x9000] ;  /* 0x00900000001c783b */ /* 0x000eea0000000200 */
[----:B------:R-:W4:Y:S05]  /*6a00*/  LDSM.16.M88.4 R164, [R213+UR4+0x14800] ;  /* 0x01480004d5a4783b */ /* 0x000f2a0008000200 */
[----:B------:R-:W-:Y:S01]  /*6a10*/  LDSM.16.M88.4 R172, [R212+0x8000] ;  /* 0x00800000d4ac783b */ /* 0x000fe20000000200 */
[----:B-1----:R-:W-:Y:S04]  /*6a20*/  IADD3 R2, R217, R0, RZ ;  /* 0x00000000d9027210 */ /* 0x002fe80007ffe0ff */
[----:B------:R-:W-:Y:S01]  /*6a30*/  IADD3 R3, R216, R2, RZ ;  /* 0x00000002d8037210 */ /* 0x000fe20007ffe0ff */
[----:B------:R-:W1:Y:S05]  /*6a40*/  LDSM.16.M88.4 R168, [R2+0x8000] ;  /* 0x0080000002a8783b */ /* 0x000e6a0000000200 */
[----:B------:R-:W1:Y:S01]  /*6a50*/  LDSM.16.M88.4 R176, [R2+0x9000] ;  /* 0x0090000002b0783b */ /* 0x000e620000000200 */
[-C--:B--2---:R-:W-:Y:S06]  /*6a60*/  HMMA.16816.F32.BF16 R4, R32, R16.reuse, RZ ;  /* 0x000000102004723c */ /* 0x084fec00000418ff */
[C---:B---3--:R-:W-:Y:S06]  /*6a70*/  HMMA.16816.F32.BF16 R8, R28.reuse, R16, RZ ;  /* 0x000000101c08723c */ /* 0x048fec00000418ff */
[-C--:B------:R-:W-:Y:S06]  /*6a80*/  HMMA.16816.F32.BF16 R12, R28, R18.reuse, RZ ;  /* 0x000000121c0c723c */ /* 0x080fec00000418ff */
[C---:B------:R-:W-:Y:S06]  /*6a90*/  HMMA.16816.F32.BF16 R16, R32.reuse, R18, RZ ;  /* 0x000000122010723c */ /* 0x040fec00000418ff */
[-C--:B----4-:R-:W-:Y:S06]  /*6aa0*/  HMMA.16816.F32.BF16 R20, R32, R164.reuse, RZ ;  /* 0x000000a42014723c */ /* 0x090fec00000418ff */
[C---:B------:R-:W-:Y:S06]  /*6ab0*/  HMMA.16816.F32.BF16 R24, R28.reuse, R164, RZ ;  /* 0x000000a41c18723c */ /* 0x040fec00000418ff */
[-C--:B------:R-:W-:Y:S06]  /*6ac0*/  HMMA.16816.F32.BF16 R28, R28, R166.reuse, RZ ;  /* 0x000000a61c1c723c */ /* 0x080fec00000418ff */
[----:B------:R-:W-:Y:S01]  /*6ad0*/  HMMA.16816.F32.BF16 R32, R32, R166, RZ ;  /* 0x000000a62020723c */ /* 0x000fe200000418ff */
[----:B------:R-:W2:Y:S05]  /*6ae0*/  LDSM.16.M88.4 R164, [R212+0x8800] ;  /* 0x00880000d4a4783b */ /* 0x000eaa0000000200 */
[-C--:B-1----:R-:W-:Y:S06]  /*6af0*/  HMMA.16816.F32.BF16 R4, R168, R172.reuse, R4 ;  /* 0x000000aca804723c */ /* 0x082fec0000041804 */
[C---:B------:R-:W-:Y:S06]  /*6b00*/  HMMA.16816.F32.BF16 R8, R176.reuse, R172, R8 ;  /* 0x000000acb008723c */ /* 0x040fec0000041808 */
        /* <DEDUP_REMOVED lines=12> */
[----:B------:R-:W2:Y:S05]  /*6bd0*/  LDL R177, [R1+0x2c] ;  /* 0x00002c0001b17983 */ /* 0x000eaa0000100800 */
[-C--:B------:R-:W-:Y:S06]  /*6be0*/  HMMA.16816.F32.BF16 R12, R164, R178.reuse, R12 ;  /* 0x000000b2a40c723c */ /* 0x080fec000004180c */
[C---:B------:R-:W-:Y:S06]  /*6bf0*/  HMMA.16816.F32.BF16 R16, R172.reuse, R178, R16 ;  /* 0x000000b2ac10723c */ /* 0x040fec0000041810 */
[-C--:B---3--:R-:W-:Y:S06]  /*6c00*/  HMMA.16816.F32.BF16 R20, R172, R168.reuse, R20 ;  /* 0x000000a8ac14723c */ /* 0x088fec0000041814 */
        /* <DEDUP_REMOVED lines=30> */
[----:B--2---:R-:W-:Y:S05]  /*6df0*/  IADD3.X R181, R177, UR14, RZ, P0, !PT ;  /* 0x0000000eb1b57c10 */ /* 0x004fea00087fe4ff */
[----:B------:R-:W2:Y:S05]  /*6e00*/  LDG.E R178, desc[UR6][R180.64] ;  /* 0x00000006b4b27981 */ /* 0x000eaa000c1e1900 */
[----:B------:R-:W4:Y:S01]  /*6e10*/  LDG.E R177, desc[UR6][R180.64+0x20] ;  /* 0x00002006b4b17981 */ /* 0x000f22000c1e1900 */
        /* <DEDUP_REMOVED lines=29> */
[C---:B--2---:R-:W-:Y:S11]  /*6ff0*/  FADD.FTZ R5, -R178.reuse, R5 ;  /* 0x00000005b2057221 */ /* 0x044ff60000010100 */
[----:B------:R-:W-:Y:S07]  /*7000*/  @!UPT UIADD3 URZ, URZ, URZ, URZ ;  /* 0x0000003f3f3ff290 */ /* 0x000fee000fffe03f */
[C---:B------:R-:W-:Y:S01]  /*7010*/  FADD.FTZ R16, -R178.reuse, R16 ;  /* 0x00000010b2107221 */ /* 0x040fe20000010100 */
[-C--:B-1----:R-:W-:Y:S03]  /*7020*/  HMMA.16816.F32.BF16 R20, R168, R164.reuse, R20 ;  /* 0x000000a4a814723c */ /* 0x082fe60000041814 */
[----:B------:R-:W-:Y:S01]  /*7030*/  FADD.FTZ R17, -R178, R17 ;  /* 0x00000011b2117221 */ /* 0x000fe20000010100 */
[C---:B----4-:R-:W-:Y:S01]  /*7040*/  FADD.FTZ R6, -R177.reuse, R6 ;  /* 0x00000006b1067221 */ /* 0x050fe20000010100 */
[----:B------:R-:W-:Y:S01]  /*7050*/  FADD.FTZ R7, -R177, R7 ;  /* 0x00000007b1077221 */ /* 0x000fe20000010100 */
[C---:B------:R-:W-:Y:S05]  /*7060*/  HMMA.16816.F32.BF16 R24, R172.reuse, R164, R24 ;  /* 0x000000a4ac18723c */ /* 0x040fea0000041818 */
[----:B------:R-:W-:Y:S01]  /*7070*/  FMUL.FTZ R7, R42, R7 ;  /* 0x000000072a077220 */ /* 0x000fe20000410000 */
[-C--:B------:R-:W-:Y:S01]  /*7080*/  HMMA.16816.F32.BF16 R28, R172, R166.reuse, R28 ;  /* 0x000000a6ac1c723c */ /* 0x080fe2000004181c */
[----:B------:R-:W-:Y:S04]  /*7090*/  MOV R164, UR4 ;  /* 0x0000000400a47c02 */ /* 0x000fe80008000f00 */
[----:B------:R-:W-:Y:S01]  /*70a0*/  FADD.FTZ R4, -R178, R4 ;  /* 0x00000004b2047221 */ /* 0x000fe20000010100 */
[----:B------:R-:W-:Y:S05]  /*70b0*/  HMMA.16816.F32.BF16 R32, R168, R166, R32 ;  /* 0x000000a6a820723c */ /* 0x000fea0000041820 */
[----:B------:R-:W-:Y:S01]  /*70c0*/  FMUL.FTZ R179, R182, R4 ;  /* 0x00000004b6b37220 */ /* 0x000fe20000410000 */
[----:B------:R-:W-:Y:S01]  /*70d0*/  FMUL.FTZ R182, R51, R5 ;  /* 0x0000000533b67220 */ /* 0x000fe20000410000 */
[----:B------:R-:W-:Y:S01]  /*70e0*/  FFMA.FTZ R4, -R242, R242, 1 ;  /* 0x3f800000f2047423 */ /* 0x000fe200000101f2 */
[----:B------:R1:W5:Y:S03]  /*70f0*/  LDL.LU R51, [R1+0x94] ;  /* 0x0000940001337983 */ /* 0x0003660000300800 */
[----:B------:R-:W-:Y:S02]  /*7100*/  FMUL.FTZ R4, R4, UR5 ;  /* 0x0000000504047c20 */ /* 0x000fe40008410000 */
[----:B------:R1:W5:Y:S01]  /*7110*/  LDG.E R5, desc[UR6][R180.64+0x80] ;  /* 0x00008006b4057981 */ /* 0x000362000c1e1900 */
[----:B------:R-:W-:Y:S01]  /*7120*/  FMUL.FTZ R166, R49, R17 ;  /* 0x0000001131a67220 */ /* 0x000fe20000410000 */
[----:B------:R-:W-:Y:S01]  /*7130*/  FADD.FTZ R167, -R178, R20 ;  /* 0x00000014b2a77221 */ /* 0x000fe20000010100 */
[----:B------:R-:W-:Y:S01]  /*7140*/  FMUL.FTZ R20, R50, R16 ;  /* 0x0000001032147220 */ /* 0x000fe20000410000 */
[----:B------:R-:W-:Y:S01]  /*7150*/  FMUL.FTZ R179, R179, R4 ;  /* 0x00000004b3b37220 */ /* 0x000fe20000410000 */
[----:B------:R1:W5:Y:S01]  /*7160*/  LDL.LU R50, [R1+0x90] ;  /* 0x0000900001327983 */ /* 0x0003620000300800 */
[----:B------:R-:W-:Y:S01]  /*7170*/  FMUL.FTZ R167, R48, R167 ;  /* 0x000000a730a77220 */ /* 0x000fe20000410000 */
[----:B------:R-:W-:Y:S01]  /*7180*/  FADD.FTZ R168, -R178, R21 ;  /* 0x00000015b2a87221 */ /* 0x000fe20000010100 */
[----:B------:R-:W-:Y:S02]  /*7190*/  FFMA.FTZ R16, -R245, R245, 1 ;  /* 0x3f800000f5107423 */ /* 0x000fe400000101f5 */
[----:B------:R1:W5:Y:S01]  /*71a0*/  LDL.LU R49, [R1+0x8c] ;  /* 0x00008c0001317983 */ /* 0x0003620000300800 */
[----:B------:R-:W-:Y:S01]  /*71b0*/  FFMA.FTZ R17, -R246, R246, 1 ;  /* 0x3f800000f6117423 */ /* 0x000fe200000101f6 */
[----:B------:R-:W-:Y:S01]  /*71c0*/  FMUL.FTZ R168, R47, R168 ;  /* 0x000000a82fa87220 */ /* 0x000fe20000410000 */
[----:B------:R-:W-:Y:S02]  /*71d0*/  FADD.FTZ R32, -R178, R32 ;  /* 0x00000020b2207221 */ /* 0x000fe40000010100 */
[----:B------:R1:W5:Y:S01]  /*71e0*/  LDL.LU R48, [R1+0x88] ;  /* 0x0000880001307983 */ /* 0x0003620000300800 */
[----:B------:R-:W-:Y:S01]  /*71f0*/  FADD.FTZ R35, -R177, R35 ;  /* 0x00000023b1237221 */ /* 0x000fe20000010100 */
[----:B------:R-:W-:Y:S01]  /*7200*/  FMUL.FTZ R21, R16, UR5 ;  /* 0x0000000510157c20 */ /* 0x000fe20008410000 */
[----:B------:R-:W-:Y:S02]  /*7210*/  FMUL.FTZ R32, R46, R32 ;  /* 0x000000202e207220 */ /* 0x000fe40000410000 */
[----:B------:R1:W5:Y:S01]  /*7220*/  LDL.LU R47, [R1+0x84] ;  /* 0x00008400012f7983 */ /* 0x0003620000300800 */
[----:B------:R-:W-:Y:S01]  /*7230*/  FMUL.FTZ R17, R17, UR5 ;  /* 0x0000000511117c20 */ /* 0x000fe20008410000 */
[----:B------:R-:W-:Y:S01]  /*7240*/  FMUL.FTZ R21, R166, R21 ;  /* 0x00000015a6157220 */ /* 0x000fe20000410000 */
[----:B------:R-:W-:Y:S02]  /*7250*/  FMUL.FTZ R166, R44, R6 ;  /* 0x000000062ca67220 */ /* 0x000fe40000410000 */
[----:B------:R1:W5:Y:S01]  /*7260*/  LDL.LU R46, [R1+0x80] ;  /* 0x00008000012e7983 */ /* 0x0003620000300800 */
[----:B------:R-:W-:Y:S01]  /*7270*/  FFMA.FTZ R6, -R43, R43, 1 ;  /* 0x3f8000002b067423 */ /* 0x000fe2000001012b */
[----:B------:R-:W-:Y:S01]  /*7280*/  FMUL.FTZ R17, R20, R17 ;  /* 0x0000001114117220 */ /* 0x000fe20000410000 */
[----:B------:R-:W-:Y:S02]  /*7290*/  FFMA.FTZ R16, -R235, R235, 1 ;  /* 0x3f800000eb107423 */ /* 0x000fe400000101eb */
[----:B------:R1:W5:Y:S01]  /*72a0*/  LDG.E R4, desc[UR6][R180.64+0xa0] ;  /* 0x0000a006b4047981 */ /* 0x000362000c1e1900 */
[----:B------:R-:W-:Y:S01]  /*72b0*/  FMUL.FTZ R6, R6, UR5 ;  /* 0x0000000506067c20 */ /* 0x000fe20008410000 */
[----:B------:R-:W-:Y:S01]  /*72c0*/  FFMA.FTZ R20, -R243, R243, 1 ;  /* 0x3f800000f3147423 */ /* 0x000fe200000101f3 */
[----:B------:R-:W-:Y:S01]  /*72d0*/  F2FP.BF16.F32.PACK_AB R21, R21, R17 ;  /* 0x000000111515723e */ /* 0x000fe200000010ff */
[----:B------:R-:W-:Y:S01]  /*72e0*/  FADD.FTZ R17, -R177, R22 ;  /* 0x00000016b1117221 */ /* 0x000fe20000010100 */
[----:B------:R-:W-:Y:S01]  /*72f0*/  FMUL.FTZ R16, R16, UR5 ;  /* 0x0000000510107c20 */ /* 0x000fe20008410000 */
[----:B------:R-:W-:Y:S01]  /*7300*/  FMUL.FTZ R6, R166, R6 ;  /* 0x00000006a6067220 */ /* 0x000fe20000410000 */
[----:B------:R-:W-:Y:S01]  /*7310*/  FMUL.FTZ R20, R20, UR5 ;  /* 0x0000000514147c20 */ /* 0x000fe20008410000 */
[----:B------:R-:W-:Y:S01]  /*7320*/  FMUL.FTZ R17, R39, R17 ;  /* 0x0000001127117220 */ /* 0x000fe20000410000 */
[----:B------:R-:W-:Y:S01]  /*7330*/  FMUL.FTZ R16, R32, R16 ;  /* 0x0000001020107220 */ /* 0x000fe20000410000 */
[----:B------:R-:W-:Y:S01]  /*7340*/  FFMA.FTZ R32, -R238, R238, 1 ;  /* 0x3f800000ee207423 */ /* 0x000fe200000101ee */
[----:B------:R-:W-:Y:S01]  /*7350*/  FFMA.FTZ R165, -R247, R247, 1 ;  /* 0x3f800000f7a57423 */ /* 0x000fe200000101f7 */
[----:B------:R-:W-:Y:S01]  /*7360*/  SHF.L.U32 R172, R218, 0x1, RZ ;  /* 0x00000001daac7819 */ /* 0x000fe200000006ff */
[----:B------:R-:W-:Y:S01]  /*7370*/  FFMA.FTZ R166, -R240, R240, 1 ;  /* 0x3f800000f0a67423 */ /* 0x000fe200000101f0 */
[----:B------:R-:W-:Y:S01]  /*7380*/  FMUL.FTZ R32, R32, UR5 ;  /* 0x0000000520207c20 */ /* 0x000fe20008410000 */
[----:B------:R-:W-:Y:S01]  /*7390*/  FMUL.FTZ R165, R165, UR5 ;  /* 0x00000005a5a57c20 */ /* 0x000fe20008410000 */
[----:B------:R-:W-:Y:S01]  /*73a0*/  IADD3 R164, R172, 0x8000, R164 ;  /* 0x00008000aca47810 */ /* 0x000fe20007ffe0a4 */
[----:B------:R-:W-:Y:S02]  /*73b0*/  FMUL.FTZ R166, R166, UR5 ;  /* 0x00000005a6a67c20 */ /* 0x000fe40008410000 */
[----:B------:R-:W-:Y:S01]  /*73c0*/  FMUL.FTZ R165, R182, R165 ;  /* 0x000000a5b6a57220 */ /* 0x000fe20000410000 */
[C---:B------:R-:W-:Y:S02]  /*73d0*/  IADD3 R176, R164.reuse, 0x40, RZ ;  /* 0x00000040a4b07810 */ /* 0x040fe40007ffe0ff */
[----:B------:R-:W-:Y:S02]  /*73e0*/  @P2 IADD3 R176, R164, -0x40, RZ ;  /* 0xffffffc0a4b02810 */ /* 0x000fe40007ffe0ff */
[----:B------:R-:W-:Y:S01]  /*73f0*/  F2FP.BF16.F32.PACK_AB R164, R165, R179 ;  /* 0x000000b3a5a4723e */ /* 0x000fe200000010ff */
[----:B------:R-:W-:Y:S04]  /*7400*/  FFMA.FTZ R165, -R244, R244, 1 ;  /* 0x3f800000f4a57423 */ /* 0x000fe800000101f4 */
[----:B------:R-:W-:Y:S04]  /*7410*/  FMUL.FTZ R165, R165, UR5 ;  /* 0x00000005a5a57c20 */ /* 0x000fe80008410000 */
[----:B------:R-:W-:Y:S01]  /*7420*/  FMUL.FTZ R165, R167, R165 ;  /* 0x000000a5a7a57220 */ /* 0x000fe20000410000 */
[----:B------:R-:W-:Y:S01]  /*7430*/  FADD.FTZ R167, -R178, R33 ;  /* 0x00000021b2a77221 */ /* 0x000fe20000010100 */
[----:B------:R-:W-:Y:S01]  /*7440*/  FMUL.FTZ R33, R168, R20 ;  /* 0x00000014a8217220 */ /* 0x000fe20000410000 */
[----:B------:R-:W-:Y:S02]  /*7450*/  FFMA.FTZ R20, -R252, R252, 1 ;  /* 0x3f800000fc147423 */ /* 0x000fe400000101fc */
[----:B------:R-:W-:Y:S02]  /*7460*/  FMUL.FTZ R167, R45, R167 ;  /* 0x000000a72da77220 */ /* 0x000fe40000410000 */
[----:B------:R1:W5:Y:S01]  /*7470*/  LDL.LU R45, [R1+0x7c] ;  /* 0x00007c00012d7983 */ /* 0x0003620000300800 */
[----:B------:R-:W-:Y:S01]  /*7480*/  FMUL.FTZ R20, R20, UR5 ;  /* 0x0000000514147c20 */ /* 0x000fe20008410000 */
[----:B------:R-:W-:Y:S01]  /*7490*/  FMUL.FTZ R32, R167, R32 ;  /* 0x00000020a7207220 */ /* 0x000fe20000410000 */
[----:B------:R-:W-:Y:S02]  /*74a0*/  F2FP.BF16.F32.PACK_AB R33, R33, R165 ;  /* 0x000000a52121723e */ /* 0x000fe400000010ff */
[----:B------:R1:W5:Y:S01]  /*74b0*/  LDL.LU R44, [R1+0x78] ;  /* 0x00007800012c7983 */ /* 0x0003620000300800 */
[----:B------:R-:W-:Y:S01]  /*74c0*/  FMUL.FTZ R20, R7, R20 ;  /* 0x0000001407147220 */ /* 0x000fe20000410000 */
[C---:B------:R-:W-:Y:S01]  /*74d0*/  FADD.FTZ R7, -R177.reuse, R18 ;  /* 0x00000012b1077221 */ /* 0x040fe20000010100 */
[----:B------:R-:W-:Y:S02]  /*74e0*/  FADD.FTZ R18, -R177, R23 ;  /* 0x00000017b1127221 */ /* 0x000fe40000010100 */
[----:B------:R1:W5:Y:S01]  /*74f0*/  LDL.LU R43, [R1+0x74] ;  /* 0x00007400012b7983 */ /* 0x0003620000300800 */
[----:B------:R-:W-:Y:S01]  /*7500*/  F2FP.BF16.F32.PACK_AB R32, R32, R16 ;  /* 0x000000102020723e */ /* 0x000fe200000010ff */
[----:B------:R-:W-:Y:S01]  /*7510*/  FMUL.FTZ R7, R41, R7 ;  /* 0x0000000729077220 */ /* 0x000fe20000410000 */
[----:B------:R-:W-:Y:S02]  /*7520*/  FMUL.FTZ R18, R38, R18 ;  /* 0x0000001226127220 */ /* 0x000fe40000410000 */
[----:B------:R1:W5:Y:S01]  /*7530*/  LDL.LU R42, [R1+0x70] ;  /* 0x00007000012a7983 */ /* 0x0003620000300800 */
[C---:B------:R-:W-:Y:S01]  /*7540*/  FADD.FTZ R16, -R177.reuse, R19 ;  /* 0x00000013b1107221 */ /* 0x040fe20000010100 */
[----:B------:R-:W-:Y:S01]  /*7550*/  FADD.FTZ R19, -R177, R34 ;  /* 0x00000022b1137221 */ /* 0x000fe20000010100 */
[----:B------:R-:W-:Y:S02]  /*7560*/  F2FP.BF16.F32.PACK_AB R20, R20, R6 ;  /* 0x000000061414723e */ /* 0x000fe400000010ff */
[----:B------:R1:W5:Y:S01]  /*7570*/  LDL.LU R41, [R1+0x6c] ;  /* 0x00006c0001297983 */ /* 0x0003620000300800 */
[----:B------:R-:W-:Y:S01]  /*7580*/  FMUL.FTZ R16, R40, R16 ;  /* 0x0000001028107220 */ /* 0x000fe20000410000 */
[----:B------:R-:W-:Y:S01]  /*7590*/  FFMA.FTZ R6, -R251, R251, 1 ;  /* 0x3f800000fb067423 */ /* 0x000fe200000101fb */
[----:B------:R-:W-:Y:S02]  /*75a0*/  FFMA.FTZ R23, -R250, R250, 1 ;  /* 0x3f800000fa177423 */ /* 0x000fe400000101fa */
[----:B------:R1:W5:Y:S01]  /*75b0*/  LDL.LU R40, [R1+0x68] ;  /* 0x0000680001287983 */ /* 0x0003620000300800 */
[----:B------:R-:W-:Y:S01]  /*75c0*/  FFMA.FTZ R165, -R249, R249, 1 ;  /* 0x3f800000f9a57423 */ /* 0x000fe200000101f9 */
[----:B------:R-:W-:Y:S01]  /*75d0*/  FMUL.FTZ R6, R6, UR5 ;  /* 0x0000000506067c20 */ /* 0x000fe20008410000 */
[----:B------:R-:W-:Y:S02]  /*75e0*/  FFMA.FTZ R167, -R241, R241, 1 ;  /* 0x3f800000f1a77423 */ /* 0x000fe400000101f1 */
[----:B------:R1:W5:Y:S01]  /*75f0*/  LDL.LU R39, [R1+0x64] ;  /* 0x0000640001277983 */ /* 0x0003620000300800 */
[----:B------:R-:W-:Y:S01]  /*7600*/  FMUL.FTZ R23, R23, UR5 ;  /* 0x0000000517177c20 */ /* 0x000fe20008410000 */
[----:B------:R-:W-:Y:S01]  /*7610*/  FMUL.FTZ R34, R7, R6 ;  /* 0x0000000607227220 */ /* 0x000fe20000410000 */
[----:B------:R-:W-:Y:S02]  /*7620*/  FMUL.FTZ R6, R37, R19 ;  /* 0x0000001325067220 */ /* 0x000fe40000410000 */
[----:B------:R1:W5:Y:S01]  /*7630*/  LDL.LU R38, [R1+0x60] ;  /* 0x0000600001267983 */ /* 0x0003620000300800 */
[----:B------:R-:W-:Y:S01]  /*7640*/  FMUL.FTZ R7, R36, R35 ;  /* 0x0000002324077220 */ /* 0x000fe20000410000 */
[----:B------:R-:W-:Y:S01]  /*7650*/  FFMA.FTZ R35, -R248, R248, 1 ;  /* 0x3f800000f8237423 */ /* 0x000fe200000101f8 */
[----:B------:R-:W-:Y:S02]  /*7660*/  FMUL.FTZ R165, R165, UR5 ;  /* 0x00000005a5a57c20 */ /* 0x000fe40008410000 */
[----:B------:R1:W5:Y:S01]  /*7670*/  LDL.LU R37, [R1+0x5c] ;  /* 0x00005c0001257983 */ /* 0x0003620000300800 */
[----:B------:R-:W-:Y:S01]  /*7680*/  FMUL.FTZ R167, R167, UR5 ;  /* 0x00000005a7a77c20 */ /* 0x000fe20008410000 */
[----:B------:R-:W-:Y:S01]  /*7690*/  FMUL.FTZ R35, R35, UR5 ;  /* 0x0000000523237c20 */ /* 0x000fe20008410000 */
[----:B------:R-:W-:Y:S02]  /*76a0*/  FMUL.FTZ R23, R16, R23 ;  /* 0x0000001710177220 */ /* 0x000fe40000410000 */
[----:B------:R1:W5:Y:S01]  /*76b0*/  LDL.LU R36, [R1+0x58] ;  /* 0x0000580001247983 */ /* 0x0003620000300800 */
[----:B------:R-:W-:Y:S01]  /*76c0*/  FMUL.FTZ R165, R17, R165 ;  /* 0x000000a511a57220 */ /* 0x000fe20000410000 */
[----:B------:R-:W-:Y:S01]  /*76d0*/  FMUL.FTZ R35, R18, R35 ;  /* 0x0000002312237220 */ /* 0x000fe20000410000 */
[----:B------:R-:W-:Y:S01]  /*76e0*/  FMUL.FTZ R167, R6, R167 ;  /* 0x000000a706a77220 */ /* 0x000fe20000410000 */
[----:B------:R-:W-:Y:S01]  /*76f0*/  FMUL.FTZ R166, R7, R166 ;  /* 0x000000a607a67220 */ /* 0x000fe20000410000 */
[----:B------:R-:W-:Y:S06]  /*7700*/  @!P1 BRA `(.L_x_765) ;  /* 0x0000000000e09947 */ /* 0x000fec0003800000 */
[----:B------:R-:W2:Y:S01]  /*7710*/  LDL.LU.64 R168, [R1+0x8] ;  /* 0x0000080001a87983 */ /* 0x000ea20000300a00 */
[----:B------:R-:W3:Y:S01]  /*7720*/  LDC R16, c[0x0][0x240] ;  /* 0x00009000ff107b82 */ /* 0x000ee20000000800 */
[C---:B------:R-:W-:Y:S01]  /*7730*/  ISETP.GE.AND P3, PT, R236.reuse, UR21, PT ;  /* 0x00000015ec007c0c */ /* 0x040fe2000bf66270 */
[----:B------:R-:W-:Y:S01]  /*7740*/  VIADD R7, R236, 0x40 ;  /* 0x00000040ec077836 */ /* 0x000fe20000000000 */
[----:B------:R-:W-:Y:S04]  /*7750*/  ULOP3.LUT UR11, UR8, 0x1, URZ, 0xc0, !UPT ;  /* 0x00000001080b7892 */ /* 0x000fe8000f8ec03f */
[----:B------:R-:W-:Y:S01]  /*7760*/  ISETP.GE.AND P0, PT, R7, UR21, PT ;  /* 0x0000001507007c0c */ /* 0x000fe2000bf06270 */
[----:B------:R-:W4:Y:S01]  /*7770*/  LDC R19, c[0x0][0x244] ;  /* 0x00009100ff137b82 */ /* 0x000f220000000800 */
[----:B------:R-:W-:Y:S04]  /*7780*/  UISETP.NE.U32.AND UP0, UPT, UR11, 0x1, UPT ;  /* 0x000000010b00788c */ /* 0x000fe8000bf05070 */
        /* <DEDUP_REMOVED lines=8> */
[C---:B---3--:R-:W-:Y:S05]  /*7810*/  IMAD.U32 R17, R16.reuse, -0x40, RZ ;  /* 0xffffffc010117824 */ /* 0x048fea00078e00ff */
[----:B------:R-:W-:Y:S02]  /*7820*/  SHF.R.S32.HI R22, RZ, 0x1f, R17 ;  /* 0x0000001fff167819 */ /* 0x000fe40000011411 */
[C---:B--2---:R-:W-:Y:S04]  /*7830*/  LEA R6, P4, R17.reuse, R168, 0x1 ;  /* 0x000000a811067211 */ /* 0x044fe800078808ff */
[----:B------:R-:W-:Y:S02]  /*7840*/  LEA.HI.X.SX32 R7, R17, R169, 0x1, P4 ;  /* 0x000000a911077211 */ /* 0x000fe400020f0eff */
[C---:B------:R-:W-:Y:S02]  /*7850*/  @!P3 LEA R18, P4, R16.reuse, R6, 0x6 ;  /* 0x000000061012b211 */ /* 0x040fe400078830ff */
[C---:B------:R-:W-:Y:S01]  /*7860*/  LEA R17, P5, R16.reuse, R17, 0x5 ;  /* 0x0000001110117211 */ /* 0x040fe200078a28ff */
[----:B------:R-:W-:Y:S01]  /*7870*/  @!PT LDS RZ, [RZ] ;  /* 0x00000000fffff984 */ /* 0x000fe20000000800 */
[----:B------:R-:W-:Y:S01]  /*7880*/  @!PT LDS RZ, [RZ] ;  /* 0x00000000fffff984 */ /* 0x000fe20000000800 */
[----:B------:R-:W-:Y:S01]  /*7890*/  @!PT LDS RZ, [RZ] ;  /* 0x00000000fffff984 */ /* 0x000fe20000000800 */
[----:B------:R1:W-:Y:S03]  /*78a0*/  @!P3 LDGSTS.E.BYPASS.LTC128B.128 [R239], desc[UR6][R6.64] ;  /* 0x0000000006efbfae */ /* 0x0003e6000b901d46 */
[C-C-:B----4-:R-:W-:Y:S01]  /*78b0*/  LEA.HI.X R22, R16.reuse, R22, R19.reuse, 0x5, P5 ;  /* 0x0000001610167211 */ /* 0x150fe200028f2c13 */
[----:B------:R1:W-:Y:S01]  /*78c0*/  @P0 STS [R220+0x2000], RZ ;  /* 0x002000ffdc000388 */ /* 0x0003e20000000800 */
[----:B------:R-:W-:Y:S02]  /*78d0*/  @!P3 LEA.HI.X R19, R16, R7, R19, 0x6, P4 ;  /* 0x000000071013b211 */ /* 0x000fe400020f3413 */
[C---:B------:R-:W-:Y:S01]  /*78e0*/  @!P0 LEA R16, P4, R17.reuse, R168, 0x1 ;  /* 0x000000a811108211 */ /* 0x040fe200078808ff */
[----:B------:R1:W-:Y:S03]  /*78f0*/  @P0 STS [R220+0x2004], RZ ;  /* 0x002004ffdc000388 */ /* 0x0003e60000000800 */
[----:B------:R-:W-:Y:S01]  /*7900*/  @!P0 LEA.HI.X R17, R17, R169, R22, 0x1, P4 ;  /* 0x000000a911118211 */ /* 0x000fe200020f0c16 */
        /* <DEDUP_REMOVED lines=22> */
[----:B------:R-:W0:Y:S04]  /*7a70*/  LDGDEPBAR ;  /* 0x00000000000079af */ /* 0x000e280000000000 */
[----:B------:R1:W-:Y:S02]  /*7a80*/  STL.64 [R1+0x8], R6 ;  /* 0x0000080601007387 */ /* 0x0003e40000100a00 */
.L_x_765:
[----:B------:R2:W-:Y:S01]  /*7a90*/  STS [R233+0x1c400], R20 ;  /* 0x01c40014e9007388 */ /* 0x0005e20000000800 */
[----:B-1----:R-:W-:Y:S01]  /*7aa0*/  F2FP.BF16.F32.PACK_AB R6, R23, R34 ;  /* 0x000000221706723e */ /* 0x002fe200000010ff */
[C---:B-----5:R-:W-:Y:S01]  /*7ab0*/  FADD.FTZ R12, -R5.reuse, R12 ;  /* 0x0000000c050c7221 */ /* 0x060fe20000010100 */
[C---:B------:R-:W-:Y:S01]  /*7ac0*/  FADD.FTZ R9, -R5.reuse, R9 ;  /* 0x0000000905097221 */ /* 0x040fe20000010100 */
[----:B------:R-:W-:Y:S01]  /*7ad0*/  STS [R233+0x1c000], R164 ;  /* 0x01c000a4e9007388 */ /* 0x000fe20000000800 */
[----:B------:R-:W-:Y:S01]  /*7ae0*/  FADD.FTZ R8, -R5, R8 ;  /* 0x0000000805087221 */ /* 0x000fe20000010100 */
[----:B------:R-:W-:Y:S01]  /*7af0*/  FMUL.FTZ R18, R207, R12 ;  /* 0x0000000ccf127220 */ /* 0x000fe20000410000 */
[----:B------:R-:W-:Y:S01]  /*7b00*/  FFMA.FTZ R12, -R195, R195, 1 ;  /* 0x3f800000c30c7423 */ /* 0x000fe200000101c3 */
[----:B------:R1:W-:Y:S01]  /*7b10*/  STS [R234+0x1c400], R6 ;  /* 0x01c40006ea007388 */ /* 0x0003e20000000800 */
[----:B------:R-:W-:Y:S01]  /*7b20*/  FADD.FTZ R13, -R5, R13 ;  /* 0x0000000d050d7221 */ /* 0x000fe20000010100 */
[----:B------:R-:W-:Y:S01]  /*7b30*/  FFMA.FTZ R7, -R190, R190, 1 ;  /* 0x3f800000be077423 */ /* 0x000fe200000101be */
[----:B------:R-:W-:Y:S01]  /*7b40*/  FMUL.FTZ R19, R225, R9 ;  /* 0x00000009e1137220 */ /* 0x000fe20000410000 */
[----:B------:R-:W-:Y:S01]  /*7b50*/  FFMA.FTZ R9, -R193, R193, 1 ;  /* 0x3f800000c1097423 */ /* 0x000fe200000101c1 */
[----:B------:R-:W-:Y:S01]  /*7b60*/  FMUL.FTZ R12, R12, UR5 ;  /* 0x000000050c0c7c20 */ /* 0x000fe20008410000 */
[----:B------:R-:W-:Y:S01]  /*7b70*/  FMUL.FTZ R13, R206, R13 ;  /* 0x0000000dce0d7220 */ /* 0x000fe20000410000 */
[----:B------:R-:W-:Y:S01]  /*7b80*/  FMUL.FTZ R7, R7, UR5 ;  /* 0x0000000507077c20 */ /* 0x000fe20008410000 */
[----:B------:R-:W-:Y:S01]  /*7b90*/  FMUL.FTZ R9, R9, UR5 ;  /* 0x0000000509097c20 */ /* 0x000fe20008410000 */
[C---:B------:R-:W-:Y:S01]  /*7ba0*/  FADD.FTZ R28, -R5.reuse, R28 ;  /* 0x0000001c051c7221 */ /* 0x040fe20000010100 */
[C---:B------:R-:W-:Y:S01]  /*7bb0*/  FADD.FTZ R24, -R5.reuse, R24 ;  /* 0x0000001805187221 */ /* 0x040fe20000010100 */
[----:B------:R-:W-:Y:S01]  /*7bc0*/  FADD.FTZ R25, -R5, R25 ;  /* 0x0000001905197221 */ /* 0x000fe20000010100 */
[----:B------:R-:W-:Y:S01]  /*7bd0*/  FMUL.FTZ R19, R19, R9 ;  /* 0x0000000913137220 */ /* 0x000fe20000410000 */
[----:B------:R-:W-:Y:S01]  /*7be0*/  FFMA.FTZ R9, -R187, R187, 1 ;  /* 0x3f800000bb097423 */ /* 0x000fe200000101bb */
[----:B------:R-:W-:Y:S01]  /*7bf0*/  FADD.FTZ R29, -R5, R29 ;  /* 0x0000001d051d7221 */ /* 0x000fe20000010100 */
[----:B------:R-:W-:Y:S01]  /*7c00*/  FMUL.FTZ R28, R200, R28 ;  /* 0x0000001cc81c7220 */ /* 0x000fe20000410000 */
[----:B------:R-:W-:Y:S01]  /*7c10*/  FFMA.FTZ R5, -R184, R184, 1 ;  /* 0x3f800000b8057423 */ /* 0x000fe200000101b8 */
[----:B--2---:R-:W-:Y:S01]  /*7c20*/  FMUL.FTZ R20, R226, R8 ;  /* 0x00000008e2147220 */ /* 0x004fe20000410000 */
[----:B------:R-:W-:Y:S01]  /*7c30*/  FFMA.FTZ R8, -R191, R191, 1 ;  /* 0x3f800000bf087423 */ /* 0x000fe200000101bf */
[----:B------:R-:W-:Y:S01]  /*7c40*/  FMUL.FTZ R24, R202, R24 ;  /* 0x00000018ca187220 */ /* 0x000fe20000410000 */
[----:B------:R-:W-:Y:S01]  /*7c50*/  FMUL.FTZ R9, R9, UR5 ;  /* 0x0000000509097c20 */ /* 0x000fe20008410000 */
[----:B------:R-:W-:Y:S01]  /*7c60*/  FMUL.FTZ R20, R20, R12 ;  /* 0x0000000c14147220 */ /* 0x000fe20000410000 */
[----:B------:R-:W-:Y:S01]  /*7c70*/  FMUL.FTZ R8, R8, UR5 ;  /* 0x0000000508087c20 */ /* 0x000fe20008410000 */
[----:B------:R-:W-:Y:S01]  /*7c80*/  FMUL.FTZ R12, R13, R7 ;  /* 0x000000070d0c7220 */ /* 0x000fe20000410000 */
[----:B------:R-:W-:Y:S01]  /*7c90*/  FFMA.FTZ R7, -R185, R185, 1 ;  /* 0x3f800000b9077423 */ /* 0x000fe200000101b9 */
[----:B------:R-:W-:Y:S01]  /*7ca0*/  FMUL.FTZ R25, R201, R25 ;  /* 0x00000019c9197220 */ /* 0x000fe20000410000 */
[----:B------:R-:W-:Y:S01]  /*7cb0*/  FMUL.FTZ R18, R18, R8 ;  /* 0x0000000812127220 */ /* 0x000fe20000410000 */
[----:B------:R-:W-:Y:S01]  /*7cc0*/  FFMA.FTZ R8, -R186, R186, 1 ;  /* 0x3f800000ba087423 */ /* 0x000fe200000101ba */
[----:B------:R-:W-:Y:S01]  /*7cd0*/  FMUL.FTZ R7, R7, UR5 ;  /* 0x0000000507077c20 */ /* 0x000fe20008410000 */
[----:B------:R-:W-:Y:S01]  /*7ce0*/  FMUL.FTZ R29, R183, R29 ;  /* 0x0000001db71d7220 */ /* 0x000fe20000410000 */
[----:B------:R-:W-:Y:S01]  /*7cf0*/  FMUL.FTZ R5, R5, UR5 ;  /* 0x0000000505057c20 */ /* 0x000fe20008410000 */
[----:B------:R-:W-:Y:S01]  /*7d00*/  FMUL.FTZ R8, R8, UR5 ;  /* 0x0000000508087c20 */ /* 0x000fe20008410000 */
[----:B------:R-:W-:Y:S01]  /*7d10*/  FMUL.FTZ R28, R28, R7 ;  /* 0x000000071c1c7220 */ /* 0x000fe20000410000 */
[C---:B------:R-:W-:Y:S01]  /*7d20*/  FADD.FTZ R10, -R4.reuse, R10 ;  /* 0x0000000a040a7221 */ /* 0x040fe20000010100 */
[C---:B------:R-:W-:Y:S01]  /*7d30*/  FADD.FTZ R11, -R4.reuse, R11 ;  /* 0x0000000b040b7221 */ /* 0x040fe20000010100 */
[----:B------:R-:W-:Y:S01]  /*7d40*/  FADD.FTZ R14, -R4, R14 ;  /* 0x0000000e040e7221 */ /* 0x000fe20000010100 */
[----:B------:R-:W-:Y:S01]  /*7d50*/  FFMA.FTZ R7, -R197, R197, 1 ;  /* 0x3f800000c5077423 */ /* 0x000fe200000101c5 */
[----:B------:R-:W-:Y:S01]  /*7d60*/  FMUL.FTZ R24, R24, R9 ;  /* 0x0000000918187220 */ /* 0x000fe20000410000 */
[----:B------:R-:W-:Y:S01]  /*7d70*/  FMUL.FTZ R9, R25, R8 ;  /* 0x0000000819097220 */ /* 0x000fe20000410000 */
[----:B------:R-:W-:Y:S01]  /*7d80*/  FMUL.FTZ R8, R29, R5 ;  /* 0x000000051d087220 */ /* 0x000fe20000410000 */
[----:B------:R-:W-:Y:S01]  /*7d90*/  F2FP.BF16.F32.PACK_AB R12, R12, R18 ;  /* 0x000000120c0c723e */ /* 0x000fe200000010ff */
[----:B------:R-:W-:Y:S01]  /*7da0*/  FMUL.FTZ R18, R230, R10 ;  /* 0x0000000ae6127220 */ /* 0x000fe20000410000 */
[----:B------:R-:W-:Y:S01]  /*7db0*/  F2FP.BF16.F32.PACK_AB R5, R19, R20 ;  /* 0x000000141305723e */ /* 0x000fe200000010ff */
[----:B------:R-:W-:Y:S01]  /*7dc0*/  FMUL.FTZ R13, R229, R11 ;  /* 0x0000000be50d7220 */ /* 0x000fe20000410000 */
[----:B------:R-:W-:Y:S01]  /*7dd0*/  FMUL.FTZ R14, R228, R14 ;  /* 0x0000000ee40e7220 */ /* 0x000fe20000410000 */
[----:B------:R-:W-:Y:S01]  /*7de0*/  FMUL.FTZ R7, R7, UR5 ;  /* 0x0000000507077c20 */ /* 0x000fe20008410000 */
[----:B------:R-:W-:Y:S01]  /*7df0*/  FADD.FTZ R15, -R4, R15 ;  /* 0x0000000f040f7221 */ /* 0x000fe20000010100 */
[----:B-1----:R-:W-:Y:S01]  /*7e00*/  FFMA.FTZ R6, -R196, R196, 1 ;  /* 0x3f800000c4067423 */ /* 0x002fe200000101c4 */
[----:B------:R-:W-:Y:S01]  /*7e10*/  STS [R234+0x1c000], R21 ;  /* 0x01c00015ea007388 */ /* 0x000fe20000000800 */
[----:B------:R-:W-:Y:S01]  /*7e20*/  FFMA.FTZ R11, -R199, R199, 1 ;  /* 0x3f800000c70b7423 */ /* 0x000fe200000101c7 */
[----:B------:R-:W-:Y:S01]  /*7e30*/  FFMA.FTZ R10, -R198, R198, 1 ;  /* 0x3f800000c60a7423 */ /* 0x000fe200000101c6 */
[----:B------:R-:W-:Y:S01]  /*7e40*/  FMUL.FTZ R14, R14, R7 ;  /* 0x000000070e0e7220 */ /* 0x000fe20000410000 */
[----:B------:R-:W-:Y:S01]  /*7e50*/  FMUL.FTZ R15, R227, R15 ;  /* 0x0000000fe30f7220 */ /* 0x000fe20000410000 */
[----:B------:R-:W-:Y:S01]  /*7e60*/  FMUL.FTZ R6, R6, UR5 ;  /* 0x0000000506067c20 */ /* 0x000fe20008410000 */
[----:B------:R1:W-:Y:S01]  /*7e70*/  STS [R233+0x1d000], R5 ;  /* 0x01d00005e9007388 */ /* 0x0003e20000000800 */
[----:B------:R-:W-:Y:S01]  /*7e80*/  FMUL.FTZ R11, R11, UR5 ;  /* 0x000000050b0b7c20 */ /* 0x000fe20008410000 */
[----:B------:R-:W-:Y:S01]  /*7e90*/  FMUL.FTZ R10, R10, UR5 ;  /* 0x000000050a0a7c20 */ /* 0x000fe20008410000 */
[----:B------:R-:W-:Y:S01]  /*7ea0*/  FADD.FTZ R27, -R4, R27 ;  /* 0x0000001b041b7221 */ /* 0x000fe20000010100 */
[----:B------:R-:W-:Y:S01]  /*7eb0*/  FFMA.FTZ R7, -R192, R192, 1 ;  /* 0x3f800000c0077423 */ /* 0x000fe200000101c0 */
[----:B------:R-:W-:Y:S01]  /*7ec0*/  FMUL.FTZ R15, R15, R6 ;  /* 0x000000060f0f7220 */ /* 0x000fe20000410000 */
[----:B------:R-:W-:Y:S01]  /*7ed0*/  FMUL.FTZ R18, R18, R11 ;  /* 0x0000000b12127220 */ /* 0x000fe20000410000 */
[----:B------:R-:W-:Y:S01]  /*7ee0*/  FMUL.FTZ R13, R13, R10 ;  /* 0x0000000a0d0d7220 */ /* 0x000fe20000410000 */
[----:B------:R-:W-:Y:S01]  /*7ef0*/  FMUL.FTZ R27, R221, R27 ;  /* 0x0000001bdd1b7220 */ /* 0x000fe20000410000 */
[----:B------:R-:W-:Y:S01]  /*7f00*/  FMUL.FTZ R7, R7, UR5 ;  /* 0x0000000507077c20 */ /* 0x000fe20008410000 */
[----:B------:R-:W-:Y:S01]  /*7f10*/  FADD.FTZ R30, -R4, R30 ;  /* 0x0000001e041e7221 */ /* 0x000fe20000010100 */
[----:B------:R-:W-:Y:S01]  /*7f20*/  FFMA.FTZ R6, -R189, R189, 1 ;  /* 0x3f800000bd067423 */ /* 0x000fe200000101bd */
[----:B------:R-:W-:Y:S01]  /*7f30*/  FFMA.FTZ R10, -R194, R194, 1 ;  /* 0x3f800000c20a7423 */ /* 0x000fe200000101c2 */
[----:B------:R-:W-:Y:S01]  /*7f40*/  FMUL.FTZ R27, R27, R7 ;  /* 0x000000071b1b7220 */ /* 0x000fe20000410000 */
[----:B------:R-:W-:Y:S01]  /*7f50*/  FMUL.FTZ R30, R205, R30 ;  /* 0x0000001ecd1e7220 */ /* 0x000fe20000410000 */
[----:B------:R-:W-:Y:S01]  /*7f60*/  FMUL.FTZ R6, R6, UR5 ;  /* 0x0000000506067c20 */ /* 0x000fe20008410000 */
[----:B------:R-:W-:Y:S01]  /*7f70*/  F2FP.BF16.F32.PACK_AB R7, R13, R18 ;  /* 0x000000120d07723e */ /* 0x000fe200000010ff */
[C---:B------:R-:W-:Y:S01]  /*7f80*/  FADD.FTZ R26, -R4.reuse, R26 ;  /* 0x0000001a041a7221 */ /* 0x040fe20000010100 */
[----:B------:R-:W-:Y:S01]  /*7f90*/  FADD.FTZ R31, -R4, R31 ;  /* 0x0000001f041f7221 */ /* 0x000fe20000010100 */
[----:B------:R-:W-:Y:S01]  /*7fa0*/  FMUL.FTZ R30, R30, R6 ;  /* 0x000000061e1e7220 */ /* 0x000fe20000410000 */
[----:B------:R-:W-:Y:S01]  /*7fb0*/  F2FP.BF16.F32.PACK_AB R6, R15, R14 ;  /* 0x0000000e0f06723e */ /* 0x000fe200000010ff */
[----:B------:R-:W-:Y:S01]  /*7fc0*/  STS [R233+0x1d400], R7 ;  /* 0x01d40007e9007388 */ /* 0x000fe20000000800 */
[----:B------:R-:W-:Y:S01]  /*7fd0*/  FMUL.FTZ R10, R10, UR5 ;  /* 0x000000050a0a7c20 */ /* 0x000fe20008410000 */
[----:B------:R-:W-:Y:S01]  /*7fe0*/  FMUL.FTZ R26, R224, R26 ;  /* 0x0000001ae01a7220 */ /* 0x000fe20000410000 */
[----:B------:R-:W-:Y:S01]  /*7ff0*/  FFMA.FTZ R4, -R188, R188, 1 ;  /* 0x3f800000bc047423 */ /* 0x000fe200000101bc */
[----:B------:R-:W-:Y:S01]  /*8000*/  F2FP.BF16.F32.PACK_AB R17, R35, R165 ;  /* 0x000000a52311723e */ /* 0x000fe200000010ff */
[----:B------:R-:W-:Y:S01]  /*8010*/  STS [R234+0x1d000], R12 ;  /* 0x01d0000cea007388 */ /* 0x000fe20000000800 */
[----:B------:R-:W-:Y:S01]  /*8020*/  FMUL.FTZ R31, R203, R31 ;  /* 0x0000001fcb1f7220 */ /* 0x000fe20000410000 */
[----:B------:R-:W-:Y:S01]  /*8030*/  FMUL.FTZ R26, R26, R10 ;  /* 0x0000000a1a1a7220 */ /* 0x000fe20000410000 */
[----:B------:R-:W-:Y:S01]  /*8040*/  FMUL.FTZ R4, R4, UR5 ;  /* 0x0000000504047c20 */ /* 0x000fe20008410000 */
[----:B------:R-:W-:Y:S01]  /*8050*/  STS [R234+0x1d400], R6 ;  /* 0x01d40006ea007388 */ /* 0x000fe20000000800 */
[----:B------:R-:W-:Y:S02]  /*8060*/  F2FP.BF16.F32.PACK_AB R16, R166, R167 ;  /* 0x000000a7a610723e */ /* 0x000fe400000010ff */
[----:B------:R-:W-:Y:S01]  /*8070*/  FMUL.FTZ R4, R31, R4 ;  /* 0x000000041f047220 */ /* 0x000fe20000410000 */
[----:B------:R-:W-:Y:S01]  /*8080*/  STS [R231+0x1c000], R33 ;  /* 0x01c00021e7007388 */ /* 0x000fe20000000800 */
[----:B------:R-:W-:Y:S02]  /*8090*/  F2FP.BF16.F32.PACK_AB R9, R9, R24 ;  /* 0x000000180909723e */ /* 0x000fe400000010ff */
[----:B-1----:R-:W-:Y:S01]  /*80a0*/  F2FP.BF16.F32.PACK_AB R5, R27, R26 ;  /* 0x0000001a1b05723e */ /* 0x002fe200000010ff */
[----:B------:R-:W-:Y:S01]  /*80b0*/  STS [R231+0x1c400], R17 ;  /* 0x01c40011e7007388 */ /* 0x000fe20000000800 */
[----:B------:R-:W-:Y:S02]  /*80c0*/  F2FP.BF16.F32.PACK_AB R8, R8, R28 ;  /* 0x0000001c0808723e */ /* 0x000fe400000010ff */
[----:B------:R-:W-:Y:S01]  /*80d0*/  F2FP.BF16.F32.PACK_AB R4, R4, R30 ;  /* 0x0000001e0404723e */ /* 0x000fe200000010ff */
        /* <DEDUP_REMOVED lines=17> */
[----:B------:R3:W5:Y:S01]  /*81f0*/  LDL R235, [R1+0x20] ;  /* 0x0000200001eb7983 */ /* 0x0007620000100800 */
        /* <DEDUP_REMOVED lines=82> */
[----:B------:R-:W2:Y:S01]  /*8720*/  LDL.LU.64 R180, [R1] ;  /* 0x0000000001b47983 */ /* 0x000ea20000300a00 */
[C---:B------:R-:W-:Y:S01]  /*8730*/  VIADD R4, R236.reuse, 0x40 ;  /* 0x00000040ec047836 */ /* 0x040fe20000000000 */
[----:B------:R-:W1:Y:S01]  /*8740*/  LDC R12, c[0x0][0x420] ;  /* 0x00010800ff0c7b82 */ /* 0x000e620000000800 */
[----:B------:R-:W-:Y:S03]  /*8750*/  ISETP.GE.AND P4, PT, R236, UR21, PT ;  /* 0x00000015ec007c0c */ /* 0x000fe6000bf86270 */
[----:B------:R-:W-:Y:S10]  /*8760*/  ISETP.GE.AND P3, PT, R4, UR21, PT ;  /* 0x0000001504007c0c */ /* 0x000ff4000bf66270 */
[----:B------:R-:W3:Y:S08]  /*8770*/  @!P4 LDC R11, c[0x0][0x424] ;  /* 0x00010900ff0bcb82 */ /* 0x000ef00000000800 */
[----:B------:R-:W4:Y:S01]  /*8780*/  @!P3 LDC R6, c[0x0][0x424] ;  /* 0x00010900ff06bb82 */ /* 0x000f220000000800 */
[C---:B-1----:R-:W-:Y:S05]  /*8790*/  IMAD.U32 R5, R12.reuse, -0x40, RZ ;  /* 0xffffffc00c057824 */ /* 0x042fea00078e00ff */
[----:B------:R-:W-:Y:S02]  /*87a0*/  SHF.R.S32.HI R9, RZ, 0x1f, R5 ;  /* 0x0000001fff097819 */ /* 0x000fe40000011405 */
[C---:B------:R-:W-:Y:S04]  /*87b0*/  @!P3 LEA R7, P5, R12.reuse, R5, 0x5 ;  /* 0x000000050c07b211 */ /* 0x040fe800078a28ff */
[C---:B----4-:R-:W-:Y:S02]  /*87c0*/  @!P3 LEA.HI.X R9, R12.reuse, R9, R6, 0x5, P5 ;  /* 0x000000090c09b211 */ /* 0x050fe400028f2c06 */
[----:B-----5:R-:W-:Y:S05]  /*87d0*/  LEA R6, R235, UR4, 0x1 ;  /* 0x00000004eb067c11 */ /* 0x020fea000f8e08ff */
[----:B------:R1:W-:Y:S01]  /*87e0*/  @P4 STS.128 [R6+0x8000], RZ ;  /* 0x008000ff06004388 */ /* 0x0003e20000000c00 */
[C---:B--2---:R-:W-:Y:S04]  /*87f0*/  LEA R4, P0, R5.reuse, R180, 0x1 ;  /* 0x000000b405047211 */ /* 0x044fe800078008ff */
[----:B------:R-:W-:Y:S02]  /*8800*/  LEA.HI.X.SX32 R5, R5, R181, 0x1, P0 ;  /* 0x000000b505057211 */ /* 0x000fe400000f0eff */
[C---:B------:R-:W-:Y:S02]  /*8810*/  @!P4 LEA R10, P5, R12.reuse, R4, 0x6 ;  /* 0x000000040c0ac211 */ /* 0x040fe400078a30ff */
[C---:B------:R-:W-:Y:S01]  /*8820*/  @!P3 LEA R8, P0, R7.reuse, R180, 0x1 ;  /* 0x000000b40708b211 */ /* 0x040fe200078008ff */
[----:B------:R-:W-:Y:S01]  /*8830*/  @!PT LDS RZ, [RZ] ;  /* 0x00000000fffff984 */ /* 0x000fe20000000800 */
[----:B------:R-:W-:Y:S01]  /*8840*/  @!PT LDS RZ, [RZ] ;  /* 0x00000000fffff984 */ /* 0x000fe20000000800 */
[----:B------:R-:W-:Y:S01]  /*8850*/  @!PT LDS RZ, [RZ] ;  /* 0x00000000fffff984 */ /* 0x000fe20000000800 */
[----:B------:R1:W-:Y:S01]  /*8860*/  @!P4 LDGSTS.E.BYPASS.LTC128B.128 [R6+0x8000], desc[UR6][R4.64] ;  /* 0x080000000406cfae */ /* 0x0003e2000b901d46 */
[----:B---3--:R-:W-:Y:S02]  /*8870*/  @!P4 LEA.HI.X R11, R12, R5, R11, 0x6, P5 ;  /* 0x000000050c0bc211 */ /* 0x008fe400028f340b */
[----:B------:R-:W-:Y:S01]  /*8880*/  @!P3 LEA.HI.X R9, R7, R181, R9, 0x1, P0 ;  /* 0x000000b50709b211 */ /* 0x000fe200000f0c09 */
        /* <DEDUP_REMOVED lines=15> */
[----:B------:R-:W0:Y:S04]  /*8980*/  LDGDEPBAR ;  /* 0x00000000000079af */ /* 0x000e280000000000 */
[----:B------:R1:W-:Y:S02]  /*8990*/  STL.64 [R1], R4 ;  /* 0x0000000401007387 */ /* 0x0003e40000100a00 */
.L_x_766:
        /* <DEDUP_REMOVED lines=8> */
[----:B------:R-:W4:Y:S04]  /*8a20*/  LDL R228, [R1+0x24] ;  /* 0x0000240001e47983 */ /* 0x000f280000100800 */
[----:B------:R-:W-:Y:S04]  /*8a30*/  LDSM.16.M88.4 R168, [R2+0x1c000] ;  /* 0x01c0000002a8783b */ /* 0x000fe80000000200 */
[----:B------:R-:W4:Y:S04]  /*8a40*/  LDL R227, [R1+0x28] ;  /* 0x0000280001e37983 */ /* 0x000f280000100800 */
[----:B------:R-:W3:Y:S04]  /*8a50*/  LDSM.16.MT88.4 R172, [R208+0x800] ;  /* 0x00080000d0ac783b */ /* 0x000ee80000004200 */
[----:B------:R3:W4:Y:S04]  /*8a60*/  LDL R221, [R1+0x14] ;  /* 0x0000140001dd7983 */ /* 0x0007280000100800 */
[----:B------:R-:W3:Y:S04]  /*8a70*/  LDSM.16.M88.4 R176, [R2+0x1d000] ;  /* 0x01d0000002b0783b */ /* 0x000ee80000000200 */
[----:B------:R3:W4:Y:S01]  /*8a80*/  LDL R224, [R1+0x10] ;  /* 0x0000100001e07983 */ /* 0x0007220000100800 */
[-C--:B-1----:R-:W-:Y:S03]  /*8a90*/  HMMA.16816.F32.BF16 R4, R32, R16.reuse, RZ ;  /* 0x000000102004723c */ /* 0x082fe600000418ff */
[----:B------:R-:W1:Y:S04]  /*8aa0*/  LDSM.16.MT88.4 R180, [R208+0x4800] ;  /* 0x00480000d0b4783b */ /* 0x000e680000004200 */
[----:B------:R1:W4:Y:S01]  /*8ab0*/  LDL R225, [R1+0x1c] ;  /* 0x00001c0001e17983 */ /* 0x0003220000100800 */
[C---:B--2---:R-:W-:Y:S03]  /*8ac0*/  HMMA.16816.F32.BF16 R8, R28.reuse, R16, RZ ;  /* 0x000000101c08723c */ /* 0x044fe600000418ff */
[----:B------:R-:W-:Y:S03]  /*8ad0*/  LDSM.16.M88.4 R184, [R204+0x1c000] ;  /* 0x01c00000ccb8783b */ /* 0x000fe60000000200 */
[-C--:B------:R-:W-:Y:S01]  /*8ae0*/  HMMA.16816.F32.BF16 R12, R28, R18.reuse, RZ ;  /* 0x000000121c0c723c */ /* 0x080fe200000418ff */
[----:B------:R2:W2:Y:S04]  /*8af0*/  LDL R226, [R1+0x18] ;  /* 0x0000180001e27983 */ /* 0x0004a80000100800 */
[----:B------:R-:W1:Y:S01]  /*8b00*/  LDSM.16.MT88.4 R188, [R208+0x1000] ;  /* 0x00100000d0bc783b */ /* 0x000e620000004200 */
[C---:B------:R-:W-:Y:S03]  /*8b10*/  HMMA.16816.F32.BF16 R16, R32.reuse, R18, RZ ;  /* 0x000000122010723c */ /* 0x040fe600000418ff */
[----:B------:R-:W1:Y:S03]  /*8b20*/  LDSM.16.M88.4 R192, [R204+0x1d000] ;  /* 0x01d00000ccc0783b */ /* 0x000e660000000200 */
[-C--:B---3--:R-:W-:Y:S01]  /*8b30*/  HMMA.16816.F32.BF16 R20, R32, R164.reuse, RZ ;  /* 0x000000a42014723c */ /* 0x088fe200000418ff */
[----:B------:R-:W3:Y:S04]  /*8b40*/  LDSM.16.MT88.4 R196, [R208+0x5000] ;  /* 0x00500000d0c4783b */ /* 0x000ee80000004200 */
[----:B------:R-:W-:Y:S01]  /*8b50*/  LDSM.16.M88.4 R200, [R3+0x1d000] ;  /* 0x01d0000003c8783b */ /* 0x000fe20000000200 */
[C---:B------:R-:W-:Y:S06]  /*8b60*/  HMMA.16816.F32.BF16 R24, R28.reuse, R164, RZ ;  /* 0x000000a41c18723c */ /* 0x040fec00000418ff */
[-C--:B------:R-:W-:Y:S06]  /*8b70*/  HMMA.16816.F32.BF16 R28, R28, R166.reuse, RZ ;  /* 0x000000a61c1c723c */ /* 0x080fec00000418ff */
[----:B------:R-:W-:Y:S01]  /*8b80*/  HMMA.16816.F32.BF16 R32, R32, R166, RZ ;  /* 0x000000a62020723c */ /* 0x000fe200000418ff */
[----:B------:R-:W-:Y:S05]  /*8b90*/  LDSM.16.M88.4 R164, [R3+0x1c000] ;  /* 0x01c0000003a4783b */ /* 0x000fea0000000200 */
[-C--:B------:R-:W-:Y:S06]  /*8ba0*/  HMMA.16816.F32.BF16 R4, R168, R172.reuse, R4 ;  /* 0x000000aca804723c */ /* 0x080fec0000041804 */
[C---:B------:R-:W-:Y:S06]  /*8bb0*/  HMMA.16816.F32.BF16 R8, R176.reuse, R172, R8 ;  /* 0x000000acb008723c */ /* 0x040fec0000041808 */
[-C--:B------:R-:W-:Y:S06]  /*8bc0*/  HMMA.16816.F32.BF16 R12, R176, R174.reuse, R12 ;  /* 0x000000aeb00c723c */ /* 0x080fec000004180c */
[C---:B------:R-:W-:Y:S01]  /*8bd0*/  HMMA.16816.F32.BF16 R16, R168.reuse, R174, R16 ;  /* 0x000000aea810723c */ /* 0x040fe20000041810 */
[----:B------:R-:W3:Y:S05]  /*8be0*/  LDSM.16.MT88.4 R172, [R208+0x1800] ;  /* 0x00180000d0ac783b */ /* 0x000eea0000004200 */
[-C--:B-1----:R-:W-:Y:S06]  /*8bf0*/  HMMA.16816.F32.BF16 R20, R168, R180.reuse, R20 ;  /* 0x000000b4a814723c */ /* 0x082fec0000041814 */
[C---:B------:R-:W-:Y:S06]  /*8c00*/  HMMA.16816.F32.BF16 R24, R176.reuse, R180, R24 ;  /* 0x000000b4b018723c */ /* 0x040fec0000041818 */
[-C--:B------:R-:W-:Y:S01]  /*8c10*/  HMMA.16816.F32.BF16 R28, R176, R182.reuse, R28 ;  /* 0x000000b6b01c723c */ /* 0x080fe2000004181c */
[----:B------:R-:W1:Y:S05]  /*8c20*/  LDSM.16.MT88.4 R176, [R208+0x5800] ;  /* 0x00580000d0b0783b */ /* 0x000e6a0000004200 */
[----:B------:R-:W-:Y:S01]  /*8c30*/  HMMA.16816.F32.BF16 R32, R168, R182, R32 ;  /* 0x000000b6a820723c */ /* 0x000fe20000041820 */
[----:B------:R-:W-:Y:S04]  /*8c40*/  LDSM.16.M88.4 R168, [R0+0x1e000] ;  /* 0x01e0000000a8783b */ /* 0x000fe80000000200 */
[----:B------:R-:W1:Y:S01]  /*8c50*/  LDSM.16.MT88.4 R180, [R208+0x2000] ;  /* 0x00200000d0b4783b */ /* 0x000e620000004200 */
[-C--:B------:R-:W-:Y:S06]  /*8c60*/  HMMA.16816.F32.BF16 R4, R184, R188.reuse, R4 ;  /* 0x000000bcb804723c */ /* 0x080fec0000041804 */
[C---:B------:R-:W-:Y:S06]  /*8c70*/  HMMA.16816.F32.BF16 R8, R192.reuse, R188, R8 ;  /* 0x000000bcc008723c */ /* 0x040fec0000041808 */
[-C--:B------:R-:W-:Y:S06]  /*8c80*/  HMMA.16816.F32.BF16 R12, R192, R190.reuse, R12 ;  /* 0x000000bec00c723c */ /* 0x080fec000004180c */
[C---:B------:R-:W-:Y:S01]  /*8c90*/  HMMA.16816.F32.BF16 R16, R184.reuse, R190, R16 ;  /* 0x000000beb810723c */ /* 0x040fe20000041810 */
[----:B------:R-:W1:Y:S05]  /*8ca0*/  LDSM.16.M88.4 R188, [R0+0x1f000] ;  /* 0x01f0000000bc783b */ /* 0x000e6a0000000200 */
[-C--:B---3--:R-:W-:Y:S06]  /*8cb0*/  HMMA.16816.F32.BF16 R20, R184, R196.reuse, R20 ;  /* 0x000000c4b814723c */ /* 0x088fec0000041814 */
[C---:B------:R-:W-:Y:S06]  /*8cc0*/  HMMA.16816.F32.BF16 R24, R192.reuse, R196, R24 ;  /* 0x000000c4c018723c */ /* 0x040fec0000041818 */
[-C--:B------:R-:W-:Y:S01]  /*8cd0*/  HMMA.16816.F32.BF16 R28, R192, R198.reuse, R28 ;  /* 0x000000c6c01c723c */ /* 0x080fe2000004181c */
[----:B------:R-:W3:Y:S05]  /*8ce0*/  LDSM.16.MT88.4 R192, [R208+0x6000] ;  /* 0x00600000d0c0783b */ /* 0x000eea0000004200 */
[----:B------:R-:W-:Y:S01]  /*8cf0*/  HMMA.16816.F32.BF16 R32, R184, R198, R32 ;  /* 0x000000c6b820723c */ /* 0x000fe20000041820 */
[----:B------:R-:W-:Y:S04]  /*8d00*/  LDSM.16.MT88.4 R184, [R208+0x2800] ;  /* 0x00280000d0b8783b */ /* 0x000fe80000004200 */
[----:B------:R-:W-:Y:S01]  /*8d10*/  LDSM.16.M88.4 R196, [R2+0x1f000] ;  /* 0x01f0000002c4783b */ /* 0x000fe20000000200 */
[-C--:B------:R-:W-:Y:S06]  /*8d20*/  HMMA.16816.F32.BF16 R4, R164, R172.reuse, R4 ;  /* 0x000000aca404723c */ /* 0x080fec0000041804 */
[C---:B------:R-:W-:Y:S06]  /*8d30*/  HMMA.16816.F32.BF16 R8, R200.reuse, R172, R8 ;  /* 0x000000acc808723c */ /* 0x040fec0000041808 */
[-C--:B------:R-:W-:Y:S06]  /*8d40*/  HMMA.16816.F32.BF16 R12, R200, R174.reuse, R12 ;  /* 0x000000aec80c723c */ /* 0x080fec000004180c */
[C---:B------:R-:W-:Y:S01]  /*8d50*/  HMMA.16816.F32.BF16 R16, R164.reuse, R174, R16 ;  /* 0x000000aea410723c */ /* 0x040fe20000041810 */
[----:B------:R-:W3:Y:S05]  /*8d60*/  LDSM.16.M88.4 R172, [R2+0x1e000] ;  /* 0x01e0000002ac783b */ /* 0x000eea0000000200 */
        /* <DEDUP_REMOVED lines=11> */
[----:B------:R-:W1:Y:S04]  /*8e20*/  LDSM.16.M88.4 R180, [R204+0x1f000] ;  /* 0x01f00000ccb4783b */ /* 0x000e680000000200 */
[----:B------:R-:W-:Y:S01]  /*8e30*/  LDSM.16.MT88.4 R204, [R208+0x7800] ;  /* 0x00780000d0cc783b */ /* 0x000fe20000004200 */
[-C--:B---3--:R-:W-:Y:S06]  /*8e40*/  HMMA.16816.F32.BF16 R20, R168, R192.reuse, R20 ;  /* 0x000000c0a814723c */ /* 0x088fec0000041814 */
[C---:B------:R-:W-:Y:S06]  /*8e50*/  HMMA.16816.F32.BF16 R24, R188.reuse, R192, R24 ;  /* 0x000000c0bc18723c */ /* 0x040fec0000041818 */
[-C--:B------:R-:W-:Y:S01]  /*8e60*/  HMMA.16816.F32.BF16 R28, R188, R194.reuse, R28 ;  /* 0x000000c2bc1c723c */ /* 0x080fe2000004181c */
[----:B------:R-:W3:Y:S05]  /*8e70*/  LDSM.16.MT88.4 R188, [R208+0x7000] ;  /* 0x00700000d0bc783b */ /* 0x000eea0000004200 */
[----:B------:R-:W-:Y:S01]  /*8e80*/  HMMA.16816.F32.BF16 R32, R168, R194, R32 ;  /* 0x000000c2a820723c */ /* 0x000fe20000041820 */
[----:B------:R-:W-:Y:S04]  /*8e90*/  LDSM.16.M88.4 R168, [R3+0x1e000] ;  /* 0x01e0000003a8783b */ /* 0x000fe80000000200 */
        /* <DEDUP_REMOVED lines=8> */
[-C--:B------:R-:W-:Y:S06]  /*8f20*/  HMMA.16816.F32.BF16 R28, R196, R202.reuse, R28 ;  /* 0x000000cac41c723c */ /* 0x080fec000004181c */
[----:B------:R-:W-:Y:S01]  /*8f30*/  HMMA.16816.F32.BF16 R32, R172, R202, R32 ;  /* 0x000000caac20723c */ /* 0x000fe20000041820 */
[----:B------:R-:W1:Y:S05]  /*8f40*/  LDC R173, c[0x0][0x270] ;  /* 0x00009c00ffad7b82 */ /* 0x000e6a0000000800 */
[-C--:B------:R-:W-:Y:S06]  /*8f50*/  HMMA.16816.F32.BF16 R4, R164, R176.reuse, R4 ;  /* 0x000000b0a404723c */ /* 0x080fec0000041804 */
[C---:B------:R-:W-:Y:S06]  /*8f60*/  HMMA.16816.F32.BF16 R8, R180.reuse, R176, R8 ;  /* 0x000000b0b408723c */ /* 0x040fec0000041808 */
[-C--:B------:R-:W-:Y:S05]  /*8f70*/  HMMA.16816.F32.BF16 R12, R180, R178.reuse, R12 ;  /* 0x000000b2b40c723c */ /* 0x080fea000004180c */
[----:B------:R-:W-:Y:S01]  /*8f80*/  IMAD.IADD R176, R216, 0x1, R210 ;  /* 0x00000001d8b07824 */ /* 0x000fe200078e02d2 */
[C---:B------:R-:W-:Y:S05]  /*8f90*/  HMMA.16816.F32.BF16 R16, R164.reuse, R178, R16 ;  /* 0x000000b2a410723c */ /* 0x040fea0000041810 */
[----:B-1----:R-:W-:Y:S01]  /*8fa0*/  IMAD R173, R173, UR22, RZ ;  /* 0x00000016adad7c24 */ /* 0x002fe2000f8e02ff */
[-C--:B---3--:R-:W-:Y:S05]  /*8fb0*/  HMMA.16816.F32.BF16 R20, R164, R188.reuse, R20 ;  /* 0x000000bca414723c */ /* 0x088fea0000041814 */
[C---:B------:R-:W-:Y:S01]  /*8fc0*/  IMAD.U32 R0, R173.reuse, -0x40, RZ ;  /* 0xffffffc0ad007824 */ /* 0x040fe200078e00ff */
[C---:B------:R-:W-:Y:S05]  /*8fd0*/  HMMA.16816.F32.BF16 R24, R180.reuse, R188, R24 ;  /* 0x000000bcb418723c */ /* 0x040fea0000041818 */
[----:B------:R-:W-:Y:S01]  /*8fe0*/  IMAD.SHL.U32 R172, R173, 0x10, RZ ;  /* 0x00000010adac7824 */ /* 0x000fe200078e00ff */
[-C--:B------:R-:W-:Y:S06]  /*8ff0*/  HMMA.16816.F32.BF16 R28, R180, R190.reuse, R28 ;  /* 0x000000beb41c723c */ /* 0x080fec000004181c */
[----:B------:R-:W-:Y:S06]  /*9000*/  HMMA.16816.F32.BF16 R32, R164, R190, R32 ;  /* 0x000000bea420723c */ /* 0x000fec0000041820 */
[-C--:B----4-:R-:W-:Y:S05]  /*9010*/  HMMA.16816.F32.BF16 R4, R168, R184.reuse, R4 ;  /* 0x000000b8a804723c */ /* 0x090fea0000041804 */
[----:B------:R-:W-:Y:S01]  /*9020*/  @P1 IADD3 R166, P0, R228, UR13, RZ ;  /* 0x0000000de4a61c10 */ /* 0x000fe2000ff1e0ff */
[C---:B------:R-:W-:Y:S01]  /*9030*/  HMMA.16816.F32.BF16 R8, R192.reuse, R184, R8 ;  /* 0x000000b8c008723c */ /* 0x040fe20000041808 */
[----:B------:R-:W-:Y:S04]  /*9040*/  @UP3 UIADD3 UR13, UP1, UR13, -0x100, URZ ;  /* 0xffffff000d0d3890 */ /* 0x000fe8000ff3e03f */
[----:B------:R-:W-:Y:S01]  /*9050*/  @P1 IADD3.X R167, R227, UR12, RZ, P0, !PT ;  /* 0x0000000ce3a71c10 */ /* 0x000fe200087fe4ff */
[-C--:B------:R-:W-:Y:S01]  /*9060*/  HMMA.16816.F32.BF16 R12, R192, R186.reuse, R12 ;  /* 0x000000bac00c723c */ /* 0x080fe2000004180c */
[----:B------:R-:W-:Y:S03]  /*9070*/  @UP3 UIADD3.X UR12, UR12, -0x1, URZ, UP1, !UPT ;  /* 0xffffffff0c0c3890 */ /* 0x000fe60008ffe43f */
[----:B------:R-:W3:Y:S01]  /*9080*/  @P1 LDG.E R221, desc[UR6][R166.64+0xa0] ;  /* 0x0000a006a6dd1981 */ /* 0x000ee2000c1e1900 */
[C---:B------:R-:W-:Y:S01]  /*9090*/  LEA R222, P0, R0.reuse, R222, 0x2 ;  /* 0x000000de00de7211 */ /* 0x040fe200078010ff */
[C---:B------:R-:W-:Y:S02]  /*90a0*/  HMMA.16816.F32.BF16 R16, R168.reuse, R186, R16 ;  /* 0x000000baa810723c */ /* 0x040fe40000041810 */
[----:B------:R-:W4:Y:S03]  /*90b0*/  @P1 LDG.E R224, desc[UR6][R166.64+0x80] ;  /* 0x00008006a6e01981 */ /* 0x000f26000c1e1900 */
[----:B------:R-:W-:Y:S01]  /*90c0*/  LEA.HI.X.SX32 R223, R0, R223, 0x2, P0 ;  /* 0x000000df00df7211 */ /* 0x000fe200000f16ff */
[-C--:B------:R-:W-:Y:S01]  /*90d0*/  HMMA.16816.F32.BF16 R20, R168, R204.reuse, R20 ;  /* 0x000000cca814723c */ /* 0x080fe20000041814 */
[----:B------:R-:W4:Y:S04]  /*90e0*/  @P1 LDG.E R225, desc[UR6][R166.64+0x20] ;  /* 0x00002006a6e11981 */ /* 0x000f28000c1e1900 */
[----:B--2---:R-:W2:Y:S01]  /*90f0*/  @P1 LDG.E R226, desc[UR6][R166.64] ;  /* 0x00000006a6e21981 */ /* 0x004ea2000c1e1900 */
        /* <DEDUP_REMOVED lines=10> */
[C---:B------:R-:W-:Y:S02]  /*91a0*/  IMAD.SHL.U32 R169, R173.reuse, 0x20, RZ ;  /* 0x00000020ada97824 */ /* 0x040fe400078e00ff */
[----:B------:R-:W-:Y:S02]  /*91b0*/  IMAD R171, R173, 0x30, RZ ;  /* 0x00000030adab7824 */ /* 0x000fe400078e02ff */
[----:B------:R1:W-:Y:S01]  /*91c0*/  REDG.E.ADD.F32.FTZ.RN.STRONG.GPU desc[UR6][R164.64], R5 ;  /* 0x00000005a40079a6 */ /* 0x0003e2000c10f386 */
[CC--:B------:R-:W-:Y:S04]  /*91d0*/  LEA R168, P0, R169.reuse, R2.reuse, 0x2 ;  /* 0x00000002a9a87211 */ /* 0x0c0fe800078010ff */
[-C--:B------:R-:W-:Y:S01]  /*91e0*/  LEA.HI.X.SX32 R169, R169, R3.reuse, 0x2, P0 ;  /* 0x00000003a9a97211 */ /* 0x080fe200000f16ff */
[----:B---3--:R-:W-:Y:S04]  /*91f0*/  @P1 STL [R1+0x14], R221 ;  /* 0x000014dd01001387 */ /* 0x008fe80000100800 */
[----:B----4-:R-:W-:Y:S04]  /*9200*/  @P1 STL [R1+0x10], R224 ;  /* 0x000010e001001387 */ /* 0x010fe80000100800 */
[----:B------:R-:W-:Y:S04]  /*9210*/  @P1 STL [R1+0x1c], R225 ;  /* 0x00001ce101001387 */ /* 0x000fe80000100800 */
[----:B--2---:R-:W-:Y:S01]  /*9220*/  @P1 STL [R1+0x18], R226 ;  /* 0x000018e201001387 */ /* 0x004fe20000100800 */
[CC--:B------:R-:W-:Y:S04]  /*9230*/  LEA R166, P1, R172.reuse, R2.reuse, 0x2 ;  /* 0x00000002aca67211 */ /* 0x0c0fe800078210ff */
[-C--:B------:R-:W-:Y:S02]  /*9240*/  LEA.HI.X.SX32 R167, R172, R3.reuse, 0x2, P1 ;  /* 0x00000003aca77211 */ /* 0x080fe400008f16ff */
[CC--:B-1----:R-:W-:Y:S03]  /*9250*/  LEA R4, P1, R170.reuse, R2.reuse, 0x2 ;  /* 0x00000002aa047211 */ /* 0x0c2fe600078210ff */
[----:B------:R1:W-:Y:S01]  /*9260*/  REDG.E.ADD.F32.FTZ.RN.STRONG.GPU desc[UR6][R166.64], R6 ;  /* 0x00000006a60079a6 */ /* 0x0003e2000c10f386 */
[-C--:B------:R-:W-:Y:S01]  /*9270*/  LEA.HI.X.SX32 R5, R170, R3.reuse, 0x2, P1 ;  /* 0x00000003aa057211 */ /* 0x080fe200008f16ff */
[C---:B------:R-:W-:Y:S04]  /*9280*/  IMAD R170, R173.reuse, 0x38, RZ ;  /* 0x00000038adaa7824 */ /* 0x040fe800078e02ff */
[----:B------:R2:W-:Y:S04]  /*9290*/  REDG.E.ADD.F32.FTZ.RN.STRONG.GPU desc[UR6][R4.64], R7 ;  /* 0x00000007040079a6 */ /* 0x0005e8000c10f386 */
[----:B------:R3:W-:Y:S01]  /*92a0*/  REDG.E.ADD.F32.FTZ.RN.STRONG.GPU desc[UR6][R168.64], R8 ;  /* 0x00000008a80079a6 */ /* 0x0007e2000c10f386 */
[----:B-1----:R-:W-:Y:S01]  /*92b0*/  IMAD R167, R173, 0x28, RZ ;  /* 0x00000028ada77824 */ /* 0x002fe200078e02ff */
[-C--:B------:R-:W-:Y:S04]  /*92c0*/  LEA R6, P1, R171, R2.reuse, 0x2 ;  /* 0x00000002ab067211 */ /* 0x080fe800078210ff */
[-C--:B------:R-:W-:Y:S02]  /*92d0*/  LEA R166, P3, R167, R2.reuse, 0x2 ;  /* 0x00000002a7a67211 */ /* 0x080fe400078610ff */
[-C--:B--2---:R-:W-:Y:S02]  /*92e0*/  LEA.HI.X.SX32 R7, R171, R3.reuse, 0x2, P1 ;  /* 0x00000003ab077211 */ /* 0x084fe400008f16ff */
[-C--:B------:R-:W-:Y:S01]  /*92f0*/  LEA.HI.X.SX32 R167, R167, R3.reuse, 0x2, P3 ;  /* 0x00000003a7a77211 */ /* 0x080fe200018f16ff */
[----:B---3--:R-:W-:Y:S01]  /*9300*/  VIADD R168, R172, 0x20 ;  /* 0x00000020aca87836 */ /* 0x008fe20000000000 */
[CC--:B------:R-:W-:Y:S03]  /*9310*/  LEA R4, P0, R170.reuse, R2.reuse, 0x2 ;  /* 0x00000002aa047211 */ /* 0x0c0fe600078010ff */
[----:B------:R-:W-:Y:S01]  /*9320*/  REDG.E.ADD.F32.FTZ.RN.STRONG.GPU desc[UR6][R166.64], R9 ;  /* 0x00000009a60079a6 */ /* 0x000fe2000c10f386 */
[-C--:B------:R-:W-:Y:S01]  /*9330*/  LEA.HI.X.SX32 R5, R170, R3.reuse, 0x2, P0 ;  /* 0x00000003aa057211 */ /* 0x080fe200000f16ff */
[----:B------:R-:W-:Y:S02]  /*9340*/  IMAD.IADD R8, R0, 0x1, R168 ;  /* 0x0000000100087824 */ /* 0x000fe400078e02a8 */
[----:B------:R1:W-:Y:S04]  /*9350*/  REDG.E.ADD.F32.FTZ.RN.STRONG.GPU desc[UR6][R6.64], R10 ;  /* 0x0000000a060079a6 */ /* 0x0003e8000c10f386 */
[----:B------:R2:W-:Y:S04]  /*9360*/  REDG.E.ADD.F32.FTZ.RN.STRONG.GPU desc[UR6][R4.64], R11 ;  /* 0x0000000b040079a6 */ /* 0x0005e8000c10f386 */
[----:B------:R3:W-:Y:S04]  /*9370*/  REDG.E.ADD.F32.FTZ.RN.STRONG.GPU desc[UR6][R2.64+0x80], R16 ;  /* 0x00008010020079a6 */ /* 0x0007e8000c10f386 */
[----:B------:R4:W-:Y:S01]  /*9380*/  REDG.E.ADD.F32.FTZ.RN.STRONG.GPU desc[UR6][R164.64+0x80], R17 ;  /* 0x00008011a40079a6 */ /* 0x0009e2000c10f386 */
[CC--:B-1----:R-:W-:Y:S04]  /*9390*/  LEA R6, P0, R168.reuse, R2.reuse, 0x2 ;  /* 0x00000002a8067211 */ /* 0x0c2fe800078010ff */
[-C--:B------:R-:W-:Y:S01]  /*93a0*/  LEA.HI.X.SX32 R7, R168, R3.reuse, 0x2, P0 ;  /* 0x00000003a8077211 */ /* 0x080fe200000f16ff */
[----:B--2---:R-:W-:Y:S01]  /*93b0*/  IMAD.IADD R4, R0, 0x1, R8 ;  /* 0x0000000100047824 */ /* 0x004fe200078e0208 */
[----:B------:R-:W-:Y:S01]  /*93c0*/  LDSM.16.MT88.4 R168, [R176+0x3000] ;  /* 0x00300000b0a8783b */ /* 0x000fe20000004200 */
[-C--:B---3--:R-:W-:Y:S02]  /*93d0*/  LEA R16, P1, R8, R2.reuse, 0x2 ;  /* 0x0000000208107211 */ /* 0x088fe400078210ff */
[----:B------:R-:W-:Y:S01]  /*93e0*/  IMAD.IADD R5, R0, 0x1, R4 ;  /* 0x0000000100057824 */ /* 0x000fe200078e0204 */
[----:B------:R1:W-:Y:S01]  /*93f0*/  REDG.E.ADD.F32.FTZ.RN.STRONG.GPU desc[UR6][R6.64], R18 ;  /* 0x00000012060079a6 */ /* 0x0003e2000c10f386 */
[-C--:B------:R-:W-:Y:S02]  /*9400*/  LEA R10, P0, R4, R2.reuse, 0x2 ;  /* 0x00000002040a7211 */ /* 0x080fe400078010ff */
        /* <DEDUP_REMOVED lines=387> */
.L_x_768:
[----:B------:R-:W-:Y:S01]  /*ac40*/  @UP0 UIADD3 UR8, UR19, UR34, URZ ;  /* 0x0000002213080290 */ /* 0x000fe2000fffe03f */
[----:B--2--5:R-:W-:Y:S01]  /*ac50*/  LEA R2, R235, UR4, 0x1 ;  /* 0x00000004eb027c11 */ /* 0x024fe2000f8e08ff */
        /* <DEDUP_REMOVED lines=21> */
.L_x_769:
        /* <DEDUP_REMOVED lines=13> */
[C---:B------:R-:W-:Y:S01]  /*ae80*/  ISETP.GE.AND P5, PT, R0.reuse, UR9, PT ;  /* 0x0000000900007c0c */ /* 0x040fe2000bfa6270 */
[----:B------:R-:W-:Y:S01]  /*ae90*/  VIADD R6, R0, 0x20 ;  /* 0x0000002000067836 */ /* 0x000fe20000000000 */
[----:B------:R-:W-:Y:S01]  /*aea0*/  MOV R3, UR14 ;  /* 0x0000000e00037c02 */ /* 0x000fe20008000f00 */
[----:B------:R-:W-:Y:S01]  /*aeb0*/  ULDC.64 UR14, c[0x0][0x468] ;  /* 0x00011a00000e7ab9 */ /* 0x000fe20000000a00 */
[----:B------:R-:W-:Y:S01]  /*aec0*/  IADD3 R4, P0, R4, UR21, RZ ;  /* 0x0000001504047c10 */ /* 0x000fe2000ff1e0ff */
[----:B------:R-:W-:Y:S01]  /*aed0*/  UIMAD UR16, UR16, UR14, URZ ;  /* 0x0000000e101072a4 */ /* 0x000fe2000f8e023f */
[----:B------:R-:W-:Y:S01]  /*aee0*/  ISETP.GE.AND P4, PT, R6, UR9, PT ;  /* 0x0000000906007c0c */ /* 0x000fe2000bf86270 */
[C---:B------:R-:W-:Y:S01]  /*aef0*/  VIADD R7, R0.reuse, 0x40 ;  /* 0x0000004000077836 */ /* 0x040fe20000000000 */
[----:B------:R-:W-:Y:S01]  /*af00*/  IADD3.X R5, R5, UR22, R3, P0, !PT ;  /* 0x0000001605057c10 */ /* 0x000fe200087fe403 */
[----:B------:R-:W-:Y:S01]  /*af10*/  IMAD.U32 R3, RZ, RZ, UR14 ;  /* 0x0000000eff037e24 */ /* 0x000fe2000f8e00ff */
[----:B------:R-:W-:Y:S01]  /*af20*/  UIMAD UR15, UR58, UR15, UR16 ;  /* 0x0000000f3a0f72a4 */ /* 0x000fe2000f8e0210 */
        /* <DEDUP_REMOVED lines=17> */
[----:B------:R-:W5:Y:S01]  /*b040*/  LDS.128 R16, [R2+0x10000] ;  /* 0x0100000002107984 */ /* 0x000f620000000c00 */
        /* <DEDUP_REMOVED lines=10> */
[----:B------:R-:W2:Y:S03]  /*b0f0*/  @!P1 LDS.128 R12, [R2+0xc000] ;  /* 0x00c00000020c9984 */ /* 0x000ea60000000c00 */
[----:B------:R-:W-:-:S05]  /*b100*/  LEA.HI.X R7, R8, UR15, R3, 0x1, P6 ;  /* 0x0000000f08077c11 */ /* 0x000fca000b0f0c03 */
[----:B-----5:R1:W-:Y:S04]  /*b110*/  @!P0 STG.E.128 desc[UR6][R6.64+0x80], R16 ;  /* 0x0000801006008986 */ /* 0x0203e8000c101d06 */
[----:B--2---:R2:W-:Y:S02]  /*b120*/  @!P1 STG.E.128 desc[UR6][R6.64], R12 ;  /* 0x0000000c06009986 */ /* 0x0045e4000c101d06 */
.L_x_771:
[----:B------:R-:W-:Y:S05]  /*b130*/  BSYNC B0 ;  /* 0x0000000000007941 */ /* 0x000fea0003800000 */
.L_x_770:
        /* <DEDUP_REMOVED lines=18> */
.L_x_773:
[----:B------:R-:W-:Y:S05]  /*b260*/  BSYNC B0 ;  /* 0x0000000000007941 */ /* 0x000fea0003800000 */
.L_x_772:
[----:B-1----:R1:W1:Y:S01]  /*b270*/  LDS.128 R16, [R2+0xe000] ;  /* 0x00e0000002107984 */ /* 0x0022620000000c00 */
[----:B------:R-:W-:Y:S03]  /*b280*/  BSSY B0, `(.L_x_774) ;  /* 0x0000013000007945 */ /* 0x000fe60003800000 */
[----:B--2---:R2:W1:Y:S01]  /*b290*/  LDS.128 R12, [R2+0x12000] ;  /* 0x01200000020c7984 */ /* 0x0044620000000c00 */
        /* <DEDUP_REMOVED lines=17> */
.L_x_775:
[----:B------:R-:W-:Y:S05]  /*b3b0*/  BSYNC B0 ;  /* 0x0000000000007941 */ /* 0x000fea0003800000 */
.L_x_774:
        /* <DEDUP_REMOVED lines=20> */
.L_x_777:
[----:B------:R-:W-:Y:S05]  /*b500*/  BSYNC B0 ;  /* 0x0000000000007941 */ /* 0x000fea0003800000 */
.L_x_776:
        /* <DEDUP_REMOVED lines=32> */
.L_x_779:
[----:B------:R-:W-:Y:S05]  /*b710*/  BSYNC B0 ;  /* 0x0000000000007941 */ /* 0x000fea0003800000 */
.L_x_778:
        /* <DEDUP_REMOVED lines=18> */
.L_x_781:
[----:B------:R-:W-:Y:S05]  /*b840*/  BSYNC B0 ;  /* 0x0000000000007941 */ /* 0x000fea0003800000 */
.L_x_780:
        /* <DEDUP_REMOVED lines=18> */
.L_x_783:
[----:B------:R-:W-:Y:S05]  /*b970*/  BSYNC B0 ;  /* 0x0000000000007941 */ /* 0x000fea0003800000 */
.L_x_782:
        /* <DEDUP_REMOVED lines=16> */
.L_x_738:
[----:B------:R-:W-:Y:S05]  /*ba80*/  BSYNC B1 ;  /* 0x0000000000017941 */ /* 0x000fea0003800000 */
.L_x_716:
        /* <DEDUP_REMOVED lines=11> */
.L_x_784:
[----:B------:R-:W-:Y:S05]  /*bb40*/  EXIT ;  /* 0x000000000000794d */ /* 0x000fea0003800000 */
.L_x_786:
        /* <DEDUP_REMOVED lines=11> */
.L_x_1087:


//--------------------- .text._ZN5flash44flash_bwd_dq_dk_dv_loop_seqk_parallel_kernelI23Flash_bwd_kernel_traitsILi128ELi64ELi128ELi8ELi2ELi4ELi2ELb0ELb0EN7cutlass10bfloat16_tE19Flash_kernel_traitsILi128ELi64ELi128ELi8ES3_EELb1ELb1ELb0ELb0ELb1ELb1ELb0EEEvNS_16Flash_bwd_paramsE --------------------------
	.section	.text._ZN5flash44flash_bwd_dq_dk_dv_loop_seqk_parallel_kernelI23Flash_bwd_kernel_traitsILi128ELi64ELi128ELi8ELi2ELi4ELi2ELb0ELb0EN7cutlass10bfloat16_tE19Flash_kernel_traitsILi128ELi64ELi128ELi8ES3_EELb1ELb1ELb0ELb0ELb1ELb1ELb0EEEvNS_16Flash_bwd_paramsE,"ax",@progbits
	.align	128
        .global         _ZN5flash44flash_bwd_dq_dk_dv_loop_seqk_parallel_kernelI23Flash_bwd_kernel_traitsILi128ELi64ELi128ELi8ELi2ELi4ELi2ELb0ELb0EN7cutlass10bfloat16_tE19Flash_kernel_traitsILi128ELi64ELi128ELi8ES3_EELb1ELb1ELb0ELb0ELb1ELb1ELb0EEEvNS_16Flash_bwd_paramsE
        .type           _ZN5flash44flash_bwd_dq_dk_dv_loop_seqk_parallel_kernelI23Flash_bwd_kernel_traitsILi128ELi64ELi128ELi8ELi2ELi4ELi2ELb0ELb0EN7cutlass10bfloat16_tE19Flash_kernel_traitsILi128ELi64ELi128ELi8ES3_EELb1ELb1ELb0ELb0ELb1ELb1ELb0EEEvNS_16Flash_bwd_paramsE,@function
        .size           _ZN5flash44flash_bwd_dq_dk_dv_loop_seqk_parallel_kernelI23Flash_bwd_kernel_traitsILi128ELi64ELi128ELi8ELi2ELi4ELi2ELb0ELb0EN7cutlass10bfloat16_tE19Flash_kernel_traitsILi128ELi64ELi128ELi8ES3_EELb1ELb1ELb0ELb0ELb1ELb1ELb0EEEvNS_16Flash_bwd_paramsE,(.L_x_1088 - _ZN5flash44flash_bwd_dq_dk_dv_loop_seqk_parallel_kernelI23Flash_bwd_kernel_traitsILi128ELi64ELi128ELi8ELi2ELi4ELi2ELb0ELb0EN7cutlass10bfloat16_tE19Flash_kernel_traitsILi128ELi64ELi128ELi8ES3_EELb1ELb1ELb0ELb0ELb1ELb1ELb0EEEvNS_16Flash_bwd_paramsE)
        .other          _ZN5flash44flash_bwd_dq_dk_dv_loop_seqk_parallel_kernelI23Flash_bwd_kernel_traitsILi128ELi64ELi128ELi8ELi2ELi4ELi2ELb0ELb0EN7cutlass10bfloat16_tE19Flash_kernel_traitsILi128ELi64ELi128ELi8ES3_EELb1ELb1ELb0ELb0ELb1ELb1ELb0EEEvNS_16Flash_bwd_paramsE,@"STO_CUDA_ENTRY STV_DEFAULT"
_ZN5flash44flash_bwd_dq_dk_dv_loop_seqk_parallel_kernelI23Flash_bwd_kernel_traitsILi128ELi64ELi128ELi8ELi2ELi4ELi2ELb0ELb0EN7cutlass10bfloat16_tE19Flash_kernel_traitsILi128ELi64ELi128ELi8ES3_EELb1ELb1ELb0ELb0ELb1ELb1ELb0EEEvNS_16Flash_bwd_paramsE:
.text._ZN5flash44flash_bwd_dq_dk_dv_loop_seqk_parallel_kernelI23Flash_bwd_kernel_traitsILi128ELi64ELi128ELi8ELi2ELi4ELi2ELb0ELb0EN7cutlass10bfloat16_tE19Flash_kernel_traitsILi128ELi64ELi128ELi8ES3_EELb1ELb1ELb0ELb0ELb1ELb1ELb0EEEvNS_16Flash_bwd_paramsE:
        /* <DEDUP_REMOVED lines=17> */
[----:B------:R-:W3:Y:S08]  /*0110*/  S2UR UR16, SR_CTAID.Y ;  /* 0x00000000001079c3 */ /* 0x000ef00000002600 */
[----:B------:R-:W4:Y:S01]  /*0120*/  S2UR UR17, SR_CTAID.Z ;  /* 0x00000000001179c3 */ /* 0x000f220000002700 */
[----:B--2---:R-:W-:-:S07]  /*0130*/  ULEA UR5, UR5, UR4, 0x18 ;  /* 0x0000000405057291 */ /* 0x004fce000f8ec03f */
[----:B------:R-:W2:Y:S01]  /*0140*/  S2UR UR15, SR_CTAID.Z ;  /* 0x00000000000f79c3 */ /* 0x000ea20000002700 */
[----:B------:R-:W-:Y:S01]  /*0150*/  UIADD3 UR4, UR5, 0xc000, URZ ;  /* 0x0000c00005047890 */ /* 0x000fe2000fffe03f */
[----:B-1----:R-:W-:Y:S01]  /*0160*/  SHF.R.S32.HI R3, RZ, 0x1f, R10 ;  /* 0x0000001fff037819 */ /* 0x002fe2000001140a */
[----:B---3--:R-:W-:-:S05]  /*0170*/  USHF.R.S32.HI UR22, URZ, 0x1f, UR16 ;  /* 0x0000001f3f167899 */ /* 0x008fca0008011410 */
[----:B------:R-:W1:Y:S01]  /*0180*/  S2UR UR14, SR_CTAID.Y ;  /* 0x00000000000e79c3 */ /* 0x000e620000002600 */
[----:B------:R-:W-:Y:S01]  /*0190*/  UIMAD.WIDE UR30, UR16, 0x80, URZ ;  /* 0x00000080101e78a5 */ /* 0x000fe2000f8e023f */
[CC--:B------:R-:W-:Y:S02]  /*01a0*/  LEA.HI R2, R3.reuse, R10.reuse, RZ, 0x2 ;  /* 0x0000000a03027211 */ /* 0x0c0fe400078f10ff */
[CC--:B------:R-:W-:Y:S02]  /*01b0*/  LEA.HI R0, R3.reuse, R10.reuse, RZ, 0x5 ;  /* 0x0000000a03007211 */ /* 0x0c0fe400078f28ff */
[CC--:B------:R-:W-:Y:S01]  /*01c0*/  LEA.HI R247, R3.reuse, R10.reuse, RZ, 0x3 ;  /* 0x0000000a03f77211 */ /* 0x0c0fe200078f18ff */
[----:B----4-:R-:W-:Y:S01]  /*01d0*/  USHF.R.S32.HI UR21, URZ, 0x1f, UR17 ;  /* 0x0000001f3f157899 */ /* 0x010fe20008011411 */
[CC--:B------:R-:W-:Y:S02]  /*01e0*/  LEA.HI R246, R3.reuse, R10.reuse, RZ, 0x6 ;  /* 0x0000000a03f67211 */ /* 0x0c0fe400078f30ff */
[----:B------:R-:W-:-:S02]  /*01f0*/  LEA.HI R4, R3, R10, RZ, 0x4 ;  /* 0x0000000a03047211 */ /* 0x000fc400078f20ff */
[----:B------:R-:W-:Y:S02]  /*0200*/  LEA.HI R13, R3, R10, RZ, 0x7 ;  /* 0x0000000a030d7211 */ /* 0x000fe400078f38ff */
[----:B------:R-:W-:Y:S02]  /*0210*/  LOP3.LUT R3, R2, 0x7ffffffc, RZ, 0xc0, !PT ;  /* 0x7ffffffc02037812 */ /* 0x000fe400078ec0ff */
[----:B------:R-:W-:Y:S01]  /*0220*/  LOP3.LUT R5, R0, 0xffffffe0, RZ, 0xc0, !PT ;  /* 0xffffffe000057812 */ /* 0x000fe200078ec0ff */
[----:B--2---:R-:W-:Y:S01]  /*0230*/  USHF.R.S32.HI UR20, URZ, 0x1f, UR15 ;  /* 0x0000001f3f147899 */ /* 0x004fe2000801140f */
        /* <DEDUP_REMOVED lines=8> */
[----:B------:R-:W-:Y:S01]  /*02c0*/  SHF.R.S32.HI R7, RZ, 0x2, R2 ;  /* 0x00000002ff077819 */ /* 0x000fe20000011402 */
[----:B-1----:R-:W-:Y:S01]  /*02d0*/  USHF.R.S32.HI UR19, URZ, 0x1f, UR14 ;  /* 0x0000001f3f137899 */ /* 0x002fe2000801140e */
[----:B------:R-:W-:-:S02]  /*02e0*/  LEA.HI R6, R0, R3, RZ, 0x1 ;  /* 0x0000000300067211 */ /* 0x000fc400078f08ff */
[----:B------:R-:W-:Y:S02]  /*02f0*/  SHF.R.S32.HI R2, RZ, 0x1f, R2 ;  /* 0x0000001fff027819 */ /* 0x000fe40000011402 */
[----:B------:R-:W-:Y:S02]  /*0300*/  LEA.HI R0, R5, R3, RZ, 0x2 ;  /* 0x0000000305007211 */ /* 0x000fe400078f10ff */
[----:B------:R-:W-:Y:S02]  /*0310*/  SHF.R.S32.HI R8, RZ, 0x4, R4 ;  /* 0x00000004ff087819 */ /* 0x000fe40000011404 */
[----:B------:R-:W-:Y:S02]  /*0320*/  LEA.HI R2, R2, R7, RZ, 0x3 ;  /* 0x0000000702027211 */ /* 0x000fe400078f18ff */
[----:B------:R-:W-:Y:S02]  /*0330*/  LOP3.LUT R0, R0, 0xfffffffc, RZ, 0xc0, !PT ;  /* 0xfffffffc00007812 */ /* 0x000fe400078ec0ff */
[----:B------:R-:W-:-:S02]  /*0340*/  LEA.HI R4, R4, R8, RZ, 0x1 ;  /* 0x0000000804047211 */ /* 0x000fc400078f08ff */
[----:B------:R-:W-:Y:S01]  /*0350*/  LOP3.LUT R5, R6, 0xfffffffe, RZ, 0xc0, !PT ;  /* 0xfffffffe06057812 */ /* 0x000fe200078ec0ff */
[C---:B------:R-:W-:Y:S01]  /*0360*/  IMAD.IADD R6, R3.reuse, 0x1, -R0 ;  /* 0x0000000103067824 */ /* 0x040fe200078e0a00 */
[----:B------:R-:W-:Y:S01]  /*0370*/  LOP3.LUT R2, R2, 0xfffffff8, RZ, 0xc0, !PT ;  /* 0xfffffff802027812 */ /* 0x000fe200078ec0ff */
[----:B------:R-:W-:Y:S01]  /*0380*/  IMAD.SHL.U32 R0, R248, 0x40, RZ ;  /* 0x00000040f8007824 */ /* 0x000fe200078e00ff */
[----:B------:R-:W-:Y:S01]  /*0390*/  LOP3.LUT R4, R4, 0xfffffffe, RZ, 0xc0, !PT ;  /* 0xfffffffe04047812 */ /* 0x000fe200078ec0ff */
[----:B------:R-:W-:Y:S01]  /*03a0*/  IMAD.IADD R14, R3, 0x1, -R5 ;  /* 0x00000001030e7824 */ /* 0x000fe200078e0a05 */
[----:B------:R-:W-:Y:S01]  /*03b0*/  SHF.R.S32.HI R3, RZ, 0x1f, R9 ;  /* 0x0000001fff037819 */ /* 0x000fe20000011409 */
[----:B------:R-:W-:Y:S01]  /*03c0*/  IMAD.IADD R5, R7, 0x1, -R2 ;  /* 0x0000000107057824 */ /* 0x000fe200078e0a02 */
[----:B------:R-:W-:Y:S01]  /*03d0*/  LOP3.LUT R0, R0, 0x1c0, RZ, 0xc0, !PT ;  /* 0x000001c000007812 */ /* 0x000fe200078ec0ff */
[----:B------:R-:W-:Y:S01]  /*03e0*/  IMAD.SHL.U32 R2, R6, 0x10, RZ ;  /* 0x0000001006027824 */ /* 0x000fe200078e00ff */
[----:B------:R-:W-:Y:S01]  /*03f0*/  LEA.HI R238, R3, R9, RZ, 0x2 ;  /* 0x0000000903ee7211 */ /* 0x000fe200078f10ff */
[----:B------:R-:W-:Y:S01]  /*0400*/  IMAD.IADD R8, R8, 0x1, -R4 ;  /* 0x0000000108087824 */ /* 0x000fe200078e0a04 */
[----:B------:R-:W-:Y:S01]  /*0410*/  SHF.R.S32.HI R3, RZ, 0x1f, R10 ;  /* 0x0000001fff037819 */ /* 0x000fe2000001140a */
[----:B------:R1:W-:Y:S01]  /*0420*/  STL [R1], R14 ;  /* 0x0000000e01007387 */ /* 0x0003e20000100800 */
[----:B------:R-:W-:Y:S01]  /*0430*/  SHF.R.S32.HI R246, RZ, 0x6, R246 ;  /* 0x00000006fff67819 */ /* 0x000fe200000114f6 */
[----:B------:R-:W-:Y:S01]  /*0440*/  IMAD.SHL.U32 R9, R8, 0x200, RZ ;  /* 0x0000020008097824 */ /* 0x000fe200078e00ff */
[----:B------:R-:W-:-:S02]  /*0450*/  LOP3.LUT R212, R0, 0x8, R247, 0xf8, !PT ;  /* 0x0000000800d47812 */ /* 0x000fc400078ef8f7 */
[----:B------:R-:W-:Y:S01]  /*0460*/  LOP3.LUT R209, R0, 0x30, R2, 0xf8, !PT ;  /* 0x0000003000d17812 */ /* 0x000fe200078ef802 */
[----:B------:R-:W-:Y:S01]  /*0470*/  IMAD.SHL.U32 R208, R246, 0x8, RZ ;  /* 0x00000008f6d07824 */ /* 0x000fe200078e00ff */
[----:B------:R-:W-:Y:S01]  /*0480*/  SHF.R.U32.HI R7, RZ, 0x3, R0 ;  /* 0x00000003ff077819 */ /* 0x000fe20000011600 */
[----:B------:R-:W-:Y:S01]  /*0490*/  IMAD.SHL.U32 R0, R8, 0x20, RZ ;  /* 0x0000002008007824 */ /* 0x000fe200078e00ff */
[----:B------:R-:W-:Y:S01]  /*04a0*/  LEA.HI R11, R3, R10, RZ, 0x3 ;  /* 0x0000000a030b7211 */ /* 0x000fe200078f18ff */
[----:B------:R-:W-:Y:S01]  /*04b0*/  IMAD R2, R246, 0x800, R9 ;  /* 0x00000800f6027824 */ /* 0x000fe200078e0209 */
[----:B------:R-:W-:Y:S02]  /*04c0*/  LOP3.LUT R212, R212, R7, RZ, 0x3c, !PT ;  /* 0x00000007d4d47212 */ /* 0x000fe400078e3cff */
[----:B------:R-:W-:Y:S02]  /*04d0*/  LOP3.LUT R0, R0, 0x20, RZ, 0xc0, !PT ;  /* 0x0000002000007812 */ /* 0x000fe400078ec0ff */
[----:B------:R-:W-:Y:S01]  /*04e0*/  LOP3.LUT R4, R11, 0xfffffff8, RZ, 0xc0, !PT ;  /* 0xfffffff80b047812 */ /* 0x000fe200078ec0ff */
[----:B------:R-:W-:Y:S01]  /*04f0*/  IMAD.IADD R212, R2, 0x1, R212 ;  /* 0x0000000102d47824 */ /* 0x000fe200078e02d4 */
[----:B------:R-:W-:Y:S01]  /*0500*/  LOP3.LUT R208, R0, 0x18, R208, 0xf8, !PT ;  /* 0x0000001800d07812 */ /* 0x000fe200078ef8d0 */
[----:B------:R-:W-:Y:S01]  /*0510*/  IMAD.SHL.U32 R2, R12, 0x2, RZ ;  /* 0x000000020c027824 */ /* 0x000fe200078e00ff */
[----:B------:R-:W-:Y:S01]  /*0520*/  SHF.R.S32.HI R0, RZ, 0x7, R13 ;  /* 0x00000007ff007819 */ /* 0x000fe2000001140d */
[----:B------:R-:W-:Y:S01]  /*0530*/  IMAD.IADD R10, R10, 0x1, -R4 ;  /* 0x000000010a0a7824 */ /* 0x000fe200078e0a04 */
[C---:B------:R-:W-:Y:S01]  /*0540*/  LOP3.LUT R3, R5.reuse, 0x1, RZ, 0xc0, !PT ;  /* 0x0000000105037812 */ /* 0x040fe200078ec0ff */
[----:B------:R-:W-:Y:S01]  /*0550*/  IMAD.SHL.U32 R4, R5, 0x40, RZ ;  /* 0x0000004005047824 */ /* 0x000fe200078e00ff */
[----:B------:R-:W-:Y:S01]  /*0560*/  LEA R212, R212, UR5, 0x1 ;  /* 0x00000005d4d47c11 */ /* 0x000fe2000f8e08ff */
[--C-:B------:R-:W-:Y:S01]  /*0570*/  IMAD R250, R6, 0x400, R2.reuse ;  /* 0x0000040006fa7824 */ /* 0x100fe200078e0202 */
[----:B------:R-:W-:Y:S01]  /*0580*/  ISETP.NE.U32.AND P0, PT, R3, 0x1, PT ;  /* 0x000000010300780c */ /* 0x000fe20003f05070 */
[C---:B------:R-:W-:Y:S01]  /*0590*/  IMAD R6, R0.reuse, 0x1000, R2 ;  /* 0x0000100000067824 */ /* 0x040fe200078e0202 */
[----:B------:R-:W-:Y:S01]  /*05a0*/  LOP3.LUT R209, R209, 0x8, R247, 0xf8, !PT ;  /* 0x00000008d1d17812 */ /* 0x000fe200078ef8f7 */
[----:B------:R-:W-:Y:S01]  /*05b0*/  IMAD.SHL.U32 R2, R0, 0x8, RZ ;  /* 0x0000000800027824 */ /* 0x000fe200078e00ff */
[----:B------:R-:W-:Y:S01]  /*05c0*/  LOP3.LUT R0, R4, 0x1c0, RZ, 0xc0, !PT ;  /* 0x000001c004007812 */ /* 0x000fe200078ec0ff */
[----:B------:R-:W-:Y:S01]  /*05d0*/  IMAD.SHL.U32 R3, R246, 0x20, RZ ;  /* 0x00000020f6037824 */ /* 0x000fe200078e00ff */
[----:B------:R-:W-:Y:S01]  /*05e0*/  R2P PR, R5, 0x6 ;  /* 0x0000000605007804 */ /* 0x000fe20000000000 */
[----:B------:R-:W-:Y:S01]  /*05f0*/  IMAD R6, R14, 0x400, R6 ;  /* 0x000004000e067824 */ /* 0x000fe200078e0206 */
[----:B------:R-:W-:Y:S01]  /*0600*/  LOP3.LUT R2, R2, 0x8, RZ, 0xc0, !PT ;  /* 0x0000000802027812 */ /* 0x000fe200078ec0ff */
[----:B------:R-:W-:Y:S01]  /*0610*/  IMAD.SHL.U32 R4, R8, 0x10, RZ ;  /* 0x0000001008047824 */ /* 0x000fe200078e00ff */
[----:B------:R-:W-:-:S02]  /*0620*/  LOP3.LUT R5, R0, 0x20, R3, 0xf8, !PT ;  /* 0x0000002000057812 */ /* 0x000fc400078ef803 */
[----:B------:R-:W-:Y:S02]  /*0630*/  SHF.R.U32.HI R3, RZ, 0x3, R0 ;  /* 0x00000003ff037819 */ /* 0x000fe40000011600 */
[----:B------:R-:W-:Y:S02]  /*0640*/  LOP3.LUT R4, R2, 0x10, R4, 0xf8, !PT ;  /* 0x0000001002047812 */ /* 0x000fe400078ef804 */
[----:B------:R-:W-:Y:S02]  /*0650*/  LOP3.LUT R5, R5, R3, RZ, 0x3c, !PT ;  /* 0x0000000305057212 */ /* 0x000fe400078e3cff */
[----:B------:R-:W-:Y:S01]  /*0660*/  LOP3.LUT R3, R3, R0, R2, 0x1e, !PT ;  /* 0x0000000003037212 */ /* 0x000fe200078e1e02 */
[----:B------:R-:W-:Y:S01]  /*0670*/  IMAD.SHL.U32 R0, R11, 0x40, RZ ;  /* 0x000000400b007824 */ /* 0x000fe200078e00ff */
[C---:B------:R-:W-:Y:S01]  /*0680*/  LOP3.LUT P4, RZ, R248.reuse, 0x2, RZ, 0xc0, !PT ;  /* 0x00000002f8ff7812 */ /* 0x040fe2000788c0ff */
[----:B------:R-:W-:Y:S01]  /*0690*/  IMAD.IADD R229, R5, 0x1, R6 ;  /* 0x0000000105e57824 */ /* 0x000fe200078e0206 */
[----:B------:R-:W-:Y:S01]  /*06a0*/  LOP3.LUT P3, RZ, R248, 0x4, RZ, 0xc0, !PT ;  /* 0x00000004f8ff7812 */ /* 0x000fe2000786c0ff */
[----:B------:R-:W-:Y:S01]  /*06b0*/  IMAD.SHL.U32 R5, R10, 0x40, RZ ;  /* 0x000000400a057824 */ /* 0x000fe200078e00ff */
[----:B------:R-:W-:Y:S01]  /*06c0*/  LOP3.LUT R0, R0, 0xfffffe00, RZ, 0xc0, !PT ;  /* 0xfffffe0000007812 */ /* 0x000fe200078ec0ff */
[----:B------:R-:W-:Y:S01]  /*06d0*/  IMAD.SHL.U32 R2, R8, 0x8, RZ ;  /* 0x0000000808027824 */ /* 0x000fe200078e00ff */
[----:B------:R-:W-:Y:S01]  /*06e0*/  LEA R229, R229, UR5, 0x1 ;  /* 0x00000005e5e57c11 */ /* 0x000fe2000f8e08ff */
[----:B------:R-:W-:Y:S01]  /*06f0*/  IMAD.IADD R250, R250, 0x1, R3 ;  /* 0x00000001fafa7824 */ /* 0x000fe200078e0203 */
[----:B------:R-:W-:Y:S01]  /*0700*/  LOP3.LUT R5, R5, 0x1c0, RZ, 0xc0, !PT ;  /* 0x000001c005057812 */ /* 0x000fe200078ec0ff */
[----:B------:R-:W-:Y:S01]  /*0710*/  IMAD R3, R14, 0x400, R0 ;  /* 0x000004000e037824 */ /* 0x000fe200078e0200 */
[----:B------:R-:W-:Y:S01]  /*0720*/  SEL R235, R235, 0x10, !P0 ;  /* 0x00000010ebeb7807 */ /* 0x000fe20004000000 */
[----:B------:R-:W-:Y:S01]  /*0730*/  IMAD.SHL.U32 R248, R248, 0x8, RZ ;  /* 0x00000008f8f87824 */ /* 0x000fe200078e00ff */
[----:B------:R-:W-:-:S02]  /*0740*/  LOP3.LUT R2, R5, 0x8, R2, 0xf8, !PT ;  /* 0x0000000805027812 */ /* 0x000fc400078ef802 */
[----:B------:R-:W-:Y:S01]  /*0750*/  SHF.R.U32.HI R6, RZ, 0x3, R5 ;  /* 0x00000003ff067819 */ /* 0x000fe20000011605 */
[----:B------:R-:W-:Y:S01]  /*0760*/  IMAD.IADD R236, R229, 0x1, R235 ;  /* 0x00000001e5ec7824 */ /* 0x000fe200078e02eb */
[----:B------:R-:W-:Y:S02]  /*0770*/  LEA R250, R250, UR4, 0x1 ;  /* 0x00000004fafa7c11 */ /* 0x000fe4000f8e08ff */
[----:B------:R-:W-:Y:S02]  /*0780*/  LOP3.LUT R2, R2, R6, RZ, 0x3c, !PT ;  /* 0x0000000602027212 */ /* 0x000fe400078e3cff */
[C-C-:B------:R-:W-:Y:S02]  /*0790*/  LOP3.LUT R4, R6.reuse, R4, R5.reuse, 0x1e, !PT ;  /* 0x0000000406047212 */ /* 0x140fe400078e1e05 */
[----:B------:R-:W-:Y:S01]  /*07a0*/  LOP3.LUT R208, R6, R208, R5, 0x1e, !PT ;  /* 0x000000d006d07212 */ /* 0x000fe200078e1e05 */
[----:B------:R-:W-:Y:S01]  /*07b0*/  IMAD.IADD R216, R3, 0x1, R2 ;  /* 0x0000000103d87824 */ /* 0x000fe200078e0202 */
[-C--:B------:R-:W-:Y:S01]  /*07c0*/  LOP3.LUT R218, R4, R0.reuse, RZ, 0xfc, !PT ;  /* 0x0000000004da7212 */ /* 0x080fe200078efcff */
[----:B------:R-:W-:Y:S01]  /*07d0*/  IMAD.MOV.U32 R2, RZ, RZ, 0x20 ;  /* 0x00000020ff027424 */ /* 0x000fe200078e00ff */
[----:B------:R-:W-:Y:S01]  /*07e0*/  LOP3.LUT R208, R208, R0, RZ, 0xfc, !PT ;  /* 0x00000000d0d07212 */ /* 0x000fe200078efcff */
[----:B------:R-:W-:Y:S01]  /*07f0*/  IMAD.MOV.U32 R0, RZ, RZ, 0x40 ;  /* 0x00000040ff007424 */ /* 0x000fe200078e00ff */
[----:B------:R-:W-:Y:S01]  /*0800*/  SHF.R.S32.HI R238, RZ, 0x2, R238 ;  /* 0x00000002ffee7819 */ /* 0x000fe200000114ee */
[----:B------:R-:W-:Y:S01]  /*0810*/  VIADD R3, R250, 0x420 ;  /* 0x00000420fa037836 */ /* 0x000fe20000000000 */
[----:B------:R-:W-:Y:S01]  /*0820*/  SEL R213, R2, 0xffffffe0, !P4 ;  /* 0xffffffe002d57807 */ /* 0x000fe20006000000 */
[----:B------:R-:W-:Y:S01]  /*0830*/  @P1 VIADD R3, R250, 0x3e0 ;  /* 0x000003e0fa031836 */ /* 0x000fe20000000000 */
[----:B------:R-:W-:Y:S01]  /*0840*/  SEL R2, R2, 0xffffffe0, !P1 ;  /* 0xffffffe002027807 */ /* 0x000fe20004800000 */
[----:B------:R-:W-:Y:S01]  /*0850*/  IMAD R238, R14, 0x10, R238 ;  /* 0x000000100eee7824 */ /* 0x000fe200078e02ee */
[C---:B------:R-:W-:Y:S01]  /*0860*/  SEL R214, R0.reuse, 0xffffffc0, !P3 ;  /* 0xffffffc000d67807 */ /* 0x040fe20005800000 */
[----:B------:R-:W-:Y:S01]  /*0870*/  IMAD.IADD R213, R213, 0x1, R212 ;  /* 0x00000001d5d57824 */ /* 0x000fe200078e02d4 */
[----:B------:R-:W-:Y:S01]  /*0880*/  SEL R0, R0, 0xffffffc0, !P2 ;  /* 0xffffffc000007807 */ /* 0x000fe20005000000 */
[----:B------:R-:W-:Y:S01]  /*0890*/  IMAD.IADD R4, R2, 0x1, R250 ;  /* 0x0000000102047824 */ /* 0x000fe200078e02fa */
[----:B------:R-:W-:Y:S01]  /*08a0*/  LOP3.LUT R209, R9, R209, R7, 0xf6, !PT ;  /* 0x000000d109d17212 */ /* 0x000fe200078ef607 */
[----:B------:R-:W-:Y:S01]  /*08b0*/  IMAD.IADD R234, R229, 0x1, R2 ;  /* 0x00000001e5ea7824 */ /* 0x000fe200078e0202 */
[----:B------:R-:W-:Y:S01]  /*08c0*/  SHF.R.S32.HI R247, RZ, 0x3, R247 ;  /* 0x00000003fff77819 */ /* 0x000fe200000114f7 */
[--C-:B------:R-:W-:Y:S01]  /*08d0*/  IMAD.IADD R252, R250, 0x1, R0.reuse ;  /* 0x00000001fafc7824 */ /* 0x100fe200078e0200 */
[----:B------:R1:W-:Y:S01]  /*08e0*/  STL [R1+0x4], R4 ;  /* 0x0000040401007387 */ /* 0x0003e20000100800 */
[----:B------:R-:W-:Y:S01]  /*08f0*/  IMAD.IADD R2, R4, 0x1, R0 ;  /* 0x0000000104027824 */ /* 0x000fe200078e0200 */
[----:B------:R-:W-:Y:S01]  /*0900*/  LEA R209, R209, UR5, 0x1 ;  /* 0x00000005d1d17c11 */ /* 0x000fe2000f8e08ff */
[----:B------:R-:W-:Y:S01]  /*0910*/  IMAD.IADD R0, R0, 0x1, R3 ;  /* 0x0000000100007824 */ /* 0x000fe200078e0203 */
[----:B------:R1:W-:Y:S01]  /*0920*/  STL [R1+0x10], R3 ;  /* 0x0000100301007387 */ /* 0x0003e20000100800 */
[----:B------:R-:W-:Y:S01]  /*0930*/  IMAD.IADD R215, R214, 0x1, R212 ;  /* 0x00000001d6d77824 */ /* 0x000fe200078e02d4 */
[----:B------:R-:W-:Y:S01]  /*0940*/  LEA R208, R208, UR4, 0x1 ;  /* 0x00000004d0d07c11 */ /* 0x000fe2000f8e08ff */
[----:B------:R-:W-:Y:S01]  /*0950*/  IMAD.IADD R214, R214, 0x1, R213 ;  /* 0x00000001d6d67824 */ /* 0x000fe200078e02d5 */
[----:B------:R1:W-:Y:S01]  /*0960*/  STL [R1+0x8], R2 ;  /* 0x0000080201007387 */ /* 0x0003e20000100800 */
[----:B------:R-:W-:-:S03]  /*0970*/  IMAD.IADD R235, R235, 0x1, R234 ;  /* 0x00000001ebeb7824 */ /* 0x000fc600078e02ea */
[----:B------:R1:W-:Y:S04]  /*0980*/  STL [R1+0xc], R0 ;  /* 0x00000c0001007387 */ /* 0x0003e80000100800 */
.L_x_795:
        /* <DEDUP_REMOVED lines=9> */
[----:B--2---:R-:W2:Y:S01]  /*0a20*/  @P1 LDC.64 R4, c[0x0][0x300] ;  /* 0x0000c000ff041b82 */ /* 0x004ea20000000a00 */
        /* <DEDUP_REMOVED lines=28> */
[----:B------:R-:W-:Y:S02]  /*0bf0*/  UIADD3 UR13, UR26, 0x3f, URZ ;  /* 0x0000003f1a0d7890 */ /* 0x000fe4000fffe03f */
[----:B------:R-:W-:Y:S02]  /*0c00*/  UISETP.NE.AND.EX UP1, UPT, UR7, URZ, UPT, UP1 ;  /* 0x0000003f0700728c */ /* 0x000fe4000bf25310 */
[----:B------:R-:W-:Y:S01]  /*0c10*/  USHF.R.S32.HI UR29, URZ, 0x1f, UR13 ;  /* 0x0000001f3f1d7899 */ /* 0x000fe2000801140d */
[----:B------:R-:W-:Y:S01]  /*0c20*/  ULDC.U8 UR7, c[0x0][0x3d8] ;  /* 0x0000f60000077ab9 */ /* 0x000fe20000000000 */
[----:B------:R-:W-:Y:S01]  /*0c30*/  ULDC UR25, c[0x0][0x270] ;  /* 0x00009c0000197ab9 */ /* 0x000fe20000000800 */
[----:B------:R-:W-:-:S02]  /*0c40*/  UISETP.NE.AND UP0, UPT, UR7, URZ, UPT ;  /* 0x0000003f0700728c */ /* 0x000fc4000bf05270 */
[----:B------:R-:W-:Y:S01]  /*0c50*/  ULEA.HI UR29, UR29, UR13, URZ, 0x6 ;  /* 0x0000000d1d1d7291 */ /* 0x000fe2000f8f303f */
[----:B------:R-:W-:Y:S01]  /*0c60*/  ULDC UR12, c[0x0][0x2dc] ;  /* 0x0000b700000c7ab9 */ /* 0x000fe20000000800 */
[----:B------:R-:W-:Y:S02]  /*0c70*/  ULDC.U8 UR10, c[0x0][0x480] ;  /* 0x00012000000a7ab9 */ /* 0x000fe40000000000 */
[----:B------:R-:W-:Y:S02]  /*0c80*/  ULOP3.LUT UR36, UR29, 0xffffffc0, URZ, 0xc0, !UPT ;  /* 0xffffffc01d247892 */ /* 0x000fe4000f8ec03f */
[----:B------:R-:W-:Y:S01]  /*0c90*/  UIMAD UR8, UR17, UR12, URZ ;  /* 0x0000000c110872a4 */ /* 0x000fe2000f8e023f */
[----:B-1----:R-:W-:Y:S02]  /*0ca0*/  IABS R6, R7 ;  /* 0x0000000700067213 */ /* 0x002fe40000000000 */
[----:B------:R-:W-:Y:S01]  /*0cb0*/  @UP0 UIMAD UR11, UR16, UR26, URZ ;  /* 0x0000001a100b02a4 */ /* 0x000fe2000f8e023f */
[----:B------:R-:W-:Y:S01]  /*0cc0*/  ISETP.NE.AND P2, PT, R7, RZ, PT ;  /* 0x000000ff0700720c */ /* 0x000fe20003f45270 */
[----:B------:R-:W-:Y:S01]  /*0cd0*/  @!UP0 UIMAD UR9, UR16, UR25, UR17 ;  /* 0x00000019100982a4 */ /* 0x000fe2000f8e0211 */
[----:B------:R-:W1:Y:S01]  /*0ce0*/  I2F.RP R2, R6 ;  /* 0x0000000600027306 */ /* 0x000e620000209400 */
[----:B------:R-:W-:Y:S01]  /*0cf0*/  UIADD3 UR36, UR36, -0x40, URZ ;  /* 0xffffffc024247890 */ /* 0x000fe2000fffe03f */
        /* <DEDUP_REMOVED lines=32> */
[----:B------:R-:W-:Y:S01]  /*0f00*/  IMAD R3, R8, R5, R3 ;  /* 0x0000000508037224 */ /* 0x000fe200078e0203 */
[----:B------:R-:W-:Y:S01]  /*0f10*/  SEL R4, R2, RZ, P0 ;  /* 0x000000ff02047207 */ /* 0x000fe20000000000 */
[----:B------:R-:W-:-:S03]  /*0f20*/  @P3 VIADD R0, R0, 0x1 ;  /* 0x0000000100003836 */ /* 0x000fc60000000000 */
[----:B------:R-:W-:Y:S01]  /*0f30*/  SEL R10, R3, RZ, P0 ;  /* 0x000000ff030a7207 */ /* 0x000fe20000000000 */
[----:B------:R-:W-:-:S05]  /*0f40*/  IMAD.MOV.U32 R14, RZ, RZ, R0 ;  /* 0x000000ffff0e7224 */ /* 0x000fca00078e0000 */
[----:B------:R-:W-:Y:S02]  /*0f50*/  @!P1 IADD3 R14, -R14, RZ, RZ ;  /* 0x000000ff0e0e9210 */ /* 0x000fe40007ffe1ff */
[----:B------:R-:W-:Y:S02]  /*0f60*/  PLOP3.LUT P1, PT, PT, PT, UP0, 0x80, 0x0 ;  /* 0x000000000000781c */ /* 0x000fe40003f2f008 */
[----:B------:R-:W-:-:S04]  /*0f70*/  @!P2 LOP3.LUT R14, RZ, R7, RZ, 0x33, !PT ;  /* 0x00000007ff0ea212 */ /* 0x000fc800078e33ff */
        /* <DEDUP_REMOVED lines=10> */
.L_x_788:
[----:B------:R-:W-:Y:S01]  /*1020*/  UIMAD UR27, UR16, UR25, UR17 ;  /* 0x00000019101b72a4 */ /* 0x000fe2000f8e0211 */
[----:B------:R-:W-:-:S03]  /*1030*/  ULDC UR44, c[0x0][0x2d4] ;  /* 0x0000b500002c7ab9 */ /* 0x000fc60000000800 */
[----:B------:R-:W-:-:S12]  /*1040*/  UIMAD UR27, UR27, UR44, URZ ;  /* 0x0000002c1b1b72a4 */ /* 0x000fd8000f8e023f */
.L_x_789:
[----:B------:R-:W1:Y:S01]  /*1050*/  S2R R29, SR_TID.X ;  /* 0x00000000001d7919 */ /* 0x000e620000002100 */
[----:B------:R-:W-:Y:S01]  /*1060*/  UIMAD UR9, UR25, UR12, URZ ;  /* 0x0000000c190972a4 */ /* 0x000fe2000f8e023f */
[----:B------:R-:W-:Y:S01]  /*1070*/  IMAD.SHL.U32 R3, R247, 0x40, RZ ;  /* 0x00000040f7037824 */ /* 0x000fe200078e00ff */
[----:B------:R-:W2:Y:S01]  /*1080*/  LDC.64 R22, c[0x0][0x240] ;  /* 0x00009000ff167b82 */ /* 0x000ea20000000a00 */
[----:B------:R-:W-:Y:S01]  /*1090*/  IMAD.U32 R9, RZ, RZ, UR7 ;  /* 0x00000007ff097e24 */ /* 0x000fe2000f8e00ff */
[----:B------:R-:W-:Y:S01]  /*10a0*/  USHF.L.U32 UR7, UR9, 0x6, URZ ;  /* 0x0000000609077899 */ /* 0x000fe2000800063f */
[----:B------:R-:W-:Y:S01]  /*10b0*/  IMAD.U32 R6, RZ, RZ, UR8 ;  /* 0x00000008ff067e24 */ /* 0x000fe2000f8e00ff */
[----:B------:R-:W-:Y:S01]  /*10c0*/  UIADD3 UR23, UP0, UR32, UR23, URZ ;  /* 0x0000001720177290 */ /* 0x000fe2000ff1e03f */
[----:B------:R-:W-:Y:S01]  /*10d0*/  SHF.R.S32.HI R28, RZ, 0x1f, R247 ;  /* 0x0000001fff1c7819 */ /* 0x000fe200000114f7 */
[----:B------:R-:W-:Y:S01]  /*10e0*/  USHF.R.S32.HI UR8, URZ, 0x1f, UR7 ;  /* 0x0000001f3f087899 */ /* 0x000fe20008011407 */
[----:B------:R-:W-:Y:S01]  /*10f0*/  SHF.R.S32.HI R249, RZ, 0x1f, R248 ;  /* 0x0000001ffff97819 */ /* 0x000fe200000114f8 */
[----:B------:R-:W3:Y:S01]  /*1100*/  LDC.64 R16, c[0x0][0x228] ;  /* 0x00008a00ff107b82 */ /* 0x000ee20000000a00 */
[----:B------:R-:W-:Y:S01]  /*1110*/  UIADD3.X UR4, UR6, UR4, URZ, UP0, !UPT ;  /* 0x0000000406047290 */ /* 0x000fe200087fe43f */
[----:B------:R-:W-:Y:S01]  /*1120*/  CS2R R158, SRZ ;  /* 0x00000000009e7805 */ /* 0x000fe2000001ff00 */
[----:B------:R-:W-:Y:S01]  /*1130*/  USHF.R.S32.HI UR13, URZ, 0x1f, UR12 ;  /* 0x0000001f3f0d7899 */ /* 0x000fe2000801140c */
[----:B------:R-:W-:Y:S01]  /*1140*/  CS2R R156, SRZ ;  /* 0x00000000009c7805 */ /* 0x000fe2000001ff00 */
[----:B------:R-:W-:Y:S01]  /*1150*/  UIMAD.WIDE UR44, UR16, UR44, UR36 ;  /* 0x0000002c102c72a5 */ /* 0x000fe2000f8e0224 */
[----:B------:R-:W-:Y:S01]  /*1160*/  CS2R R162, SRZ ;  /* 0x0000000000a27805 */ /* 0x000fe2000001ff00 */
[----:B------:R-:W-:Y:S01]  /*1170*/  UIMAD.WIDE.U32 UR42, UR12, UR25, URZ ;  /* 0x000000190c2a72a5 */ /* 0x000fe2000f8e003f */
[----:B------:R-:W4:Y:S01]  /*1180*/  LDC.64 R18, c[0x0][0x418] ;  /* 0x00010600ff127b82 */ /* 0x000f220000000a00 */
[----:B------:R-:W-:Y:S01]  /*1190*/  UIMAD UR13, UR13, UR25, URZ ;  /* 0x000000190d0d72a4 */ /* 0x000fe2000f8e023f */
[----:B------:R-:W-:Y:S01]  /*11a0*/  CS2R R160, SRZ ;  /* 0x0000000000a07805 */ /* 0x000fe2000001ff00 */
[----:B------:R-:W-:Y:S01]  /*11b0*/  UIADD3 UR39, UP0, UR44, UR39, URZ ;  /* 0x000000272c277290 */ /* 0x000fe2000ff1e03f */
[----:B------:R-:W-:Y:S01]  /*11c0*/  CS2R R154, SRZ ;  /* 0x00000000009a7805 */ /* 0x000fe2000001ff00 */
[----:B------:R-:W-:Y:S01]  /*11d0*/  UIMAD UR13, UR40, UR12, UR13 ;  /* 0x0000000c280d72a4 */ /* 0x000fe2000f8e020d */
[----:B------:R-:W-:Y:S01]  /*11e0*/  IMAD.U32 R12, RZ, RZ, UR42 ;  /* 0x0000002aff0c7e24 */ /* 0x000fe2000f8e00ff */
[----:B------:R-:W-:Y:S01]  /*11f0*/  ULDC.64 UR10, c[0x0][0x258] ;  /* 0x00009600000a7ab9 */ /* 0x000fe20000000a00 */
[----:B------:R-:W5:Y:S01]  /*1200*/  LDC.64 R24, c[0x0][0x420] ;  /* 0x00010800ff187b82 */ /* 0x000f620000000a00 */
[----:B------:R-:W-:Y:S01]  /*1210*/  UIADD3 UR13, UR43, UR13, URZ ;  /* 0x0000000d2b0d7290 */ /* 0x000fe2000fffe03f */
[----:B------:R-:W-:Y:S01]  /*1220*/  IMAD.U32 R13, RZ, RZ, UR43 ;  /* 0x0000002bff0d7e24 */ /* 0x000fe2000f8e00ff */
[----:B------:R-:W-:Y:S01]  /*1230*/  UIADD3.X UR44, UR45, UR38, URZ, UP0, !UPT ;  /* 0x000000262d2c7290 */ /* 0x000fe200087fe43f */
[----:B------:R-:W-:-:S02]  /*1240*/  CS2R R152, SRZ ;  /* 0x0000000000987805 */ /* 0x000fc4000001ff00 */
[----:B-1----:R-:W-:Y:S01]  /*1250*/  SHF.R.S32.HI R30, RZ, 0x1f, R29 ;  /* 0x0000001fff1e7819 */ /* 0x002fe2000001141d */
[----:B------:R-:W-:Y:S01]  /*1260*/  UIADD3 UR28, UR36, UR28, URZ ;  /* 0x0000001c241c7290 */ /* 0x000fe2000fffe03f */
[----:B------:R-:W-:Y:S01]  /*1270*/  CS2R R150, SRZ ;  /* 0x0000000000967805 */ /* 0x000fe2000001ff00 */
[----:B------:R-:W-:Y:S01]  /*1280*/  UIADD3 UR27, UR36, UR27, URZ ;  /* 0x0000001b241b7290 */ /* 0x000fe2000fffe03f */
[----:B------:R-:W-:Y:S02]  /*1290*/  LEA.HI R2, R30, R29, RZ, 0x5 ;  /* 0x0000001d1e027211 */ /* 0x000fe400078f28ff */
[----:B------:R-:W-:Y:S02]  /*12a0*/  CS2R R148, SRZ ;  /* 0x0000000000947805 */ /* 0x000fe4000001ff00 */
[----:B------:R-:W-:Y:S02]  /*12b0*/  CS2R R142, SRZ ;  /* 0x00000000008e7805 */ /* 0x000fe4000001ff00 */
[----:B------:R-:W-:-:S02]  /*12c0*/  CS2R R140, SRZ ;  /* 0x00000000008c7805 */ /* 0x000fc4000001ff00 */
[----:B------:R-:W-:Y:S02]  /*12d0*/  LOP3.LUT R0, R2, 0xffffffe0, RZ, 0xc0, !PT ;  /* 0xffffffe002007812 */ /* 0x000fe400078ec0ff */
[----:B------:R-:W-:Y:S02]  /*12e0*/  CS2R R146, SRZ ;  /* 0x0000000000927805 */ /* 0x000fe4000001ff00 */
[----:B------:R-:W-:Y:S01]  /*12f0*/  SHF.R.S32.HI R2, RZ, 0x5, R2 ;  /* 0x00000005ff027819 */ /* 0x000fe20000011402 */
[----:B----4-:R-:W-:Y:S01]  /*1300*/  IMAD R15, R18, UR22, RZ ;  /* 0x00000016120f7c24 */ /* 0x010fe2000f8e02ff */
[----:B------:R-:W-:Y:S01]  /*1310*/  CS2R R144, SRZ ;  /* 0x0000000000907805 */ /* 0x000fe2000001ff00 */
[----:B------:R-:W-:Y:S01]  /*1320*/  IMAD.IADD R27, R29, 0x1, -R0 ;  /* 0x000000011d1b7824 */ /* 0x000fe200078e0a00 */
[----:B------:R-:W-:Y:S01]  /*1330*/  LOP3.LUT R0, R3, 0x1c0, RZ, 0xc0, !PT ;  /* 0x000001c003007812 */ /* 0x000fe200078ec0ff */
[----:B------:R-:W-:Y:S01]  /*1340*/  IMAD R15, R19, UR16, R15 ;  /* 0x00000010130f7c24 */ /* 0x000fe2000f8e020f */
[----:B------:R-:W-:Y:S01]  /*1350*/  CS2R R138, SRZ ;  /* 0x00000000008a7805 */ /* 0x000fe2000001ff00 */
[----:B------:R-:W-:Y:S01]  /*1360*/  IMAD R2, R2, UR9, R27 ;  /* 0x0000000902027c24 */ /* 0x000fe2000f8e021b */
[----:B------:R-:W-:-:S02]  /*1370*/  LOP3.LUT R3, R0, 0x38, R248, 0xf8, !PT ;  /* 0x0000003800037812 */ /* 0x000fc400078ef8f8 */
[----:B------:R-:W-:Y:S02]  /*1380*/  CS2R R136, SRZ ;  /* 0x0000000000887805 */ /* 0x000fe4000001ff00 */
[----:B------:R-:W-:Y:S02]  /*1390*/  SHF.R.U32.HI R0, RZ, 0x3, R0 ;  /* 0x00000003ff007819 */ /* 0x000fe40000011600 */
[----:B------:R-:W-:Y:S02]  /*13a0*/  CS2R R134, SRZ ;  /* 0x0000000000867805 */ /* 0x000fe4000001ff00 */
[----:B------:R-:W-:Y:S02]  /*13b0*/  IADD3 R6, P2, P1, R2, UR7, R6 ;  /* 0x0000000702067c10 */ /* 0x000fe4000f95e006 */
[----:B------:R-:W-:Y:S02]  /*13c0*/  CS2R R132, SRZ ;  /* 0x0000000000847805 */ /* 0x000fe4000001ff00 */
[----:B------:R-:W-:-:S02]  /*13d0*/  SHF.R.S32.HI R2, RZ, 0x1f, R2 ;  /* 0x0000001fff027819 */ /* 0x000fc40000011402 */
[----:B------:R-:W-:Y:S02]  /*13e0*/  CS2R R126, SRZ ;  /* 0x00000000007e7805 */ /* 0x000fe4000001ff00 */
[----:B------:R-:W-:Y:S02]  /*13f0*/  LOP3.LUT R26, R3, R0, RZ, 0x3c, !PT ;  /* 0x00000000031a7212 */ /* 0x000fe400078e3cff */
[----:B------:R-:W-:Y:S02]  /*1400*/  CS2R R124, SRZ ;  /* 0x00000000007c7805 */ /* 0x000fe4000001ff00 */
[----:B------:R-:W-:Y:S01]  /*1410*/  IADD3.X R9, R2, UR8, R9, P2, P1 ;  /* 0x0000000802097c10 */ /* 0x000fe200097e2409 */
[----:B------:R-:W-:Y:S01]  /*1420*/  ULDC.64 UR8, c[0x0][0x248] ;  /* 0x0000920000087ab9 */ /* 0x000fe20000000a00 */
[----:B------:R-:W-:Y:S01]  /*1430*/  IADD3 R0, P1, R247, UR36, RZ ;  /* 0x00000024f7007c10 */ /* 0x000fe2000ff3e0ff */
[----:B------:R-:W-:Y:S01]  /*1440*/  UIMAD UR6, UR4, UR8, URZ ;  /* 0x00000008040672a4 */ /* 0x000fe2000f8e023f */
[----:B------:R-:W-:Y:S01]  /*1450*/  IMAD.U32 R2, RZ, RZ, UR8 ;  /* 0x00000008ff027e24 */ /* 0x000fe2000f8e00ff */
[----:B------:R-:W-:-:S02]  /*1460*/  CS2R R130, SRZ ;  /* 0x0000000000827805 */ /* 0x000fc4000001ff00 */
[----:B------:R-:W-:Y:S01]  /*1470*/  IADD3.X R20, R28, UR37, RZ, P1, !PT ;  /* 0x000000251c147c10 */ /* 0x000fe20008ffe4ff */
[----:B------:R-:W-:Y:S01]  /*1480*/  UIMAD UR6, UR23, UR9, UR6 ;  /* 0x00000009170672a4 */ /* 0x000fe2000f8e0206 */
[----:B------:R-:W-:Y:S01]  /*1490*/  IADD3 R6, P1, R6, R4, RZ ;  /* 0x0000000406067210 */ /* 0x000fe20007f3e0ff */
[--C-:B------:R-:W-:Y:S01]  /*14a0*/  IMAD.WIDE.U32 R2, R2, UR23, R248.reuse ;  /* 0x0000001702027c25 */ /* 0x100fe2000f8e00f8 */
[----:B------:R-:W-:Y:S01]  /*14b0*/  UIMAD UR37, UR21, UR10, URZ ;  /* 0x0000000a152572a4 */ /* 0x000fe2000f8e023f */
[----:B------:R-:W-:Y:S02]  /*14c0*/  CS2R R128, SRZ ;  /* 0x0000000000807805 */ /* 0x000fe4000001ff00 */
[----:B------:R-:W-:Y:S01]  /*14d0*/  CS2R R122, SRZ ;  /* 0x00000000007a7805 */ /* 0x000fe2000001ff00 */
[-C--:B--2---:R-:W-:Y:S01]  /*14e0*/  IMAD R7, R20, R22.reuse, RZ ;  /* 0x0000001614077224 */ /* 0x084fe200078e02ff */
[----:B------:R-:W-:Y:S01]  /*14f0*/  UIMAD UR37, UR17, UR11, UR37 ;  /* 0x0000000b112572a4 */ /* 0x000fe2000f8e0225 */
[----:B------:R-:W-:Y:S01]  /*1500*/  IMAD.WIDE.U32 R4, R0, R22, R248 ;  /* 0x0000001600047225 */ /* 0x000fe200078e00f8 */
[----:B------:R-:W-:-:S02]  /*1510*/  CS2R R120, SRZ ;  /* 0x0000000000787805 */ /* 0x000fc4000001ff00 */
[----:B------:R-:W-:Y:S02]  /*1520*/  CS2R R118, SRZ ;  /* 0x0000000000767805 */ /* 0x000fe4000001ff00 */
[----:B------:R-:W-:Y:S01]  /*1530*/  CS2R R116, SRZ ;  /* 0x0000000000747805 */ /* 0x000fe2000001ff00 */
[----:B------:R-:W-:Y:S01]  /*1540*/  IMAD R8, R0, R23, R7 ;  /* 0x0000001700087224 */ /* 0x000fe200078e0207 */
[----:B------:R-:W-:Y:S01]  /*1550*/  CS2R R110, SRZ ;  /* 0x00000000006e7805 */ /* 0x000fe2000001ff00 */
[----:B------:R-:W-:Y:S01]  /*1560*/  VIADD R11, R3, UR6 ;  /* 0x00000006030b7c36 */ /* 0x000fe20008000000 */
[----:B------:R-:W-:Y:S01]  /*1570*/  ULDC.64 UR6, c[0x0][0x250] ;  /* 0x0000940000067ab9 */ /* 0x000fe20000000a00 */
[----:B------:R-:W-:Y:S01]  /*1580*/  IMAD.X R7, R9, 0x1, R10, P1 ;  /* 0x0000000109077824 */ /* 0x000fe200008e060a */
[----:B------:R-:W-:Y:S01]  /*1590*/  UIMAD UR38, UR4, UR6, URZ ;  /* 0x00000006042672a4 */ /* 0x000fe2000f8e023f */
[----:B------:R-:W-:Y:S01]  /*15a0*/  IMAD.IADD R3, R5, 0x1, R8 ;  /* 0x0000000105037824 */ /* 0x000fe200078e0208 */
[----:B------:R-:W-:Y:S01]  /*15b0*/  CS2R R108, SRZ ;  /* 0x00000000006c7805 */ /* 0x000fe2000001ff00 */
[----:B------:R-:W-:Y:S01]  /*15c0*/  IMAD.MOV.U32 R10, RZ, RZ, R2 ;  /* 0x000000ffff0a7224 */ /* 0x000fe200078e0002 */
[----:B------:R-:W-:Y:S01]  /*15d0*/  UIMAD UR38, UR23, UR7, UR38 ;  /* 0x00000007172672a4 */ /* 0x000fe2000f8e0226 */
[C---:B---3--:R-:W-:Y:S01]  /*15e0*/  IMAD R5, R16.reuse, UR22, RZ ;  /* 0x0000001610057c24 */ /* 0x048fe2000f8e02ff */
[----:B------:R-:W-:Y:S01]  /*15f0*/  CS2R R114, SRZ ;  /* 0x0000000000727805 */ /* 0x000fe2000001ff00 */
[----:B------:R-:W-:Y:S01]  /*1600*/  IMAD.MOV.U32 R2, RZ, RZ, R4 ;  /* 0x000000ffff027224 */ /* 0x000fe200078e0004 */
[----:B------:R-:W-:Y:S01]  /*1610*/  CS2R R112, SRZ ;  /* 0x0000000000707805 */ /* 0x000fe2000001ff00 */
[----:B------:R-:W-:Y:S01]  /*1620*/  IMAD R4, R17, UR16, R5 ;  /* 0x0000001011047c24 */ /* 0x000fe2000f8e0205 */
[----:B------:R-:W-:Y:S01]  /*1630*/  CS2R R106, SRZ ;  /* 0x00000000006a7805 */ /* 0x000fe2000001ff00 */
[----:B------:R-:W-:Y:S01]  /*1640*/  IMAD.WIDE.U32 R2, R16, UR16, R2 ;  /* 0x0000001010027c25 */ /* 0x000fe2000f8e0002 */
[----:B------:R-:W-:Y:S01]  /*1650*/  CS2R R104, SRZ ;  /* 0x0000000000687805 */ /* 0x000fe2000001ff00 */
[----:B------:R-:W1:Y:S01]  /*1660*/  LDC.64 R16, c[0x0][0x230] ;  /* 0x00008c00ff107b82 */ /* 0x000e620000000a00 */
[----:B------:R-:W-:Y:S01]  /*1670*/  CS2R R102, SRZ ;  /* 0x0000000000667805 */ /* 0x000fe2000001ff00 */
[----:B------:R-:W-:Y:S01]  /*1680*/  IMAD.WIDE.U32 R12, R12, UR39, R6 ;  /* 0x000000270c0c7c25 */ /* 0x000fe2000f8e0006 */
[----:B------:R-:W-:Y:S01]  /*1690*/  UIMAD UR39, UR13, UR39, URZ ;  /* 0x000000270d2772a4 */ /* 0x000fe2000f8e023f */
[----:B------:R-:W-:-:S02]  /*16a0*/  CS2R R100, SRZ ;  /* 0x0000000000647805 */ /* 0x000fc4000001ff00 */
[----:B------:R-:W-:Y:S01]  /*16b0*/  CS2R R94, SRZ ;  /* 0x00000000005e7805 */ /* 0x000fe2000001ff00 */
[----:B------:R-:W-:Y:S01]  /*16c0*/  IMAD.U32 R5, RZ, RZ, UR10 ;  /* 0x0000000aff057e24 */ /* 0x000fe2000f8e00ff */
[----:B------:R-:W-:Y:S01]  /*16d0*/  UIMAD UR42, UR44, UR42, UR39 ;  /* 0x0000002a2c2a72a4 */ /* 0x000fe2000f8e0227 */
[----:B------:R-:W-:Y:S01]  /*16e0*/  IMAD.IADD R3, R3, 0x1, R4 ;  /* 0x0000000103037824 */ /* 0x000fe200078e0204 */
[----:B------:R-:W-:Y:S01]  /*16f0*/  ULDC.64 UR10, c[0x0][0x400] ;  /* 0x00010000000a7ab9 */ /* 0x000fe20000000a00 */
[----:B------:R-:W-:Y:S01]  /*1700*/  IMAD.WIDE.U32 R6, R18, UR16, R248 ;  /* 0x0000001012067c25 */ /* 0x000fe2000f8e00f8 */
[----:B------:R-:W-:Y:S01]  /*1710*/  LEA R220, P1, R12, UR10, 0x2 ;  /* 0x0000000a0cdc7c11 */ /* 0x000fe2000f8210ff */
[----:B------:R-:W-:Y:S01]  /*1720*/  ULDC.64 UR12, c[0x0][0x210] ;  /* 0x00008400000c7ab9 */ /* 0x000fe20000000a00 */
[----:B------:R-:W2:Y:S01]  /*1730*/  LDC.64 R18, c[0x0][0x238] ;  /* 0x00008e00ff127b82 */ /* 0x000ea20000000a00 */
[----:B------:R-:W-:Y:S01]  /*1740*/  IMAD.WIDE.U32 R4, R5, UR17, R2 ;  /* 0x0000001105047c25 */ /* 0x000fe2000f8e0002 */
[----:B------:R-:W-:-:S02]  /*1750*/  CS2R R92, SRZ ;  /* 0x00000000005c7805 */ /* 0x000fc4000001ff00 */
[----:B------:R-:W-:Y:S02]  /*1760*/  CS2R R98, SRZ ;  /* 0x0000000000627805 */ /* 0x000fe4000001ff00 */
[----:B------:R-:W-:Y:S01]  /*1770*/  CS2R R96, SRZ ;  /* 0x0000000000607805 */ /* 0x000fe2000001ff00 */
[----:B------:R-:W-:Y:S01]  /*1780*/  IMAD.IADD R3, R7, 0x1, R15 ;  /* 0x0000000107037824 */ /* 0x000fe200078e020f */
[----:B------:R-:W-:Y:S01]  /*1790*/  LEA R232, P2, R4, UR12, 0x1 ;  /* 0x0000000c04e87c11 */ /* 0x000fe2000f8408ff */
[-C--:B-----5:R-:W-:Y:S01]  /*17a0*/  IMAD R7, R20, R24.reuse, RZ ;  /* 0x0000001814077224 */ /* 0x0a0fe200078e02ff */
[----:B------:R-:W-:Y:S01]  /*17b0*/  CS2R R90, SRZ ;  /* 0x00000000005a7805 */ /* 0x000fe2000001ff00 */
[----:B------:R-:W-:Y:S01]  /*17c0*/  IMAD.MOV.U32 R2, RZ, RZ, R6 ;  /* 0x000000ffff027224 */ /* 0x000fe200078e0006 */
[----:B------:R-:W-:Y:S01]  /*17d0*/  CS2R R88, SRZ ;  /* 0x0000000000587805 */ /* 0x000fe2000001ff00 */
[C---:B------:R-:W-:Y:S01]  /*17e0*/  IMAD R6, R0.reuse, R25, R7 ;  /* 0x0000001900067224 */ /* 0x040fe200078e0207 */
[----:B------:R-:W-:Y:S01]  /*17f0*/  CS2R R86, SRZ ;  /* 0x0000000000567805 */ /* 0x000fe2000001ff00 */
[----:B------:R-:W-:Y:S01]  /*1800*/  IMAD.WIDE.U32 R2, R0, R24, R2 ;  /* 0x0000001800027225 */ /* 0x000fe200078e0002 */
[----:B------:R-:W-:-:S02]  /*1810*/  CS2R R84, SRZ ;  /* 0x0000000000547805 */ /* 0x000fc4000001ff00 */
[----:B------:R-:W-:Y:S02]  /*1820*/  CS2R R78, SRZ ;  /* 0x00000000004e7805 */ /* 0x000fe4000001ff00 */
[----:B------:R-:W-:Y:S01]  /*1830*/  CS2R R76, SRZ ;  /* 0x00000000004c7805 */ /* 0x000fe2000001ff00 */
[----:B------:R-:W-:Y:S01]  /*1840*/  VIADD R0, R5, UR37 ;  /* 0x0000002505007c36 */ /* 0x000fe20008000000 */
[----:B------:R-:W-:Y:S01]  /*1850*/  CS2R R82, SRZ ;  /* 0x0000000000527805 */ /* 0x000fe2000001ff00 */
[----:B------:R-:W-:Y:S01]  /*1860*/  VIADD R5, R13, UR42 ;  /* 0x0000002a0d057c36 */ /* 0x000fe20008000000 */
[----:B------:R-:W-:Y:S01]  /*1870*/  CS2R R80, SRZ ;  /* 0x0000000000507805 */ /* 0x000fe2000001ff00 */
[----:B------:R-:W-:Y:S01]  /*1880*/  IMAD.U32 R8, RZ, RZ, UR6 ;  /* 0x00000006ff087e24 */ /* 0x000fe2000f8e00ff */
[----:B------:R-:W-:Y:S01]  /*1890*/  LEA.HI.X R233, R4, UR13, R0, 0x1, P2 ;  /* 0x0000000d04e97c11 */ /* 0x000fe200090f0c00 */
[----:B------:R-:W-:Y:S01]  /*18a0*/  IMAD.IADD R3, R3, 0x1, R6 ;  /* 0x0000000103037824 */ /* 0x000fe200078e0206 */
[----:B------:R-:W-:Y:S01]  /*18b0*/  LEA.HI.X R221, R12, UR11, R5, 0x2, P1 ;  /* 0x0000000b0cdd7c11 */ /* 0x000fe200088f1405 */
[----:B------:R-:W-:Y:S01]  /*18c0*/  ULDC.64 UR10, c[0x0][0x428] ;  /* 0x00010a00000a7ab9 */ /* 0x000fe20000000a00 */
[----:B------:R-:W-:Y:S01]  /*18d0*/  IMAD.WIDE.U32 R8, R8, UR23, R248 ;  /* 0x0000001708087c25 */ /* 0x000fe2000f8e00f8 */
[----:B------:R-:W-:Y:S01]  /*18e0*/  UIMAD UR12, UR21, UR10, URZ ;  /* 0x0000000a150c72a4 */ /* 0x000fe2000f8e023f */
[----:B------:R-:W-:-:S02]  /*18f0*/  LEA R12, P1, R22, R232, 0x6 ;  /* 0x000000e8160c7211 */ /* 0x000fc400078230ff */
[----:B------:R-:W-:Y:S01]  /*1900*/  CS2R R74, SRZ ;  /* 0x00000000004a7805 */ /* 0x000fe2000001ff00 */
[----:B------:R-:W-:Y:S01]  /*1910*/  IMAD.U32 R0, RZ, RZ, UR10 ;  /* 0x0000000aff007e24 */ /* 0x000fe2000f8e00ff */
[----:B------:R-:W-:Y:S01]  /*1920*/  UIMAD UR11, UR17, UR11, UR12 ;  /* 0x0000000b110b72a4 */ /* 0x000fe2000f8e020c */
[----:B------:R-:W-:Y:S01]  /*1930*/  IMAD.MOV.U32 R6, RZ, RZ, R8 ;  /* 0x000000ffff067224 */ /* 0x000fe200078e0008 */
[----:B------:R-:W-:Y:S01]  /*1940*/  LEA.HI.X R13, R22, R233, R23, 0x6, P1 ;  /* 0x000000e9160d7211 */ /* 0x000fe200008f3417 */
[----:B------:R-:W-:Y:S01]  /*1950*/  IMAD.WIDE.U32 R2, R0, UR17, R2 ;  /* 0x0000001100027c25 */ /* 0x000fe2000f8e0002 */
[----:B------:R-:W-:Y:S01]  /*1960*/  ULDC.64 UR12, c[0x0][0x3e0] ;  /* 0x0000f800000c7ab9 */ /* 0x000fe20000000a00 */
[----:B------:R-:W-:Y:S02]  /*1970*/  CS2R R72, SRZ ;  /* 0x0000000000487805 */ /* 0x000fe4000001ff00 */
[----:B------:R-:W-:Y:S01]  /*1980*/  CS2R R70, SRZ ;  /* 0x0000000000467805 */ /* 0x000fe2000001ff00 */
[----:B-1----:R-:W-:Y:S01]  /*1990*/  IMAD R4, R16, UR22, RZ ;  /* 0x0000001610047c24 */ /* 0x002fe2000f8e02ff */
[----:B------:R-:W-:Y:S01]  /*19a0*/  LEA R230, P1, R2, UR12, 0x1 ;  /* 0x0000000c02e67c11 */ /* 0x000fe2000f8208ff */
[----:B------:R-:W-:Y:S01]  /*19b0*/  VIADD R8, R3, UR11 ;  /* 0x0000000b03087c36 */ /* 0x000fe20008000000 */
[----:B------:R-:W-:Y:S01]  /*19c0*/  UIADD3 UR12, UR29, -0x1, URZ ;  /* 0xffffffff1d0c7890 */ /* 0x000fe2000fffe03f */
[----:B------:R-:W-:Y:S01]  /*19d0*/  IMAD R0, R17, UR16, R4 ;  /* 0x0000001011007c24 */ /* 0x000fe2000f8e0204 */
[----:B------:R-:W-:Y:S01]  /*19e0*/  ULDC.64 UR10, c[0x0][0x260] ;  /* 0x00009800000a7ab9 */ /* 0x000fe20000000a00 */
[----:B------:R-:W-:Y:S01]  /*19f0*/  IMAD.WIDE.U32 R4, R16, UR16, R10 ;  /* 0x0000001010047c25 */ /* 0x000fe2000f8e000a */
[----:B------:R-:W-:Y:S01]  /*1a00*/  LEA.HI.X R231, R2, UR13, R8, 0x1, P1 ;  /* 0x0000000d02e77c11 */ /* 0x000fe200088f0c08 */
[----:B------:R-:W-:Y:S01]  /*1a10*/  ULEA.HI UR13, UR12, UR12, URZ, 0x1 ;  /* 0x0000000c0c0d7291 */ /* 0x000fe2000f8f083f */
[----:B------:R-:W-:Y:S01]  /*1a20*/  LEA R8, P1, R24, R230, 0x6 ;  /* 0x000000e618087211 */ /* 0x000fe200078230ff */
[----:B------:R-:W-:Y:S01]  /*1a30*/  IMAD.IADD R3, R5, 0x1, R0 ;  /* 0x0000000105037824 */ /* 0x000fe200078e0200 */
[----:B------:R-:W-:Y:S01]  /*1a40*/  CS2R R68, SRZ ;  /* 0x0000000000447805 */ /* 0x000fe2000001ff00 */
[----:B------:R-:W-:Y:S01]  /*1a50*/  IMAD R0, R21, UR10, RZ ;  /* 0x0000000a15007c24 */ /* 0x000fe2000f8e02ff */
[----:B------:R-:W-:Y:S01]  /*1a60*/  ULOP3.LUT UR13, UR13, 0xfffffffe, URZ, 0xc0, !UPT ;  /* 0xfffffffe0d0d7892 */ /* 0x000fe2000f8ec03f */
[----:B------:R-:W-:Y:S01]  /*1a70*/  IMAD.MOV.U32 R2, RZ, RZ, R4 ;  /* 0x000000ffff027224 */ /* 0x000fe200078e0004 */
[----:B------:R-:W-:Y:S01]  /*1a80*/  CS2R R62, SRZ ;  /* 0x00000000003e7805 */ /* 0x000fe2000001ff00 */
[----:B------:R-:W-:Y:S01]  /*1a90*/  VIADD R7, R9, UR38 ;  /* 0x0000002609077c36 */ /* 0x000fe20008000000 */
[----:B------:R-:W-:Y:S01]  /*1aa0*/  UIADD3 UR13, UR12, -UR13, URZ ;  /* 0x8000000d0c0d7290 */ /* 0x000fe2000fffe03f */
[----:B--2---:R-:W-:Y:S01]  /*1ab0*/  IMAD R5, R18, UR22, RZ ;  /* 0x0000001612057c24 */ /* 0x004fe2000f8e02ff */
[----:B------:R-:W-:Y:S01]  /*1ac0*/  LEA.HI.X R9, R24, R231, R25, 0x6, P1 ;  /* 0x000000e718097211 */ /* 0x000fe200008f3419 */
        /* <DEDUP_REMOVED lines=9> */
[----:B------:R-:W-:-:S02]  /*1b60*/  CS2R R66, SRZ ;  /* 0x0000000000427805 */ /* 0x000fc4000001ff00 */
[----:B------:R-:W-:Y:S02]  /*1b70*/  CS2R R64, SRZ ;  /* 0x0000000000407805 */ /* 0x000fe4000001ff00 */
[----:B------:R-:W-:Y:S01]  /*1b80*/  CS2R R58, SRZ ;  /* 0x00000000003a7805 */ /* 0x000fe2000001ff00 */
[----:B------:R-:W-:Y:S01]  /*1b90*/  IMAD.IADD R5, R3, 0x1, R0 ;  /* 0x0000000103057824 */ /* 0x000fe200078e0200 */
[----:B------:R-:W-:Y:S01]  /*1ba0*/  CS2R R56, SRZ ;  /* 0x0000000000387805 */ /* 0x000fe2000001ff00 */
[----:B------:R-:W-:Y:S01]  /*1bb0*/  IMAD R0, R246, 0x200, R26 ;  /* 0x00000200f6007824 */ /* 0x000fe200078e021a */
[----:B------:R-:W-:Y:S01]  /*1bc0*/  CS2R R54, SRZ ;  /* 0x0000000000367805 */ /* 0x000fe2000001ff00 */
[----:B------:R-:W-:Y:S01]  /*1bd0*/  IMAD.IADD R3, R7, 0x1, R4 ;  /* 0x0000000107037824 */ /* 0x000fe200078e0204 */
[----:B------:R-:W-:Y:S01]  /*1be0*/  CS2R R52, SRZ ;  /* 0x0000000000347805 */ /* 0x000fe2000001ff00 */
[----:B------:R-:W-:Y:S01]  /*1bf0*/  IMAD.MOV.U32 R4, RZ, RZ, R2 ;  /* 0x000000ffff047224 */ /* 0x000fe200078e0002 */
[----:B------:R-:W-:Y:S01]  /*1c00*/  CS2R R46, SRZ ;  /* 0x00000000002e7805 */ /* 0x000fe2000001ff00 */
[----:B------:R-:W-:Y:S01]  /*1c10*/  IMAD.MOV.U32 R2, RZ, RZ, R6 ;  /* 0x000000ffff027224 */ /* 0x000fe200078e0006 */
[----:B------:R-:W-:Y:S01]  /*1c20*/  CS2R R44, SRZ ;  /* 0x00000000002c7805 */ /* 0x000fe2000001ff00 */
[----:B------:R-:W-:Y:S01]  /*1c30*/  VIADD R16, R0, 0x2000 ;  /* 0x0000200000107836 */ /* 0x000fe20000000000 */
[----:B------:R-:W-:Y:S01]  /*1c40*/  CS2R R50, SRZ ;  /* 0x0000000000327805 */ /* 0x000fe2000001ff00 */
[----:B------:R-:W-:Y:S01]  /*1c50*/  IMAD R6, R21, UR10, RZ ;  /* 0x0000000a15067c24 */ /* 0x000fe2000f8e02ff */
[----:B------:R-:W-:Y:S01]  /*1c60*/  CS2R R48, SRZ ;  /* 0x0000000000307805 */ /* 0x000fe2000001ff00 */
[----:B------:R-:W-:Y:S01]  /*1c70*/  IMAD R7, R28, UR8, RZ ;  /* 0x000000081c077c24 */ /* 0x000fe2000f8e02ff */
[----:B------:R-:W-:Y:S01]  /*1c80*/  SEL R16, R16, R0, !P2 ;  /* 0x0000000010107207 */ /* 0x000fe20005000000 */
[----:B------:R-:W-:Y:S01]  /*1c90*/  IMAD.WIDE.U32 R10, R14, UR10, R2 ;  /* 0x0000000a0e0a7c25 */ /* 0x000fe2000f8e0002 */
[----:B------:R-:W-:Y:S01]  /*1ca0*/  LEA R0, R0, UR5, 0x1 ;  /* 0x0000000500007c11 */ /* 0x000fe2000f8e08ff */
[----:B------:R-:W-:Y:S01]  /*1cb0*/  @P0 BAR.SYNC.DEFER_BLOCKING 0x0 ;  /* 0x0000000000000b1d */ /* 0x000fe20000010000 */
[----:B------:R-:W-:Y:S01]  /*1cc0*/  LEA R16, R16, UR5, 0x1 ;  /* 0x0000000510107c11 */ /* 0x000fe2000f8e08ff */
[----:B------:R-:W-:Y:S01]  /*1cd0*/  IMAD R15, R14, UR11, R6 ;  /* 0x0000000b0e0f7c24 */ /* 0x000fe2000f8e0206 */
[----:B------:R-:W-:Y:S01]  /*1ce0*/  CS2R R42, SRZ ;  /* 0x00000000002a7805 */ /* 0x000fe2000001ff00 */
[C---:B------:R-:W-:Y:S01]  /*1cf0*/  IMAD R3, R247.reuse, UR9, R7 ;  /* 0x00000009f7037c24 */ /* 0x040fe2000f8e0207 */
[----:B------:R-:W-:Y:S01]  /*1d00*/  CS2R R40, SRZ ;  /* 0x0000000000287805 */ /* 0x000fe2000001ff00 */
[----:B------:R-:W-:Y:S01]  /*1d10*/  IMAD.WIDE.U32 R6, R247, UR8, R4 ;  /* 0x00000008f7067c25 */ /* 0x000fe2000f8e0004 */
[----:B------:R-:W-:Y:S01]  /*1d20*/  ULDC.64 UR10, c[0x0][0x218] ;  /* 0x00008600000a7ab9 */ /* 0x000fe20000000a00 */
[----:B------:R-:W-:-:S02]  /*1d30*/  CS2R R38, SRZ ;  /* 0x0000000000267805 */ /* 0x000fc4000001ff00 */
[----:B------:R-:W-:Y:S01]  /*1d40*/  CS2R R36, SRZ ;  /* 0x0000000000247805 */ /* 0x000fe2000001ff00 */
[----:B------:R-:W-:Y:S01]  /*1d50*/  IMAD.IADD R3, R7, 0x1, R3 ;  /* 0x0000000107037824 */ /* 0x000fe200078e0203 */
[C---:B------:R-:W-:Y:S01]  /*1d60*/  LEA R2, P0, R6.reuse, UR10, 0x1 ;  /* 0x0000000a06027c11 */ /* 0x040fe2000f8008ff */
[----:B------:R-:W-:Y:S01]  /*1d70*/  USHF.L.U32 UR10, UR8, 0x6, URZ ;  /* 0x00000006080a7899 */ /* 0x000fe2000800063f */
[----:B------:R-:W-:Y:S02]  /*1d80*/  IMAD.IADD R5, R11, 0x1, R15 ;  /* 0x000000010b057824 */ /* 0x000fe400078e020f */
[----:B------:R-:W-:Y:S01]  /*1d90*/  IMAD.MOV.U32 R4, RZ, RZ, R10 ;  /* 0x000000ffff047224 */ /* 0x000fe200078e000a */
[----:B------:R-:W-:Y:S01]  /*1da0*/  LEA.HI.X R3, R6, UR11, R3, 0x1, P0 ;  /* 0x0000000b06037c11 */ /* 0x000fe200080f0c03 */
[----:B------:R-:W-:Y:S01]  /*1db0*/  IMAD R7, R28, UR6, RZ ;  /* 0x000000061c077c24 */ /* 0x000fe2000f8e02ff */
[----:B------:R-:W-:Y:S01]  /*1dc0*/  USHF.L.U64.HI UR11, UR8, 0x6, UR9 ;  /* 0x00000006080b7899 */ /* 0x000fe20008010209 */
[C---:B------:R-:W-:Y:S01]  /*1dd0*/  IMAD.WIDE.U32 R10, R247.reuse, UR6, R4 ;  /* 0x00000006f70a7c25 */ /* 0x040fe2000f8e0004 */
[----:B------:R-:W-:Y:S01]  /*1de0*/  IADD3 R4, P0, R2, UR10, RZ ;  /* 0x0000000a02047c10 */ /* 0x000fe2000ff1e0ff */
[----:B------:R-:W-:Y:S01]  /*1df0*/  ULDC.64 UR8, c[0x0][0x220] ;  /* 0x0000880000087ab9 */ /* 0x000fe20000000a00 */
[----:B------:R-:W-:Y:S01]  /*1e00*/  USHF.L.U64.HI UR6, UR6, 0x6, UR7 ;  /* 0x0000000606067899 */ /* 0x000fe20008010207 */
[----:B------:R-:W-:Y:S01]  /*1e10*/  IMAD R6, R247, UR7, R7 ;  /* 0x00000007f7067c24 */ /* 0x000fe2000f8e0207 */
[----:B------:R-:W-:Y:S01]  /*1e20*/  @!PT LDS RZ, [RZ] ;  /* 0x00000000fffff984 */ /* 0x000fe20000000800 */
[----:B------:R-:W-:Y:S01]  /*1e30*/  @!PT LDS RZ, [RZ] ;  /* 0x00000000fffff984 */ /* 0x000fe20000000800 */
[----:B------:R-:W-:Y:S01]  /*1e40*/  @!PT LDS RZ, [RZ] ;  /* 0x00000000fffff984 */ /* 0x000fe20000000800 */
[----:B------:R-:W-:Y:S01]  /*1e50*/  LDGSTS.E.BYPASS.LTC128B.128 [R0+0x8000], desc[UR34][R230.64] ;  /* 0x08000000e6007fae */ /* 0x000fe2000b901d62 */
[----:B------:R-:W-:Y:S01]  /*1e60*/  IADD3.X R5, R3, UR11, RZ, P0, !PT ;  /* 0x0000000b03057c10 */ /* 0x000fe200087fe4ff */
[----:B------:R-:W-:Y:S01]  /*1e70*/  ULDC UR7, c[0x0][0x398] ;  /* 0x0000e60000077ab9 */ /* 0x000fe20000000800 */
[----:B------:R-:W-:Y:S01]  /*1e80*/  IMAD.IADD R7, R11, 0x1, R6 ;  /* 0x000000010b077824 */ /* 0x000fe200078e0206 */
[----:B------:R-:W-:Y:S01]  /*1e90*/  LDGSTS.E.BYPASS.LTC128B.128 [R0+0xa000], desc[UR34][R230.64+0x80] ;  /* 0x0a000080e6007fae */ /* 0x000fe2000b901d62 */
[----:B------:R-:W-:-:S03]  /*1ea0*/  LEA R6, P0, R10, UR8, 0x1 ;  /* 0x000000080a067c11 */ /* 0x000fc6000f8008ff */
[----:B------:R-:W-:Y:S01]  /*1eb0*/  LDGSTS.E.BYPASS.LTC128B.128 [R0+0x9000], desc[UR34][R8.64] ;  /* 0x0900000008007fae */ /* 0x000fe2000b901d62 */
[----:B------:R-:W-:Y:S01]  /*1ec0*/  LEA.HI.X R7, R10, UR9, R7, 0x1, P0 ;  /* 0x000000090a077c11 */ /* 0x000fe200080f0c07 */
[----:B------:R-:W-:Y:S02]  /*1ed0*/  ULDC.64 UR8, c[0x0][0x478] ;  /* 0x00011e0000087ab9 */ /* 0x000fe40000000a00 */
[----:B------:R-:W-:Y:S04]  /*1ee0*/  LDGSTS.E.BYPASS.LTC128B.128 [R0+0xb000], desc[UR34][R8.64+0x80] ;  /* 0x0b00008008007fae */ /* 0x000fe8000b901d62 */
[----:B------:R-:W-:Y:S04]  /*1ef0*/  LDGSTS.E.BYPASS.LTC128B.128 [R16], desc[UR34][R232.64] ;  /* 0x00000000e8107fae */ /* 0x000fe8000b901d62 */
[----:B------:R-:W-:Y:S04]  /*1f00*/  LDGSTS.E.BYPASS.LTC128B.128 [R16+0x2000], desc[UR34][R232.64+0x80] ;  /* 0x02000080e8107fae */ /* 0x000fe8000b901d62 */
[----:B------:R-:W-:Y:S04]  /*1f10*/  LDGSTS.E.BYPASS.LTC128B.128 [R16+0x1000], desc[UR34][R12.64] ;  /* 0x010000000c107fae */ /* 0x000fe8000b901d62 */
[----:B------:R-:W-:Y:S04]  /*1f20*/  LDGSTS.E.BYPASS.LTC128B.128 [R16+0x3000], desc[UR34][R12.64+0x80] ;  /* 0x030000800c107fae */ /* 0x000fe8000b901d62 */
[----:B------:R-:W-:Y:S04]  /*1f30*/  LDGSTS.E.BYPASS.LTC128B.128 [R0+0xc000], desc[UR34][R2.64] ;  /* 0x0c00000002007fae */ /* 0x000fe8000b901d62 */
[----:B------:R1:W-:Y:S04]  /*1f40*/  LDGSTS.E.BYPASS.LTC128B.128 [R0+0x10000], desc[UR34][R2.64+0x80] ;  /* 0x1000008002007fae */ /* 0x0003e8000b901d62 */
[----:B------:R-:W-:Y:S04]  /*1f50*/  LDGSTS.E.BYPASS.LTC128B.128 [R0+0xd000], desc[UR34][R4.64] ;  /* 0x0d00000004007fae */ /* 0x000fe8000b901d62 */
[----:B------:R2:W-:Y:S01]  /*1f60*/  LDGSTS.E.BYPASS.LTC128B.128 [R0+0x11000], desc[UR34][R4.64+0x80] ;  /* 0x1100008004007fae */ /* 0x0005e2000b901d62 */
[----:B-1----:R-:W-:-:S04]  /*1f70*/  IADD3 R2, P1, R4, UR10, RZ ;  /* 0x0000000a04027c10 */ /* 0x002fc8000ff3e0ff */
[----:B------:R-:W-:Y:S02]  /*1f80*/  IADD3.X R3, R5, UR11, RZ, P1, !PT ;  /* 0x0000000b05037c10 */ /* 0x000fe40008ffe4ff */
[----:B------:R-:W-:Y:S02]  /*1f90*/  IADD3 R8, P1, R2, UR10, RZ ;  /* 0x0000000a02087c10 */ /* 0x000fe4000ff3e0ff */
[----:B--2---:R-:W-:Y:S01]  /*1fa0*/  IADD3 R4, P0, R6, UR13, RZ ;  /* 0x0000000d06047c10 */ /* 0x004fe2000ff1e0ff */
        /* <DEDUP_REMOVED lines=10> */
[----:B------:R3:W-:Y:S04]  /*2050*/  LDGSTS.E.BYPASS.LTC128B.128 [R0+0x15000], desc[UR34][R4.64] ;  /* 0x1500000004007fae */ /* 0x0007e8000b901d62 */
[----:B------:R3:W-:Y:S01]  /*2060*/  LDGSTS.E.BYPASS.LTC128B.128 [R0+0x19000], desc[UR34][R4.64+0x80] ;  /* 0x1900008004007fae */ /* 0x0007e2000b901d62 */
[----:B-1----:R-:W-:-:S04]  /*2070*/  IADD3 R2, P0, R4, UR13, RZ ;  /* 0x0000000d04027c10 */ /* 0x002fc8000ff1e0ff */
[----:B------:R-:W-:-:S05]  /*2080*/  IADD3.X R3, R5, UR6, RZ, P0, !PT ;  /* 0x0000000605037c10 */ /* 0x000fca00087fe4ff */
[----:B------:R3:W-:Y:S04]  /*2090*/  LDGSTS.E.BYPASS.LTC128B.128 [R0+0x16000], desc[UR34][R2.64] ;  /* 0x1600000002007fae */ /* 0x0007e8000b901d62 */
[----:B------:R3:W-:Y:S01]  /*20a0*/  LDGSTS.E.BYPASS.LTC128B.128 [R0+0x1a000], desc[UR34][R2.64+0x80] ;  /* 0x1a00008002007fae */ /* 0x0007e2000b901d62 */
[----:B--2---:R-:W-:-:S04]  /*20b0*/  IADD3 R6, P0, R2, UR13, RZ ;  /* 0x0000000d02067c10 */ /* 0x004fc8000ff1e0ff */
[----:B------:R-:W-:Y:S01]  /*20c0*/  IADD3.X R7, R3, UR6, RZ, P0, !PT ;  /* 0x0000000603077c10 */ /* 0x000fe200087fe4ff */
[----:B------:R-:W-:-:S04]  /*20d0*/  UIADD3 UR6, -UR33, UR26, UR32 ;  /* 0x0000001a21067290 */ /* 0x000fc8000fffe120 */
[----:B------:R-:W-:Y:S01]  /*20e0*/  UIADD3 UR7, UR6, -UR7, URZ ;  /* 0x8000000706077290 */ /* 0x000fe2000fffe03f */
[----:B------:R3:W-:Y:S03]  /*20f0*/  LDGSTS.E.BYPASS.LTC128B.128 [R0+0x17000], desc[UR34][R6.64] ;  /* 0x1700000006007fae */ /* 0x0007e6000b901d62 */
[----:B------:R-:W-:Y:S01]  /*2100*/  USHF.R.S32.HI UR6, URZ, 0x1f, UR7 ;  /* 0x0000001f3f067899 */ /* 0x000fe20008011407 */
[----:B------:R3:W-:Y:S03]  /*2110*/  LDGSTS.E.BYPASS.LTC128B.128 [R0+0x1b000], desc[UR34][R6.64+0x80] ;  /* 0x1b00008006007fae */ /* 0x0007e6000b901d62 */
[----:B------:R-:W-:Y:S01]  /*2120*/  ULEA.HI UR6, UR6, UR7, URZ, 0x6 ;  /* 0x0000000706067291 */ /* 0x000fe2000f8f303f */
[----:B------:R-:W0:Y:S03]  /*2130*/  LDGDEPBAR ;  /* 0x00000000000079af */ /* 0x000e260000000000 */
[----:B------:R-:W-:-:S04]  /*2140*/  USHF.R.S32.HI UR6, URZ, 0x6, UR6 ;  /* 0x000000063f067899 */ /* 0x000fc80008011406 */
[----:B------:R-:W-:-:S04]  /*2150*/  UISETP.LT.AND UP0, UPT, URZ, UR6, UPT ;  /* 0x000000063f00728c */ /* 0x000fc8000bf01270 */
[----:B------:R-:W-:-:S04]  /*2160*/  USEL UR6, URZ, UR6, !UP0 ;  /* 0x000000063f067287 */ /* 0x000fc8000c000000 */
[----:B------:R-:W-:Y:S02]  /*2170*/  UISETP.GT.AND UP0, UPT, UR29, UR6, UPT ;  /* 0x000000061d00728c */ /* 0x000fe4000bf04270 */
[----:B------:R-:W-:-:S04]  /*2180*/  UIMAD.WIDE UR28, UR27, 0x4, UR8 ;  /* 0x000000041b1c78a5 */ /* 0x000fc8000f8e0208 */
[----:B------:R-:W-:-:S13]  /*2190*/  PLOP3.LUT P0, PT, PT, PT, UP0, 0x80, 0x0 ;  /* 0x000000000000781c */ /* 0x000fda0003f0f008 */
[----:B---3--:R-:W-:Y:S05]  /*21a0*/  @!P0 BRA `(.L_x_790) ;  /* 0x0000004c00fc8947 */ /* 0x008fea0003800000 */
[----:B------:R-:W1:Y:S01]  /*21b0*/  LDC.64 R6, c[0x0][0x3b8] ;  /* 0x0000ee00ff067b82 */ /* 0x000e620000000a00 */
[----:B------:R-:W-:Y:S01]  /*21c0*/  LEA.HI R0, R30, R29, RZ, 0x4 ;  /* 0x0000001d1e007211 */ /* 0x000fe200078f20ff */
[----:B------:R-:W-:Y:S01]  /*21d0*/  IMAD.MOV.U32 R2, RZ, RZ, 0x4 ;  /* 0x00000004ff027424 */ /* 0x000fe200078e00ff */
[----:B------:R-:W-:Y:S01]  /*21e0*/  UIMAD UR8, UR16, UR25, UR17 ;  /* 0x00000019100872a4 */ /* 0x000fe2000f8e0211 */
[----:B------:R-:W-:Y:S01]  /*21f0*/  SHF.R.S32.HI R243, RZ, 0x1f, R27 ;  /* 0x0000001ffff37819 */ /* 0x000fe2000001141b */
[----:B------:R-:W-:Y:S01]  /*2200*/  IMAD.MOV.U32 R237, RZ, RZ, R16 ;  /* 0x000000ffffed7224 */ /* 0x000fe200078e0010 */
[----:B------:R-:W-:Y:S02]  /*2210*/  ULDC UR10, c[0x0][0x270] ;  /* 0x00009c00000a7ab9 */ /* 0x000fe40000000800 */
[----:B------:R-:W2:Y:S01]  /*2220*/  LDC R251, c[0x0][0x2dc] ;  /* 0x0000b700fffb7b82 */ /* 0x000ea20000000800 */
[----:B-1----:R-:W3:Y:S04]  /*2230*/  LDG.E.64 R4, desc[UR34][R6.64+0x8] ;  /* 0x0000082206047981 */ /* 0x002ee8000c1e1b00 */
[----:B------:R-:W4:Y:S01]  /*2240*/  LDG.E.64 R6, desc[UR34][R6.64] ;  /* 0x0000002206067981 */ /* 0x000f22000c1e1b00 */
[----:B------:R-:W-:Y:S01]  /*2250*/  LOP3.LUT R0, R0, 0xfffffff0, RZ, 0xc0, !PT ;  /* 0xfffffff000007812 */ /* 0x000fe200078ec0ff */
[----:B------:R-:W-:-:S04]  /*2260*/  IMAD.WIDE R2, R238, R2, UR46 ;  /* 0x0000002eee027e25 */ /* 0x000fc8000f8e0202 */
[----:B------:R-:W-:Y:S01]  /*2270*/  IMAD.IADD R0, R29, 0x1, -R0 ;  /* 0x000000011d007824 */ /* 0x000fe200078e0a00 */
[----:B------:R-:W5:Y:S04]  /*2280*/  LDG.E R242, desc[UR34][R2.64] ;  /* 0x0000002202f27981 */ /* 0x000f68000c1e1900 */
[----:B------:R-:W5:Y:S04]  /*2290*/  LDG.E R241, desc[UR34][R2.64+0x20] ;  /* 0x0000202202f17981 */ /* 0x000f68000c1e1900 */
[----:B------:R-:W5:Y:S04]  /*22a0*/  LDG.E R240, desc[UR34][R2.64+0x80] ;  /* 0x0000802202f07981 */ /* 0x000f68000c1e1900 */
[----:B------:R1:W5:Y:S01]  /*22b0*/  LDG.E R239, desc[UR34][R2.64+0xa0] ;  /* 0x0000a02202ef7981 */ /* 0x000362000c1e1900 */
[----:B------:R-:W-:Y:S01]  /*22c0*/  USHF.L.U32 UR8, UR8, 0x5, URZ ;  /* 0x0000000508087899 */ /* 0x000fe2000800063f */
[----:B------:R-:W-:Y:S01]  /*22d0*/  IMAD.MOV.U32 R217, RZ, RZ, 0x20 ;  /* 0x00000020ffd97424 */ /* 0x000fe200078e00ff */
[----:B------:R-:W-:Y:S01]  /*22e0*/  UIADD3 UR25, UR32, UR26, URZ ;  /* 0x0000001a20197290 */ /* 0x000fe2000fffe03f */
[----:B------:R-:W-:Y:S01]  /*22f0*/  IMAD.MOV.U32 R204, RZ, RZ, 0x40 ;  /* 0x00000040ffcc7424 */ /* 0x000fe200078e00ff */
[----:B------:R-:W-:Y:S01]  /*2300*/  USHF.R.S32.HI UR7, URZ, 0x1f, UR8 ;  /* 0x0000001f3f077899 */ /* 0x000fe20008011408 */
[----:B------:R-:W-:Y:S01]  /*2310*/  IMAD.MOV.U32 R159, RZ, RZ, RZ ;  /* 0x000000ffff9f7224 */ /* 0x000fe200078e00ff */
[----:B------:R-:W-:Y:S01]  /*2320*/  UIADD3 UR25, -UR33, 0x80, UR25 ;  /* 0x0000008021197890 */ /* 0x000fe2000fffe119 */
[----:B-1----:R-:W-:Y:S01]  /*2330*/  SHF.R.S32.HI R2, RZ, 0x1f, R0 ;  /* 0x0000001fff027819 */ /* 0x002fe20000011400 */
[----:B------:R-:W-:-:S03]  /*2340*/  IMAD.SHL.U32 R3, R246, 0x20, RZ ;  /* 0x00000020f6037824 */ /* 0x000fc600078e00ff */
[----:B------:R-:W-:-:S04]  /*2350*/  LEA.HI R2, R2, R0, RZ, 0x3 ;  /* 0x0000000002027211 */ /* 0x000fc800078f18ff */
[----:B------:R-:W-:-:S05]  /*2360*/  LOP3.LUT R2, R2, 0xfffffff8, RZ, 0xc0, !PT ;  /* 0xfffffff802027812 */ /* 0x000fca00078ec0ff */
[----:B------:R-:W-:Y:S02]  /*2370*/  IMAD.IADD R0, R0, 0x1, -R2 ;  /* 0x0000000100007824 */ /* 0x000fe400078e0a02 */
[----:B------:R-:W-:-:S03]  /*2380*/  VIADD R2, R218, 0x2000 ;  /* 0x00002000da027836 */ /* 0x000fc60000000000 */
[C---:B------:R-:W-:Y:S02]  /*2390*/  LOP3.LUT P0, RZ, R0.reuse, 0x2, RZ, 0xc0, !PT ;  /* 0x0000000200ff7812 */ /* 0x040fe4000780c0ff */
[----:B------:R-:W-:Y:S01]  /*23a0*/  LOP3.LUT P1, RZ, R0, 0x4, RZ, 0xc0, !PT ;  /* 0x0000000400ff7812 */ /* 0x000fe2000782c0ff */
[----:B------:R-:W-:Y:S01]  /*23b0*/  VIADD R0, R216, 0x2000 ;  /* 0x00002000d8007836 */ /* 0x000fe20000000000 */
[----:B------:R-:W-:-:S04]  /*23c0*/  SEL R2, R2, R218, !P2 ;  /* 0x000000da02027207 */ /* 0x000fc80005000000 */
[----:B------:R-:W-:Y:S02]  /*23d0*/  SEL R0, R0, R216, !P2 ;  /* 0x000000d800007207 */ /* 0x000fe40005000000 */
[----:B---3--:R-:W-:Y:S01]  /*23e0*/  IADD3 R244, P4, P3, R4, UR8, R27 ;  /* 0x0000000804f47c10 */ /* 0x008fe2000fb9e01b */
[----:B------:R-:W-:-:S03]  /*23f0*/  UMOV UR8, UR28 ;  /* 0x0000001c00087c82 */ /* 0x000fc60008000000 */
[----:B------:R-:W-:Y:S01]  /*2400*/  IADD3.X R243, R5, UR7, R243, P4, P3 ;  /* 0x0000000705f37c10 */ /* 0x000fe2000a7e64f3 */
[----:B------:R-:W-:Y:S01]  /*2410*/  UMOV UR7, UR29 ;  /* 0x0000001d00077c82 */ /* 0x000fe20008000000 */
[----:B----4-:R-:W-:Y:S02]  /*2420*/  R2UR UR9, R7 ;  /* 0x00000000070972ca */ /* 0x010fe400000e0000 */
[----:B------:R-:W-:-:S11]  /*2430*/  R2UR UR11, R6 ;  /* 0x00000000060b72ca */ /* 0x000fd600000e0000 */
        /* <DEDUP_REMOVED lines=9> */
[----:B------:R-:W-:Y:S01]  /*24d0*/  UIADD3 UR32, UR11, 0x3c6ef372, URZ ;  /* 0x3c6ef3720b207890 */ /* 0x000fe2000fffe03f */
[----:B------:R-:W-:Y:S01]  /*24e0*/  LEA R210, R2, UR5, 0x1 ;  /* 0x0000000502d27c11 */ /* 0x000fe2000f8e08ff */
[----:B------:R-:W-:Y:S01]  /*24f0*/  IMAD.WIDE.U32 R244, R244, -0x2daee0ad, RZ ;  /* 0xd2511f53f4f47825 */ /* 0x000fe200078e00ff */
[----:B------:R-:W-:Y:S01]  /*2500*/  LEA R211, R0, UR5, 0x1 ;  /* 0x0000000500d37c11 */ /* 0x000fe2000f8e08ff */
[----:B------:R-:W-:Y:S01]  /*2510*/  UIADD3 UR29, UR9, -0x4498517b, URZ ;  /* 0xbb67ae85091d7890 */ /* 0x000fe2000fffe03f */
[----:B------:R-:W-:Y:S01]  /*2520*/  LOP3.LUT R243, R243, UR11, RZ, 0x3c, !PT ;  /* 0x0000000bf3f37c12 */ /* 0x000fe2000f8e3cff */
[----:B------:R-:W-:Y:S01]  /*2530*/  UIADD3 UR28, UR11, -0x61c88647, URZ ;  /* 0x9e3779b90b1c7890 */ /* 0x000fe2000fffe03f */
[----:B------:R-:W-:Y:S01]  /*2540*/  SEL R217, R217, 0xffffffe0, !P0 ;  /* 0xffffffe0d9d97807 */ /* 0x000fe20004000000 */
[----:B------:R-:W-:Y:S01]  /*2550*/  ULDC.U8 UR27, c[0x0][0x388] ;  /* 0x0000e200001b7ab9 */ /* 0x000fe20000000000 */
[----:B------:R-:W-:Y:S01]  /*2560*/  SEL R204, R204, 0xffffffc0, !P1 ;  /* 0xffffffc0cccc7807 */ /* 0x000fe20004800000 */
[----:B--2---:R-:W-:-:S08]  /*2570*/  ULDC UR26, c[0x0][0x2ec] ;  /* 0x0000bb00001a7ab9 */ /* 0x004fd00000000800 */
.L_x_793:
[----:B------:R-:W0:Y:S01]  /*2580*/  LDGDEPBAR ;  /* 0x00000000000079af */ /* 0x000e220000000000 */
[C---:B------:R-:W-:Y:S01]  /*2590*/  IMAD.IADD R0, R211.reuse, 0x1, R217 ;  /* 0x00000001d3007824 */ /* 0x040fe200078e02d9 */
[----:B------:R-:W-:Y:S01]  /*25a0*/  USHF.L.U32 UR13, UR12, 0x6, URZ ;  /* 0x000000060c0d7899 */ /* 0x000fe2000800063f */
[--C-:B------:R-:W-:Y:S05]  /*25b0*/  IMAD.IADD R3, R211, 0x1, R204.reuse ;  /* 0x00000001d3037824 */ /* 0x100fea00078e02cc */
[----:B------:R-:W2:Y:S01]  /*25c0*/  LDL R219, [R1] ;  /* 0x0000000001db7983 */ /* 0x000ea20000100800 */
[----:B------:R-:W-:Y:S01]  /*25d0*/  IMAD.IADD R2, R0, 0x1, R204 ;  /* 0x0000000100027824 */ /* 0x000fe200078e02cc */
[----:B------:R-:W-:Y:S01]  /*25e0*/  UISETP.GE.AND UP0, UPT, UR13, UR25, UPT ;  /* 0x000000190d00728c */ /* 0x000fe2000bf06270 */
[----:B-----5:R-:W-:Y:S01]  /*25f0*/  FSETP.NEU.FTZ.AND P4, PT, R241, -INF , PT ;  /* 0xff800000f100780b */ /* 0x020fe20003f9d000 */
[----:B------:R-:W-:Y:S01]  /*2600*/  UISETP.GT.AND UP3, UPT, UR12, UR6, UPT ;  /* 0x000000060c00728c */ /* 0x000fe2000bf64270 */
[----:B------:R-:W-:Y:S02]  /*2610*/  FSETP.NEU.FTZ.AND P5, PT, R242, -INF , PT ;  /* 0xff800000f200780b */ /* 0x000fe40003fbd000 */
[----:B------:R-:W-:Y:S02]  /*2620*/  FSETP.NEU.FTZ.AND P0, PT, R239, -INF , PT ;  /* 0xff800000ef00780b */ /* 0x000fe40003f1d000 */
[----:B------:R-:W-:Y:S02]  /*2630*/  PLOP3.LUT P2, PT, PT, PT, UP0, 0x80, 0x0 ;  /* 0x000000000000781c */ /* 0x000fe40003f4f008 */
[----:B------:R-:W-:Y:S02]  /*2640*/  FSETP.NEU.FTZ.AND P3, PT, R240, -INF , PT ;  /* 0xff800000f000780b */ /* 0x000fe40003f7d000 */
[----:B------:R-:W-:Y:S01]  /*2650*/  @!UP0 ULDC UR11, c[0x0][0x2c4] ;  /* 0x0000b100000b8ab9 */ /* 0x000fe20000000800 */
        /* <DEDUP_REMOVED lines=26> */
[-C--:B------:R-:W-:Y:S03]  /*2800*/  HMMA.16816.F32.BF16 R12, R176, R174.reuse, R12 ;  /* 0x000000aeb00c723c */ /* 0x080fe6000004180c */
[----:B------:R-:W-:Y:S03]  /*2810*/  LDSM.16.M88.4 R204, [R214+0xc800] ;  /* 0x00c80000d6cc783b */ /* 0x000fe60000000200 */
[C---:B------:R-:W-:Y:S05]  /*2820*/  HMMA.16816.F32.BF16 R16, R168.reuse, R174, R16 ;  /* 0x000000aea810723c */ /* 0x040fea0000041810 */
[----:B------:R-:W1:Y:S01]  /*2830*/  LDSM.16.M88.4 R172, [R214+0xc000] ;  /* 0x00c00000d6ac783b */ /* 0x000e620000000200 */
[-C--:B---3--:R-:W-:Y:S06]  /*2840*/  HMMA.16816.F32.BF16 R20, R168, R180.reuse, R20 ;  /* 0x000000b4a814723c */ /* 0x088fec0000041814 */
[C---:B------:R-:W-:Y:S06]  /*2850*/  HMMA.16816.F32.BF16 R24, R176.reuse, R180, R24 ;  /* 0x000000b4b018723c */ /* 0x040fec0000041818 */
[-C--:B------:R-:W-:Y:S01]  /*2860*/  HMMA.16816.F32.BF16 R28, R176, R182.reuse, R28 ;  /* 0x000000b6b01c723c */ /* 0x080fe2000004181c */
[----:B------:R-:W-:Y:S05]  /*2870*/  LDSM.16.M88.4 R176, [R212+0x10000] ;  /* 0x01000000d4b0783b */ /* 0x000fea0000000200 */
[----:B------:R-:W-:Y:S03]  /*2880*/  HMMA.16816.F32.BF16 R32, R168, R182, R32 ;  /* 0x000000b6a820723c */ /* 0x000fe60000041820 */
[----:B------:R-:W3:Y:S03]  /*2890*/  LDSM.16.M88.4 R168, [R211+0x2000] ;  /* 0x00200000d3a8783b */ /* 0x000ee60000000200 */
        /* <DEDUP_REMOVED lines=9> */
[----:B------:R-:W-:Y:S05]  /*2930*/  LDSM.16.M88.4 R192, [R0+0x3000] ;  /* 0x0030000000c0783b */ /* 0x000fea0000000200 */
        /* <DEDUP_REMOVED lines=8> */
[-C--:B------:R-:W-:Y:S06]  /*29c0*/  HMMA.16816.F32.BF16 R20, R164, R204.reuse, R20 ;  /* 0x000000cca414723c */ /* 0x080fec0000041814 */
[C---:B------:R-:W-:Y:S06]  /*29d0*/  HMMA.16816.F32.BF16 R24, R200.reuse, R204, R24 ;  /* 0x000000ccc818723c */ /* 0x040fec0000041818 */
[-C--:B------:R-:W-:Y:S01]  /*29e0*/  HMMA.16816.F32.BF16 R28, R200, R206.reuse, R28 ;  /* 0x000000cec81c723c */ /* 0x080fe2000004181c */
[----:B------:R-:W-:Y:S01]  /*29f0*/  LDSM.16.M88.4 R200, [R3+0x3000] ;  /* 0x0030000003c8783b */ /* 0x000fe20000000200 */
[----:B------:R-:W-:Y:S04]  /*2a00*/  IMAD.MOV.U32 R204, RZ, RZ, 0x40 ;  /* 0x00000040ffcc7424 */ /* 0x000fe800078e00ff */
[----:B------:R-:W-:Y:S01]  /*2a10*/  HMMA.16816.F32.BF16 R32, R164, R206, R32 ;  /* 0x000000cea420723c */ /* 0x000fe20000041820 */
[----:B-1----:R-:W-:Y:S02]  /*2a20*/  IMAD.U32 R0, RZ, RZ, UR18 ;  /* 0x00000012ff007e24 */ /* 0x002fe4000f8e00ff */
[----:B------:R-:W-:Y:S02]  /*2a30*/  LDSM.16.M88.4 R164, [R3+0x2000] ;  /* 0x0020000003a4783b */ /* 0x000fe40000000200 */
[----:B------:R-:W-:Y:S01]  /*2a40*/  SEL R204, R204, 0xffffffc0, !P1 ;  /* 0xffffffc0cccc7807 */ /* 0x000fe20004800000 */
[-C--:B---3--:R-:W-:Y:S05]  /*2a50*/  HMMA.16816.F32.BF16 R4, R168, R176.reuse, R4 ;  /* 0x000000b0a804723c */ /* 0x088fea0000041804 */
[----:B------:R-:W-:Y:S01]  /*2a60*/  IMAD R0, R0, 0x4, R246 ;  /* 0x0000000400007824 */ /* 0x000fe200078e02f6 */
[C---:B------:R-:W-:Y:S05]  /*2a70*/  HMMA.16816.F32.BF16 R8, R180.reuse, R176, R8 ;  /* 0x000000b0b408723c */ /* 0x040fea0000041808 */
[----:B------:R-:W-:Y:S01]  /*2a80*/  LOP3.LUT R0, R0, UR9, RZ, 0x3c, !PT ;  /* 0x0000000900007c12 */ /* 0x000fe2000f8e3cff */
[-C--:B------:R-:W-:Y:S06]  /*2a90*/  HMMA.16816.F32.BF16 R12, R180, R178.reuse, R12 ;  /* 0x000000b2b40c723c */ /* 0x080fec000004180c */
[C---:B------:R-:W-:Y:S01]  /*2aa0*/  HMMA.16816.F32.BF16 R16, R168.reuse, R178, R16 ;  /* 0x000000b2a810723c */ /* 0x040fe20000041810 */
[----:B------:R-:W1:Y:S05]  /*2ab0*/  LDSM.16.M88.4 R176, [R215+0x10000] ;  /* 0x01000000d7b0783b */ /* 0x000e6a0000000200 */
[-C--:B----4-:R-:W-:Y:S06]  /*2ac0*/  HMMA.16816.F32.BF16 R20, R168, R188.reuse, R20 ;  /* 0x000000bca814723c */ /* 0x090fec0000041814 */
[C---:B------:R-:W-:Y:S01]  /*2ad0*/  HMMA.16816.F32.BF16 R24, R180.reuse, R188, R24 ;  /* 0x000000bcb418723c */ /* 0x040fe20000041818 */
[----:B------:R-:W3:Y:S05]  /*2ae0*/  @!P2 S2R R189, SR_TID.X ;  /* 0x0000000000bda919 */ /* 0x000eea0000002100 */
[-C--:B------:R-:W-:Y:S01]  /*2af0*/  HMMA.16816.F32.BF16 R28, R180, R190.reuse, R28 ;  /* 0x000000beb41c723c */ /* 0x080fe2000004181c */
[----:B------:R-:W4:Y:S05]  /*2b00*/  LDSM.16.M88.4 R180, [R215+0x10800] ;  /* 0x01080000d7b4783b */ /* 0x000f2a0000000200 */
[----:B------:R-:W-:Y:S03]  /*2b10*/  HMMA.16816.F32.BF16 R32, R168, R190, R32 ;  /* 0x000000bea820723c */ /* 0x000fe60000041820 */
[----:B------:R-:W-:Y:S03]  /*2b20*/  LDSM.16.M88.4 R168, [R2+0x2000] ;  /* 0x0020000002a8783b */ /* 0x000fe60000000200 */
[-C--:B--2---:R-:W-:Y:S06]  /*2b30*/  HMMA.16816.F32.BF16 R4, R172, R184.reuse, R4 ;  /* 0x000000b8ac04723c */ /* 0x084fec0000041804 */
[C---:B------:R-:W-:Y:S06]  /*2b40*/  HMMA.16816.F32.BF16 R8, R192.reuse, R184, R8 ;  /* 0x000000b8c008723c */ /* 0x040fec0000041808 */
[-C--:B------:R-:W-:Y:S01]  /*2b50*/  HMMA.16816.F32.BF16 R12, R192, R186.reuse, R12 ;  /* 0x000000bac00c723c */ /* 0x080fe2000004180c */
[----:B------:R-:W-:Y:S04]  /*2b60*/  IMAD.U32 R184, RZ, RZ, UR12 ;  /* 0x0000000cffb87e24 */ /* 0x000fe8000f8e00ff */
[----:B------:R-:W-:Y:S01]  /*2b70*/  IMAD R184, R184, 0x4, R219 ;  /* 0x00000004b8b87824 */ /* 0x000fe200078e02db */
[C---:B------:R-:W-:Y:S05]  /*2b80*/  HMMA.16816.F32.BF16 R16, R172.reuse, R186, R16 ;  /* 0x000000baac10723c */ /* 0x040fea0000041810 */
[----:B------:R-:W-:Y:S01]  /*2b90*/  IMAD.SHL.U32 R219, R246, 0x20, RZ ;  /* 0x00000020f6db7824 */ /* 0x000fe200078e00ff */
[-C--:B------:R-:W-:Y:S01]  /*2ba0*/  HMMA.16816.F32.BF16 R20, R172, R196.reuse, R20 ;  /* 0x000000c4ac14723c */ /* 0x080fe20000041814 */
[----:B------:R-:W-:Y:S05]  /*2bb0*/  IMAD.U32 R186, RZ, RZ, UR11 ;  /* 0x0000000bffba7e24 */ /* 0x000fea000f8e00ff */
[C---:B------:R-:W-:Y:S06]  /*2bc0*/  HMMA.16816.F32.BF16 R24, R192.reuse, R196, R24 ;  /* 0x000000c4c018723c */ /* 0x040fec0000041818 */
[-C--:B------:R-:W-:Y:S06]  /*2bd0*/  HMMA.16816.F32.BF16 R28, R192, R198.reuse, R28 ;  /* 0x000000c6c01c723c */ /* 0x080fec000004181c */
[----:B------:R-:W-:Y:S01]  /*2be0*/  HMMA.16816.F32.BF16 R32, R172, R198, R32 ;  /* 0x000000c6ac20723c */ /* 0x000fe20000041820 */
[----:B------:R-:W2:Y:S01]  /*2bf0*/  LDSM.16.M88.4 R172, [R214+0x10000] ;  /* 0x01000000d6ac783b */ /* 0x000ea20000000200 */
[----:B------:R-:W-:Y:S03]  /*2c00*/  IMAD.MOV.U32 R194, RZ, RZ, 0x8 ;  /* 0x00000008ffc27424 */ /* 0x000fe600078e00ff */
[----:B------:R-:W-:Y:S01]  /*2c10*/  IMAD.MOV.U32 R193, RZ, RZ, 0x20 ;  /* 0x00000020ffc17424 */ /* 0x000fe200078e00ff */
[-C--:B-1----:R-:W-:Y:S01]  /*2c20*/  HMMA.16816.F32.BF16 R4, R164, R176.reuse, R4 ;  /* 0x000000b0a404723c */ /* 0x082fe20000041804 */
[----:B------:R-:W-:Y:S05]  /*2c30*/  IMAD.MOV.U32 R192, RZ, RZ, 0x28 ;  /* 0x00000028ffc07424 */ /* 0x000fea00078e00ff */
[C---:B------:R-:W-:Y:S06]  /*2c40*/  HMMA.16816.F32.BF16 R8, R200.reuse, R176, R8 ;  /* 0x000000b0c808723c */ /* 0x040fec0000041808 */
[-C--:B------:R-:W-:Y:S06]  /*2c50*/  HMMA.16816.F32.BF16 R12, R200, R178.reuse, R12 ;  /* 0x000000b2c80c723c */ /* 0x080fec000004180c */
[C---:B------:R-:W-:Y:S01]  /*2c60*/  HMMA.16816.F32.BF16 R16, R164.reuse, R178, R16 ;  /* 0x000000b2a410723c */ /* 0x040fe20000041810 */
[----:B------:R1:W3:Y:S05]  /*2c70*/  LDSM.16.M88.4 R176, [R2+0x3000] ;  /* 0x0030000002b0783b */ /* 0x0002ea0000000200 */
[-C--:B----4-:R-:W-:Y:S06]  /*2c80*/  HMMA.16816.F32.BF16 R20, R164, R180.reuse, R20 ;  /* 0x000000b4a414723c */ /* 0x090fec0000041814 */
[C---:B------:R-:W-:Y:S06]  /*2c90*/  HMMA.16816.F32.BF16 R24, R200.reuse, R180, R24 ;  /* 0x000000b4c818723c */ /* 0x040fec0000041818 */
[-C--:B------:R-:W-:Y:S05]  /*2ca0*/  HMMA.16816.F32.BF16 R28, R200, R182.reuse, R28 ;  /* 0x000000b6c81c723c */ /* 0x080fea000004181c */
[----:B------:R-:W-:Y:S01]  /*2cb0*/  LOP3.LUT R180, R245, R0, RZ, 0x3c, !PT ;  /* 0x00000000f5b47212 */ /* 0x000fe200078e3cff */
[C---:B-1----:R-:W-:Y:S01]  /*2cc0*/  VIADD R2, R184.reuse, 0x2 ;  /* 0x00000002b8027836 */ /* 0x042fe20000000000 */
[----:B------:R-:W-:Y:S01]  /*2cd0*/  HMMA.16816.F32.BF16 R32, R164, R182, R32 ;  /* 0x000000b6a420723c */ /* 0x000fe20000041820 */
[----:B------:R-:W-:Y:S03]  /*2ce0*/  IMAD.U32 R0, RZ, RZ, UR13 ;  /* 0x0000000dff007e24 */ /* 0x000fe6000f8e00ff */
[----:B------:R-:W-:Y:S02]  /*2cf0*/  IMAD.WIDE.U32 R184, R184, -0x326172a9, RZ ;  /* 0xcd9e8d57b8b87825 */ /* 0x000fe400078e00ff */
[-C--:B--2---:R-:W-:Y:S05]  /*2d00*/  HMMA.16816.F32.BF16 R4, R168, R172.reuse, R4 ;  /* 0x000000aca804723c */ /* 0x084fea0000041804 */
[-C--:B------:R-:W-:Y:S01]  /*2d10*/  LOP3.LUT R187, R185, R243.reuse, RZ, 0x3c, !PT ;  /* 0x000000f3b9bb7212 */ /* 0x080fe200078e3cff */
[----:B------:R-:W-:Y:S01]  /*2d20*/  IMAD.WIDE.U32 R180, R180, -0x326172a9, RZ ;  /* 0xcd9e8d57b4b47825 */ /* 0x000fe200078e00ff */
[----:B------:R-:W-:Y:S01]  /*2d30*/  @!P2 IADD3 R185, R238, 0x1, -R186 ;  /* 0x00000001eeb9a810 */ /* 0x000fe20007ffe8ba */
[C---:B---3--:R-:W-:Y:S04]  /*2d40*/  HMMA.16816.F32.BF16 R8, R176.reuse, R172, R8 ;  /* 0x000000acb008723c */ /* 0x048fe80000041808 */
[----:B------:R-:W-:Y:S01]  /*2d50*/  LOP3.LUT R186, R181, UR28, R184, 0x96, !PT ;  /* 0x0000001cb5ba7c12 */ /* 0x000fe2000f8e96b8 */
[----:B------:R-:W-:Y:S01]  /*2d60*/  IMAD.WIDE.U32 R2, R2, -0x326172a9, RZ ;  /* 0xcd9e8d5702027825 */ /* 0x000fe200078e00ff */
[-C--:B------:R-:W-:Y:S05]  /*2d70*/  HMMA.16816.F32.BF16 R12, R176, R174.reuse, R12 ;  /* 0x000000aeb00c723c */ /* 0x080fea000004180c */
[----:B------:R-:W-:Y:S01]  /*2d80*/  LOP3.LUT R184, R3, R243, RZ, 0x3c, !PT ;  /* 0x000000f303b87212 */ /* 0x000fe200078e3cff */
[----:B------:R-:W-:Y:S01]  /*2d90*/  IMAD.WIDE.U32 R166, R187, -0x2daee0ad, RZ ;  /* 0xd2511f53bba67825 */ /* 0x000fe200078e00ff */
[----:B------:R-:W-:Y:S01]  /*2da0*/  LOP3.LUT R188, R181, UR28, R2, 0x96, !PT ;  /* 0x0000001cb5bc7c12 */ /* 0x000fe2000f8e9602 */
[C---:B------:R-:W-:Y:S03]  /*2db0*/  HMMA.16816.F32.BF16 R16, R168.reuse, R174, R16 ;  /* 0x000000aea810723c */ /* 0x040fe60000041810 */
[----:B------:R-:W-:Y:S01]  /*2dc0*/  IMAD.U32 R3, RZ, RZ, UR18 ;  /* 0x00000012ff037e24 */ /* 0x000fe2000f8e00ff */
[----:B------:R-:W-:Y:S01]  /*2dd0*/  @!P2 IADD3 R2, R0, UR33, R185 ;  /* 0x000000210002ac10 */ /* 0x000fe2000fffe0b9 */
[----:B------:R-:W-:Y:S01]  /*2de0*/  IMAD.WIDE.U32 R186, R186, -0x2daee0ad, RZ ;  /* 0xd2511f53baba7825 */ /* 0x000fe200078e00ff */
[----:B------:R-:W-:Y:S02]  /*2df0*/  LOP3.LUT R185, R180, UR32, RZ, 0x3c, !PT ;  /* 0x00000020b4b97c12 */ /* 0x000fe4000f8e3cff */
[----:B------:R-:W-:Y:S03]  /*2e00*/  LOP3.LUT R180, R244, UR29, RZ, 0x3c, !PT ;  /* 0x0000001df4b47c12 */ /* 0x000fe6000f8e3cff */
[----:B------:R-:W-:Y:S01]  /*2e10*/  LOP3.LUT R191, R187, UR36, R166, 0x96, !PT ;  /* 0x00000024bbbf7c12 */ /* 0x000fe2000f8e96a6 */
[----:B------:R-:W-:Y:S01]  /*2e20*/  @!P2 IMAD.SHL.U32 R0, R189, 0x2, RZ ;  /* 0x00000002bd00a824 */ /* 0x000fe200078e00ff */
[----:B------:R-:W-:Y:S01]  /*2e30*/  LOP3.LUT R190, R180, R167, RZ, 0x3c, !PT ;  /* 0x000000a7b4be7212 */ /* 0x000fe200078e3cff */
[----:B------:R-:W-:Y:S01]  /*2e40*/  IMAD.WIDE.U32 R164, R184, -0x2daee0ad, RZ ;  /* 0xd2511f53b8a47825 */ /* 0x000fe200078e00ff */
[----:B------:R-:W-:Y:S02]  /*2e50*/  @!P2 VIMNMX R173, R2, UR33, PT ;  /* 0x0000002102adac48 */ /* 0x000fe4000bfe0100 */
[----:B------:R-:W-:Y:S01]  /*2e60*/  @!P2 LOP3.LUT R0, R219, 0x6, R0, 0xf8, !PT ;  /* 0x00000006db00a812 */ /* 0x000fe200078ef800 */
[----:B------:R-:W-:Y:S01]  /*2e70*/  IMAD.WIDE.U32 R188, R188, -0x2daee0ad, RZ ;  /* 0xd2511f53bcbc7825 */ /* 0x000fe200078e00ff */
[----:B------:R-:W-:Y:S02]  /*2e80*/  LOP3.LUT R187, R180, R165, RZ, 0x3c, !PT ;  /* 0x000000a5b4bb7212 */ /* 0x000fe400078e3cff */
[C---:B------:R-:W-:Y:S01]  /*2e90*/  @!P2 VIADDMNMX R172, R2.reuse, R194, UR33, PT ;  /* 0x0000002102acae46 */ /* 0x040fe2000b8001c2 */
[----:B------:R-:W-:Y:S01]  /*2ea0*/  FMUL.FTZ R182, R241, 1.4426950216293334961 ;  /* 0x3fb8aa3bf1b67820 */ /* 0x000fe20000410000 */
[----:B------:R-:W-:Y:S01]  /*2eb0*/  LOP3.LUT R189, R189, UR36, R164, 0x96, !PT ;  /* 0x00000024bdbd7c12 */ /* 0x000fe2000f8e96a4 */
[----:B------:R-:W-:Y:S01]  /*2ec0*/  @!P2 IMAD R0, R3, 0x80, R0 ;  /* 0x000000800300a824 */ /* 0x000fe200078e0200 */
[----:B------:R-:W-:Y:S01]  /*2ed0*/  @!P2 VIADDMNMX R3, R2, R193, UR33, PT ;  /* 0x000000210203ae46 */ /* 0x000fe2000b8001c1 */
[----:B------:R-:W1:Y:S01]  /*2ee0*/  LDSM.16.M88.4 R164, [R214+0x10800] ;  /* 0x01080000d6a4783b */ /* 0x000e620000000200 */
[----:B------:R-:W-:Y:S01]  /*2ef0*/  FSEL R182, R182, RZ, P4 ;  /* 0x000000ffb6b67208 */ /* 0x000fe20002000000 */
[----:B------:R-:W-:Y:S01]  /*2f00*/  FMUL.FTZ R183, R242, 1.4426950216293334961 ;  /* 0x3fb8aa3bf2b77820 */ /* 0x000fe20000410000 */
[-C--:B------:R-:W-:Y:S01]  /*2f10*/  @!P2 ISETP.GE.AND P4, PT, R0, R173.reuse, PT ;  /* 0x000000ad0000a20c */ /* 0x080fe20003f86270 */
[----:B------:R-:W-:Y:S01]  /*2f20*/  FMUL.FTZ R180, R239, 1.4426950216293334961 ;  /* 0x3fb8aa3befb47820 */ /* 0x000fe20000410000 */
[----:B------:R-:W-:Y:S01]  /*2f30*/  @!P2 VIADDMNMX R2, R2, R192, UR33, PT ;  /* 0x000000210202ae46 */ /* 0x000fe2000b8001c0 */
[----:B------:R-:W-:Y:S01]  /*2f40*/  @!P2 VIADD R184, R0, 0x1 ;  /* 0x0000000100b8a836 */ /* 0x000fe20000000000 */
[----:B------:R-:W-:Y:S01]  /*2f50*/  FSEL R183, R183, RZ, P5 ;  /* 0x000000ffb7b77208 */ /* 0x000fe20002800000 */
[----:B------:R-:W-:Y:S01]  /*2f60*/  FMUL.FTZ R181, R240, 1.4426950216293334961 ;  /* 0x3fb8aa3bf0b57820 */ /* 0x000fe20000410000 */
[----:B------:R-:W-:Y:S01]  /*2f70*/  @!P2 FSEL R4, R4, -INF , !P4 ;  /* 0xff8000000404a808 */ /* 0x000fe20006000000 */
[----:B------:R-:W-:Y:S01]  /*2f80*/  @!P2 VIADD R175, R0, 0x8 ;  /* 0x0000000800afa836 */ /* 0x000fe20000000000 */
[----:B------:R-:W-:Y:S01]  /*2f90*/  FSEL R180, R180, RZ, P0 ;  /* 0x000000ffb4b47208 */ /* 0x000fe20000000000 */
[----:B------:R-:W-:Y:S01]  /*2fa0*/  @!P2 VIADD R174, R0, 0x9 ;  /* 0x0000000900aea836 */ /* 0x000fe20000000000 */
[----:B------:R-:W-:Y:S01]  /*2fb0*/  @!P2 ISETP.GE.AND P0, PT, R184, R173, PT ;  /* 0x000000adb800a20c */ /* 0x000fe20003f06270 */
[--C-:B------:R-:W-:Y:S01]  /*2fc0*/  FFMA.FTZ R4, R4, UR26, -R183.reuse ;  /* 0x0000001a04047c23 */ /* 0x100fe200080108b7 */
[----:B------:R-:W-:Y:S02]  /*2fd0*/  FSEL R181, R181, RZ, P3 ;  /* 0x000000ffb5b57208 */ /* 0x000fe40001800000 */
[----:B------:R-:W-:Y:S01]  /*2fe0*/  @!P2 FSEL R5, R5, -INF , !P0 ;  /* 0xff8000000505a808 */ /* 0x000fe20004000000 */
[----:B------:R2:W3:Y:S01]  /*2ff0*/  MUFU.EX2 R203, R4 ;  /* 0x0000000400cb7308 */ /* 0x0004e20000000800 */
[CC--:B------:R-:W-:Y:S02]  /*3000*/  @!P2 ISETP.GE.AND P5, PT, R184.reuse, R172.reuse, PT ;  /* 0x000000acb800a20c */ /* 0x0c0fe40003fa6270 */
[-C--:B------:R-:W-:Y:S01]  /*3010*/  @!P2 ISETP.GE.AND P3, PT, R184, R3.reuse, PT ;  /* 0x00000003b800a20c */ /* 0x080fe20003f66270 */
[----:B------:R-:W-:Y:S01]  /*3020*/  FFMA.FTZ R5, R5, UR26, -R183 ;  /* 0x0000001a05057c23 */ /* 0x000fe200080108b7 */
[CC--:B------:R-:W-:Y:S02]  /*3030*/  @!P2 ISETP.GE.AND P0, PT, R0.reuse, R3.reuse, PT ;  /* 0x000000030000a20c */ /* 0x0c0fe40003f06270 */
[----:B------:R-:W-:Y:S03]  /*3040*/  @!P2 ISETP.GE.AND P4, PT, R0, R172, PT ;  /* 0x000000ac0000a20c */ /* 0x000fe60003f86270 */
[----:B------:R-:W-:Y:S01]  /*3050*/  MUFU.EX2 R205, R5 ;  /* 0x0000000500cd7308 */ /* 0x000fe20000000800 */
[----:B------:R-:W-:Y:S02]  /*3060*/  @!P2 FSEL R7, R7, -INF , !P5 ;  /* 0xff8000000707a808 */ /* 0x000fe40006800000 */
[----:B------:R-:W-:Y:S02]  /*3070*/  @!P2 FSEL R8, R8, -INF , !P0 ;  /* 0xff8000000808a808 */ /* 0x000fe40004000000 */
[-C--:B------:R-:W-:Y:S02]  /*3080*/  @!P2 ISETP.GE.AND P6, PT, R184, R2.reuse, PT ;  /* 0x00000002b800a20c */ /* 0x080fe40003fc6270 */
[----:B------:R-:W-:Y:S01]  /*3090*/  @!P2 FSEL R9, R9, -INF , !P3 ;  /* 0xff8000000909a808 */ /* 0x000fe20005800000 */
[--C-:B------:R-:W-:Y:S01]  /*30a0*/  FFMA.FTZ R8, R8, UR26, -R181.reuse ;  /* 0x0000001a08087c23 */ /* 0x100fe200080108b5 */
[CC--:B------:R-:W-:Y:S01]  /*30b0*/  @!P2 ISETP.GE.AND P5, PT, R175.reuse, R3.reuse, PT ;  /* 0x00000003af00a20c */ /* 0x0c0fe20003fa6270 */
[----:B--2---:R-:W-:Y:S01]  /*30c0*/  @!P2 VIADD R4, R0, 0x18 ;  /* 0x000000180004a836 */ /* 0x004fe20000000000 */
[----:B------:R-:W-:Y:S01]  /*30d0*/  @!P2 ISETP.GE.AND P0, PT, R174, R3, PT ;  /* 0x00000003ae00a20c */ /* 0x000fe20003f06270 */
[----:B------:R-:W-:Y:S01]  /*30e0*/  MUFU.EX2 R227, R8 ;  /* 0x0000000800e37308 */ /* 0x000fe20000000800 */
[-C--:B------:R-:W-:Y:S01]  /*30f0*/  @!P2 ISETP.GE.AND P3, PT, R175, R2.reuse, PT ;  /* 0x00000002af00a20c */ /* 0x080fe20003f66270 */
[-C--:B-1----:R-:W-:Y:S03]  /*3100*/  HMMA.16816.F32.BF16 R20, R168, R164.reuse, R20 ;  /* 0x000000a4a814723c */ /* 0x082fe60000041814 */
[----:B------:R-:W-:Y:S02]  /*3110*/  @!P2 FSEL R6, R6, -INF , !P4 ;  /* 0xff8000000606a808 */ /* 0x000fe40006000000 */
[----:B------:R-:W-:Y:S01]  /*3120*/  @!P2 FSEL R12, R12, -INF , !P5 ;  /* 0xff8000000c0ca808 */ /* 0x000fe20006800000 */
[C---:B------:R-:W-:Y:S04]  /*3130*/  HMMA.16816.F32.BF16 R24, R176.reuse, R164, R24 ;  /* 0x000000a4b018723c */ /* 0x040fe80000041818 */
[-C--:B------:R-:W-:Y:S01]  /*3140*/  @!P2 ISETP.GE.AND P4, PT, R0, R2.reuse, PT ;  /* 0x000000020000a20c */ /* 0x080fe20003f86270 */
[----:B------:R-:W-:Y:S01]  /*3150*/  FFMA.FTZ R6, R6, UR26, -R182 ;  /* 0x0000001a06067c23 */ /* 0x000fe200080108b6 */
[-C--:B------:R-:W-:Y:S03]  /*3160*/  HMMA.16816.F32.BF16 R28, R176, R166.reuse, R28 ;  /* 0x000000a6b01c723c */ /* 0x080fe6000004181c */
[C---:B------:R-:W-:Y:S01]  /*3170*/  @!P2 ISETP.GE.AND P5, PT, R174.reuse, R2, PT ;  /* 0x00000002ae00a20c */ /* 0x040fe20003fa6270 */
[----:B------:R1:W2:Y:S01]  /*3180*/  MUFU.EX2 R224, R6 ;  /* 0x0000000600e07308 */ /* 0x0002a20000000800 */
[----:B------:R-:W-:Y:S01]  /*3190*/  @!P2 FSEL R13, R13, -INF , !P0 ;  /* 0xff8000000d0da808 */ /* 0x000fe20004000000 */
[----:B------:R-:W-:Y:S04]  /*31a0*/  HMMA.16816.F32.BF16 R32, R168, R166, R32 ;  /* 0x000000a6a820723c */ /* 0x000fe80000041820 */
[-C--:B------:R-:W-:Y:S01]  /*31b0*/  @!P2 ISETP.GE.AND P0, PT, R174, R173.reuse, PT ;  /* 0x000000adae00a20c */ /* 0x080fe20003f06270 */
[--C-:B------:R-:W-:Y:S01]  /*31c0*/  FFMA.FTZ R12, R12, UR26, -R181.reuse ;  /* 0x0000001a0c0c7c23 */ /* 0x100fe200080108b5 */
[----:B------:R-:W-:Y:S01]  /*31d0*/  @!P2 FSEL R14, R14, -INF , !P3 ;  /* 0xff8000000e0ea808 */ /* 0x000fe20005800000 */
[----:B------:R-:W-:Y:S01]  /*31e0*/  @!P2 VIADD R164, R0, 0x11 ;  /* 0x0000001100a4a836 */ /* 0x000fe20000000000 */
[-C--:B------:R-:W-:Y:S01]  /*31f0*/  @!P2 ISETP.GE.AND P3, PT, R174, R172.reuse, PT ;  /* 0x000000acae00a20c */ /* 0x080fe20003f66270 */
[----:B------:R-:W-:Y:S02]  /*3200*/  MUFU.EX2 R207, R12 ;  /* 0x0000000c00cf7308 */ /* 0x000fe40000000800 */
[C---:B------:R-:W-:Y:S01]  /*3210*/  @!P2 VIADD R174, R0.reuse, 0x10 ;  /* 0x0000001000aea836 */ /* 0x040fe20000000000 */
[----:B------:R-:W-:Y:S01]  /*3220*/  @!P2 FSEL R19, R19, -INF , !P3 ;  /* 0xff8000001313a808 */ /* 0x000fe20005800000 */
[----:B------:R-:W-:Y:S01]  /*3230*/  @!P2 VIADD R0, R0, 0x19 ;  /* 0x000000190000a836 */ /* 0x000fe20000000000 */
[----:B------:R-:W-:Y:S01]  /*3240*/  @!P2 FSEL R10, R10, -INF , !P4 ;  /* 0xff8000000a0aa808 */ /* 0x000fe20006000000 */
[--C-:B------:R-:W-:Y:S01]  /*3250*/  FFMA.FTZ R14, R14, UR26, -R180.reuse ;  /* 0x0000001a0e0e7c23 */ /* 0x100fe200080108b4 */
[----:B------:R-:W-:Y:S01]  /*3260*/  @!P2 FSEL R11, R11, -INF , !P6 ;  /* 0xff8000000b0ba808 */ /* 0x000fe20007000000 */
[----:B------:R-:W-:Y:S01]  /*3270*/  FFMA.FTZ R13, R13, UR26, -R181 ;  /* 0x0000001a0d0d7c23 */ /* 0x000fe200080108b5 */
[CC--:B------:R-:W-:Y:S01]  /*3280*/  @!P2 ISETP.GE.AND P4, PT, R175.reuse, R173.reuse, PT ;  /* 0x000000adaf00a20c */ /* 0x0c0fe20003f86270 */
[----:B------:R-:W-:Y:S01]  /*3290*/  FFMA.FTZ R10, R10, UR26, -R180 ;  /* 0x0000001a0a0a7c23 */ /* 0x000fe200080108b4 */
[-C--:B------:R-:W-:Y:S01]  /*32a0*/  @!P2 ISETP.GE.AND P3, PT, R164, R173.reuse, PT ;  /* 0x000000ada400a20c */ /* 0x080fe20003f66270 */
[----:B------:R-:W-:Y:S01]  /*32b0*/  MUFU.EX2 R222, R14 ;  /* 0x0000000e00de7308 */ /* 0x000fe20000000800 */
[-C--:B------:R-:W-:Y:S01]  /*32c0*/  @!P2 ISETP.GE.AND P6, PT, R175, R172.reuse, PT ;  /* 0x000000acaf00a20c */ /* 0x080fe20003fc6270 */
[----:B------:R-:W-:Y:S01]  /*32d0*/  FFMA.FTZ R19, R19, UR26, -R182 ;  /* 0x0000001a13137c23 */ /* 0x000fe200080108b6 */
[----:B------:R-:W-:Y:S02]  /*32e0*/  @!P2 FSEL R15, R15, -INF , !P5 ;  /* 0xff8000000f0fa808 */ /* 0x000fe40006800000 */
[----:B------:R-:W-:Y:S02]  /*32f0*/  @!P2 ISETP.GE.AND P5, PT, R174, R173, PT ;  /* 0x000000adae00a20c */ /* 0x000fe40003fa6270 */
[----:B------:R-:W-:Y:S03]  /*3300*/  @!P2 FSEL R16, R16, -INF , !P4 ;  /* 0xff8000001010a808 */ /* 0x000fe60006000000 */
[----:B------:R-:W-:Y:S01]  /*3310*/  MUFU.EX2 R228, R10 ;  /* 0x0000000a00e47308 */ /* 0x000fe20000000800 */
[----:B------:R-:W-:Y:S01]  /*3320*/  @!P2 FSEL R18, R18, -INF , !P6 ;  /* 0xff8000001212a808 */ /* 0x000fe20007000000 */
[----:B------:R-:W-:Y:S01]  /*3330*/  FFMA.FTZ R15, R15, UR26, -R180 ;  /* 0x0000001a0f0f7c23 */ /* 0x000fe200080108b4 */
[----:B------:R-:W-:Y:S01]  /*3340*/  @!P2 FSEL R21, R21, -INF , !P3 ;  /* 0xff8000001515a808 */ /* 0x000fe20005800000 */
[--C-:B------:R-:W-:Y:S01]  /*3350*/  FFMA.FTZ R16, R16, UR26, -R183.reuse ;  /* 0x0000001a10107c23 */ /* 0x100fe200080108b7 */
[----:B------:R-:W-:Y:S01]  /*3360*/  @!P2 ISETP.GE.AND P4, PT, R174, R172, PT ;  /* 0x000000acae00a20c */ /* 0x000fe20003f86270 */
[--C-:B------:R-:W-:Y:S01]  /*3370*/  FFMA.FTZ R18, R18, UR26, -R182.reuse ;  /* 0x0000001a12127c23 */ /* 0x100fe200080108b6 */
[----:B------:R-:W-:Y:S03]  /*3380*/  @!P2 ISETP.GE.AND P6, PT, R174, R2, PT ;  /* 0x00000002ae00a20c */ /* 0x000fe60003fc6270 */
[----:B------:R-:W-:Y:S01]  /*3390*/  MUFU.EX2 R219, R15 ;  /* 0x0000000f00db7308 */ /* 0x000fe20000000800 */
[----:B------:R-:W-:Y:S01]  /*33a0*/  @!P2 FSEL R20, R20, -INF , !P5 ;  /* 0xff8000001414a808 */ /* 0x000fe20006800000 */
[--C-:B------:R-:W-:Y:S01]  /*33b0*/  FFMA.FTZ R21, R21, UR26, -R183.reuse ;  /* 0x0000001a15157c23 */ /* 0x100fe200080108b7 */
[CC--:B------:R-:W-:Y:S02]  /*33c0*/  @!P2 ISETP.GE.AND P3, PT, R164.reuse, R3.reuse, PT ;  /* 0x00000003a400a20c */ /* 0x0c0fe40003f66270 */
[----:B------:R-:W-:Y:S01]  /*33d0*/  @!P2 ISETP.GE.AND P5, PT, R164, R172, PT ;  /* 0x000000aca400a20c */ /* 0x000fe20003fa6270 */
[----:B------:R-:W-:Y:S01]  /*33e0*/  FFMA.FTZ R20, R20, UR26, -R183 ;  /* 0x0000001a14147c23 */ /* 0x000fe200080108b7 */
[----:B------:R-:W-:Y:S03]  /*33f0*/  @!P2 FSEL R22, R22, -INF , !P4 ;  /* 0xff8000001616a808 */ /* 0x000fe60006000000 */
[----:B------:R-:W-:Y:S01]  /*3400*/  MUFU.EX2 R206, R13 ;  /* 0x0000000d00ce7308 */ /* 0x000fe20000000800 */
[----:B------:R-:W-:Y:S02]  /*3410*/  @!P2 FSEL R25, R25, -INF , !P3 ;  /* 0xff8000001919a808 */ /* 0x000fe40005800000 */
[----:B------:R-:W-:Y:S01]  /*3420*/  @!P2 FSEL R26, R26, -INF , !P6 ;  /* 0xff8000001a1aa808 */ /* 0x000fe20007000000 */
[--C-:B------:R-:W-:Y:S01]  /*3430*/  FFMA.FTZ R22, R22, UR26, -R182.reuse ;  /* 0x0000001a16167c23 */ /* 0x100fe200080108b6 */
[----:B------:R-:W-:Y:S01]  /*3440*/  @!P2 FSEL R17, R17, -INF , !P0 ;  /* 0xff8000001111a808 */ /* 0x000fe20004000000 */
[----:B------:R-:W-:Y:S01]  /*3450*/  FFMA.FTZ R25, R25, UR26, -R181 ;  /* 0x0000001a19197c23 */ /* 0x000fe200080108b5 */
[-C--:B------:R-:W-:Y:S03]  /*3460*/  @!P2 ISETP.GE.AND P6, PT, R0, R2.reuse, PT ;  /* 0x000000020000a20c */ /* 0x080fe60003fc6270 */
[----:B------:R-:W-:Y:S01]  /*3470*/  MUFU.EX2 R194, R16 ;  /* 0x0000001000c27308 */ /* 0x000fe20000000800 */
[-C--:B------:R-:W-:Y:S01]  /*3480*/  @!P2 ISETP.GE.AND P4, PT, R164, R2.reuse, PT ;  /* 0x00000002a400a20c */ /* 0x080fe20003f86270 */
[----:B------:R-:W-:Y:S01]  /*3490*/  IMAD.WIDE.U32 R164, R189, -0x326172a9, RZ ;  /* 0xcd9e8d57bda47825 */ /* 0x000fe200078e00ff */
[----:B------:R-:W-:Y:S02]  /*34a0*/  @!P2 FSEL R23, R23, -INF , !P5 ;  /* 0xff8000001717a808 */ /* 0x000fe40006800000 */
[----:B------:R-:W-:Y:S01]  /*34b0*/  @!P2 ISETP.GE.AND P3, PT, R4, R2, PT ;  /* 0x000000020400a20c */ /* 0x000fe20003f66270 */
[--C-:B------:R-:W-:Y:S01]  /*34c0*/  FFMA.FTZ R2, R7, UR26, -R182.reuse ;  /* 0x0000001a07027c23 */ /* 0x100fe200080108b6 */
[-C--:B------:R-:W-:Y:S01]  /*34d0*/  @!P2 ISETP.GE.AND P0, PT, R174, R3.reuse, PT ;  /* 0x00000003ae00a20c */ /* 0x080fe20003f06270 */
[----:B-1----:R-:W-:Y:S01]  /*34e0*/  IMAD.WIDE.U32 R6, R190, -0x326172a9, RZ ;  /* 0xcd9e8d57be067825 */ /* 0x002fe200078e00ff */
[-C--:B------:R-:W-:Y:S01]  /*34f0*/  @!P2 ISETP.GE.AND P5, PT, R4, R3.reuse, PT ;  /* 0x000000030400a20c */ /* 0x080fe20003fa6270 */
[----:B------:R1:W4:Y:S01]  /*3500*/  MUFU.EX2 R223, R2 ;  /* 0x0000000200df7308 */ /* 0x0003220000000800 */
[----:B------:R-:W-:Y:S01]  /*3510*/  @!P2 FSEL R30, R30, -INF , !P3 ;  /* 0xff8000001e1ea808 */ /* 0x000fe20005800000 */
[----:B------:R-:W-:Y:S01]  /*3520*/  FFMA.FTZ R17, R17, UR26, -R183 ;  /* 0x0000001a11117c23 */ /* 0x000fe200080108b7 */
[----:B------:R-:W-:Y:S01]  /*3530*/  @!P2 FSEL R28, R28, -INF , !P5 ;  /* 0xff8000001c1ca808 */ /* 0x000fe20006800000 */
[----:B------:R-:W-:Y:S01]  /*3540*/  FFMA.FTZ R23, R23, UR26, -R182 ;  /* 0x0000001a17177c23 */ /* 0x000fe200080108b6 */
[----:B------:R-:W-:Y:S01]  /*3550*/  @!P2 FSEL R24, R24, -INF , !P0 ;  /* 0xff8000001818a808 */ /* 0x000fe20004000000 */
[----:B------:R-:W-:Y:S01]  /*3560*/  FFMA.FTZ R26, R26, UR26, -R180 ;  /* 0x0000001a1a1a7c23 */ /* 0x000fe200080108b4 */
[C---:B------:R-:W-:Y:S03]  /*3570*/  @!P2 ISETP.GE.AND P0, PT, R0.reuse, R3, PT ;  /* 0x000000030000a20c */ /* 0x040fe60003f06270 */
[----:B------:R-:W-:Y:S01]  /*3580*/  MUFU.EX2 R198, R18 ;  /* 0x0000001200c67308 */ /* 0x000fe20000000800 */
[----:B------:R-:W-:Y:S01]  /*3590*/  @!P2 ISETP.GE.AND P5, PT, R0, R173, PT ;  /* 0x000000ad0000a20c */ /* 0x000fe20003fa6270 */
[--C-:B------:R-:W-:Y:S01]  /*35a0*/  FFMA.FTZ R24, R24, UR26, -R181.reuse ;  /* 0x0000001a18187c23 */ /* 0x100fe200080108b5 */
[-C--:B------:R-:W-:Y:S01]  /*35b0*/  @!P2 ISETP.GE.AND P3, PT, R0, R172.reuse, PT ;  /* 0x000000ac0000a20c */ /* 0x080fe20003f66270 */
[--C-:B------:R-:W-:Y:S01]  /*35c0*/  FFMA.FTZ R0, R9, UR26, -R181.reuse ;  /* 0x0000001a09007c23 */ /* 0x100fe200080108b5 */
[----:B------:R-:W-:Y:S01]  /*35d0*/  @!P2 FSEL R29, R29, -INF , !P0 ;  /* 0xff8000001d1da808 */ /* 0x000fe20004000000 */
[----:B------:R-:W-:Y:S01]  /*35e0*/  FFMA.FTZ R28, R28, UR26, -R181 ;  /* 0x0000001a1c1c7c23 */ /* 0x000fe200080108b5 */
[----:B------:R-:W-:Y:S03]  /*35f0*/  LOP3.LUT R176, R185, R7, RZ, 0x3c, !PT ;  /* 0x00000007b9b07212 */ /* 0x000fe600078e3cff */
[----:B------:R3:W4:Y:S01]  /*3600*/  MUFU.EX2 R225, R0 ;  /* 0x0000000000e17308 */ /* 0x0007220000000800 */
[----:B------:R-:W-:Y:S01]  /*3610*/  @!P2 FSEL R27, R27, -INF , !P4 ;  /* 0xff8000001b1ba808 */ /* 0x000fe20006000000 */
[----:B-1----:R-:W-:Y:S01]  /*3620*/  IMAD.WIDE.U32 R2, R191, -0x326172a9, RZ ;  /* 0xcd9e8d57bf027825 */ /* 0x002fe200078e00ff */
[C---:B------:R-:W-:Y:S02]  /*3630*/  @!P2 ISETP.GE.AND P4, PT, R4.reuse, R173, PT ;  /* 0x000000ad0400a20c */ /* 0x040fe40003f86270 */
[----:B------:R-:W-:Y:S01]  /*3640*/  @!P2 ISETP.GE.AND P0, PT, R4, R172, PT ;  /* 0x000000ac0400a20c */ /* 0x000fe20003f06270 */
[----:B------:R-:W-:Y:S01]  /*3650*/  IMAD.WIDE.U32 R4, R187, -0x326172a9, RZ ;  /* 0xcd9e8d57bb047825 */ /* 0x000fe200078e00ff */
[----:B------:R-:W-:Y:S03]  /*3660*/  LOP3.LUT R3, R3, UR37, R6, 0x96, !PT ;  /* 0x0000002503037c12 */ /* 0x000fe6000f8e9606 */
[----:B------:R-:W-:Y:S01]  /*3670*/  MUFU.EX2 R193, R17 ;  /* 0x0000001100c17308 */ /* 0x000fe20000000800 */
[----:B------:R-:W-:Y:S01]  /*3680*/  @!P2 FSEL R32, R32, -INF , !P4 ;  /* 0xff8000002020a808 */ /* 0x000fe20006000000 */
[----:B------:R-:W-:Y:S01]  /*3690*/  IMAD.WIDE.U32 R176, R176, -0x2daee0ad, RZ ;  /* 0xd2511f53b0b07825 */ /* 0x000fe200078e00ff */
[----:B------:R-:W-:Y:S02]  /*36a0*/  LOP3.LUT R185, R185, R5, RZ, 0x3c, !PT ;  /* 0x00000005b9b97212 */ /* 0x000fe400078e3cff */
[----:B------:R-:W-:Y:S01]  /*36b0*/  LOP3.LUT R6, R165, UR37, R4, 0x96, !PT ;  /* 0x00000025a5067c12 */ /* 0x000fe2000f8e9604 */
[--C-:B------:R-:W-:Y:S01]  /*36c0*/  FFMA.FTZ R32, R32, UR26, -R183.reuse ;  /* 0x0000001a20207c23 */ /* 0x100fe200080108b7 */
[----:B------:R-:W-:Y:S01]  /*36d0*/  LOP3.LUT R174, R177, UR38, R186, 0x96, !PT ;  /* 0x00000026b1ae7c12 */ /* 0x000fe2000f8e96ba */
[----:B------:R-:W-:Y:S04]  /*36e0*/  IMAD.WIDE.U32 R8, R185, -0x2daee0ad, RZ ;  /* 0xd2511f53b9087825 */ /* 0x000fe800078e00ff */
[----:B---3--:R-:W-:Y:S01]  /*36f0*/  FFMA.FTZ R0, R11, UR26, -R180 ;  /* 0x0000001a0b007c23 */ /* 0x008fe200080108b4 */
[----:B------:R-:W-:Y:S01]  /*3700*/  MUFU.EX2 R197, R19 ;  /* 0x0000001300c57308 */ /* 0x000fe20000000800 */
[----:B------:R-:W-:Y:S01]  /*3710*/  @!P2 FSEL R31, R31, -INF , !P6 ;  /* 0xff8000001f1fa808 */ /* 0x000fe20007000000 */
[----:B------:R-:W-:Y:S01]  /*3720*/  IMAD.WIDE.U32 R174, R174, -0x326172a9, RZ ;  /* 0xcd9e8d57aeae7825 */ /* 0x000fe200078e00ff */
[----:B------:R-:W-:Y:S02]  /*3730*/  LOP3.LUT R4, R9, UR38, R188, 0x96, !PT ;  /* 0x0000002609047c12 */ /* 0x000fe4000f8e96bc */
[----:B------:R-:W-:Y:S01]  /*3740*/  @!P2 FSEL R33, R33, -INF , !P5 ;  /* 0xff8000002121a808 */ /* 0x000fe20006800000 */
[----:B------:R-:W-:Y:S01]  /*3750*/  IMAD.WIDE.U32 R6, R6, -0x2daee0ad, RZ ;  /* 0xd2511f5306067825 */ /* 0x000fe200078e00ff */
[----:B------:R-:W-:Y:S03]  /*3760*/  LOP3.LUT R172, R175, UR39, R2, 0x96, !PT ;  /* 0x00000027afac7c12 */ /* 0x000fe6000f8e9602 */
[----:B------:R1:W3:Y:S01]  /*3770*/  MUFU.EX2 R226, R0 ;  /* 0x0000000000e27308 */ /* 0x0002e20000000800 */
[----:B------:R-:W-:Y:S01]  /*3780*/  @!P2 FSEL R35, R35, -INF , !P3 ;  /* 0xff8000002323a808 */ /* 0x000fe20005800000 */
[----:B------:R-:W-:Y:S01]  /*3790*/  IMAD.WIDE.U32 R2, R3, -0x2daee0ad, RZ ;  /* 0xd2511f5303027825 */ /* 0x000fe200078e00ff */
[----:B------:R-:W-:Y:S02]  /*37a0*/  LOP3.LUT R165, R7, UR40, R8, 0x96, !PT ;  /* 0x0000002807a57c12 */ /* 0x000fe4000f8e9608 */
[----:B------:R-:W-:Y:S01]  /*37b0*/  @!P2 FSEL R34, R34, -INF , !P0 ;  /* 0xff8000002222a808 */ /* 0x000fe20004000000 */
[----:B------:R-:W-:Y:S01]  /*37c0*/  IMAD.WIDE.U32 R4, R4, -0x326172a9, RZ ;  /* 0xcd9e8d5704047825 */ /* 0x000fe200078e00ff */
[----:B------:R-:W-:Y:S03]  /*37d0*/  LOP3.LUT R10, R3, UR40, R176, 0x96, !PT ;  /* 0x00000028030a7c12 */ /* 0x000fe6000f8e96b0 */
[----:B------:R-:W3:Y:S01]  /*37e0*/  MUFU.EX2 R188, R20 ;  /* 0x0000001400bc7308 */ /* 0x000ee20000000800 */
[----:B------:R-:W-:Y:S01]  /*37f0*/  FFMA.FTZ R183, R33, UR26, -R183 ;  /* 0x0000001a21b77c23 */ /* 0x000fe200080108b7 */
[----:B------:R-:W-:Y:S01]  /*3800*/  IMAD.WIDE.U32 R172, R172, -0x2daee0ad, RZ ;  /* 0xd2511f53acac7825 */ /* 0x000fe200078e00ff */
[----:B------:R-:W-:Y:S03]  /*3810*/  LOP3.LUT R8, R5, UR39, R164, 0x96, !PT ;  /* 0x0000002705087c12 */ /* 0x000fe6000f8e96a4 */
[----:B------:R-:W-:Y:S01]  /*3820*/  FFMA.FTZ R34, R34, UR26, -R182 ;  /* 0x0000001a22227c23 */ /* 0x000fe200080108b6 */
[----:B------:R-:W-:Y:S01]  /*3830*/  IMAD.WIDE.U32 R164, R165, -0x326172a9, RZ ;  /* 0xcd9e8d57a5a47825 */ /* 0x000fe200078e00ff */
[----:B------:R-:W-:Y:S02]  /*3840*/  LOP3.LUT R2, R173, UR42, R2, 0x96, !PT ;  /* 0x0000002aad027c12 */ /* 0x000fe4000f8e9602 */
[----:B------:R-:W3:Y:S01]  /*3850*/  MUFU.EX2 R186, R21 ;  /* 0x0000001500ba7308 */ /* 0x000ee20000000800 */
[----:B------:R-:W-:Y:S01]  /*3860*/  FFMA.FTZ R182, R35, UR26, -R182 ;  /* 0x0000001a23b67c23 */ /* 0x000fe200080108b6 */
[----:B------:R-:W-:Y:S01]  /*3870*/  IMAD.WIDE.U32 R10, R10, -0x326172a9, RZ ;  /* 0xcd9e8d570a0a7825 */ /* 0x000fe200078e00ff */
[----:B------:R-:W-:Y:S03]  /*3880*/  LOP3.LUT R7, R165, UR41, R4, 0x96, !PT ;  /* 0x00000029a5077c12 */ /* 0x000fe6000f8e9604 */
[----:B------:R-:W-:Y:S01]  /*3890*/  FFMA.FTZ R27, R27, UR26, -R180 ;  /* 0x0000001a1b1b7c23 */ /* 0x000fe200080108b4 */
[----:B------:R-:W-:Y:S01]  /*38a0*/  IMAD.WIDE.U32 R8, R8, -0x2daee0ad, RZ ;  /* 0xd2511f5308087825 */ /* 0x000fe200078e00ff */
[----:B------:R-:W-:Y:S02]  /*38b0*/  LOP3.LUT R5, R11, UR41, R174, 0x96, !PT ;  /* 0x000000290b057c12 */ /* 0x000fe4000f8e96ae */
[----:B------:R-:W-:Y:S01]  /*38c0*/  MUFU.EX2 R192, R23 ;  /* 0x0000001700c07308 */ /* 0x000fe20000000800 */
[----:B------:R-:W-:Y:S01]  /*38d0*/  FFMA.FTZ R30, R30, UR26, -R180 ;  /* 0x0000001a1e1e7c23 */ /* 0x000fe200080108b4 */
[----:B------:R-:W-:Y:S01]  /*38e0*/  IMAD.WIDE.U32 R2, R2, -0x326172a9, RZ ;  /* 0xcd9e8d5702027825 */ /* 0x000fe200078e00ff */
[----:B-1----:R-:W-:Y:S03]  /*38f0*/  LOP3.LUT R0, R9, UR42, R6, 0x96, !PT ;  /* 0x0000002a09007c12 */ /* 0x002fe6000f8e9606 */
[----:B------:R-:W-:Y:S01]  /*3900*/  FFMA.FTZ R181, R29, UR26, -R181 ;  /* 0x0000001a1db57c23 */ /* 0x000fe200080108b5 */
[----:B------:R-:W-:Y:S01]  /*3910*/  IMAD.WIDE.U32 R4, R5, -0x2daee0ad, RZ ;  /* 0xd2511f5305047825 */ /* 0x000fe200078e00ff */
[--C-:B------:R-:W-:Y:S02]  /*3920*/  SHF.R.U32.HI R173, RZ, 0x18, R2.reuse ;  /* 0x00000018ffad7819 */ /* 0x100fe40000011602 */
[----:B------:R-:W-:Y:S01]  /*3930*/  MUFU.EX2 R199, R24 ;  /* 0x0000001800c77308 */ /* 0x000fe20000000800 */
[C---:B------:R-:W-:Y:S01]  /*3940*/  LOP3.LUT R174, R2.reuse, 0xffff, RZ, 0xc0, !PT ;  /* 0x0000ffff02ae7812 */ /* 0x040fe200078ec0ff */
[----:B------:R-:W-:Y:S01]  /*3950*/  IMAD.WIDE.U32 R6, R7, -0x2daee0ad, RZ ;  /* 0xd2511f5307067825 */ /* 0x000fe200078e00ff */
[----:B------:R-:W-:Y:S02]  /*3960*/  SHF.R.U32.HI R175, RZ, 0x10, R2 ;  /* 0x00000010ffaf7819 */ /* 0x000fe40000011602 */
[----:B------:R-:W-:Y:S01]  /*3970*/  LOP3.LUT R10, R3, UR43, R10, 0x96, !PT ;  /* 0x0000002b030a7c12 */ /* 0x000fe2000f8e960a */
[----:B------:R-:W-:Y:S01]  /*3980*/  FFMA.FTZ R180, R31, UR26, -R180 ;  /* 0x0000001a1fb47c23 */ /* 0x000fe200080108b4 */
[----:B------:R-:W-:Y:S01]  /*3990*/  LOP3.LUT R12, R2, 0xff, RZ, 0xc0, !PT ;  /* 0x000000ff020c7812 */ /* 0x000fe200078ec0ff */
[----:B------:R-:W-:Y:S01]  /*39a0*/  IMAD.WIDE.U32 R2, R0, -0x326172a9, RZ ;  /* 0xcd9e8d5700027825 */ /* 0x000fe200078e00ff */
[----:B------:R-:W-:Y:S01]  /*39b0*/  LOP3.LUT R9, R5, UR44, R172, 0x96, !PT ;  /* 0x0000002c05097c12 */ /* 0x000fe2000f8e96ac */
[----:B------:R-:W-:Y:S01]  /*39c0*/  MUFU.EX2 R184, R32 ;  /* 0x0000002000b87308 */ /* 0x000fe20000000800 */
[----:B------:R-:W-:Y:S02]  /*39d0*/  LOP3.LUT R166, R4, 0xffff, RZ, 0xc0, !PT ;  /* 0x0000ffff04a67812 */ /* 0x000fe400078ec0ff */
[--C-:B------:R-:W-:Y:S02]  /*39e0*/  SHF.R.U32.HI R168, RZ, 0x18, R6.reuse ;  /* 0x00000018ffa87819 */ /* 0x100fe40000011606 */
[----:B------:R-:W-:Y:S02]  /*39f0*/  SHF.R.U32.HI R169, RZ, 0x10, R6 ;  /* 0x00000010ffa97819 */ /* 0x000fe40000011606 */
[----:B------:R-:W-:Y:S03]  /*3a00*/  LOP3.LUT R8, R7, UR44, R8, 0x96, !PT ;  /* 0x0000002c07087c12 */ /* 0x000fe6000f8e9608 */
[----:B------:R-:W-:Y:S01]  /*3a10*/  MUFU.EX2 R185, R34 ;  /* 0x0000002200b97308 */ /* 0x000fe20000000800 */
[C---:B------:R-:W-:Y:S02]  /*3a20*/  LOP3.LUT R14, R6.reuse, 0xff, RZ, 0xc0, !PT ;  /* 0x000000ff060e7812 */ /* 0x040fe400078ec0ff */
[----:B------:R-:W-:Y:S02]  /*3a30*/  LOP3.LUT R15, R6, 0xffff, RZ, 0xc0, !PT ;  /* 0x0000ffff060f7812 */ /* 0x000fe400078ec0ff */
[C---:B------:R-:W-:Y:S02]  /*3a40*/  LOP3.LUT R5, R2.reuse, 0xffff, RZ, 0xc0, !PT ;  /* 0x0000ffff02057812 */ /* 0x040fe400078ec0ff */
[----:B------:R-:W-:Y:S03]  /*3a50*/  LOP3.LUT R7, R2, 0xff, RZ, 0xc0, !PT ;  /* 0x000000ff02077812 */ /* 0x000fe600078ec0ff */
[----:B------:R-:W-:Y:S01]  /*3a60*/  MUFU.EX2 R183, R183 ;  /* 0x000000b700b77308 */ /* 0x000fe20000000800 */
[--C-:B------:R-:W-:Y:S02]  /*3a70*/  SHF.R.U32.HI R11, RZ, 0x10, R2.reuse ;  /* 0x00000010ff0b7819 */ /* 0x100fe40000011602 */
[----:B------:R-:W-:Y:S02]  /*3a80*/  SHF.R.U32.HI R6, RZ, 0x18, R2 ;  /* 0x00000018ff067819 */ /* 0x000fe40000011602 */
[----:B------:R-:W-:Y:S02]  /*3a90*/  LOP3.LUT R2, R10, 0xff, RZ, 0xc0, !PT ;  /* 0x000000ff0a027812 */ /* 0x000fe400078ec0ff */
[----:B------:R-:W-:Y:S03]  /*3aa0*/  LOP3.LUT R0, R3, UR43, R164, 0x96, !PT ;  /* 0x0000002b03007c12 */ /* 0x000fe6000f8e96a4 */
[----:B------:R-:W-:Y:S01]  /*3ab0*/  MUFU.EX2 R182, R182 ;  /* 0x000000b600b67308 */ /* 0x000fe20000000800 */
[----:B------:R-:W-:Y:S02]  /*3ac0*/  ISETP.LE.U32.AND P4, PT, R2, UR27, PT ;  /* 0x0000001b02007c0c */ /* 0x000fe4000bf83070 */
[----:B------:R-:W-:Y:S02]  /*3ad0*/  LOP3.LUT R2, R10, 0xffff, RZ, 0xc0, !PT ;  /* 0x0000ffff0a027812 */ /* 0x000fe400078ec0ff */
[----:B------:R-:W-:Y:S02]  /*3ae0*/  SHF.R.U32.HI R3, RZ, 0x10, R10 ;  /* 0x00000010ff037819 */ /* 0x000fe4000001160a */
[----:B------:R-:W-:Y:S03]  /*3af0*/  SHF.R.U32.HI R2, RZ, 0x8, R2 ;  /* 0x00000008ff027819 */ /* 0x000fe60000011602 */
[----:B------:R-:W1:Y:S01]  /*3b00*/  MUFU.EX2 R195, R22 ;  /* 0x0000001600c37308 */ /* 0x000e620000000800 */
[----:B------:R-:W-:Y:S02]  /*3b10*/  LOP3.LUT R3, R3, 0xff, RZ, 0xc0, !PT ;  /* 0x000000ff03037812 */ /* 0x000fe400078ec0ff */
[----:B------:R-:W-:Y:S02]  /*3b20*/  LOP3.LUT R2, R2, 0xffff, RZ, 0xc0, !PT ;  /* 0x0000ffff02027812 */ /* 0x000fe400078ec0ff */
[----:B------:R-:W-:Y:S01]  /*3b30*/  ISETP.LE.U32.AND P0, PT, R3, UR27, PT ;  /* 0x0000001b03007c0c */ /* 0x000fe2000bf03070 */
[----:B------:R-:W-:Y:S01]  /*3b40*/  @!P4 FADD.FTZ R203, -R203, -RZ ;  /* 0x800000ffcbcbc221 */ /* 0x000fe20000010100 */
[----:B------:R-:W-:Y:S03]  /*3b50*/  ISETP.LE.U32.AND P2, PT, R2, UR27, PT ;  /* 0x0000001b02007c0c */ /* 0x000fe6000bf43070 */
[----:B------:R-:W1:Y:S01]  /*3b60*/  MUFU.EX2 R196, R25 ;  /* 0x0000001900c47308 */ /* 0x000e620000000800 */
[----:B------:R-:W-:Y:S02]  /*3b70*/  LOP3.LUT R2, R0, 0xffff, RZ, 0xc0, !PT ;  /* 0x0000ffff00027812 */ /* 0x000fe400078ec0ff */
[----:B------:R-:W-:Y:S02]  /*3b80*/  SHF.R.U32.HI R165, RZ, 0x18, R4 ;  /* 0x00000018ffa57819 */ /* 0x000fe40000011604 */
[----:B------:R-:W-:Y:S02]  /*3b90*/  SHF.R.U32.HI R2, RZ, 0x8, R2 ;  /* 0x00000008ff027819 */ /* 0x000fe40000011602 */
[----:B------:R-:W-:Y:S03]  /*3ba0*/  SHF.R.U32.HI R167, RZ, 0x10, R4 ;  /* 0x00000010ffa77819 */ /* 0x000fe60000011604 */
[----:B------:R-:W-:Y:S01]  /*3bb0*/  MUFU.EX2 R202, R26 ;  /* 0x0000001a00ca7308 */ /* 0x000fe20000000800 */
[----:B------:R-:W-:Y:S01]  /*3bc0*/  LOP3.LUT R13, R4, 0xff, RZ, 0xc0, !PT ;  /* 0x000000ff040d7812 */ /* 0x000fe200078ec0ff */
[----:B--2---:R-:W-:Y:S01]  /*3bd0*/  @!P0 FADD.FTZ R224, -R224, -RZ ;  /* 0x800000ffe0e08221 */ /* 0x004fe20000010100 */
[----:B------:R-:W-:Y:S01]  /*3be0*/  SHF.R.U32.HI R4, RZ, 0x18, R10 ;  /* 0x00000018ff047819 */ /* 0x000fe2000001160a */
[----:B------:R-:W-:Y:S01]  /*3bf0*/  @!P2 FADD.FTZ R205, -R205, -RZ ;  /* 0x800000ffcdcda221 */ /* 0x000fe20000010100 */
[----:B------:R-:W-:Y:S02]  /*3c00*/  LOP3.LUT R2, R2, 0xffff, RZ, 0xc0, !PT ;  /* 0x0000ffff02027812 */ /* 0x000fe400078ec0ff */
[----:B------:R-:W-:Y:S03]  /*3c10*/  ISETP.LE.U32.AND P5, PT, R4, UR27, PT ;  /* 0x0000001b04007c0c */ /* 0x000fe6000bfa3070 */
[----:B------:R-:W2:Y:S01]  /*3c20*/  MUFU.EX2 R201, R27 ;  /* 0x0000001b00c97308 */ /* 0x000ea20000000800 */
[----:B------:R-:W-:Y:S02]  /*3c30*/  ISETP.LE.U32.AND P2, PT, R2, UR27, PT ;  /* 0x0000001b02007c0c */ /* 0x000fe4000bf43070 */
[----:B------:R-:W-:Y:S02]  /*3c40*/  LOP3.LUT R4, R0, 0xff, RZ, 0xc0, !PT ;  /* 0x000000ff00047812 */ /* 0x000fe400078ec0ff */
[--C-:B------:R-:W-:Y:S02]  /*3c50*/  SHF.R.U32.HI R2, RZ, 0x18, R0.reuse ;  /* 0x00000018ff027819 */ /* 0x100fe40000011600 */
[----:B------:R-:W-:Y:S03]  /*3c60*/  SHF.R.U32.HI R3, RZ, 0x10, R0 ;  /* 0x00000010ff037819 */ /* 0x000fe60000011600 */
[----:B------:R-:W-:Y:S01]  /*3c70*/  MUFU.EX2 R189, R28 ;  /* 0x0000001c00bd7308 */ /* 0x000fe20000000800 */
[----:B------:R-:W-:Y:S02]  /*3c80*/  ISETP.LE.U32.AND P3, PT, R4, UR27, PT ;  /* 0x0000001b04007c0c */ /* 0x000fe4000bf63070 */
[----:B------:R-:W-:Y:S01]  /*3c90*/  ISETP.LE.U32.AND P0, PT, R2, UR27, PT ;  /* 0x0000001b02007c0c */ /* 0x000fe2000bf03070 */
[----:B----4-:R-:W-:Y:S01]  /*3ca0*/  @!P5 FADD.FTZ R223, -R223, -RZ ;  /* 0x800000ffdfdfd221 */ /* 0x010fe20000010100 */
[----:B------:R-:W-:Y:S01]  /*3cb0*/  LOP3.LUT R3, R3, 0xff, RZ, 0xc0, !PT ;  /* 0x000000ff03037812 */ /* 0x000fe200078ec0ff */
[----:B------:R-:W-:Y:S01]  /*3cc0*/  @!P2 FADD.FTZ R225, -R225, -RZ ;  /* 0x800000ffe1e1a221 */ /* 0x000fe20000010100 */
[----:B------:R-:W-:Y:S03]  /*3cd0*/  SHF.R.U32.HI R0, RZ, 0x8, R5 ;  /* 0x00000008ff007819 */ /* 0x000fe60000011605 */
[----:B------:R-:W4:Y:S01]  /*3ce0*/  MUFU.EX2 R191, R30 ;  /* 0x0000001e00bf7308 */ /* 0x000f220000000800 */
[----:B------:R-:W-:Y:S02]  /*3cf0*/  ISETP.LE.U32.AND P4, PT, R3, UR27, PT ;  /* 0x0000001b03007c0c */ /* 0x000fe4000bf83070 */
[----:B------:R-:W-:Y:S02]  /*3d00*/  LOP3.LUT R0, R0, 0xffff, RZ, 0xc0, !PT ;  /* 0x0000ffff00007812 */ /* 0x000fe400078ec0ff */
[----:B------:R-:W-:Y:S01]  /*3d10*/  ISETP.LE.U32.AND P6, PT, R12, UR27, PT ;  /* 0x0000001b0c007c0c */ /* 0x000fe2000bfc3070 */
[----:B------:R-:W-:Y:S01]  /*3d20*/  @!P3 FADD.FTZ R227, -R227, -RZ ;  /* 0x800000ffe3e3b221 */ /* 0x000fe20000010100 */
[----:B------:R-:W-:Y:S01]  /*3d30*/  ISETP.LE.U32.AND P3, PT, R0, UR27, PT ;  /* 0x0000001b00007c0c */ /* 0x000fe2000bf63070 */
[----:B---3--:R-:W-:Y:S01]  /*3d40*/  @!P0 FADD.FTZ R226, -R226, -RZ ;  /* 0x800000ffe2e28221 */ /* 0x008fe20000010100 */
[----:B------:R-:W-:Y:S01]  /*3d50*/  LOP3.LUT R0, R11, 0xff, RZ, 0xc0, !PT ;  /* 0x000000ff0b007812 */ /* 0x000fe200078ec0ff */
[----:B------:R-:W3:Y:S01]  /*3d60*/  MUFU.EX2 R187, R181 ;  /* 0x000000b500bb7308 */ /* 0x000ee20000000800 */
[----:B------:R-:W-:Y:S02]  /*3d70*/  ISETP.LE.U32.AND P0, PT, R6, UR27, PT ;  /* 0x0000001b06007c0c */ /* 0x000fe4000bf03070 */
[----:B------:R-:W-:Y:S01]  /*3d80*/  LOP3.LUT R2, R175, 0xff, RZ, 0xc0, !PT ;  /* 0x000000ffaf027812 */ /* 0x000fe200078ec0ff */
[----:B------:R-:W-:Y:S01]  /*3d90*/  @!P4 FADD.FTZ R228, -R228, -RZ ;  /* 0x800000ffe4e4c221 */ /* 0x000fe20000010100 */
[----:B------:R-:W-:Y:S02]  /*3da0*/  ISETP.LE.U32.AND P4, PT, R0, UR27, PT ;  /* 0x0000001b00007c0c */ /* 0x000fe4000bf83070 */
[----:B------:R-:W-:Y:S01]  /*3db0*/  SHF.R.U32.HI R0, RZ, 0x8, R174 ;  /* 0x00000008ff007819 */ /* 0x000fe200000116ae */
[----:B------:R-:W-:Y:S01]  /*3dc0*/  @!P6 FADD.FTZ R194, -R194, -RZ ;  /* 0x800000ffc2c2e221 */ /* 0x000fe20000010100 */
[----:B------:R-:W-:Y:S01]  /*3dd0*/  LOP3.LUT R4, R9, 0xff, RZ, 0xc0, !PT ;  /* 0x000000ff09047812 */ /* 0x000fe200078ec0ff */
[----:B------:R-:W-:Y:S01]  /*3de0*/  @!P3 FADD.FTZ R206, -R206, -RZ ;  /* 0x800000ffceceb221 */ /* 0x000fe20000010100 */
[----:B------:R-:W-:Y:S01]  /*3df0*/  LOP3.LUT R0, R0, 0xffff, RZ, 0xc0, !PT ;  /* 0x0000ffff00007812 */ /* 0x000fe200078ec0ff */
[----:B------:R-:W3:Y:S01]  /*3e00*/  MUFU.EX2 R190, R180 ;  /* 0x000000b400be7308 */ /* 0x000ee20000000800 */
[----:B------:R-:W-:Y:S01]  /*3e10*/  ISETP.LE.U32.AND P2, PT, R173, UR27, PT ;  /* 0x0000001bad007c0c */ /* 0x000fe2000bf43070 */
[----:B------:R-:W-:Y:S01]  /*3e20*/  @!P0 FADD.FTZ R219, -R219, -RZ ;  /* 0x800000ffdbdb8221 */ /* 0x000fe20000010100 */
[----:B------:R-:W-:Y:S02]  /*3e30*/  ISETP.LE.U32.AND P0, PT, R2, UR27, PT ;  /* 0x0000001b02007c0c */ /* 0x000fe4000bf03070 */
[----:B------:R-:W-:Y:S01]  /*3e40*/  LOP3.LUT R2, R9, 0xffff, RZ, 0xc0, !PT ;  /* 0x0000ffff09027812 */ /* 0x000fe200078ec0ff */
[----:B------:R-:W-:Y:S01]  /*3e50*/  @!P4 FADD.FTZ R222, -R222, -RZ ;  /* 0x800000ffdedec221 */ /* 0x000fe20000010100 */
[----:B------:R-:W-:Y:S02]  /*3e60*/  ISETP.LE.U32.AND P4, PT, R0, UR27, PT ;  /* 0x0000001b00007c0c */ /* 0x000fe4000bf83070 */
[--C-:B------:R-:W-:Y:S02]  /*3e70*/  SHF.R.U32.HI R0, RZ, 0x10, R9.reuse ;  /* 0x00000010ff007819 */ /* 0x100fe40000011609 */
[----:B------:R-:W-:Y:S02]  /*3e80*/  SHF.R.U32.HI R3, RZ, 0x8, R2 ;  /* 0x00000008ff037819 */ /* 0x000fe40000011602 */
[----:B------:R-:W-:Y:S01]  /*3e90*/  ISETP.LE.U32.AND P6, PT, R4, UR27, PT ;  /* 0x0000001b04007c0c */ /* 0x000fe2000bfc3070 */
[----:B------:R-:W-:Y:S01]  /*3ea0*/  @!P2 FADD.FTZ R197, -R197, -RZ ;  /* 0x800000ffc5c5a221 */ /* 0x000fe20000010100 */
[----:B------:R-:W-:Y:S01]  /*3eb0*/  LOP3.LUT R2, R0, 0xff, RZ, 0xc0, !PT ;  /* 0x000000ff00027812 */ /* 0x000fe200078ec0ff */
[----:B------:R-:W-:Y:S01]  /*3ec0*/  @!P0 FADD.FTZ R198, -R198, -RZ ;  /* 0x800000ffc6c68221 */ /* 0x000fe20000010100 */
[----:B------:R-:W-:Y:S02]  /*3ed0*/  LOP3.LUT R0, R3, 0xffff, RZ, 0xc0, !PT ;  /* 0x0000ffff03007812 */ /* 0x000fe400078ec0ff */
[----:B------:R-:W-:Y:S01]  /*3ee0*/  ISETP.LE.U32.AND P5, PT, R7, UR27, PT ;  /* 0x0000001b07007c0c */ /* 0x000fe2000bfa3070 */
[----:B------:R-:W-:Y:S01]  /*3ef0*/  @!P4 FADD.FTZ R193, -R193, -RZ ;  /* 0x800000ffc1c1c221 */ /* 0x000fe20000010100 */
[----:B------:R-:W-:Y:S02]  /*3f00*/  ISETP.LE.U32.AND P0, PT, R0, UR27, PT ;  /* 0x0000001b00007c0c */ /* 0x000fe4000bf03070 */
[----:B------:R-:W-:Y:S02]  /*3f10*/  LOP3.LUT R0, R8, 0xffff, RZ, 0xc0, !PT ;  /* 0x0000ffff08007812 */ /* 0x000fe400078ec0ff */
[----:B------:R-:W-:Y:S01]  /*3f20*/  ISETP.LE.U32.AND P4, PT, R2, UR27, PT ;  /* 0x0000001b02007c0c */ /* 0x000fe2000bf83070 */
[----:B------:R-:W-:Y:S01]  /*3f30*/  @!P6 FADD.FTZ R188, -R188, -RZ ;  /* 0x800000ffbcbce221 */ /* 0x000fe20000010100 */
[----:B------:R-:W-:Y:S02]  /*3f40*/  LOP3.LUT R2, R8, 0xff, RZ, 0xc0, !PT ;  /* 0x000000ff08027812 */ /* 0x000fe400078ec0ff */
[----:B------:R-:W-:Y:S02]  /*3f50*/  SHF.R.U32.HI R9, RZ, 0x18, R9 ;  /* 0x00000018ff097819 */ /* 0x000fe40000011609 */
[----:B------:R-:W-:Y:S01]  /*3f60*/  SHF.R.U32.HI R0, RZ, 0x8, R0 ;  /* 0x00000008ff007819 */ /* 0x000fe20000011600 */
[----:B------:R-:W-:Y:S01]  /*3f70*/  @!P5 FADD.FTZ R207, -R207, -RZ ;  /* 0x800000ffcfcfd221 */ /* 0x000fe20000010100 */
[----:B------:R-:W-:Y:S01]  /*3f80*/  ISETP.LE.U32.AND P6, PT, R2, UR27, PT ;  /* 0x0000001b02007c0c */ /* 0x000fe2000bfc3070 */
[----:B------:R-:W-:Y:S01]  /*3f90*/  @!P0 FADD.FTZ R186, -R186, -RZ ;  /* 0x800000ffbaba8221 */ /* 0x000fe20000010100 */
[----:B------:R-:W-:Y:S02]  /*3fa0*/  ISETP.LE.U32.AND P2, PT, R9, UR27, PT ;  /* 0x0000001b09007c0c */ /* 0x000fe4000bf43070 */
[----:B------:R-:W-:Y:S01]  /*3fb0*/  LOP3.LUT R0, R0, 0xffff, RZ, 0xc0, !PT ;  /* 0x0000ffff00007812 */ /* 0x000fe200078ec0ff */
[----:B-1----:R-:W-:Y:S01]  /*3fc0*/  @!P4 FADD.FTZ R195, -R195, -RZ ;  /* 0x800000ffc3c3c221 */ /* 0x002fe20000010100 */
[----:B------:R-:W-:Y:S02]  /*3fd0*/  ISETP.LE.U32.AND P5, PT, R13, UR27, PT ;  /* 0x0000001b0d007c0c */ /* 0x000fe4000bfa3070 */
[----:B------:R-:W-:Y:S02]  /*3fe0*/  ISETP.LE.U32.AND P0, PT, R0, UR27, PT ;  /* 0x0000001b00007c0c */ /* 0x000fe4000bf03070 */
[----:B------:R-:W-:Y:S02]  /*3ff0*/  SHF.R.U32.HI R0, RZ, 0x8, R166 ;  /* 0x00000008ff007819 */ /* 0x000fe400000116a6 */
[----:B------:R-:W-:Y:S01]  /*4000*/  LOP3.LUT R2, R167, 0xff, RZ, 0xc0, !PT ;  /* 0x000000ffa7027812 */ /* 0x000fe200078ec0ff */
[----:B------:R-:W-:Y:S01]  /*4010*/  @!P6 FADD.FTZ R199, -R199, -RZ ;  /* 0x800000ffc7c7e221 */ /* 0x000fe20000010100 */
[----:B------:R-:W-:Y:S01]  /*4020*/  LOP3.LUT R0, R0, 0xffff, RZ, 0xc0, !PT ;  /* 0x0000ffff00007812 */ /* 0x000fe200078ec0ff */
[----:B------:R-:W-:Y:S01]  /*4030*/  @!P2 FADD.FTZ R192, -R192, -RZ ;  /* 0x800000ffc0c0a221 */ /* 0x000fe20000010100 */
[----:B------:R-:W-:Y:S02]  /*4040*/  ISETP.LE.U32.AND P6, PT, R2, UR27, PT ;  /* 0x0000001b02007c0c */ /* 0x000fe4000bfc3070 */
[----:B------:R-:W-:Y:S01]  /*4050*/  ISETP.LE.U32.AND P2, PT, R0, UR27, PT ;  /* 0x0000001b00007c0c */ /* 0x000fe2000bf43070 */
[----:B------:R-:W-:Y:S01]  /*4060*/  @!P5 FADD.FTZ R184, -R184, -RZ ;  /* 0x800000ffb8b8d221 */ /* 0x000fe20000010100 */
[--C-:B------:R-:W-:Y:S01]  /*4070*/  SHF.R.U32.HI R0, RZ, 0x18, R8.reuse ;  /* 0x00000018ff007819 */ /* 0x100fe20000011608 */
[----:B------:R-:W-:Y:S01]  /*4080*/  @!P0 FADD.FTZ R196, -R196, -RZ ;  /* 0x800000ffc4c48221 */ /* 0x000fe20000010100 */
[----:B------:R-:W-:Y:S02]  /*4090*/  LOP3.LUT R2, R169, 0xff, RZ, 0xc0, !PT ;  /* 0x000000ffa9027812 */ /* 0x000fe400078ec0ff */
[----:B------:R-:W-:Y:S02]  /*40a0*/  ISETP.LE.U32.AND P5, PT, R0, UR27, PT ;  /* 0x0000001b00007c0c */ /* 0x000fe4000bfa3070 */
[----:B------:R-:W-:Y:S02]  /*40b0*/  SHF.R.U32.HI R0, RZ, 0x10, R8 ;  /* 0x00000010ff007819 */ /* 0x000fe40000011608 */
[----:B------:R-:W-:Y:S01]  /*40c0*/  ISETP.LE.U32.AND P3, PT, R165, UR27, PT ;  /* 0x0000001ba5007c0c */ /* 0x000fe2000bf63070 */
[----:B------:R-:W-:Y:S01]  /*40d0*/  @!P6 FADD.FTZ R185, -R185, -RZ ;  /* 0x800000ffb9b9e221 */ /* 0x000fe20000010100 */
[----:B------:R-:W-:Y:S01]  /*40e0*/  LOP3.LUT R0, R0, 0xff, RZ, 0xc0, !PT ;  /* 0x000000ff00007812 */ /* 0x000fe200078ec0ff */
[----:B------:R-:W-:Y:S01]  /*40f0*/  @!P2 FADD.FTZ R183, -R183, -RZ ;  /* 0x800000ffb7b7a221 */ /* 0x000fe20000010100 */
[----:B------:R-:W-:Y:S02]  /*4100*/  ISETP.LE.U32.AND P2, PT, R2, UR27, PT ;  /* 0x0000001b02007c0c */ /* 0x000fe4000bf43070 */
[----:B------:R-:W-:Y:S02]  /*4110*/  ISETP.LE.U32.AND P6, PT, R0, UR27, PT ;  /* 0x0000001b00007c0c */ /* 0x000fe4000bfc3070 */
[----:B------:R-:W-:Y:S01]  /*4120*/  F2FP.RELU.BF16.F32.PACK_AB R2, R205, R203 ;  /* 0x000000cbcd02723e */ /* 0x000fe200000018ff */
[----:B--2---:R-:W-:Y:S01]  /*4130*/  @!P5 FADD.FTZ R201, -R201, -RZ ;  /* 0x800000ffc9c9d221 */ /* 0x004fe20000010100 */
[----:B------:R-:W-:Y:S02]  /*4140*/  F2FP.RELU.BF16.F32.PACK_AB R0, R223, R224 ;  /* 0x000000e0df00723e */ /* 0x000fe400000018ff */
[----:B------:R-:W-:Y:S01]  /*4150*/  SHF.R.U32.HI R3, RZ, 0x8, R15 ;  /* 0x00000008ff037819 */ /* 0x000fe2000001160f */
[----:B------:R1:W-:Y:S01]  /*4160*/  STS [R229+0x20000], R2 ;  /* 0x02000002e5007388 */ /* 0x0003e20000000800 */
[----:B------:R-:W-:Y:S01]  /*4170*/  F2FP.RELU.BF16.F32.PACK_AB R4, R225, R227 ;  /* 0x000000e3e104723e */ /* 0x000fe200000018ff */
[----:B------:R-:W-:Y:S01]  /*4180*/  @!P3 FADD.FTZ R182, -R182, -RZ ;  /* 0x800000ffb6b6b221 */ /* 0x000fe20000010100 */
[----:B------:R-:W-:Y:S01]  /*4190*/  LOP3.LUT R3, R3, 0xffff, RZ, 0xc0, !PT ;  /* 0x0000ffff03037812 */ /* 0x000fe200078ec0ff */
[----:B------:R2:W-:Y:S01]  /*41a0*/  STS [R229+0x20400], R0 ;  /* 0x02040000e5007388 */ /* 0x0005e20000000800 */
[----:B------:R-:W-:Y:S01]  /*41b0*/  F2FP.RELU.BF16.F32.PACK_AB R5, R206, R207 ;  /* 0x000000cfce05723e */ /* 0x000fe200000018ff */
[----:B------:R-:W-:Y:S01]  /*41c0*/  @!P6 FADD.FTZ R202, -R202, -RZ ;  /* 0x800000ffcacae221 */ /* 0x000fe20000010100 */
[----:B------:R-:W-:Y:S01]  /*41d0*/  ISETP.LE.U32.AND P3, PT, R3, UR27, PT ;  /* 0x0000001b03007c0c */ /* 0x000fe2000bf63070 */
[----:B----4-:R-:W-:Y:S01]  /*41e0*/  @!P2 FADD.FTZ R191, -R191, -RZ ;  /* 0x800000ffbfbfa221 */ /* 0x010fe20000010100 */
[----:B------:R-:W-:Y:S02]  /*41f0*/  F2FP.RELU.BF16.F32.PACK_AB R3, R226, R228 ;  /* 0x000000e4e203723e */ /* 0x000fe400000018ff */
[----:B------:R-:W-:Y:S02]  /*4200*/  ISETP.LE.U32.AND P0, PT, R168, UR27, PT ;  /* 0x0000001ba8007c0c */ /* 0x000fe4000bf03070 */
[----:B------:R-:W-:Y:S02]  /*4210*/  ISETP.LE.U32.AND P4, PT, R14, UR27, PT ;  /* 0x0000001b0e007c0c */ /* 0x000fe4000bf83070 */
[----:B------:R-:W-:Y:S02]  /*4220*/  FSETP.GE.FTZ.AND P2, PT, R186, RZ, PT ;  /* 0x000000ffba00720b */ /* 0x000fe40003f56000 */
[----:B------:R-:W-:Y:S03]  /*4230*/  FSETP.GE.FTZ.AND P5, PT, R194, RZ, PT ;  /* 0x000000ffc200720b */ /* 0x000fe60003fb6000 */
[----:B---3--:R-:W-:Y:S01]  /*4240*/  @!P3 FADD.FTZ R187, -R187, -RZ ;  /* 0x800000ffbbbbb221 */ /* 0x008fe20000010100 */
[----:B------:R-:W-:Y:S03]  /*4250*/  FSETP.GE.FTZ.AND P3, PT, R188, RZ, PT ;  /* 0x000000ffbc00720b */ /* 0x000fe60003f76000 */
[----:B------:R-:W-:Y:S01]  /*4260*/  @!P0 FADD.FTZ R190, -R190, -RZ ;  /* 0x800000ffbebe8221 */ /* 0x000fe20000010100 */
[----:B-1----:R-:W-:Y:S01]  /*4270*/  F2FP.RELU.BF16.F32.PACK_AB R2, R193, R194 ;  /* 0x000000c2c102723e */ /* 0x002fe200000018ff */
[----:B------:R-:W-:Y:S01]  /*4280*/  @!P4 FADD.FTZ R189, -R189, -RZ ;  /* 0x800000ffbdbdc221 */ /* 0x000fe20000010100 */
[----:B------:R-:W-:Y:S02]  /*4290*/  FSETP.GE.FTZ.AND P4, PT, R193, RZ, PT ;  /* 0x000000ffc100720b */ /* 0x000fe40003f96000 */
[----:B--2---:R-:W-:Y:S01]  /*42a0*/  F2FP.RELU.BF16.F32.PACK_AB R0, R197, R198 ;  /* 0x000000c6c500723e */ /* 0x004fe200000018ff */
        /* <DEDUP_REMOVED lines=130> */
[----:B------:R-:W-:Y:S06]  /*4ad0*/  LEA R172, R218, UR5, 0x1 ;  /* 0x00000005daac7c11 */ /* 0x000fec000f8e08ff */
[C---:B------:R-:W-:Y:S02]  /*4ae0*/  VIADD R166, R172.reuse, 0x8000 ;  /* 0x00008000aca67836 */ /* 0x040fe40000000000 */
[----:B------:R-:W-:Y:S02]  /*4af0*/  VIADD R176, R172, 0x8040 ;  /* 0x00008040acb07836 */ /* 0x000fe40000000000 */
[----:B------:R-:W-:Y:S02]  /*4b00*/  @P1 VIADD R176, R166, 0xffffffc0 ;  /* 0xffffffc0a6b01836 */ /* 0x000fe40000000000 */
[C---:B--2---:R-:W-:Y:S01]  /*4b10*/  FADD.FTZ R0, -R177.reuse, R4 ;  /* 0x00000004b1007221 */ /* 0x044fe20000010100 */
[C---:B------:R-:W-:Y:S01]  /*4b20*/  FADD.FTZ R165, -R177.reuse, R16 ;  /* 0x00000010b1a57221 */ /* 0x040fe20000010100 */
[----:B------:R1:W5:Y:S01]  /*4b30*/  LDG.E R4, desc[UR34][R180.64+0x80] ;  /* 0x00008022b4047981 */ /* 0x000362000c1e1900 */
[C---:B------:R-:W-:Y:S01]  /*4b40*/  FADD.FTZ R16, -R177.reuse, R21 ;  /* 0x00000015b1107221 */ /* 0x040fe20000010100 */
[C---:B------:R-:W-:Y:S01]  /*4b50*/  FADD.FTZ R164, -R177.reuse, R17 ;  /* 0x00000011b1a47221 */ /* 0x040fe20000010100 */
[-C--:B------:R-:W-:Y:S01]  /*4b60*/  FSEL R0, R0, R177.reuse, P0 ;  /* 0x000000b100007208 */ /* 0x080fe20000000000 */
[----:B------:R-:W-:Y:S01]  /*4b70*/  FADD.FTZ R17, -R177, R20 ;  /* 0x00000014b1117221 */ /* 0x000fe20000010100 */
[----:B------:R-:W-:Y:S01]  /*4b80*/  FSETP.GE.FTZ.AND P0, PT, R205, RZ, PT ;  /* 0x000000ffcd00720b */ /* 0x000fe20003f16000 */
[----:B------:R-:W-:Y:S01]  /*4b90*/  FADD.FTZ R32, -R177, R32 ;  /* 0x00000020b1207221 */ /* 0x000fe20000010100 */
[-C--:B------:R-:W-:Y:S01]  /*4ba0*/  FSEL R16, R16, R177.reuse, P2 ;  /* 0x000000b110107208 */ /* 0x080fe20001000000 */
[----:B------:R-:W-:Y:S01]  /*4bb0*/  FMUL.FTZ R203, R203, R0 ;  /* 0x00000000cbcb7220 */ /* 0x000fe20000410000 */
[----:B------:R-:W-:Y:S01]  /*4bc0*/  FSETP.GE.FTZ.AND P2, PT, R184, RZ, PT ;  /* 0x000000ffb800720b */ /* 0x000fe20003f56000 */
[----:B------:R-:W-:Y:S01]  /*4bd0*/  FADD.FTZ R0, -R177, R5 ;  /* 0x00000005b1007221 */ /* 0x000fe20000010100 */
[-C--:B------:R-:W-:Y:S01]  /*4be0*/  FSEL R21, R165, R177.reuse, P5 ;  /* 0x000000b1a5157208 */ /* 0x080fe20002800000 */
[----:B------:R-:W2:Y:S01]  /*4bf0*/  LDG.E R5, desc[UR34][R180.64+0x20] ;  /* 0x00002022b4057981 */ /* 0x000ea2000c1e1900 */
[-C--:B------:R-:W-:Y:S02]  /*4c00*/  FSEL R20, R164, R177.reuse, P4 ;  /* 0x000000b1a4147208 */ /* 0x080fe40002000000 */
[----:B------:R-:W-:Y:S01]  /*4c10*/  FSEL R0, R0, R177, P0 ;  /* 0x000000b100007208 */ /* 0x000fe20000000000 */
[----:B------:R-:W-:Y:S01]  /*4c20*/  FMUL.FTZ R165, R194, R21 ;  /* 0x00000015c2a57220 */ /* 0x000fe20000410000 */
[----:B------:R-:W-:Y:S01]  /*4c30*/  FSETP.GE.FTZ.AND P0, PT, R183, RZ, PT ;  /* 0x000000ffb700720b */ /* 0x000fe20003f16000 */
[----:B------:R-:W-:Y:S01]  /*4c40*/  FMUL.FTZ R164, R193, R20 ;  /* 0x00000014c1a47220 */ /* 0x000fe20000410000 */
[-C--:B------:R-:W-:Y:S01]  /*4c50*/  FSEL R17, R17, R177.reuse, P3 ;  /* 0x000000b111117208 */ /* 0x080fe20001800000 */
[----:B------:R-:W-:Y:S01]  /*4c60*/  FMUL.FTZ R178, R205, R0 ;  /* 0x00000000cdb27220 */ /* 0x000fe20000410000 */
[----:B------:R-:W-:Y:S01]  /*4c70*/  FSEL R32, R32, R177, P2 ;  /* 0x000000b120207208 */ /* 0x000fe20001000000 */
[----:B------:R1:W5:Y:S01]  /*4c80*/  LDG.E R0, desc[UR34][R180.64+0xa0] ;  /* 0x0000a022b4007981 */ /* 0x000362000c1e1900 */
[----:B------:R-:W-:Y:S01]  /*4c90*/  FSETP.GE.FTZ.AND P3, PT, R224, RZ, PT ;  /* 0x000000ffe000720b */ /* 0x000fe20003f76000 */
[----:B------:R-:W-:Y:S01]  /*4ca0*/  FMUL.FTZ R20, R188, R17 ;  /* 0x00000011bc147220 */ /* 0x000fe20000410000 */
[----:B------:R-:W-:Y:S01]  /*4cb0*/  FSETP.GE.FTZ.AND P2, PT, R223, RZ, PT ;  /* 0x000000ffdf00720b */ /* 0x000fe20003f56000 */
[----:B------:R-:W-:Y:S01]  /*4cc0*/  FMUL.FTZ R21, R186, R16 ;  /* 0x00000010ba157220 */ /* 0x000fe20000410000 */
[----:B------:R-:W-:Y:S01]  /*4cd0*/  F2FP.BF16.F32.PACK_AB R17, R164, R165 ;  /* 0x000000a5a411723e */ /* 0x000fe200000010ff */
[----:B------:R-:W-:Y:S01]  /*4ce0*/  FMUL.FTZ R164, R184, R32 ;  /* 0x00000020b8a47220 */ /* 0x000fe20000410000 */
[----:B------:R-:W-:Y:S01]  /*4cf0*/  F2FP.BF16.F32.PACK_AB R16, R178, R203 ;  /* 0x000000cbb210723e */ /* 0x000fe200000010ff */
[----:B------:R-:W-:Y:S01]  /*4d00*/  @P0 FADD.FTZ R177, -R177, R33 ;  /* 0x00000021b1b10221 */ /* 0x000fe20000010100 */
[----:B------:R-:W-:Y:S02]  /*4d10*/  PLOP3.LUT P0, PT, PT, PT, UP3, 0x80, 0x0 ;  /* 0x000000000000781c */ /* 0x000fe40003f0f038 */
[----:B------:R-:W-:Y:S01]  /*4d20*/  F2FP.BF16.F32.PACK_AB R21, R21, R20 ;  /* 0x000000141515723e */ /* 0x000fe200000010ff */
[----:B------:R-:W-:Y:S01]  /*4d30*/  FMUL.FTZ R20, R183, R177 ;  /* 0x000000b1b7147220 */ /* 0x000fe20000410000 */
[C---:B--2---:R-:W-:Y:S01]  /*4d40*/  FADD.FTZ R6, -R5.reuse, R6 ;  /* 0x0000000605067221 */ /* 0x044fe20000010100 */
[----:B------:R-:W-:Y:S04]  /*4d50*/  FADD.FTZ R7, -R5, R7 ;  /* 0x0000000705077221 */ /* 0x000fe80000010100 */
[-C--:B------:R-:W-:Y:S02]  /*4d60*/  FSEL R33, R6, R5.reuse, P3 ;  /* 0x0000000506217208 */ /* 0x080fe40001800000 */
[----:B------:R-:W-:Y:S02]  /*4d70*/  FSEL R32, R7, R5, P2 ;  /* 0x0000000507207208 */ /* 0x000fe40001000000 */
[----:B-1----:R-:W-:Y:S05]  /*4d80*/  @!P0 BRA `(.L_x_791) ;  /* 0x0000000000588947 */ /* 0x002fea0003800000 */
        /* <DEDUP_REMOVED lines=22> */
.L_x_791:
[----:B-1----:R-:W-:Y:S01]  /*4ef0*/  FADD.FTZ R7, -R5, R19 ;  /* 0x0000001305077221 */ /* 0x002fe20000010100 */
[----:B------:R-:W-:Y:S01]  /*4f00*/  FSETP.GE.FTZ.AND P5, PT, R197, RZ, PT ;  /* 0x000000ffc500720b */ /* 0x000fe20003fb6000 */
[----:B------:R-:W-:Y:S01]  /*4f10*/  FADD.FTZ R6, -R5, R18 ;  /* 0x0000001205067221 */ /* 0x000fe20000010100 */
[----:B------:R-:W-:Y:S01]  /*4f20*/  F2FP.BF16.F32.PACK_AB R20, R20, R164 ;  /* 0x000000a41414723e */ /* 0x000fe200000010ff */
[----:B------:R-:W-:Y:S01]  /*4f30*/  FMUL.FTZ R164, R224, R33 ;  /* 0x00000021e0a47220 */ /* 0x000fe20000410000 */
[----:B------:R-:W-:Y:S01]  /*4f40*/  FSEL R7, R7, R5, P5 ;  /* 0x0000000507077208 */ /* 0x000fe20002800000 */
[----:B------:R-:W-:Y:S01]  /*4f50*/  FMUL.FTZ R33, R223, R32 ;  /* 0x00000020df217220 */ /* 0x000fe20000410000 */
[----:B------:R-:W-:Y:S01]  /*4f60*/  FSETP.GE.FTZ.AND P2, PT, R198, RZ, PT ;  /* 0x000000ffc600720b */ /* 0x000fe20003f56000 */
[----:B------:R1:W-:Y:S01]  /*4f70*/  STS [R229+0x1c000], R16 ;  /* 0x01c00010e5007388 */ /* 0x0003e20000000800 */
[----:B------:R-:W-:Y:S01]  /*4f80*/  FADD.FTZ R22, -R5, R22 ;  /* 0x0000001605167221 */ /* 0x000fe20000010100 */
[----:B------:R-:W-:Y:S01]  /*4f90*/  FMUL.FTZ R19, R197, R7 ;  /* 0x00000007c5137220 */ /* 0x000fe20000410000 */
[----:B------:R-:W-:Y:S01]  /*4fa0*/  F2FP.BF16.F32.PACK_AB R7, R33, R164 ;  /* 0x000000a42107723e */ /* 0x000fe200000010ff */
[C---:B------:R-:W-:Y:S01]  /*4fb0*/  FADD.FTZ R23, -R5.reuse, R23 ;  /* 0x0000001705177221 */ /* 0x040fe20000010100 */
[-C--:B------:R-:W-:Y:S01]  /*4fc0*/  FSEL R6, R6, R5.reuse, P2 ;  /* 0x0000000506067208 */ /* 0x080fe20001000000 */
[----:B------:R-:W-:Y:S01]  /*4fd0*/  FADD.FTZ R34, -R5, R34 ;  /* 0x0000002205227221 */ /* 0x000fe20000010100 */
[----:B------:R-:W-:Y:S01]  /*4fe0*/  FSETP.GE.FTZ.AND P4, PT, R195, RZ, PT ;  /* 0x000000ffc300720b */ /* 0x000fe20003f96000 */
[----:B------:R2:W-:Y:S01]  /*4ff0*/  STS [R229+0x1c400], R7 ;  /* 0x01c40007e5007388 */ /* 0x0005e20000000800 */
[----:B------:R-:W-:Y:S01]  /*5000*/  FSETP.GE.FTZ.AND P2, PT, R182, RZ, PT ;  /* 0x000000ffb600720b */ /* 0x000fe20003f56000 */
[----:B------:R-:W-:Y:S01]  /*5010*/  FMUL.FTZ R32, R198, R6 ;  /* 0x00000006c6207220 */ /* 0x000fe20000410000 */
[-C--:B------:R-:W-:Y:S01]  /*5020*/  FSEL R6, R22, R5.reuse, P4 ;  /* 0x0000000516067208 */ /* 0x080fe20002000000 */
[----:B-----5:R-:W-:Y:S01]  /*5030*/  FADD.FTZ R8, -R4, R8 ;  /* 0x0000000804087221 */ /* 0x020fe20000010100 */
[----:B------:R-:W-:Y:S01]  /*5040*/  FSETP.GE.FTZ.AND P3, PT, R192, RZ, PT ;  /* 0x000000ffc000720b */ /* 0x000fe20003f76000 */
[----:B------:R-:W-:Y:S01]  /*5050*/  STS [R236+0x1c000], R17 ;  /* 0x01c00011ec007388 */ /* 0x000fe20000000800 */
[----:B------:R-:W-:Y:S01]  /*5060*/  FSETP.GE.FTZ.AND P4, PT, R227, RZ, PT ;  /* 0x000000ffe300720b */ /* 0x000fe20003f96000 */
[----:B------:R-:W-:Y:S01]  /*5070*/  FMUL.FTZ R18, R195, R6 ;  /* 0x00000006c3127220 */ /* 0x000fe20000410000 */
[----:B------:R-:W-:Y:S01]  /*5080*/  F2FP.BF16.F32.PACK_AB R6, R19, R32 ;  /* 0x000000201306723e */ /* 0x000fe200000010ff */
[C---:B------:R-:W-:Y:S01]  /*5090*/  FADD.FTZ R13, -R4.reuse, R13 ;  /* 0x0000000d040d7221 */ /* 0x040fe20000010100 */
[----:B------:R-:W-:Y:S01]  /*50a0*/  FSEL R23, R23, R5, P3 ;  /* 0x0000000517177208 */ /* 0x000fe20001800000 */
[----:B------:R-:W-:Y:S01]  /*50b0*/  FADD.FTZ R24, -R4, R24 ;  /* 0x0000001804187221 */ /* 0x000fe20000010100 */
[----:B------:R-:W-:Y:S01]  /*50c0*/  FSETP.GE.FTZ.AND P3, PT, R185, RZ, PT ;  /* 0x000000ffb900720b */ /* 0x000fe20003f76000 */
[----:B------:R3:W-:Y:S01]  /*50d0*/  STS [R236+0x1c400], R6 ;  /* 0x01c40006ec007388 */ /* 0x0007e20000000800 */
[----:B------:R-:W-:Y:S01]  /*50e0*/  FSEL R8, R8, R4, P4 ;  /* 0x0000000408087208 */ /* 0x000fe20002000000 */
[----:B------:R-:W-:Y:S01]  /*50f0*/  FADD.FTZ R25, -R4, R25 ;  /* 0x0000001904197221 */ /* 0x000fe20000010100 */
[----:B-1----:R-:W-:Y:S01]  /*5100*/  FMUL.FTZ R16, R192, R23 ;  /* 0x00000017c0107220 */ /* 0x002fe20000410000 */
[----:B------:R-:W-:Y:S01]  /*5110*/  FSEL R34, R34, R5, P3 ;  /* 0x0000000522227208 */ /* 0x000fe20001800000 */
[----:B------:R-:W-:Y:S01]  /*5120*/  @P2 FADD.FTZ R5, -R5, R35 ;  /* 0x0000002305052221 */ /* 0x000fe20000010100 */
[----:B------:R-:W-:Y:S01]  /*5130*/  FSETP.GE.FTZ.AND P3, PT, R225, RZ, PT ;  /* 0x000000ffe100720b */ /* 0x000fe20003f76000 */
[----:B------:R-:W-:Y:S01]  /*5140*/  FMUL.FTZ R8, R227, R8 ;  /* 0x00000008e3087220 */ /* 0x000fe20000410000 */
[----:B------:R-:W-:Y:S01]  /*5150*/  F2FP.BF16.F32.PACK_AB R16, R16, R18 ;  /* 0x000000121010723e */ /* 0x000fe200000010ff */
[----:B------:R-:W-:Y:S01]  /*5160*/  FMUL.FTZ R18, R182, R5 ;  /* 0x00000005b6127220 */ /* 0x000fe20000410000 */
[C---:B------:R-:W-:Y:S01]  /*5170*/  FADD.FTZ R5, -R4.reuse, R12 ;  /* 0x0000000c04057221 */ /* 0x040fe20000010100 */
[C---:B--2---:R-:W-:Y:S01]  /*5180*/  FADD.FTZ R7, -R4.reuse, R9 ;  /* 0x0000000904077221 */ /* 0x044fe20000010100 */
[----:B------:R-:W-:Y:S01]  /*5190*/  FSETP.GE.FTZ.AND P2, PT, R207, RZ, PT ;  /* 0x000000ffcf00720b */ /* 0x000fe20003f56000 */
[----:B------:R-:W-:Y:S01]  /*51a0*/  FADD.FTZ R28, -R4, R28 ;  /* 0x0000001c041c7221 */ /* 0x000fe20000010100 */
[----:B------:R-:W-:Y:S01]  /*51b0*/  FSETP.GE.FTZ.AND P4, PT, R196, RZ, PT ;  /* 0x000000ffc400720b */ /* 0x000fe20003f96000 */
[C---:B------:R-:W-:Y:S01]  /*51c0*/  FADD.FTZ R11, -R0.reuse, R11 ;  /* 0x0000000b000b7221 */ /* 0x040fe20000010100 */
[-C--:B------:R-:W-:Y:S01]  /*51d0*/  FSEL R7, R7, R4.reuse, P3 ;  /* 0x0000000407077208 */ /* 0x080fe20001800000 */
[C---:B------:R-:W-:Y:S01]  /*51e0*/  FADD.FTZ R10, -R0.reuse, R10 ;  /* 0x0000000a000a7221 */ /* 0x040fe20000010100 */
[----:B------:R-:W-:Y:S01]  /*51f0*/  FSEL R5, R5, R4, P2 ;  /* 0x0000000405057208 */ /* 0x000fe20001000000 */
[----:B------:R-:W-:Y:S01]  /*5200*/  FADD.FTZ R15, -R0, R15 ;  /* 0x0000000f000f7221 */ /* 0x000fe20000010100 */
[----:B------:R-:W-:Y:S01]  /*5210*/  FSETP.GE.FTZ.AND P2, PT, R187, RZ, PT ;  /* 0x000000ffbb00720b */ /* 0x000fe20003f56000 */
[----:B------:R-:W-:Y:S01]  /*5220*/  FMUL.FTZ R7, R225, R7 ;  /* 0x00000007e1077220 */ /* 0x000fe20000410000 */
[----:B------:R-:W-:Y:S01]  /*5230*/  FSETP.GE.FTZ.AND P3, PT, R206, RZ, PT ;  /* 0x000000ffce00720b */ /* 0x000fe20003f76000 */
[----:B------:R-:W-:Y:S01]  /*5240*/  FMUL.FTZ R34, R185, R34 ;  /* 0x00000022b9227220 */ /* 0x000fe20000410000 */
[----:B------:R-:W-:Y:S01]  /*5250*/  FSETP.GE.FTZ.AND P5, PT, R199, RZ, PT ;  /* 0x000000ffc700720b */ /* 0x000fe20003fb6000 */
[----:B---3--:R-:W-:Y:S01]  /*5260*/  FMUL.FTZ R6, R207, R5 ;  /* 0x00000005cf067220 */ /* 0x008fe20000410000 */
[----:B------:R-:W-:Y:S01]  /*5270*/  F2FP.BF16.F32.PACK_AB R5, R7, R8 ;  /* 0x000000080705723e */ /* 0x000fe200000010ff */
[----:B------:R-:W-:Y:S01]  /*5280*/  FADD.FTZ R26, -R0, R26 ;  /* 0x0000001a001a7221 */ /* 0x000fe20000010100 */
[-C--:B------:R-:W-:Y:S01]  /*5290*/  FSEL R13, R13, R4.reuse, P3 ;  /* 0x000000040d0d7208 */ /* 0x080fe20001800000 */
[----:B------:R-:W-:Y:S01]  /*52a0*/  IMAD R205, R251, UR10, RZ ;  /* 0x0000000afbcd7c24 */ /* 0x000fe2000f8e02ff */
[----:B------:R-:W-:Y:S01]  /*52b0*/  FSETP.GE.FTZ.AND P3, PT, R189, RZ, PT ;  /* 0x000000ffbd00720b */ /* 0x000fe20003f76000 */
[----:B------:R1:W-:Y:S01]  /*52c0*/  STS [R229+0x1d000], R5 ;  /* 0x01d00005e5007388 */ /* 0x0003e20000000800 */
[-C--:B------:R-:W-:Y:S01]  /*52d0*/  FSEL R25, R25, R4.reuse, P4 ;  /* 0x0000000419197208 */ /* 0x080fe20002000000 */
[----:B------:R-:W-:Y:S01]  /*52e0*/  FMUL.FTZ R9, R206, R13 ;  /* 0x0000000dce097220 */ /* 0x000fe20000410000 */
[-C--:B------:R-:W-:Y:S02]  /*52f0*/  FSEL R24, R24, R4.reuse, P5 ;  /* 0x0000000418187208 */ /* 0x080fe40002800000 */
[----:B------:R-:W-:Y:S01]  /*5300*/  FSEL R28, R28, R4, P3 ;  /* 0x000000041c1c7208 */ /* 0x000fe20001800000 */
[----:B------:R-:W-:Y:S01]  /*5310*/  @P2 FADD.FTZ R4, -R4, R29 ;  /* 0x0000001d04042221 */ /* 0x000fe20000010100 */
[----:B------:R-:W-:Y:S01]  /*5320*/  FSETP.GE.FTZ.AND P2, PT, R226, RZ, PT ;  /* 0x000000ffe200720b */ /* 0x000fe20003f56000 */
[----:B------:R-:W-:Y:S01]  /*5330*/  FMUL.FTZ R24, R199, R24 ;  /* 0x00000018c7187220 */ /* 0x000fe20000410000 */
[----:B------:R-:W-:Y:S01]  /*5340*/  FSETP.GE.FTZ.AND P3, PT, R228, RZ, PT ;  /* 0x000000ffe400720b */ /* 0x000fe20003f76000 */
[----:B------:R-:W-:Y:S01]  /*5350*/  FMUL.FTZ R7, R187, R4 ;  /* 0x00000004bb077220 */ /* 0x000fe20000410000 */
[----:B------:R-:W-:Y:S01]  /*5360*/  FSEL R11, R11, R0, P2 ;  /* 0x000000000b0b7208 */ /* 0x000fe20001000000 */
[----:B------:R-:W-:Y:S01]  /*5370*/  FMUL.FTZ R8, R196, R25 ;  /* 0x00000019c4087220 */ /* 0x000fe20000410000 */
[----:B------:R-:W-:Y:S01]  /*5380*/  F2FP.BF16.F32.PACK_AB R9, R9, R6 ;  /* 0x000000060909723e */ /* 0x000fe200000010ff */
[----:B------:R-:W-:Y:S01]  /*5390*/  FADD.FTZ R6, -R0, R27 ;  /* 0x0000001b00067221 */ /* 0x000fe20000010100 */
[----:B------:R-:W-:Y:S01]  /*53a0*/  FSEL R4, R10, R0, P3 ;  /* 0x000000000a047208 */ /* 0x000fe20001800000 */
[----:B------:R-:W-:Y:S01]  /*53b0*/  FADD.FTZ R10, -R0, R14 ;  /* 0x0000000e000a7221 */ /* 0x000fe20000010100 */
[----:B------:R-:W-:Y:S01]  /*53c0*/  FSETP.GE.FTZ.AND P6, PT, R219, RZ, PT ;  /* 0x000000ffdb00720b */ /* 0x000fe20003fd6000 */
[----:B------:R-:W-:Y:S01]  /*53d0*/  FMUL.FTZ R17, R226, R11 ;  /* 0x0000000be2117220 */ /* 0x000fe20000410000 */
[----:B------:R-:W-:Y:S01]  /*53e0*/  FSETP.GE.FTZ.AND P3, PT, R222, RZ, PT ;  /* 0x000000ffde00720b */ /* 0x000fe20003f76000 */
[----:B------:R-:W-:Y:S01]  /*53f0*/  FMUL.FTZ R28, R189, R28 ;  /* 0x0000001cbd1c7220 */ /* 0x000fe20000410000 */
[----:B------:R-:W-:Y:S02]  /*5400*/  FSETP.GE.FTZ.AND P4, PT, R201, RZ, PT ;  /* 0x000000ffc900720b */ /* 0x000fe40003f96000 */
[----:B------:R-:W-:Y:S02]  /*5410*/  FSEL R11, R15, R0, P6 ;  /* 0x000000000f0b7208 */ /* 0x000fe40003000000 */
[----:B------:R-:W-:Y:S01]  /*5420*/  F2FP.BF16.F32.PACK_AB R12, R18, R34 ;  /* 0x00000022120c723e */ /* 0x000fe200000010ff */
[----:B------:R-:W-:Y:S01]  /*5430*/  FMUL.FTZ R18, R228, R4 ;  /* 0x00000004e4127220 */ /* 0x000fe20000410000 */
[-C--:B------:R-:W-:Y:S01]  /*5440*/  FSEL R10, R10, R0.reuse, P3 ;  /* 0x000000000a0a7208 */ /* 0x080fe20001800000 */
[----:B------:R-:W-:Y:S01]  /*5450*/  FMUL.FTZ R14, R219, R11 ;  /* 0x0000000bdb0e7220 */ /* 0x000fe20000410000 */
[----:B------:R-:W-:Y:S01]  /*5460*/  FSEL R6, R6, R0, P4 ;  /* 0x0000000006067208 */ /* 0x000fe20002000000 */
[----:B------:R-:W-:Y:S01]  /*5470*/  FADD.FTZ R4, -R0, R30 ;  /* 0x0000001e00047221 */ /* 0x000fe20000010100 */
[----:B------:R-:W-:Y:S01]  /*5480*/  FSETP.GE.FTZ.AND P2, PT, R190, RZ, PT ;  /* 0x000000ffbe00720b */ /* 0x000fe20003f56000 */
[----:B------:R-:W-:Y:S01]  /*5490*/  FMUL.FTZ R15, R222, R10 ;  /* 0x0000000ade0f7220 */ /* 0x000fe20000410000 */
[----:B------:R-:W-:Y:S01]  /*54a0*/  FSETP.GE.FTZ.AND P5, PT, R202, RZ, PT ;  /* 0x000000ffca00720b */ /* 0x000fe20003fb6000 */
[----:B------:R-:W-:Y:S01]  /*54b0*/  FMUL.FTZ R11, R201, R6 ;  /* 0x00000006c90b7220 */ /* 0x000fe20000410000 */
[----:B------:R-:W-:Y:S02]  /*54c0*/  F2FP.BF16.F32.PACK_AB R6, R17, R18 ;  /* 0x000000121106723e */ /* 0x000fe400000010ff */
[----:B-1----:R-:W-:Y:S02]  /*54d0*/  F2FP.BF16.F32.PACK_AB R5, R14, R15 ;  /* 0x0000000f0e05723e */ /* 0x002fe400000010ff */
[----:B------:R-:W-:Y:S01]  /*54e0*/  FSEL R10, R26, R0, P5 ;  /* 0x000000001a0a7208 */ /* 0x000fe20002800000 */
[----:B------:R-:W-:Y:S01]  /*54f0*/  STS [R229+0x1d400], R6 ;  /* 0x01d40006e5007388 */ /* 0x000fe20000000800 */
[----:B------:R-:W-:Y:S02]  /*5500*/  FSETP.GE.FTZ.AND P3, PT, R191, RZ, PT ;  /* 0x000000ffbf00720b */ /* 0x000fe40003f76000 */
[----:B------:R-:W-:Y:S02]  /*5510*/  F2FP.BF16.F32.PACK_AB R8, R8, R24 ;  /* 0x000000180808723e */ /* 0x000fe400000010ff */
[----:B------:R-:W-:Y:S01]  /*5520*/  STS [R236+0x1d000], R9 ;  /* 0x01d00009ec007388 */ /* 0x000fe20000000800 */
[----:B------:R-:W-:Y:S01]  /*5530*/  FSEL R4, R4, R0, P3 ;  /* 0x0000000004047208 */ /* 0x000fe20001800000 */
[----:B------:R-:W-:Y:S01]  /*5540*/  @P2 FADD.FTZ R0, -R0, R31 ;  /* 0x0000001f00002221 */ /* 0x000fe20000010100 */
[----:B------:R-:W-:Y:S02]  /*5550*/  FMUL.FTZ R13, R202, R10 ;  /* 0x0000000aca0d7220 */ /* 0x000fe40000410000 */
[----:B------:R-:W-:Y:S01]  /*5560*/  STS [R236+0x1d400], R5 ;  /* 0x01d40005ec007388 */ /* 0x000fe20000000800 */
[----:B------:R-:W-:Y:S01]  /*5570*/  F2FP.BF16.F32.PACK_AB R7, R7, R28 ;  /* 0x0000001c0707723e */ /* 0x000fe200000010ff */
[----:B------:R-:W-:Y:S01]  /*5580*/  FMUL.FTZ R10, R191, R4 ;  /* 0x00000004bf0a7220 */ /* 0x000fe20000410000 */
[----:B------:R-:W-:Y:S02]  /*5590*/  FMUL.FTZ R0, R190, R0 ;  /* 0x00000000be007220 */ /* 0x000fe40000410000 */
[----:B------:R-:W-:Y:S01]  /*55a0*/  STS [R234+0x1c000], R21 ;  /* 0x01c00015ea007388 */ /* 0x000fe20000000800 */
[----:B------:R-:W-:Y:S04]  /*55b0*/  F2FP.BF16.F32.PACK_AB R4, R11, R13 ;  /* 0x0000000d0b04723e */ /* 0x000fe800000010ff */
[----:B------:R-:W-:Y:S01]  /*55c0*/  STS [R234+0x1c400], R16 ;  /* 0x01c40010ea007388 */ /* 0x000fe20000000800 */
[----:B------:R-:W-:Y:S04]  /*55d0*/  F2FP.BF16.F32.PACK_AB R0, R0, R10 ;  /* 0x0000000a0000723e */ /* 0x000fe800000010ff */
[----:B------:R-:W-:Y:S05]  /*55e0*/  STS [R235+0x1c000], R20 ;  /* 0x01c00014eb007388 */ /* 0x000fea0000000800 */
[----:B------:R-:W-:Y:S05]  /*55f0*/  STS [R235+0x1c400], R12 ;  /* 0x01c4000ceb007388 */ /* 0x000fea0000000800 */
[----:B------:R-:W-:Y:S05]  /*5600*/  STS [R234+0x1d000], R8 ;  /* 0x01d00008ea007388 */ /* 0x000fea0000000800 */
[----:B------:R-:W-:Y:S05]  /*5610*/  STS [R234+0x1d400], R4 ;  /* 0x01d40004ea007388 */ /* 0x000fea0000000800 */
[----:B------:R-:W-:Y:S05]  /*5620*/  STS [R235+0x1d000], R7 ;  /* 0x01d00007eb007388 */ /* 0x000fea0000000800 */
[----:B------:R1:W-:Y:S01]  /*5630*/  STS [R235+0x1d400], R0 ;  /* 0x01d40000eb007388 */ /* 0x0003e20000000800 */
[----:B------:R-:W-:Y:S01]  /*5640*/  BAR.SYNC.DEFER_BLOCKING 0x0 ;  /* 0x0000000000007b1d */ /* 0x000fe20000010000 */
[----:B-1----:R-:W-:Y:S05]  /*5650*/  IMAD.U32 R0, R205, -0x40, RZ ;  /* 0xffffffc0cd007824 */ /* 0x002fea00078e00ff */
[----:B------:R-:W-:Y:S01]  /*5660*/  LDSM.16.MT88.4 R4, [R209+0x20000] ;  /* 0x02000000d104783b */ /* 0x000fe20000004200 */
[C---:B------:R-:W-:Y:S04]  /*5670*/  LEA R220, P2, R0.reuse, R220, 0x2 ;  /* 0x000000dc00dc7211 */ /* 0x040fe800078410ff */
[----:B------:R-:W1:Y:S01]  /*5680*/  LDSM.16.MT88.4 R8, [R172+0x8000] ;  /* 0x00800000ac08783b */ /* 0x000e620000004200 */
[----:B------:R-:W-:Y:S04]  /*5690*/  LEA.HI.X.SX32 R221, R0, R221, 0x2, P2 ;  /* 0x000000dd00dd7211 */ /* 0x000fe800010f16ff */
[----:B------:R-:W2:Y:S05]  /*56a0*/  LDSM.16.MT88.4 R12, [R209+0x22000] ;  /* 0x02200000d10c783b */ /* 0x000eaa0000004200 */
[----:B------:R-:W3:Y:S05]  /*56b0*/  LDSM.16.MT88.4 R16, [R176] ;  /* 0x00000000b010783b */ /* 0x000eea0000004200 */
        /* <DEDUP_REMOVED lines=88> */
[----:B------:R-:W1:Y:S01]  /*5c40*/  LDC R7, c[0x0][0x420] ;  /* 0x00010800ff077b82 */ /* 0x000e620000000800 */
[----:B------:R-:W-:Y:S05]  /*5c50*/  IMAD.SHL.U32 R0, R247, 0x40, RZ ;  /* 0x00000040f7007824 */ /* 0x000fea00078e00ff */
[----:B------:R-:W-:Y:S02]  /*5c60*/  LOP3.LUT R0, R0, 0x1c0, RZ, 0xc0, !PT ;  /* 0x000001c000007812 */ /* 0x000fe400078ec0ff */
[----:B------:R-:W2:Y:S02]  /*5c70*/  LDC R8, c[0x0][0x424] ;  /* 0x00010900ff087b82 */ /* 0x000ea40000000800 */
[----:B------:R-:W-:Y:S02]  /*5c80*/  LOP3.LUT R4, R0, 0x38, R248, 0xf8, !PT ;  /* 0x0000003800047812 */ /* 0x000fe400078ef8f8 */
[----:B------:R-:W-:Y:S04]  /*5c90*/  SHF.R.U32.HI R0, RZ, 0x3, R0 ;  /* 0x00000003ff007819 */ /* 0x000fe80000011600 */
[----:B------:R-:W-:Y:S01]  /*5ca0*/  LOP3.LUT R4, R4, R0, RZ, 0x3c, !PT ;  /* 0x0000000004047212 */ /* 0x000fe200078e3cff */
[----:B-1----:R-:W-:Y:S05]  /*5cb0*/  IMAD.U32 R5, R7, -0x40, RZ ;  /* 0xffffffc007057824 */ /* 0x002fea00078e00ff */
[C---:B------:R-:W-:Y:S04]  /*5cc0*/  LEA R6, P2, R5.reuse, R230, 0x1 ;  /* 0x000000e605067211 */ /* 0x040fe800078408ff */
[----:B------:R-:W-:Y:S01]  /*5cd0*/  LEA.HI.X.SX32 R0, R5, R231, 0x1, P2 ;  /* 0x000000e705007211 */ /* 0x000fe200010f0eff */
[----:B------:R-:W-:Y:S02]  /*5ce0*/  IMAD R5, R246, 0x200, R4 ;  /* 0x00000200f6057824 */ /* 0x000fe400078e0204 */
[----:B------:R-:W-:Y:S02]  /*5cf0*/  IMAD.MOV.U32 R230, RZ, RZ, R6 ;  /* 0x000000ffffe67224 */ /* 0x000fe400078e0006 */
        /* <DEDUP_REMOVED lines=12> */
.L_x_792:
[----:B-1----:R-:W-:Y:S01]  /*5dc0*/  LEA R0, R216, UR5, 0x1 ;  /* 0x00000005d8007c11 */ /* 0x002fe2000f8e08ff */
[----:B------:R-:W-:Y:S01]  /*5dd0*/  LDSM.16.MT88.4 R16, [R208] ;  /* 0x00000000d010783b */ /* 0x000fe20000004200 */
[----:B------:R-:W-:Y:S01]  /*5de0*/  IMAD.MOV.U32 R206, RZ, RZ, 0x4 ;  /* 0x00000004ffce7424 */ /* 0x000fe200078e00ff */
[----:B------:R-:W-:Y:S02]  /*5df0*/  ULOP3.LUT UR11, UR12, 0x1, URZ, 0xc0, !UPT ;  /* 0x000000010c0b7892 */ /* 0x000fe4000f8ec03f */
[----:B------:R-:W1:Y:S01]  /*5e00*/  LDSM.16.M88.4 R32, [R0+0x1c000] ;  /* 0x01c000000020783b */ /* 0x000e620000000200 */
[----:B------:R-:W-:Y:S02]  /*5e10*/  UISETP.GT.AND UP2, UPT, UR12, UR6, UPT ;  /* 0x000000060c00728c */ /* 0x000fe4000bf44270 */
[----:B------:R-:W-:Y:S01]  /*5e20*/  UISETP.NE.U32.AND UP0, UPT, UR11, 0x1, UPT ;  /* 0x000000010b00788c */ /* 0x000fe2000bf05070 */
[----:B------:R-:W2:Y:S01]  /*5e30*/  LDSM.16.M88.4 R28, [R0+0x1d000] ;  /* 0x01d00000001c783b */ /* 0x000ea20000000200 */
[----:B------:R-:W-:Y:S02]  /*5e40*/  @UP3 UIADD3 UR13, UP1, UR46, -0x100, URZ ;  /* 0xffffff002e0d3890 */ /* 0x000fe4000ff3e03f */
[----:B------:R-:W-:Y:S01]  /*5e50*/  UIADD3 UR12, UR12, -0x1, URZ ;  /* 0xffffffff0c0c7890 */ /* 0x000fe2000fffe03f */
[----:B------:R-:W3:Y:S01]  /*5e60*/  LDSM.16.MT88.4 R164, [R208+0x4000] ;  /* 0x00400000d0a4783b */ /* 0x000ee20000004200 */
[----:B------:R-:W-:Y:S03]  /*5e70*/  @UP3 UIADD3.X UR11, UR47, -0x1, URZ, UP1, !UPT ;  /* 0xffffffff2f0b3890 */ /* 0x000fe60008ffe43f */
        /* <DEDUP_REMOVED lines=43> */
[-C--:B------:R-:W-:Y:S05]  /*6130*/  HMMA.16816.F32.BF16 R12, R196, R178.reuse, R12 ;  /* 0x000000b2c40c723c */ /* 0x080fea000004180c */
[C---:B-1----:R-:W-:Y:S01]  /*6140*/  IMAD R0, R205.reuse, 0x18, RZ ;  /* 0x00000018cd007824 */ /* 0x042fe200078e02ff */
[C---:B------:R-:W-:Y:S01]  /*6150*/  HMMA.16816.F32.BF16 R16, R172.reuse, R178, R16 ;  /* 0x000000b2ac10723c */ /* 0x040fe20000041810 */
[----:B------:R-:W1:Y:S04]  /*6160*/  LDSM.16.M88.4 R176, [R200+0x1e000] ;  /* 0x01e00000c8b0783b */ /* 0x000e680000000200 */
[----:B------:R-:W2:Y:S01]  /*6170*/  LDSM.16.M88.4 R200, [R200+0x1f000] ;  /* 0x01f00000c8c8783b */ /* 0x000ea20000000200 */
        /* <DEDUP_REMOVED lines=20> */
[C---:B--2---:R-:W-:Y:S06]  /*62c0*/  HMMA.16816.F32.BF16 R8, R200.reuse, R184, R8 ;  /* 0x000000b8c808723c */ /* 0x044fec0000041808 */
[-C--:B------:R-:W-:Y:S06]  /*62d0*/  HMMA.16816.F32.BF16 R12, R200, R186.reuse, R12 ;  /* 0x000000bac80c723c */ /* 0x080fec000004180c */
[C---:B------:R-:W-:Y:S01]  /*62e0*/  HMMA.16816.F32.BF16 R16, R176.reuse, R186, R16 ;  /* 0x000000bab010723c */ /* 0x040fe20000041810 */
[----:B------:R1:W2:Y:S05]  /*62f0*/  LDSM.16.M88.4 R184, [R2+0x1f000] ;  /* 0x01f0000002b8783b */ /* 0x0002aa0000000200 */
[-C--:B---3--:R-:W-:Y:S06]  /*6300*/  HMMA.16816.F32.BF16 R20, R176, R196.reuse, R20 ;  /* 0x000000c4b014723c */ /* 0x088fec0000041814 */
[C---:B------:R-:W-:Y:S06]  /*6310*/  HMMA.16816.F32.BF16 R24, R200.reuse, R196, R24 ;  /* 0x000000c4c818723c */ /* 0x040fec0000041818 */
[-C--:B------:R-:W-:Y:S01]  /*6320*/  HMMA.16816.F32.BF16 R28, R200, R198.reuse, R28 ;  /* 0x000000c6c81c723c */ /* 0x080fe2000004181c */
[----:B------:R-:W3:Y:S05]  /*6330*/  LDSM.16.MT88.4 R200, [R208+0x7800] ;  /* 0x00780000d0c8783b */ /* 0x000eea0000004200 */
[----:B------:R-:W-:Y:S05]  /*6340*/  HMMA.16816.F32.BF16 R32, R176, R198, R32 ;  /* 0x000000c6b020723c */ /* 0x000fea0000041820 */
[----:B-1----:R-:W-:Y:S01]  /*6350*/  @P0 VIADD R2, R238, 0xffffffc0 ;  /* 0xffffffc0ee020836 */ /* 0x002fe20000000000 */
[-C--:B------:R-:W-:Y:S05]  /*6360*/  HMMA.16816.F32.BF16 R4, R168, R172.reuse, R4 ;  /* 0x000000aca804723c */ /* 0x080fea0000041804 */
[----:B------:R-:W-:Y:S01]  /*6370*/  IMAD.IADD R176, R204, 0x1, R210 ;  /* 0x00000001ccb07824 */ /* 0x000fe200078e02d2 */
[C---:B----4-:R-:W-:Y:S05]  /*6380*/  HMMA.16816.F32.BF16 R8, R188.reuse, R172, R8 ;  /* 0x000000acbc08723c */ /* 0x050fea0000041808 */
[----:B------:R-:W-:Y:S01]  /*6390*/  @P0 IMAD.WIDE R2, R2, R206, UR46 ;  /* 0x0000002e02020e25 */ /* 0x000fe2000f8e02ce */
[-C--:B------:R-:W-:Y:S01]  /*63a0*/  HMMA.16816.F32.BF16 R12, R188, R174.reuse, R12 ;  /* 0x000000aebc0c723c */ /* 0x080fe2000004180c */
[----:B------:R-:W-:Y:S01]  /*63b0*/  @UP3 UMOV UR46, UR13 ;  /* 0x0000000d002e3c82 */ /* 0x000fe20008000000 */
[----:B------:R-:W-:Y:S02]  /*63c0*/  @UP3 UMOV UR47, UR11 ;  /* 0x0000000b002f3c82 */ /* 0x000fe40008000000 */
[----:B------:R-:W5:Y:S02]  /*63d0*/  @P0 LDG.E R242, desc[UR34][R2.64] ;  /* 0x0000002202f20981 */ /* 0x000f64000c1e1900 */
[C---:B------:R-:W-:Y:S02]  /*63e0*/  HMMA.16816.F32.BF16 R16, R168.reuse, R174, R16 ;  /* 0x000000aea810723c */ /* 0x040fe40000041810 */
[----:B------:R-:W-:Y:S04]  /*63f0*/  LDSM.16.MT88.4 R172, [R210+0x3800] ;  /* 0x00380000d2ac783b */ /* 0x000fe80000004200 */
[-C--:B------:R-:W-:Y:S01]  /*6400*/  HMMA.16816.F32.BF16 R20, R168, R192.reuse, R20 ;  /* 0x000000c0a814723c */ /* 0x080fe20000041814 */
[----:B------:R-:W5:Y:S04]  /*6410*/  @P0 LDG.E R241, desc[UR34][R2.64+0x20] ;  /* 0x0000202202f10981 */ /* 0x000f68000c1e1900 */
[----:B------:R-:W5:Y:S01]  /*6420*/  @P0 LDG.E R240, desc[UR34][R2.64+0x80] ;  /* 0x0000802202f00981 */ /* 0x000f62000c1e1900 */
[C---:B------:R-:W-:Y:S03]  /*6430*/  HMMA.16816.F32.BF16 R24, R188.reuse, R192, R24 ;  /* 0x000000c0bc18723c */ /* 0x040fe60000041818 */
[----:B------:R1:W5:Y:S03]  /*6440*/  @P0 LDG.E R239, desc[UR34][R2.64+0xa0] ;  /* 0x0000a02202ef0981 */ /* 0x000366000c1e1900 */
[-C--:B------:R-:W-:Y:S06]  /*6450*/  HMMA.16816.F32.BF16 R28, R188, R194.reuse, R28 ;  /* 0x000000c2bc1c723c */ /* 0x080fec000004181c */
[----:B------:R-:W-:Y:S06]  /*6460*/  HMMA.16816.F32.BF16 R32, R168, R194, R32 ;  /* 0x000000c2a820723c */ /* 0x000fec0000041820 */
[-C--:B------:R-:W-:Y:S05]  /*6470*/  HMMA.16816.F32.BF16 R4, R164, R180.reuse, R4 ;  /* 0x000000b4a404723c */ /* 0x080fea0000041804 */
[----:B------:R-:W-:Y:S01]  /*6480*/  IMAD.SHL.U32 R169, R205, 0x8, RZ ;  /* 0x00000008cda97824 */ /* 0x000fe200078e00ff */
[C---:B--2---:R-:W-:Y:S05]  /*6490*/  HMMA.16816.F32.BF16 R8, R184.reuse, R180, R8 ;  /* 0x000000b4b808723c */ /* 0x044fea0000041808 */
[CC--:B-1----:R-:W-:Y:S01]  /*64a0*/  LEA R2, P0, R169.reuse, R220.reuse, 0x2 ;  /* 0x000000dca9027211 */ /* 0x0c2fe200078010ff */
[-C--:B------:R-:W-:Y:S05]  /*64b0*/  HMMA.16816.F32.BF16 R12, R184, R182.reuse, R12 ;  /* 0x000000b6b80c723c */ /* 0x080fea000004180c */
[-C--:B------:R-:W-:Y:S01]  /*64c0*/  LEA.HI.X.SX32 R3, R169, R221.reuse, 0x2, P0 ;  /* 0x000000dda9037211 */ /* 0x080fe200000f16ff */
[C---:B------:R-:W-:Y:S05]  /*64d0*/  HMMA.16816.F32.BF16 R16, R164.reuse, R182, R16 ;  /* 0x000000b6a410723c */ /* 0x040fea0000041810 */
[----:B------:R1:W-:Y:S01]  /*64e0*/  REDG.E.ADD.F32.FTZ.RN.STRONG.GPU desc[UR34][R220.64], R4 ;  /* 0x00000004dc0079a6 */ /* 0x0003e2000c10f3a2 */
[-C--:B---3--:R-:W-:Y:S03]  /*64f0*/  HMMA.16816.F32.BF16 R20, R164, R200.reuse, R20 ;  /* 0x000000c8a414723c */ /* 0x088fe60000041814 */
[----:B------:R2:W-:Y:S02]  /*6500*/  REDG.E.ADD.F32.FTZ.RN.STRONG.GPU desc[UR34][R2.64], R5 ;  /* 0x00000005020079a6 */ /* 0x0005e4000c10f3a2 */
[C---:B------:R-:W-:Y:S01]  /*6510*/  IMAD.SHL.U32 R168, R205.reuse, 0x10, RZ ;  /* 0x00000010cda87824 */ /* 0x040fe200078e00ff */
[C---:B------:R-:W-:Y:S05]  /*6520*/  HMMA.16816.F32.BF16 R24, R184.reuse, R200, R24 ;  /* 0x000000c8b818723c */ /* 0x040fea0000041818 */
[C---:B------:R-:W-:Y:S01]  /*6530*/  IMAD R170, R205.reuse, 0x28, RZ ;  /* 0x00000028cdaa7824 */ /* 0x040fe200078e02ff */
[-C--:B------:R-:W-:Y:S06]  /*6540*/  HMMA.16816.F32.BF16 R28, R184, R202.reuse, R28 ;  /* 0x000000cab81c723c */ /* 0x080fec000004181c */
[----:B------:R-:W-:Y:S07]  /*6550*/  HMMA.16816.F32.BF16 R32, R164, R202, R32 ;  /* 0x000000caa420723c */ /* 0x000fee0000041820 */
[-C--:B------:R-:W-:Y:S01]  /*6560*/  LEA R166, P2, R168, R220.reuse, 0x2 ;  /* 0x000000dca8a67211 */ /* 0x080fe200078410ff */
[C---:B------:R-:W-:Y:S03]  /*6570*/  IMAD.SHL.U32 R165, R205.reuse, 0x20, RZ ;  /* 0x00000020cda57824 */ /* 0x040fe600078e00ff */
[-C--:B-1----:R-:W-:Y:S02]  /*6580*/  LEA R4, P0, R0, R220.reuse, 0x2 ;  /* 0x000000dc00047211 */ /* 0x082fe400078010ff */
[-C--:B------:R-:W-:Y:S02]  /*6590*/  LEA.HI.X.SX32 R167, R168, R221.reuse, 0x2, P2 ;  /* 0x000000dda8a77211 */ /* 0x080fe400010f16ff */
[-C--:B--2---:R-:W-:Y:S01]  /*65a0*/  LEA.HI.X.SX32 R5, R0, R221.reuse, 0x2, P0 ;  /* 0x000000dd00057211 */ /* 0x084fe200000f16ff */
[----:B------:R-:W-:Y:S01]  /*65b0*/  IMAD R0, R205, 0x30, RZ ;  /* 0x00000030cd007824 */ /* 0x000fe200078e02ff */
[-C--:B------:R-:W-:Y:S01]  /*65c0*/  LEA R164, P2, R165, R220.reuse, 0x2 ;  /* 0x000000dca5a47211 */ /* 0x080fe200078410ff */
[----:B------:R1:W-:Y:S01]  /*65d0*/  REDG.E.ADD.F32.FTZ.RN.STRONG.GPU desc[UR34][R166.64], R6 ;  /* 0x00000006a60079a6 */ /* 0x0003e2000c10f3a2 */
[----:B------:R-:W-:Y:S02]  /*65e0*/  IMAD R205, R205, 0x38, RZ ;  /* 0x00000038cdcd7824 */ /* 0x000fe400078e02ff */
[-C--:B------:R-:W-:Y:S01]  /*65f0*/  LEA.HI.X.SX32 R165, R165, R221.reuse, 0x2, P2 ;  /* 0x000000dda5a57211 */ /* 0x080fe200010f16ff */
[----:B------:R2:W-:Y:S04]  /*6600*/  REDG.E.ADD.F32.FTZ.RN.STRONG.GPU desc[UR34][R4.64], R7 ;  /* 0x00000007040079a6 */ /* 0x0005e8000c10f3a2 */
[----:B------:R3:W-:Y:S01]  /*6610*/  REDG.E.ADD.F32.FTZ.RN.STRONG.GPU desc[UR34][R164.64], R8 ;  /* 0x00000008a40079a6 */ /* 0x0007e2000c10f3a2 */
[CC--:B-1----:R-:W-:Y:S04]  /*6620*/  LEA R6, P0, R170.reuse, R220.reuse, 0x2 ;  /* 0x000000dcaa067211 */ /* 0x0c2fe800078010ff */
[-C--:B--2---:R-:W-:Y:S02]  /*6630*/  LEA.HI.X.SX32 R7, R170, R221.reuse, 0x2, P0 ;  /* 0x000000ddaa077211 */ /* 0x084fe400000f16ff */
[CC--:B------:R-:W-:Y:S02]  /*6640*/  LEA R4, P2, R0.reuse, R220.reuse, 0x2 ;  /* 0x000000dc00047211 */ /* 0x0c0fe400078410ff */
[CC--:B---3--:R-:W-:Y:S01]  /*6650*/  LEA R8, P0, R205.reuse, R220.reuse, 0x2 ;  /* 0x000000dccd087211 */ /* 0x0c8fe200078010ff */
[----:B------:R1:W-:Y:S01]  /*6660*/  REDG.E.ADD.F32.FTZ.RN.STRONG.GPU desc[UR34][R6.64], R9 ;  /* 0x00000009060079a6 */ /* 0x0003e2000c10f3a2 */
[-C--:B------:R-:W-:Y:S05]  /*6670*/  LEA.HI.X.SX32 R5, R0, R221.reuse, 0x2, P2 ;  /* 0x000000dd00057211 */ /* 0x080fea00010f16ff */
        /* <DEDUP_REMOVED lines=178> */
.L_x_790:
        /* <DEDUP_REMOVED lines=125> */
[----:B------:R-:W-:Y:S01]  /*7970*/  F2FP.BF16.F32.PACK_AB R160, R161, R160 ;  /* 0x000000a0a1a0723e */ /* 0x000fe200000010ff */
[----:B------:R-:W-:Y:S01]  /*7980*/  ULDC.64 UR8, c[0x0][0x450] ;  /* 0x0001140000087ab9 */ /* 0x000fe20000000a00 */
[----:B------:R-:W-:Y:S01]  /*7990*/  F2FP.BF16.F32.PACK_AB R162, R163, R162 ;  /* 0x000000a2a3a2723e */ /* 0x000fe200000010ff */
[----:B------:R-:W-:Y:S01]  /*79a0*/  ULDC.64 UR10, c[0x0][0x3f0] ;  /* 0x0000fc00000a7ab9 */ /* 0x000fe20000000a00 */
[----:B------:R-:W-:-:S02]  /*79b0*/  F2FP.BF16.F32.PACK_AB R152, R153, R152 ;  /* 0x000000989998723e */ /* 0x000fc400000010ff */
[----:B------:R-:W-:Y:S02]  /*79c0*/  F2FP.BF16.F32.PACK_AB R154, R155, R154 ;  /* 0x0000009a9b9a723e */ /* 0x000fe400000010ff */
[----:B------:R-:W-:Y:S02]  /*79d0*/  F2FP.BF16.F32.PACK_AB R156, R157, R156 ;  /* 0x0000009c9d9c723e */ /* 0x000fe400000010ff */
        /* <DEDUP_REMOVED lines=8> */
[----:B------:R-:W-:Y:S01]  /*7a60*/  FMUL.FTZ R26, R67, UR7 ;  /* 0x00000007431a7c20 */ /* 0x000fe20008410000 */
[----:B------:R-:W-:-:S02]  /*7a70*/  F2FP.BF16.F32.PACK_AB R8, R8, R169 ;  /* 0x000000a90808723e */ /* 0x000fc400000010ff */
[----:B------:R-:W-:Y:S02]  /*7a80*/  F2FP.BF16.F32.PACK_AB R34, R34, R168 ;  /* 0x000000a82222723e */ /* 0x000fe400000010ff */
        /* <DEDUP_REMOVED lines=60> */
[----:B------:R-:W-:-:S04]  /*7e50*/  SHF.L.U32 R0, R247, 0x6, RZ ;  /* 0x00000006f7007819 */ /* 0x000fc800000006ff */
[----:B------:R-:W-:Y:S01]  /*7e60*/  LOP3.LUT R0, R0, 0x1c0, RZ, 0xc0, !PT ;  /* 0x000001c000007812 */ /* 0x000fe200078ec0ff */
[----:B------:R-:W-:Y:S01]  /*7e70*/  UIMAD UR6, UR4, UR8, URZ ;  /* 0x00000008040672a4 */ /* 0x000fe2000f8e023f */
[--C-:B------:R-:W-:Y:S02]  /*7e80*/  SHF.R.S32.HI R3, RZ, 0x1f, R248.reuse ;  /* 0x0000001fff037819 */ /* 0x100fe400000114f8 */
[----:B------:R-:W-:Y:S02]  /*7e90*/  LOP3.LUT R62, R0, 0x38, R248, 0xf8, !PT ;  /* 0x00000038003e7812 */ /* 0x000fe400078ef8f8 */
[----:B------:R-:W-:Y:S02]  /*7ea0*/  MOV R4, UR8 ;  /* 0x0000000800047c02 */ /* 0x000fe40008000f00 */
[----:B------:R-:W-:Y:S02]  /*7eb0*/  MOV R2, R248 ;  /* 0x000000f800027202 */ /* 0x000fe40000000f00 */
[----:B------:R-:W-:Y:S01]  /*7ec0*/  SHF.R.U32.HI R0, RZ, 0x3, R0 ;  /* 0x00000003ff007819 */ /* 0x000fe20000011600 */
[----:B------:R-:W-:Y:S01]  /*7ed0*/  UIMAD UR6, UR23, UR9, UR6 ;  /* 0x00000009170672a4 */ /* 0x000fe2000f8e0206 */
        /* <DEDUP_REMOVED lines=35> */
[----:B------:R-:W-:Y:S04]  /*8110*/  STS [R250+0xa400], R34 ;  /* 0x00a40022fa007388 */ /* 0x000fe80000000800 */
[----:B------:R-:W-:Y:S04]  /*8120*/  STS [R173+0xa000], R33 ;  /* 0x00a00021ad007388 */ /* 0x000fe80000000800 */
[----:B------:R-:W-:Y:S04]  /*8130*/  STS [R173+0xa400], R32 ;  /* 0x00a40020ad007388 */ /* 0x000fe80000000800 */
[----:B------:R-:W-:Y:S04]  /*8140*/  STS [R252+0x8000], R31 ;  /* 0x0080001ffc007388 */ /* 0x000fe80000000800 */
[----:B------:R-:W-:Y:S01]  /*8150*/  STS [R252+0x8400], R30 ;  /* 0x0084001efc007388 */ /* 0x000fe20000000800 */
[----:B-1----:R-:W1:Y:S03]  /*8160*/  LDC.64 R6, c[0x0][0x438] ;  /* 0x00010e00ff067b82 */ /* 0x002e660000000a00 */
[----:B------:R-:W-:Y:S04]  /*8170*/  STS [R172+0x8000], R27 ;  /* 0x0080001bac007388 */ /* 0x000fe80000000800 */
[----:B------:R-:W-:Y:S01]  /*8180*/  STS [R174+0x8000], R26 ;  /* 0x0080001aae007388 */ /* 0x000fe20000000800 */
[----:B--2---:R-:W2:Y:S03]  /*8190*/  LDC.64 R8, c[0x0][0x468] ;  /* 0x00011a00ff087b82 */ /* 0x004ea60000000a00 */
        /* <DEDUP_REMOVED lines=19> */
[----:B------:R-:W-:Y:S01]  /*82d0*/  STS [R172+0xe400], R36 ;  /* 0x00e40024ac007388 */ /* 0x000fe20000000800 */
[----:B------:R-:W-:Y:S01]  /*82e0*/  LOP3.LUT R0, R62, R0, RZ, 0x3c, !PT ;  /* 0x000000003e007212 */ /* 0x000fe200078e3cff */
[----:B------:R-:W-:-:S03]  /*82f0*/  IMAD.WIDE.U32 R4, R4, UR23, R2 ;  /* 0x0000001704047c25 */ /* 0x000fc6000f8e0002 */
[----:B------:R-:W-:Y:S01]  /*8300*/  LEA R0, R246, R0, 0x9 ;  /* 0x00000000f6007211 */ /* 0x000fe200078e48ff */
[----:B-1----:R-:W-:Y:S01]  /*8310*/  IMAD R10, R6, UR19, RZ ;  /* 0x00000013060a7c24 */ /* 0x002fe2000f8e02ff */
[----:B------:R-:W-:Y:S01]  /*8320*/  IADD3 R5, R5, UR6, RZ ;  /* 0x0000000605057c10 */ /* 0x000fe2000fffe0ff */
[----:B------:R-:W-:Y:S01]  /*8330*/  ULDC.64 UR6, c[0x0][0x458] ;  /* 0x0001160000067ab9 */ /* 0x000fe20000000a00 */
[----:B------:R-:W-:Y:S01]  /*8340*/  LEA R0, R0, UR5, 0x1 ;  /* 0x0000000500007c11 */ /* 0x000fe2000f8e08ff */
[----:B------:R-:W-:Y:S01]  /*8350*/  BAR.SYNC.DEFER_BLOCKING 0x0 ;  /* 0x0000000000007b1d */ /* 0x000fe20000010000 */
[----:B------:R-:W-:Y:S02]  /*8360*/  IMAD R7, R7, UR14, R10 ;  /* 0x0000000e07077c24 */ /* 0x000fe4000f8e020a */
[----:B------:R-:W-:-:S05]  /*8370*/  IMAD.WIDE.U32 R4, R6, UR14, R4 ;  /* 0x0000000e06047c25 */ /* 0x000fca000f8e0004 */
[----:B---3--:R-:W1:Y:S01]  /*8380*/  LDC.64 R12, c[0x0][0x440] ;  /* 0x00011000ff0c7b82 */ /* 0x008e620000000a00 */
[----:B------:R-:W-:Y:S01]  /*8390*/  IADD3 R5, R5, R7, RZ ;  /* 0x0000000705057210 */ /* 0x000fe20007ffe0ff */
[C---:B--2---:R-:W-:Y:S01]  /*83a0*/  IMAD R6, R8.reuse, UR20, RZ ;  /* 0x0000001408067c24 */ /* 0x044fe2000f8e02ff */
[----:B------:R-:W-:Y:S01]  /*83b0*/  SHF.R.S32.HI R14, RZ, 0x1f, R247 ;  /* 0x0000001fff0e7819 */ /* 0x000fe200000114f7 */
[----:B------:R-:W-:Y:S01]  /*83c0*/  IMAD.WIDE.U32 R4, R8, UR15, R4 ;  /* 0x0000000f08047c25 */ /* 0x000fe2000f8e0004 */
[----:B------:R-:W-:-:S03]  /*83d0*/  MOV R8, UR6 ;  /* 0x0000000600087c02 */ /* 0x000fc60008000f00 */
[----:B------:R-:W2:Y:S01]  /*83e0*/  LDC.64 R10, c[0x0][0x470] ;  /* 0x00011c00ff0a7b82 */ /* 0x000ea20000000a00 */
[----:B------:R-:W3:Y:S04]  /*83f0*/  LDS.128 R16, [R0+0xc000] ;  /* 0x00c0000000107984 */ /* 0x000ee80000000c00 */
[----:B------:R-:W4:Y:S01]  /*8400*/  LDS.128 R20, [R0+0x10000] ;  /* 0x0100000000147984 */ /* 0x000f220000000c00 */
[----:B------:R-:W-:Y:S01]  /*8410*/  IMAD R6, R9, UR15, R6 ;  /* 0x0000000f09067c24 */ /* 0x000fe2000f8e0206 */
[----:B------:R-:W-:Y:S01]  /*8420*/  UIMAD UR4, UR4, UR6, URZ ;  /* 0x00000006040472a4 */ /* 0x000fe2000f8e023f */
[----:B------:R-:W-:Y:S01]  /*8430*/  IMAD.WIDE.U32 R8, R8, UR23, R2 ;  /* 0x0000001708087c25 */ /* 0x000fe2000f8e0002 */
[----:B------:R-:W4:Y:S02]  /*8440*/  LDS.128 R60, [R0+0xd000] ;  /* 0x00d00000003c7984 */ /* 0x000f240000000c00 */
[----:B------:R-:W-:Y:S01]  /*8450*/  IADD3 R5, R5, R6, RZ ;  /* 0x0000000605057210 */ /* 0x000fe20007ffe0ff */
[----:B------:R-:W-:Y:S01]  /*8460*/  IMAD R2, R14, UR8, RZ ;  /* 0x000000080e027c24 */ /* 0x000fe2000f8e02ff */
[----:B------:R-:W-:Y:S01]  /*8470*/  UIMAD UR23, UR23, UR7, UR4 ;  /* 0x00000007171772a4 */ /* 0x000fe2000f8e0204 */
[----:B------:R-:W4:Y:S02]  /*8480*/  LDS.128 R64, [R0+0x11000] ;  /* 0x0110000000407984 */ /* 0x000f240000000c00 */
[----:B------:R-:W-:-:S02]  /*8490*/  IMAD R2, R247, UR9, R2 ;  /* 0x00000009f7027c24 */ /* 0x000fc4000f8e0202 */
[----:B------:R-:W-:Y:S01]  /*84a0*/  IMAD.WIDE.U32 R6, R247, UR8, R4 ;  /* 0x00000008f7067c25 */ /* 0x000fe2000f8e0004 */
[----:B------:R-:W-:Y:S01]  /*84b0*/  IADD3 R5, R9, UR23, RZ ;  /* 0x0000001709057c10 */ /* 0x000fe2000fffe0ff */
[----:B------:R-:W4:Y:S01]  /*84c0*/  LDS.128 R56, [R0+0xe000] ;  /* 0x00e0000000387984 */ /* 0x000f220000000c00 */
[----:B------:R-:W-:Y:S02]  /*84d0*/  MOV R4, R8 ;  /* 0x0000000800047202 */ /* 0x000fe40000000f00 */
[----:B------:R-:W-:Y:S01]  /*84e0*/  IADD3 R3, R7, R2, RZ ;  /* 0x0000000207037210 */ /* 0x000fe20007ffe0ff */
[----:B-1----:R-:W-:Y:S01]  /*84f0*/  IMAD R7, R12, UR19, RZ ;  /* 0x000000130c077c24 */ /* 0x002fe2000f8e02ff */
[----:B------:R-:W-:Y:S01]  /*8500*/  LEA R2, P0, R6, UR10, 0x1 ;  /* 0x0000000a06027c11 */ /* 0x000fe2000f8008ff */
[----:B------:R-:W-:Y:S01]  /*8510*/  IMAD.WIDE.U32 R4, R12, UR14, R4 ;  /* 0x0000000e0c047c25 */ /* 0x000fe2000f8e0004 */
[----:B------:R-:W1:Y:S02]  /*8520*/  LDS.128 R48, [R0+0x12000] ;  /* 0x0120000000307984 */ /* 0x000e640000000c00 */
[----:B------:R-:W-:Y:S01]  /*8530*/  LEA.HI.X R3, R6, UR11, R3, 0x1, P0 ;  /* 0x0000000b06037c11 */ /* 0x000fe200080f0c03 */
[----:B------:R-:W-:Y:S01]  /*8540*/  IMAD R6, R13, UR14, R7 ;  /* 0x0000000e0d067c24 */ /* 0x000fe2000f8e0207 */
[----:B------:R-:W1:Y:S04]  /*8550*/  LDS.128 R52, [R0+0xf000] ;  /* 0x00f0000000347984 */ /* 0x000e680000000c00 */
[----:B------:R-:W-:Y:S01]  /*8560*/  IADD3 R5, R5, R6, RZ ;  /* 0x0000000605057210 */ /* 0x000fe20007ffe0ff */
[----:B--2---:R-:W-:Y:S01]  /*8570*/  IMAD R6, R10, UR20, RZ ;  /* 0x000000140a067c24 */ /* 0x004fe2000f8e02ff */
[----:B------:R-:W2:Y:S01]  /*8580*/  LDS.128 R44, [R0+0x13000] ;  /* 0x01300000002c7984 */ /* 0x000ea20000000c00 */
[----:B------:R-:W-:-:S02]  /*8590*/  USHF.L.U32 UR4, UR8, 0x6, URZ ;  /* 0x0000000608047899 */ /* 0x000fc4000800063f */
[----:B------:R-:W-:Y:S01]  /*85a0*/  IMAD R11, R11, UR15, R6 ;  /* 0x0000000f0b0b7c24 */ /* 0x000fe2000f8e0206 */
[----:B------:R-:W2:Y:S01]  /*85b0*/  LDS.128 R40, [R0+0x14000] ;  /* 0x0140000000287984 */ /* 0x000ea20000000c00 */
[----:B------:R-:W-:-:S03]  /*85c0*/  IMAD R6, R14, UR6, RZ ;  /* 0x000000060e067c24 */ /* 0x000fc6000f8e02ff */
[----:B------:R-:W2:Y:S01]  /*85d0*/  LDS.128 R32, [R0+0x18000] ;  /* 0x0180000000207984 */ /* 0x000ea20000000c00 */
[----:B------:R-:W-:-:S03]  /*85e0*/  IMAD.WIDE.U32 R4, R10, UR15, R4 ;  /* 0x0000000f0a047c25 */ /* 0x000fc6000f8e0004 */
[----:B---3--:R-:W-:Y:S04]  /*85f0*/  STG.E.128 desc[UR34][R2.64], R16 ;  /* 0x0000001002007986 */ /* 0x008fe8000c101d22 */
[----:B------:R-:W3:Y:S04]  /*8600*/  LDS.128 R36, [R0+0x15000] ;  /* 0x0150000000247984 */ /* 0x000ee80000000c00 */
[----:B------:R-:W3:Y:S04]  /*8610*/  LDS.128 R28, [R0+0x19000] ;  /* 0x01900000001c7984 */ /* 0x000ee80000000c00 */
[----:B----4-:R4:W-:Y:S04]  /*8620*/  STG.E.128 desc[UR34][R2.64+0x80], R20 ;  /* 0x0000801402007986 */ /* 0x0109e8000c101d22 */
[----:B------:R-:W3:Y:S04]  /*8630*/  LDS.128 R24, [R0+0x16000] ;  /* 0x0160000000187984 */ /* 0x000ee80000000c00 */
[----:B------:R-:W3:Y:S04]  /*8640*/  LDS.128 R16, [R0+0x1a000] ;  /* 0x01a0000000107984 */ /* 0x000ee80000000c00 */
[----:B------:R-:W3:Y:S04]  /*8650*/  LDS.128 R20, [R0+0x17000] ;  /* 0x0170000000147984 */ /* 0x000ee80000000c00 */
[----:B------:R1:W3:Y:S01]  /*8660*/  LDS.128 R12, [R0+0x1b000] ;  /* 0x01b00000000c7984 */ /* 0x0002e20000000c00 */
[----:B------:R-:W-:Y:S01]  /*8670*/  USHF.L.U64.HI UR10, UR8, 0x6, UR9 ;  /* 0x00000006080a7899 */ /* 0x000fe20008010209 */
[----:B------:R-:W-:Y:S01]  /*8680*/  IADD3 R5, R5, R11, RZ ;  /* 0x0000000b05057210 */ /* 0x000fe20007ffe0ff */
[----:B------:R-:W-:Y:S01]  /*8690*/  USHF.L.U32 UR11, UR6, 0x6, URZ ;  /* 0x00000006060b7899 */ /* 0x000fe2000800063f */
[----:B------:R-:W-:Y:S01]  /*86a0*/  ULDC.64 UR8, c[0x0][0x3f8] ;  /* 0x0000fe0000087ab9 */ /* 0x000fe20000000a00 */
[----:B------:R-:W-:Y:S01]  /*86b0*/  IMAD.WIDE.U32 R4, R247, UR6, R4 ;  /* 0x00000006f7047c25 */ /* 0x000fe2000f8e0004 */
[----:B----4-:R-:W-:-:S04]  /*86c0*/  IADD3 R2, P0, R2, UR4, RZ ;  /* 0x0000000402027c10 */ /* 0x010fc8000ff1e0ff */
[----:B------:R-:W-:Y:S01]  /*86d0*/  IADD3.X R3, R3, UR10, RZ, P0, !PT ;  /* 0x0000000a03037c10 */ /* 0x000fe200087fe4ff */
[----:B-1----:R-:W-:Y:S01]  /*86e0*/  IMAD R0, R247, UR7, R6 ;  /* 0x00000007f7007c24 */ /* 0x002fe2000f8e0206 */
[----:B------:R-:W-:-:S04]  /*86f0*/  IADD3 R8, P0, R2, UR4, RZ ;  /* 0x0000000402087c10 */ /* 0x000fc8000ff1e0ff */
[----:B------:R-:W-:Y:S02]  /*8700*/  IADD3.X R9, R3, UR10, RZ, P0, !PT ;  /* 0x0000000a03097c10 */ /* 0x000fe400087fe4ff */
[----:B------:R-:W-:Y:S02]  /*8710*/  IADD3 R0, R5, R0, RZ ;  /* 0x0000000005007210 */ /* 0x000fe40007ffe0ff */
[----:B------:R-:W-:Y:S01]  /*8720*/  LEA R6, P0, R4, UR8, 0x1 ;  /* 0x0000000804067c11 */ /* 0x000fe2000f8008ff */
[----:B------:R-:W-:-:S03]  /*8730*/  USHF.L.U64.HI UR6, UR6, 0x6, UR7 ;  /* 0x0000000606067899 */ /* 0x000fc60008010207 */
[----:B------:R-:W-:Y:S02]  /*8740*/  LEA.HI.X R7, R4, UR9, R0, 0x1, P0 ;  /* 0x0000000904077c11 */ /* 0x000fe400080f0c00 */
[----:B------:R-:W-:Y:S01]  /*8750*/  IADD3 R4, P0, R6, UR11, RZ ;  /* 0x0000000b06047c10 */ /* 0x000fe2000ff1e0ff */
[----:B------:R-:W-:Y:S01]  /*8760*/  STG.E.128 desc[UR34][R2.64], R60 ;  /* 0x0000003c02007986 */ /* 0x000fe2000c101d22 */
[----:B------:R-:W-:Y:S02]  /*8770*/  IADD3 R10, P1, R8, UR4, RZ ;  /* 0x00000004080a7c10 */ /* 0x000fe4000ff3e0ff */
[----:B------:R-:W-:Y:S01]  /*8780*/  IADD3.X R5, R7, UR6, RZ, P0, !PT ;  /* 0x0000000607057c10 */ /* 0x000fe200087fe4ff */
[----:B------:R1:W-:Y:S01]  /*8790*/  STG.E.128 desc[UR34][R2.64+0x80], R64 ;  /* 0x0000804002007986 */ /* 0x0003e2000c101d22 */
[----:B------:R-:W-:-:S03]  /*87a0*/  IADD3.X R11, R9, UR10, RZ, P1, !PT ;  /* 0x0000000a090b7c10 */ /* 0x000fc60008ffe4ff */
[----:B------:R-:W-:Y:S04]  /*87b0*/  STG.E.128 desc[UR34][R8.64], R56 ;  /* 0x0000003808007986 */ /* 0x000fe8000c101d22 */
[----:B------:R4:W-:Y:S04]  /*87c0*/  STG.E.128 desc[UR34][R8.64+0x80], R48 ;  /* 0x0000803008007986 */ /* 0x0009e8000c101d22 */
[----:B------:R3:W-:Y:S04]  /*87d0*/  STG.E.128 desc[UR34][R10.64], R52 ;  /* 0x000000340a007986 */ /* 0x0007e8000c101d22 */
[----:B--2---:R2:W-:Y:S04]  /*87e0*/  STG.E.128 desc[UR34][R10.64+0x80], R44 ;  /* 0x0000802c0a007986 */ /* 0x0045e8000c101d22 */
[----:B------:R2:W-:Y:S01]  /*87f0*/  STG.E.128 desc[UR34][R6.64], R40 ;  /* 0x0000002806007986 */ /* 0x0005e2000c101d22 */
[----:B-1----:R-:W-:-:S04]  /*8800*/  IADD3 R2, P0, R4, UR11, RZ ;  /* 0x0000000b04027c10 */ /* 0x002fc8000ff1e0ff */
[----:B------:R-:W-:Y:S02]  /*8810*/  IADD3.X R3, R5, UR6, RZ, P0, !PT ;  /* 0x0000000605037c10 */ /* 0x000fe400087fe4ff */
[----:B----4-:R-:W-:Y:S01]  /*8820*/  IADD3 R8, P0, R2, UR11, RZ ;  /* 0x0000000b02087c10 */ /* 0x010fe2000ff1e0ff */
[----:B------:R2:W-:Y:S03]  /*8830*/  STG.E.128 desc[UR34][R6.64+0x80], R32 ;  /* 0x0000802006007986 */ /* 0x0005e6000c101d22 */
[----:B------:R-:W-:Y:S01]  /*8840*/  IADD3.X R9, R3, UR6, RZ, P0, !PT ;  /* 0x0000000603097c10 */ /* 0x000fe200087fe4ff */
[----:B---3--:R2:W-:Y:S04]  /*8850*/  STG.E.128 desc[UR34][R4.64], R36 ;  /* 0x0000002404007986 */ /* 0x0085e8000c101d22 */
[----:B------:R2:W-:Y:S04]  /*8860*/  STG.E.128 desc[UR34][R4.64+0x80], R28 ;  /* 0x0000801c04007986 */ /* 0x0005e8000c101d22 */
[----:B------:R2:W-:Y:S04]  /*8870*/  STG.E.128 desc[UR34][R2.64], R24 ;  /* 0x0000001802007986 */ /* 0x0005e8000c101d22 */
[----:B------:R2:W-:Y:S04]  /*8880*/  STG.E.128 desc[UR34][R2.64+0x80], R16 ;  /* 0x0000801002007986 */ /* 0x0005e8000c101d22 */
[----:B------:R2:W-:Y:S04]  /*8890*/  STG.E.128 desc[UR34][R8.64], R20 ;  /* 0x0000001408007986 */ /* 0x0005e8000c101d22 */
[----:B------:R2:W-:Y:S02]  /*88a0*/  STG.E.128 desc[UR34][R8.64+0x80], R12 ;  /* 0x0000800c08007986 */ /* 0x0005e4000c101d22 */
.L_x_787:
        /* <DEDUP_REMOVED lines=11> */
.L_x_794:
[----:B------:R-:W-:Y:S05]  /*8960*/  EXIT ;  /* 0x000000000000794d */ /* 0x000fea0003800000 */
.L_x_796:
        /* <DEDUP_REMOVED lines=9> */
.L_x_1088:


//--------------------- .text._ZN5flash44flash_bwd_dq_dk_dv_loop_seqk_parallel_kernelI23Flash_bwd_kernel_traitsILi128ELi64ELi128ELi8ELi2ELi4ELi2ELb0ELb0EN7cutlass10bfloat16_tE19Flash_kernel_traitsILi128ELi64ELi128ELi8ES3_EELb0ELb1ELb0ELb0ELb1ELb1ELb1EEEvNS_16Flash_bwd_paramsE --------------------------
	.section	.text._ZN5flash44flash_bwd_dq_dk_dv_loop_seqk_parallel_kernelI23Flash_bwd_kernel_traitsILi128ELi64ELi128ELi8ELi2ELi4ELi2ELb0ELb0EN7cutlass10bfloat16_tE19Flash_kernel_traitsILi128ELi64ELi128ELi8ES3_EELb0ELb1ELb0ELb0ELb1ELb1ELb1EEEvNS_16Flash_bwd_paramsE,"ax",@progbits
	.align	128
        .global         _ZN5flash44flash_bwd_dq_dk_dv_loop_seqk_parallel_kernelI23Flash_bwd_kernel_traitsILi128ELi64ELi128ELi8ELi2ELi4ELi2ELb0ELb0EN7cutlass10bfloat16_tE19Flash_kernel_traitsILi128ELi64ELi128ELi8ES3_EELb0ELb1ELb0ELb0ELb1ELb1ELb1EEEvNS_16Flash_bwd_paramsE
        .type           _ZN5flash44flash_bwd_dq_dk_dv_loop_seqk_parallel_kernelI23Flash_bwd_kernel_traitsILi128ELi64ELi128ELi8ELi2ELi4ELi2ELb0ELb0EN7cutlass10bfloat16_tE19Flash_kernel_traitsILi128ELi64ELi128ELi8ES3_EELb0ELb1ELb0ELb0ELb1ELb1ELb1EEEvNS_16Flash_bwd_paramsE,@function
        .size           _ZN5flash44flash_bwd_dq_dk_dv_loop_seqk_parallel_kernelI23Flash_bwd_kernel_traitsILi128ELi64ELi128ELi8ELi2ELi4ELi2ELb0ELb0EN7cutlass10bfloat16_tE19Flash_kernel_traitsILi128ELi64ELi128ELi8ES3_EELb0ELb1ELb0ELb0ELb1ELb1ELb1EEEvNS_16Flash_bwd_paramsE,(.L_x_1089 - _ZN5flash44flash_bwd_dq_dk_dv_loop_seqk_parallel_kernelI23Flash_bwd_kernel_traitsILi128ELi64ELi128ELi8ELi2ELi4ELi2ELb0ELb0EN7cutlass10bfloat16_tE19Flash_kernel_traitsILi128ELi64ELi128ELi8ES3_EELb0ELb1ELb0ELb0ELb1ELb1ELb1EEEvNS_16Flash_bwd_paramsE)
        .other          _ZN5flash44flash_bwd_dq_dk_dv_loop_seqk_parallel_kernelI23Flash_bwd_kernel_traitsILi128ELi64ELi128ELi8ELi2ELi4ELi2ELb0ELb0EN7cutlass10bfloat16_tE19Flash_kernel_traitsILi128ELi64ELi128ELi8ES3_EELb0ELb1ELb0ELb0ELb1ELb1ELb1EEEvNS_16Flash_bwd_paramsE,@"STO_CUDA_ENTRY STV_DEFAULT"
_ZN5flash44flash_bwd_dq_dk_dv_loop_seqk_parallel_kernelI23Flash_bwd_kernel_traitsILi128ELi64ELi128ELi8ELi2ELi4ELi2ELb0ELb0EN7cutlass10bfloat16_tE19Flash_kernel_traitsILi128ELi64ELi128ELi8ES3_EELb0ELb1ELb0ELb0ELb1ELb1ELb1EEEvNS_16Flash_bwd_paramsE:
.text._ZN5flash44flash_bwd_dq_dk_dv_loop_seqk_parallel_kernelI23Flash_bwd_kernel_traitsILi128ELi64ELi128ELi8ELi2ELi4ELi2ELb0ELb0EN7cutlass10bfloat16_tE19Flash_kernel_traitsILi128ELi64ELi128ELi8ES3_EELb0ELb1ELb0ELb0ELb1ELb1ELb1EEEvNS_16Flash_bwd_paramsE:
        /* <DEDUP_REMOVED lines=28> */
[----:B------:R-:W-:Y:S01]  /*01c0*/  LEA.HI R18, R15, R16, RZ, 0x2 ;  /* 0x000000100f127211 */ /* 0x000fe200078f10ff */
[----:B----4-:R-:W-:Y:S01]  /*01d0*/  USHF.R.S32.HI UR21, URZ, 0x1f, UR17 ;  /* 0x0000001f3f157899 */ /* 0x010fe20008011411 */
[----:B------:R-:W-:Y:S02]  /*01e0*/  SHF.R.S32.HI R7, RZ, 0x4, R8 ;  /* 0x00000004ff077819 */ /* 0x000fe40000011408 */
[----:B------:R-:W-:-:S02]  /*01f0*/  SHF.R.S32.HI R6, RZ, 0x5, R5 ;  /* 0x00000005ff067819 */ /* 0x000fc40000011405 */
[----:B------:R-:W-:Y:S02]  /*0200*/  SHF.R.S32.HI R0, RZ, 0x1f, R5 ;  /* 0x0000001fff007819 */ /* 0x000fe40000011405 */
[--C-:B------:R-:W-:Y:S02]  /*0210*/  SHF.R.S32.HI R11, RZ, 0x2, R18.reuse ;  /* 0x00000002ff0b7819 */ /* 0x100fe40000011412 */
[----:B------:R-:W-:Y:S01]  /*0220*/  SHF.R.S32.HI R2, RZ, 0x1f, R18 ;  /* 0x0000001fff027819 */ /* 0x000fe20000011412 */
[----:B--2---:R-:W-:Y:S01]  /*0230*/  USHF.R.S32.HI UR20, URZ, 0x1f, UR15 ;  /* 0x0000001f3f147899 */ /* 0x004fe2000801140f */
[----:B------:R-:W-:Y:S02]  /*0240*/  LEA.HI R3, R8, R7, RZ, 0x1 ;  /* 0x0000000708037211 */ /* 0x000fe400078f08ff */
[-C--:B------:R-:W-:Y:S02]  /*0250*/  LEA.HI R0, R0, R6.reuse, RZ, 0x2 ;  /* 0x0000000600007211 */ /* 0x080fe400078f10ff */
[----:B------:R-:W-:-:S02]  /*0260*/  LEA.HI R4, R5, R6, RZ, 0x1 ;  /* 0x0000000605047211 */ /* 0x000fc400078f08ff */
[----:B------:R-:W-:Y:S01]  /*0270*/  LEA.HI R2, R2, R11, RZ, 0x3 ;  /* 0x0000000b02027211 */ /* 0x000fe200078f18ff */
[----:B-1----:R-:W-:Y:S01]  /*0280*/  USHF.R.S32.HI UR19, URZ, 0x1f, UR14 ;  /* 0x0000001f3f137899 */ /* 0x002fe2000801140e */
[----:B------:R-:W-:Y:S02]  /*0290*/  LOP3.LUT R3, R3, 0xfffffffe, RZ, 0xc0, !PT ;  /* 0xfffffffe03037812 */ /* 0x000fe400078ec0ff */
[----:B------:R-:W-:Y:S02]  /*02a0*/  LEA.HI R209, R15, R16, RZ, 0x3 ;  /* 0x000000100fd17211 */ /* 0x000fe400078f18ff */
[----:B------:R-:W-:Y:S01]  /*02b0*/  LOP3.LUT R0, R0, 0xfffffffc, RZ, 0xc0, !PT ;  /* 0xfffffffc00007812 */ /* 0x000fe200078ec0ff */
[----:B------:R-:W-:Y:S01]  /*02c0*/  IMAD.IADD R9, R7, 0x1, -R3 ;  /* 0x0000000107097824 */ /* 0x000fe200078e0a03 */
[----:B------:R-:W-:Y:S02]  /*02d0*/  LOP3.LUT R4, R4, 0xfffffffe, RZ, 0xc0, !PT ;  /* 0xfffffffe04047812 */ /* 0x000fe400078ec0ff */
        /* <DEDUP_REMOVED lines=10> */
[C---:B------:R-:W-:Y:S01]  /*0380*/  IMAD.IADD R3, R16.reuse, 0x1, -R2 ;  /* 0x0000000110037824 */ /* 0x040fe200078e0a02 */
        /* <DEDUP_REMOVED lines=9> */
[----:B------:R-:W-:Y:S02]  /*0420*/  LEA.HI R12, R7, R4, RZ, 0x3 ;  /* 0x00000004070c7211 */ /* 0x000fe400078f18ff */
[----:B------:R-:W-:Y:S01]  /*0430*/  LOP3.LUT R11, R5, R2, RZ, 0x3c, !PT ;  /* 0x00000002050b7212 */ /* 0x000fe200078e3cff */
[----:B------:R-:W-:Y:S01]  /*0440*/  IMAD.SHL.U32 R2, R10, 0x10, RZ ;  /* 0x000000100a027824 */ /* 0x000fe200078e00ff */
[----:B------:R-:W-:Y:S02]  /*0450*/  LOP3.LUT R5, R12, 0xfffffff8, RZ, 0xc0, !PT ;  /* 0xfffffff80c057812 */ /* 0x000fe400078ec0ff */
[----:B------:R-:W-:Y:S02]  /*0460*/  LOP3.LUT R0, R0, 0x1c0, RZ, 0xc0, !PT ;  /* 0x000001c000007812 */ /* 0x000fe400078ec0ff */
[----:B------:R-:W-:Y:S01]  /*0470*/  SHF.R.S32.HI R8, RZ, 0x1f, R3 ;  /* 0x0000001fff087819 */ /* 0x000fe20000011403 */
[----:B------:R-:W-:Y:S01]  /*0480*/  IMAD.IADD R17, R4, 0x1, -R5 ;  /* 0x0000000104117824 */ /* 0x000fe200078e0a05 */
[----:B------:R-:W-:-:S02]  /*0490*/  LOP3.LUT R2, R0, 0x30, R2, 0xf8, !PT ;  /* 0x0000003000027812 */ /* 0x000fc400078ef802 */
[CC--:B------:R-:W-:Y:S02]  /*04a0*/  LEA.HI R4, R15.reuse, R16.reuse, RZ, 0x6 ;  /* 0x000000100f047211 */ /* 0x0c0fe400078f30ff */
[----:B------:R-:W-:Y:S02]  /*04b0*/  LEA.HI R7, R15, R16, RZ, 0x7 ;  /* 0x000000100f077211 */ /* 0x000fe400078f38ff */
[----:B------:R-:W-:Y:S01]  /*04c0*/  LEA.HI R13, R8, R3, RZ, 0x2 ;  /* 0x00000003080d7211 */ /* 0x000fe200078f10ff */
[----:B------:R-:W-:Y:S01]  /*04d0*/  IMAD.SHL.U32 R8, R9, 0x200, RZ ;  /* 0x0000020009087824 */ /* 0x000fe200078e00ff */
[----:B------:R-:W-:Y:S02]  /*04e0*/  LOP3.LUT R15, R2, 0x8, R209, 0xf8, !PT ;  /* 0x00000008020f7812 */ /* 0x000fe400078ef8d1 */
[----:B------:R-:W-:Y:S02]  /*04f0*/  LOP3.LUT R3, R6, 0x1, RZ, 0xc0, !PT ;  /* 0x0000000106037812 */ /* 0x000fe400078ec0ff */
[----:B------:R-:W-:-:S02]  /*0500*/  SHF.R.S32.HI R4, RZ, 0x6, R4 ;  /* 0x00000006ff047819 */ /* 0x000fc40000011404 */
[----:B------:R-:W-:Y:S02]  /*0510*/  LOP3.LUT R209, R0, 0x8, R209, 0xf8, !PT ;  /* 0x0000000800d17812 */ /* 0x000fe400078ef8d1 */
[----:B------:R-:W-:Y:S01]  /*0520*/  SHF.R.U32.HI R206, RZ, 0x3, R0 ;  /* 0x00000003ffce7819 */ /* 0x000fe20000011600 */
[----:B------:R-:W-:Y:S01]  /*0530*/  IMAD R2, R4, 0x800, R8 ;  /* 0x0000080004027824 */ /* 0x000fe200078e0208 */
[----:B------:R-:W-:Y:S01]  /*0540*/  LOP3.LUT R0, R18, 0x7ffffffc, RZ, 0xc0, !PT ;  /* 0x7ffffffc12007812 */ /* 0x000fe200078ec0ff */
[----:B------:R-:W-:Y:S01]  /*0550*/  IMAD.SHL.U32 R5, R4, 0x8, RZ ;  /* 0x0000000804057824 */ /* 0x000fe200078e00ff */
[----:B------:R-:W-:Y:S01]  /*0560*/  ISETP.NE.U32.AND P0, PT, R3, 0x1, PT ;  /* 0x000000010300780c */ /* 0x000fe20003f05070 */
[----:B------:R-:W-:Y:S01]  /*0570*/  IMAD.SHL.U32 R3, R9, 0x20, RZ ;  /* 0x0000002009037824 */ /* 0x000fe200078e00ff */
[----:B------:R-:W-:Y:S01]  /*0580*/  LOP3.LUT R209, R209, R206, RZ, 0x3c, !PT ;  /* 0x000000ced1d17212 */ /* 0x000fe200078e3cff */
[----:B------:R-:W-:Y:S01]  /*0590*/  IMAD.IADD R0, R16, 0x1, -R0 ;  /* 0x0000000110007824 */ /* 0x000fe200078e0a00 */
[----:B------:R-:W-:Y:S01]  /*05a0*/  R2P PR, R6, 0x6 ;  /* 0x0000000606007804 */ /* 0x000fe20000000000 */
[----:B------:R-:W-:Y:S01]  /*05b0*/  IMAD.SHL.U32 R16, R16, 0x2, RZ ;  /* 0x0000000210107824 */ /* 0x000fe200078e00ff */
[----:B------:R-:W-:Y:S01]  /*05c0*/  LOP3.LUT R3, R3, 0x20, RZ, 0xc0, !PT ;  /* 0x0000002003037812 */ /* 0x000fe200078ec0ff */
[----:B------:R-:W-:Y:S01]  /*05d0*/  IMAD.IADD R209, R2, 0x1, R209 ;  /* 0x0000000102d17824 */ /* 0x000fe200078e02d1 */
[----:B------:R-:W-:Y:S01]  /*05e0*/  SEL R236, R236, 0x10, !P0 ;  /* 0x00000010ecec7807 */ /* 0x000fe20004000000 */
[----:B------:R-:W-:Y:S01]  /*05f0*/  IMAD.SHL.U32 R2, R0, 0x2, RZ ;  /* 0x0000000200027824 */ /* 0x000fe200078e00ff */
[----:B------:R-:W-:-:S02]  /*0600*/  SHF.R.S32.HI R0, RZ, 0x7, R7 ;  /* 0x00000007ff007819 */ /* 0x000fc40000011407 */
[----:B------:R-:W-:Y:S01]  /*0610*/  LOP3.LUT R205, R3, 0x18, R5, 0xf8, !PT ;  /* 0x0000001803cd7812 */ /* 0x000fe200078ef805 */
[----:B------:R-:W-:Y:S01]  /*0620*/  IMAD R3, R4, 0x200, R11 ;  /* 0x0000020004037824 */ /* 0x000fe200078e020b */
[----:B------:R-:W-:Y:S01]  /*0630*/  SHF.R.S32.HI R5, RZ, 0x2, R13 ;  /* 0x00000002ff057819 */ /* 0x000fe2000001140d */
[--C-:B------:R-:W-:Y:S01]  /*0640*/  IMAD R10, R10, 0x400, R2.reuse ;  /* 0x000004000a0a7824 */ /* 0x100fe200078e0202 */
[----:B------:R-:W-:Y:S01]  /*0650*/  LEA R209, R209, UR4, 0x1 ;  /* 0x00000004d1d17c11 */ /* 0x000fe2000f8e08ff */
[----:B------:R-:W-:Y:S01]  /*0660*/  IMAD R7, R0, 0x1000, R2 ;  /* 0x0000100000077824 */ /* 0x000fe200078e0202 */
[----:B------:R1:W-:Y:S01]  /*0670*/  STL [R1+0x1c], R3 ;  /* 0x00001c0301007387 */ /* 0x0003e20000100800 */
[----:B------:R-:W-:Y:S01]  /*0680*/  IMAD.SHL.U32 R4, R4, 0x20, RZ ;  /* 0x0000002004047824 */ /* 0x000fe200078e00ff */
[----:B------:R-:W-:Y:S01]  /*0690*/  LOP3.LUT R206, R8, R15, R206, 0xf6, !PT ;  /* 0x0000000f08ce7212 */ /* 0x000fe200078ef6ce */
[----:B------:R-:W-:Y:S02]  /*06a0*/  IMAD.SHL.U32 R2, R0, 0x8, RZ ;  /* 0x0000000800027824 */ /* 0x000fe400078e00ff */
[----:B------:R-:W-:Y:S01]  /*06b0*/  IMAD.SHL.U32 R0, R6, 0x40, RZ ;  /* 0x0000004006007824 */ /* 0x000fe200078e00ff */
[----:B------:R-:W-:Y:S01]  /*06c0*/  LEA R206, R206, UR5, 0x1 ;  /* 0x00000005cece7c11 */ /* 0x000fe2000f8e08ff */
[----:B------:R-:W-:Y:S01]  /*06d0*/  IMAD R18, R14, 0x10, R5 ;  /* 0x000000100e127824 */ /* 0x000fe200078e0205 */
[----:B------:R-:W-:Y:S01]  /*06e0*/  LOP3.LUT R2, R2, 0x8, RZ, 0xc0, !PT ;  /* 0x0000000802027812 */ /* 0x000fe200078ec0ff */
[----:B------:R-:W-:Y:S01]  /*06f0*/  IMAD.SHL.U32 R6, R9, 0x10, RZ ;  /* 0x0000001009067824 */ /* 0x000fe200078e00ff */
[----:B------:R-:W-:-:S04]  /*0700*/  LOP3.LUT R0, R0, 0x1c0, RZ, 0xc0, !PT ;  /* 0x000001c000007812 */ /* 0x000fc800078ec0ff */
[----:B------:R-:W-:Y:S02]  /*0710*/  LOP3.LUT R11, R2, 0x10, R6, 0xf8, !PT ;  /* 0x00000010020b7812 */ /* 0x000fe400078ef806 */
[----:B-1----:R-:W-:Y:S02]  /*0720*/  LOP3.LUT R3, R4, 0x6, R16, 0xf8, !PT ;  /* 0x0000000604037812 */ /* 0x002fe400078ef810 */
[----:B------:R-:W-:-:S03]  /*0730*/  LOP3.LUT R4, R0, 0x20, R4, 0xf8, !PT ;  /* 0x0000002000047812 */ /* 0x000fc600078ef804 */
[----:B------:R1:W-:Y:S04]  /*0740*/  STL [R1+0x30], R3 ;  /* 0x0000300301007387 */ /* 0x0003e80000100800 */
[----:B------:R-:W-:Y:S01]  /*0750*/  STL [R1+0x3c], R18 ;  /* 0x00003c1201007387 */ /* 0x000fe20000100800 */
[----:B-1----:R-:W-:-:S04]  /*0760*/  SHF.R.U32.HI R3, RZ, 0x3, R0 ;  /* 0x00000003ff037819 */ /* 0x002fc80000011600 */
[----:B------:R-:W-:Y:S01]  /*0770*/  LOP3.LUT R5, R3, R0, R2, 0x1e, !PT ;  /* 0x0000000003057212 */ /* 0x000fe200078e1e02 */
[----:B------:R-:W-:Y:S01]  /*0780*/  VIADD R0, R18, 0xffffffc0 ;  /* 0xffffffc012007836 */ /* 0x000fe20000000000 */
[----:B------:R-:W-:Y:S01]  /*0790*/  LOP3.LUT R4, R4, R3, RZ, 0x3c, !PT ;  /* 0x0000000304047212 */ /* 0x000fe200078e3cff */
[----:B------:R-:W-:Y:S02]  /*07a0*/  IMAD R3, R14, 0x400, R7 ;  /* 0x000004000e037824 */ /* 0x000fe400078e0207 */
[----:B------:R-:W-:Y:S01]  /*07b0*/  IMAD.IADD R10, R10, 0x1, R5 ;  /* 0x000000010a0a7824 */ /* 0x000fe200078e0205 */
[----:B------:R-:W-:Y:S01]  /*07c0*/  SHF.R.S32.HI R2, RZ, 0x1f, R0 ;  /* 0x0000001fff027819 */ /* 0x000fe20000011400 */
[----:B------:R-:W-:Y:S01]  /*07d0*/  IMAD.SHL.U32 R5, R17, 0x40, RZ ;  /* 0x0000004011057824 */ /* 0x000fe200078e00ff */
[----:B------:R-:W1:Y:S01]  /*07e0*/  LDC R7, c[0x0][0x2c4] ;  /* 0x0000b100ff077b82 */ /* 0x000e620000000800 */
[----:B------:R-:W-:Y:S01]  /*07f0*/  IMAD.IADD R234, R4, 0x1, R3 ;  /* 0x0000000104ea7824 */ /* 0x000fe200078e0203 */
[----:B------:R-:W-:Y:S01]  /*0800*/  SHF.L.U64.HI R0, R0, 0x2, R2 ;  /* 0x0000000200007819 */ /* 0x000fe20000010202 */
[----:B------:R-:W-:Y:S01]  /*0810*/  IMAD.SHL.U32 R3, R9, 0x8, RZ ;  /* 0x0000000809037824 */ /* 0x000fe200078e00ff */
[----:B------:R-:W-:-:S02]  /*0820*/  LOP3.LUT R5, R5, 0x1c0, RZ, 0xc0, !PT ;  /* 0x000001c005057812 */ /* 0x000fc400078ec0ff */
[----:B------:R-:W-:Y:S01]  /*0830*/  LEA R234, R234, UR5, 0x1 ;  /* 0x00000005eaea7c11 */ /* 0x000fe2000f8e08ff */
[----:B------:R2:W-:Y:S01]  /*0840*/  STL [R1+0x2c], R0 ;  /* 0x00002c0001007387 */ /* 0x0005e20000100800 */
[----:B------:R-:W-:Y:S02]  /*0850*/  SHF.R.U32.HI R6, RZ, 0x3, R5 ;  /* 0x00000003ff067819 */ /* 0x000fe40000011605 */
[----:B------:R-:W-:Y:S01]  /*0860*/  LOP3.LUT R3, R5, 0x8, R3, 0xf8, !PT ;  /* 0x0000000805037812 */ /* 0x000fe200078ef803 */
[----:B------:R-:W-:Y:S01]  /*0870*/  IMAD.IADD R237, R234, 0x1, R236 ;  /* 0x00000001eaed7824 */ /* 0x000fe200078e02ec */
[C-C-:B------:R-:W-:Y:S02]  /*0880*/  LOP3.LUT R2, R6.reuse, R11, R5.reuse, 0x1e, !PT ;  /* 0x0000000b06027212 */ /* 0x140fe400078e1e05 */
[----:B------:R-:W-:Y:S02]  /*0890*/  LOP3.LUT R205, R6, R205, R5, 0x1e, !PT ;  /* 0x000000cd06cd7212 */ /* 0x000fe400078e1e05 */
[----:B------:R-:W-:-:S02]  /*08a0*/  LOP3.LUT R3, R3, R6, RZ, 0x3c, !PT ;  /* 0x0000000603037212 */ /* 0x000fc400078e3cff */
[----:B------:R-:W-:Y:S01]  /*08b0*/  LEA R5, R10, UR4, 0x1 ;  /* 0x000000040a057c11 */ /* 0x000fe2000f8e08ff */
[----:B--2---:R-:W-:-:S05]  /*08c0*/  IMAD.SHL.U32 R0, R12, 0x40, RZ ;  /* 0x000000400c007824 */ /* 0x004fca00078e00ff */
[----:B------:R-:W-:-:S04]  /*08d0*/  LOP3.LUT R0, R0, 0xfffffe00, RZ, 0xc0, !PT ;  /* 0xfffffe0000007812 */ /* 0x000fc800078ec0ff */
[-C--:B------:R-:W-:Y:S01]  /*08e0*/  LOP3.LUT R215, R2, R0.reuse, RZ, 0xfc, !PT ;  /* 0x0000000002d77212 */ /* 0x080fe200078efcff */
[----:B------:R-:W-:Y:S01]  /*08f0*/  IMAD R4, R14, 0x400, R0 ;  /* 0x000004000e047824 */ /* 0x000fe200078e0200 */
[----:B------:R-:W-:Y:S01]  /*0900*/  LOP3.LUT R205, R205, R0, RZ, 0xfc, !PT ;  /* 0x00000000cdcd7212 */ /* 0x000fe200078efcff */
[----:B------:R-:W-:Y:S02]  /*0910*/  IMAD.MOV.U32 R2, RZ, RZ, 0x20 ;  /* 0x00000020ff027424 */ /* 0x000fe400078e00ff */
[----:B------:R-:W-:Y:S01]  /*0920*/  IMAD.MOV.U32 R0, RZ, RZ, 0x40 ;  /* 0x00000040ff007424 */ /* 0x000fe200078e00ff */
[----:B------:R-:W-:Y:S01]  /*0930*/  LEA R205, R205, UR4, 0x1 ;  /* 0x00000004cdcd7c11 */ /* 0x000fe2000f8e08ff */
[----:B------:R-:W-:Y:S01]  /*0940*/  IMAD.IADD R216, R4, 0x1, R3 ;  /* 0x0000000104d87824 */ /* 0x000fe200078e0203 */
[----:B------:R-:W-:Y:S02]  /*0950*/  SEL R210, R2, 0xffffffe0, !P4 ;  /* 0xffffffe002d27807 */ /* 0x000fe40006000000 */
[----:B------:R-:W-:-:S02]  /*0960*/  SEL R211, R0, 0xffffffc0, !P3 ;  /* 0xffffffc000d37807 */ /* 0x000fc40005800000 */
[----:B------:R-:W-:Y:S01]  /*0970*/  SEL R2, R2, 0xffffffe0, !P1 ;  /* 0xffffffe002027807 */ /* 0x000fe20004800000 */
[C---:B------:R-:W-:Y:S01]  /*0980*/  IMAD.IADD R210, R209.reuse, 0x1, R210 ;  /* 0x00000001d1d27824 */ /* 0x040fe200078e02d2 */
[----:B------:R-:W-:Y:S01]  /*0990*/  SEL R0, R0, 0xffffffc0, !P2 ;  /* 0xffffffc000007807 */ /* 0x000fe20005000000 */
[----:B------:R-:W-:Y:S01]  /*09a0*/  IMAD.IADD R212, R209, 0x1, R211 ;  /* 0x00000001d1d47824 */ /* 0x000fe200078e02d3 */
[----:B-1----:R-:W-:Y:S01]  /*09b0*/  IADD3 R3, R18, 0x1, -R7 ;  /* 0x0000000112037810 */ /* 0x002fe20007ffe807 */
[----:B------:R-:W-:Y:S02]  /*09c0*/  IMAD.IADD R235, R234, 0x1, R2 ;  /* 0x00000001eaeb7824 */ /* 0x000fe400078e0202 */
[----:B------:R-:W-:Y:S02]  /*09d0*/  IMAD.IADD R4, R2, 0x1, R5 ;  /* 0x0000000102047824 */ /* 0x000fe400078e0205 */
[----:B------:R-:W-:Y:S01]  /*09e0*/  IMAD.IADD R2, R5, 0x1, R0 ;  /* 0x0000000105027824 */ /* 0x000fe200078e0200 */
[----:B------:R1:W-:Y:S01]  /*09f0*/  STL [R1+0x28], R3 ;  /* 0x0000280301007387 */ /* 0x0003e20000100800 */
[----:B------:R-:W-:-:S02]  /*0a00*/  IMAD.IADD R211, R210, 0x1, R211 ;  /* 0x00000001d2d37824 */ /* 0x000fc400078e02d3 */
[----:B------:R-:W-:Y:S01]  /*0a10*/  IMAD.IADD R236, R236, 0x1, R235 ;  /* 0x00000001ecec7824 */ /* 0x000fe200078e02eb */
[----:B------:R-:W-:Y:S04]  /*0a20*/  STL [R1+0x20], R5 ;  /* 0x0000200501007387 */ /* 0x000fe80000100800 */
[----:B------:R-:W-:Y:S04]  /*0a30*/  STL [R1+0x34], R4 ;  /* 0x0000340401007387 */ /* 0x000fe80000100800 */
[----:B------:R2:W-:Y:S01]  /*0a40*/  STL [R1+0x24], R2 ;  /* 0x0000240201007387 */ /* 0x0005e20000100800 */
[----:B-1----:R-:W-:-:S02]  /*0a50*/  VIADD R3, R5, 0x420 ;  /* 0x0000042005037836 */ /* 0x002fc40000000000 */
[----:B------:R-:W-:-:S05]  /*0a60*/  @P1 VIADD R3, R5, 0x3e0 ;  /* 0x000003e005031836 */ /* 0x000fca0000000000 */
[----:B------:R1:W-:Y:S01]  /*0a70*/  STL [R1+0x44], R3 ;  /* 0x0000440301007387 */ /* 0x0003e20000100800 */
[----:B--2---:R-:W-:Y:S02]  /*0a80*/  IMAD.IADD R2, R4, 0x1, R0 ;  /* 0x0000000104027824 */ /* 0x004fe400078e0200 */
[----:B------:R-:W-:-:S03]  /*0a90*/  IMAD.IADD R0, R0, 0x1, R3 ;  /* 0x0000000100007824 */ /* 0x000fc600078e0203 */
[----:B------:R1:W-:Y:S04]  /*0aa0*/  STL [R1+0x38], R2 ;  /* 0x0000380201007387 */ /* 0x0003e80000100800 */
[----:B------:R1:W-:Y:S02]  /*0ab0*/  STL [R1+0x40], R0 ;  /* 0x0000400001007387 */ /* 0x0003e40000100800 */
.L_x_805:
        /* <DEDUP_REMOVED lines=31> */
[----:B------:R-:W-:Y:S05]  /*0cb0*/  @P0 BRA `(.L_x_797) ;  /* 0x0000007400d40947 */ /* 0x000fea0003800000 */
        /* <DEDUP_REMOVED lines=73> */
.L_x_798:
[----:B------:R-:W-:Y:S01]  /*1150*/  UIMAD UR26, UR16, UR38, UR17 ;  /* 0x00000026101a72a4 */ /* 0x000fe2000f8e0211 */
[----:B------:R-:W-:-:S03]  /*1160*/  ULDC UR46, c[0x0][0x2d4] ;  /* 0x0000b500002e7ab9 */ /* 0x000fc60000000800 */
[----:B------:R-:W-:-:S12]  /*1170*/  UIMAD UR26, UR26, UR46, URZ ;  /* 0x0000002e1a1a72a4 */ /* 0x000fd8000f8e023f */
.L_x_799:
[----:B------:R-:W1:Y:S01]  /*1180*/  S2R R29, SR_TID.X ;  /* 0x00000000001d7919 */ /* 0x000e620000002100 */
[----:B------:R-:W2:Y:S01]  /*1190*/  LDC.64 R22, c[0x0][0x240] ;  /* 0x00009000ff167b82 */ /* 0x000ea20000000a00 */
[----:B------:R-:W3:Y:S01]  /*11a0*/  LDL R31, [R1+0x1c] ;  /* 0x00001c00011f7983 */ /* 0x000ee20000100800 */
[----:B------:R-:W-:Y:S01]  /*11b0*/  UIMAD UR9, UR38, UR33, URZ ;  /* 0x00000021260972a4 */ /* 0x000fe2000f8e023f */
[----:B------:R-:W-:Y:S01]  /*11c0*/  IMAD.U32 R6, RZ, RZ, UR8 ;  /* 0x00000008ff067e24 */ /* 0x000fe2000f8e00ff */
[----:B------:R-:W-:Y:S01]  /*11d0*/  UIMAD.WIDE UR46, UR16, UR46, UR36 ;  /* 0x0000002e102e72a5 */ /* 0x000fe2000f8e0224 */
[----:B------:R-:W-:-:S03]  /*11e0*/  IMAD.U32 R4, RZ, RZ, UR7 ;  /* 0x00000007ff047e24 */ /* 0x000fc6000f8e00ff */
[----:B------:R-:W4:Y:S01]  /*11f0*/  LDC.64 R8, c[0x0][0x228] ;  /* 0x00008a00ff087b82 */ /* 0x000f220000000a00 */
[----:B------:R-:W-:Y:S02]  /*1200*/  UIMAD.WIDE.U32 UR44, UR33, UR38, URZ ;  /* 0x00000026212c72a5 */ /* 0x000fe4000f8e003f */
[----:B------:R-:W-:Y:S01]  /*1210*/  UIADD3 UR24, UP0, UR31, UR24, URZ ;  /* 0x000000181f187290 */ /* 0x000fe2000ff1e03f */
[----:B------:R-:W-:Y:S01]  /*1220*/  ULDC.64 UR10, c[0x0][0x258] ;  /* 0x00009600000a7ab9 */ /* 0x000fe20000000a00 */
[----:B------:R-:W-:Y:S02]  /*1230*/  USHF.R.S32.HI UR43, URZ, 0x1f, UR33 ;  /* 0x0000001f3f2b7899 */ /* 0x000fe40008011421 */
[----:B------:R-:W-:Y:S01]  /*1240*/  IMAD.U32 R26, RZ, RZ, UR44 ;  /* 0x0000002cff1a7e24 */ /* 0x000fe2000f8e00ff */
[----:B------:R-:W5:Y:S01]  /*1250*/  LDC.64 R18, c[0x0][0x418] ;  /* 0x00010600ff127b82 */ /* 0x000f620000000a00 */
[----:B------:R-:W-:Y:S01]  /*1260*/  IMAD.U32 R27, RZ, RZ, UR45 ;  /* 0x0000002dff1b7e24 */ /* 0x000fe2000f8e00ff */
[----:B------:R-:W-:-:S02]  /*1270*/  UIMAD UR42, UR21, UR10, URZ ;  /* 0x0000000a152a72a4 */ /* 0x000fc4000f8e023f */
[----:B------:R-:W-:Y:S02]  /*1280*/  UIADD3.X UR23, UR12, UR23, URZ, UP0, !UPT ;  /* 0x000000170c177290 */ /* 0x000fe400087fe43f */
[----:B------:R-:W-:Y:S02]  /*1290*/  UIMAD UR42, UR17, UR11, UR42 ;  /* 0x0000000b112a72a4 */ /* 0x000fe4000f8e022a */
[----:B------:R-:W4:Y:S01]  /*12a0*/  LDC.64 R24, c[0x0][0x420] ;  /* 0x00010800ff187b82 */ /* 0x000f220000000a00 */
[----:B------:R-:W-:Y:S01]  /*12b0*/  UIMAD UR43, UR43, UR38, URZ ;  /* 0x000000262b2b72a4 */ /* 0x000fe2000f8e023f */
[----:B------:R-:W-:-:S03]  /*12c0*/  ULDC.64 UR12, c[0x0][0x210] ;  /* 0x00008400000c7ab9 */ /* 0x000fc60000000a00 */
[----:B------:R-:W-:Y:S01]  /*12d0*/  UIMAD UR40, UR40, UR33, UR43 ;  /* 0x00000021282872a4 */ /* 0x000fe2000f8e022b */
[----:B-1----:R-:W-:Y:S02]  /*12e0*/  SHF.R.S32.HI R30, RZ, 0x1f, R29 ;  /* 0x0000001fff1e7819 */ /* 0x002fe4000001141d */
[----:B------:R-:W1:Y:S01]  /*12f0*/  LDC.64 R20, c[0x0][0x230] ;  /* 0x00008c00ff147b82 */ /* 0x000e620000000a00 */
[----:B------:R-:W-:Y:S01]  /*1300*/  UIADD3 UR40, UR45, UR40, URZ ;  /* 0x000000282d287290 */ /* 0x000fe2000fffe03f */
[CC--:B------:R-:W-:Y:S02]  /*1310*/  LEA.HI R2, R30.reuse, R29.reuse, RZ, 0x5 ;  /* 0x0000001d1e027211 */ /* 0x0c0fe400078f28ff */
[----:B------:R-:W-:Y:S02]  /*1320*/  LEA.HI R3, R30, R29, RZ, 0x3 ;  /* 0x0000001d1e037211 */ /* 0x000fe400078f18ff */
[----:B------:R-:W-:Y:S01]  /*1330*/  LOP3.LUT R0, R2, 0xffffffe0, RZ, 0xc0, !PT ;  /* 0xffffffe002007812 */ /* 0x000fe200078ec0ff */
[----:B-----5:R-:W-:Y:S01]  /*1340*/  IMAD R12, R18, UR22, RZ ;  /* 0x00000016120c7c24 */ /* 0x020fe2000f8e02ff */
[----:B------:R-:W-:-:S02]  /*1350*/  SHF.R.S32.HI R2, RZ, 0x5, R2 ;  /* 0x00000005ff027819 */ /* 0x000fc40000011402 */
[----:B------:R-:W-:Y:S01]  /*1360*/  SHF.R.S32.HI R16, RZ, 0x3, R3 ;  /* 0x00000003ff107819 */ /* 0x000fe20000011403 */
[----:B------:R-:W-:Y:S02]  /*1370*/  IMAD.IADD R0, R29, 0x1, -R0 ;  /* 0x000000011d007824 */ /* 0x000fe400078e0a00 */
[----:B------:R-:W-:Y:S01]  /*1380*/  IMAD R12, R19, UR16, R12 ;  /* 0x00000010130c7c24 */ /* 0x000fe2000f8e020c */
[----:B------:R-:W-:Y:S01]  /*1390*/  SHF.R.S32.HI R28, RZ, 0x1f, R16 ;  /* 0x0000001fff1c7819 */ /* 0x000fe20000011410 */
[----:B------:R-:W-:Y:S01]  /*13a0*/  IMAD R0, R2, UR9, R0 ;  /* 0x0000000902007c24 */ /* 0x000fe2000f8e0200 */
[----:B------:R-:W-:Y:S01]  /*13b0*/  LOP3.LUT R2, R3, 0xfffffff8, RZ, 0xc0, !PT ;  /* 0xfffffff803027812 */ /* 0x000fe200078ec0ff */
[----:B------:R-:W-:Y:S01]  /*13c0*/  USHF.L.U32 UR9, UR9, 0x6, URZ ;  /* 0x0000000609097899 */ /* 0x000fe2000800063f */
[----:B------:R-:W-:-:S03]  /*13d0*/  IADD3 R10, P3, R16, UR36, RZ ;  /* 0x00000024100a7c10 */ /* 0x000fc6000ff7e0ff */
[----:B------:R-:W-:Y:S01]  /*13e0*/  IMAD.IADD R2, R29, 0x1, -R2 ;  /* 0x000000011d027824 */ /* 0x000fe200078e0a02 */
[----:B------:R-:W-:Y:S01]  /*13f0*/  USHF.R.S32.HI UR7, URZ, 0x1f, UR9 ;  /* 0x0000001f3f077899 */ /* 0x000fe20008011409 */
[----:B------:R-:W-:Y:S02]  /*1400*/  IADD3 R6, P2, P1, R0, UR9, R6 ;  /* 0x0000000900067c10 */ /* 0x000fe4000f95e006 */
[----:B------:R-:W-:Y:S01]  /*1410*/  SHF.R.S32.HI R0, RZ, 0x1f, R0 ;  /* 0x0000001fff007819 */ /* 0x000fe20000011400 */
[----:B------:R-:W-:Y:S01]  /*1420*/  IMAD.SHL.U32 R2, R2, 0x8, RZ ;  /* 0x0000000802027824 */ /* 0x000fe200078e00ff */
[----:B------:R-:W-:Y:S01]  /*1430*/  IADD3.X R13, R28, UR37, RZ, P3, !PT ;  /* 0x000000251c0d7c10 */ /* 0x000fe20009ffe4ff */
[----:B------:R-:W-:Y:S01]  /*1440*/  UIADD3 UR37, UP1, UR46, UR6, URZ ;  /* 0x000000062e257290 */ /* 0x000fe2000ff3e03f */
[----:B------:R-:W-:Y:S01]  /*1450*/  IADD3.X R4, R0, UR7, R4, P2, P1 ;  /* 0x0000000700047c10 */ /* 0x000fe200097e2404 */
[----:B------:R-:W-:Y:S01]  /*1460*/  ULDC.64 UR8, c[0x0][0x248] ;  /* 0x0000920000087ab9 */ /* 0x000fe20000000a00 */
[----:B------:R-:W-:Y:S01]  /*1470*/  IADD3 R6, P1, R6, R7, RZ ;  /* 0x0000000706067210 */ /* 0x000fe20007f3e0ff */
[-C--:B--2---:R-:W-:Y:S01]  /*1480*/  IMAD R0, R13, R22.reuse, RZ ;  /* 0x000000160d007224 */ /* 0x084fe200078e02ff */
[----:B------:R-:W-:Y:S01]  /*1490*/  SHF.R.S32.HI R3, RZ, 0x1f, R2 ;  /* 0x0000001fff037819 */ /* 0x000fe20000011402 */
[----:B------:R-:W-:Y:S01]  /*14a0*/  ULDC.64 UR6, c[0x0][0x250] ;  /* 0x0000940000067ab9 */ /* 0x000fe20000000a00 */
[----:B------:R-:W-:Y:S01]  /*14b0*/  UIMAD UR41, UR23, UR8, URZ ;  /* 0x00000008172972a4 */ /* 0x000fe2000f8e023f */
[----:B------:R-:W-:Y:S01]  /*14c0*/  IMAD.X R7, R4, 0x1, R5, P1 ;  /* 0x0000000104077824 */ /* 0x000fe200008e0605 */
[----:B------:R-:W-:Y:S01]  /*14d0*/  UIMAD UR33, UR23, UR6, URZ ;  /* 0x00000006172172a4 */ /* 0x000fe2000f8e023f */
[C---:B------:R-:W-:Y:S01]  /*14e0*/  IMAD R0, R10.reuse, R23, R0 ;  /* 0x000000170a007224 */ /* 0x040fe200078e0200 */
[----:B------:R-:W-:Y:S01]  /*14f0*/  UIMAD UR41, UR24, UR9, UR41 ;  /* 0x00000009182972a4 */ /* 0x000fe2000f8e0229 */
[----:B------:R-:W-:Y:S01]  /*1500*/  IMAD.WIDE.U32 R4, R10, R22, R2 ;  /* 0x000000160a047225 */ /* 0x000fe200078e0002 */
[----:B------:R-:W-:-:S02]  /*1510*/  UIMAD UR33, UR24, UR7, UR33 ;  /* 0x00000007182172a4 */ /* 0x000fc4000f8e0221 */
[----:B------:R-:W-:Y:S01]  /*1520*/  UIADD3.X UR39, UR47, UR39, URZ, UP1, !UPT ;  /* 0x000000272f277290 */ /* 0x000fe20008ffe43f */
[----:B------:R-:W-:Y:S02]  /*1530*/  IMAD.IADD R5, R5, 0x1, R0 ;  /* 0x0000000105057824 */ /* 0x000fe400078e0200 */
[C---:B----4-:R-:W-:Y:S02]  /*1540*/  IMAD R0, R8.reuse, UR22, RZ ;  /* 0x0000001608007c24 */ /* 0x050fe4000f8e02ff */
[----:B------:R-:W-:-:S04]  /*1550*/  IMAD.WIDE.U32 R4, R8, UR16, R4 ;  /* 0x0000001008047c25 */ /* 0x000fc8000f8e0004 */
[----:B------:R-:W-:Y:S02]  /*1560*/  IMAD R0, R9, UR16, R0 ;  /* 0x0000001009007c24 */ /* 0x000fe4000f8e0200 */
[----:B------:R-:W-:Y:S02]  /*1570*/  IMAD.U32 R8, RZ, RZ, UR8 ;  /* 0x00000008ff087e24 */ /* 0x000fe4000f8e00ff */
[----:B------:R-:W-:Y:S02]  /*1580*/  IMAD.U32 R14, RZ, RZ, UR6 ;  /* 0x00000006ff0e7e24 */ /* 0x000fe4000f8e00ff */
[----:B------:R-:W-:Y:S01]  /*1590*/  IMAD.WIDE.U32 R26, R26, UR37, R6 ;  /* 0x000000251a1a7c25 */ /* 0x000fe2000f8e0006 */
[----:B------:R-:W-:-:S03]  /*15a0*/  UIMAD UR37, UR40, UR37, URZ ;  /* 0x00000025282572a4 */ /* 0x000fc6000f8e023f */
[----:B------:R-:W-:Y:S01]  /*15b0*/  IMAD.IADD R5, R5, 0x1, R0 ;  /* 0x0000000105057824 */ /* 0x000fe200078e0200 */
[----:B------:R-:W-:Y:S01]  /*15c0*/  UIMAD UR39, UR39, UR44, UR37 ;  /* 0x0000002c272772a4 */ /* 0x000fe2000f8e0225 */
[----:B------:R-:W-:Y:S01]  /*15d0*/  IMAD.U32 R6, RZ, RZ, UR10 ;  /* 0x0000000aff067e24 */ /* 0x000fe2000f8e00ff */
[----:B------:R-:W-:Y:S01]  /*15e0*/  ULDC.64 UR10, c[0x0][0x428] ;  /* 0x00010a00000a7ab9 */ /* 0x000fe20000000a00 */
[----:B------:R-:W-:-:S04]  /*15f0*/  IMAD.WIDE.U32 R8, R8, UR24, R2 ;  /* 0x0000001808087c25 */ /* 0x000fc8000f8e0002 */
[----:B------:R-:W-:-:S04]  /*1600*/  IMAD.WIDE.U32 R14, R14, UR24, R2 ;  /* 0x000000180e0e7c25 */ /* 0x000fc8000f8e0002 */
[----:B------:R-:W-:Y:S02]  /*1610*/  IMAD.WIDE.U32 R2, R18, UR16, R2 ;  /* 0x0000001012027c25 */ /* 0x000fe4000f8e0002 */
[----:B------:R-:W2:Y:S02]  /*1620*/  LDC.64 R18, c[0x0][0x238] ;  /* 0x00008e00ff127b82 */ /* 0x000ea40000000a00 */
[----:B------:R-:W-:Y:S02]  /*1630*/  IMAD R0, R13, R24, RZ ;  /* 0x000000180d007224 */ /* 0x000fe400078e02ff */
[----:B------:R-:W-:-:S04]  /*1640*/  IMAD.WIDE.U32 R6, R6, UR17, R4 ;  /* 0x0000001106067c25 */ /* 0x000fc8000f8e0004 */
[----:B------:R-:W-:Y:S01]  /*1650*/  IMAD.IADD R3, R3, 0x1, R12 ;  /* 0x0000000103037824 */ /* 0x000fe200078e020c */
[----:B------:R-:W-:Y:S01]  /*1660*/  LEA R232, P1, R6, UR12, 0x1 ;  /* 0x0000000c06e87c11 */ /* 0x000fe2000f8208ff */
[C---:B------:R-:W-:Y:S01]  /*1670*/  IMAD R12, R10.reuse, R25, R0 ;  /* 0x000000190a0c7224 */ /* 0x040fe200078e0200 */
[----:B------:R-:W-:Y:S01]  /*1680*/  UIMAD UR12, UR21, UR10, URZ ;  /* 0x0000000a150c72a4 */ /* 0x000fe2000f8e023f */
[----:B------:R-:W-:Y:S02]  /*1690*/  VIADD R0, R7, UR42 ;  /* 0x0000002a07007c36 */ /* 0x000fe40008000000 */
[----:B------:R-:W-:Y:S01]  /*16a0*/  IMAD.WIDE.U32 R4, R10, R24, R2 ;  /* 0x000000180a047225 */ /* 0x000fe200078e0002 */
[----:B------:R-:W-:Y:S02]  /*16b0*/  UIMAD UR37, UR17, UR11, UR12 ;  /* 0x0000000b112572a4 */ /* 0x000fe4000f8e020c */
[----:B------:R-:W-:Y:S01]  /*16c0*/  LEA.HI.X R233, R6, UR13, R0, 0x1, P1 ;  /* 0x0000000d06e97c11 */ /* 0x000fe200088f0c00 */
[----:B------:R-:W-:Y:S01]  /*16d0*/  IMAD.IADD R5, R5, 0x1, R12 ;  /* 0x0000000105057824 */ /* 0x000fe200078e020c */
[----:B------:R-:W-:Y:S01]  /*16e0*/  ULDC.64 UR12, c[0x0][0x3e0] ;  /* 0x0000f800000c7ab9 */ /* 0x000fe20000000a00 */
[----:B------:R-:W-:Y:S01]  /*16f0*/  IMAD.U32 R6, RZ, RZ, UR10 ;  /* 0x0000000aff067e24 */ /* 0x000fe2000f8e00ff */
[----:B------:R-:W-:Y:S01]  /*1700*/  ULDC.64 UR10, c[0x0][0x400] ;  /* 0x00010000000a7ab9 */ /* 0x000fe20000000a00 */
[----:B------:R-:W-:Y:S01]  /*1710*/  VIADD R3, R9, UR41 ;  /* 0x0000002909037c36 */ /* 0x000fe20008000000 */
[----:B------:R-:W-:Y:S01]  /*1720*/  LEA R218, P2, R26, UR10, 0x2 ;  /* 0x0000000a1ada7c11 */ /* 0x000fe2000f8410ff */
[----:B------:R-:W-:Y:S01]  /*1730*/  IMAD.MOV.U32 R2, RZ, RZ, R8 ;  /* 0x000000ffff027224 */ /* 0x000fe200078e0008 */
[----:B------:R-:W-:Y:S01]  /*1740*/  LEA R12, P1, R22, R232, 0x6 ;  /* 0x000000e8160c7211 */ /* 0x000fe200078230ff */
[----:B------:R-:W-:-:S03]  /*1750*/  IMAD.WIDE.U32 R6, R6, UR17, R4 ;  /* 0x0000001106067c25 */ /* 0x000fc6000f8e0004 */
[----:B------:R-:W-:Y:S01]  /*1760*/  LEA.HI.X R13, R22, R233, R23, 0x6, P1 ;  /* 0x000000e9160d7211 */ /* 0x000fe200008f3417 */
[----:B-1----:R-:W-:Y:S01]  /*1770*/  IMAD.WIDE.U32 R4, R20, UR16, R2 ;  /* 0x0000001014047c25 */ /* 0x002fe2000f8e0002 */
[----:B------:R-:W-:Y:S01]  /*1780*/  LEA R230, P3, R6, UR12, 0x1 ;  /* 0x0000000c06e67c11 */ /* 0x000fe2000f8608ff */
[----:B------:R-:W-:Y:S02]  /*1790*/  UIADD3 UR12, UR30, -0x1, URZ ;  /* 0xffffffff1e0c7890 */ /* 0x000fe4000fffe03f */
[----:B------:R-:W-:Y:S02]  /*17a0*/  VIADD R3, R15, UR33 ;  /* 0x000000210f037c36 */ /* 0x000fe40008000000 */
[----:B------:R-:W4:Y:S01]  /*17b0*/  LDL R15, [R1+0x3c] ;  /* 0x00003c00010f7983 */ /* 0x000f220000100800 */
[----:B------:R-:W-:Y:S02]  /*17c0*/  IMAD R9, R20, UR22, RZ ;  /* 0x0000001614097c24 */ /* 0x000fe4000f8e02ff */
[----:B------:R-:W-:-:S02]  /*17d0*/  VIADD R8, R27, UR39 ;  /* 0x000000271b087c36 */ /* 0x000fc40008000000 */
[----:B------:R-:W-:Y:S02]  /*17e0*/  VIADD R0, R7, UR37 ;  /* 0x0000002507007c36 */ /* 0x000fe40008000000 */
[----:B------:R-:W-:Y:S01]  /*17f0*/  IMAD R9, R21, UR16, R9 ;  /* 0x0000001015097c24 */ /* 0x000fe2000f8e0209 */
[----:B------:R-:W-:Y:S01]  /*1800*/  LEA.HI.X R219, R26, UR11, R8, 0x2, P2 ;  /* 0x0000000b1adb7c11 */ /* 0x000fe200090f1408 */
[----:B------:R-:W-:Y:S01]  /*1810*/  ULDC.64 UR10, c[0x0][0x260] ;  /* 0x00009800000a7ab9 */ /* 0x000fe20000000a00 */
[----:B------:R-:W-:Y:S01]  /*1820*/  LEA.HI.X R231, R6, UR13, R0, 0x1, P3 ;  /* 0x0000000d06e77c11 */ /* 0x000fe200098f0c00 */
[----:B------:R-:W-:Y:S01]  /*1830*/  ULEA.HI UR13, UR12, UR12, URZ, 0x1 ;  /* 0x0000000c0c0d7291 */ /* 0x000fe2000f8f083f */
[----:B------:R-:W-:Y:S02]  /*1840*/  IMAD.IADD R5, R5, 0x1, R9 ;  /* 0x0000000105057824 */ /* 0x000fe400078e0209 */
[----:B------:R-:W-:Y:S01]  /*1850*/  IMAD R0, R17, UR10, RZ ;  /* 0x0000000a11007c24 */ /* 0x000fe2000f8e02ff */
[----:B------:R-:W-:Y:S01]  /*1860*/  ULOP3.LUT UR13, UR13, 0xfffffffe, URZ, 0xc0, !UPT ;  /* 0xfffffffe0d0d7892 */ /* 0x000fe2000f8ec03f */
[----:B------:R-:W-:-:S02]  /*1870*/  IMAD.MOV.U32 R2, RZ, RZ, R14 ;  /* 0x000000ffff027224 */ /* 0x000fc400078e000e */
[----:B--2---:R-:W-:Y:S01]  /*1880*/  IMAD R6, R18, UR22, RZ ;  /* 0x0000001612067c24 */ /* 0x004fe2000f8e02ff */
[----:B------:R-:W-:Y:S01]  /*1890*/  UIADD3 UR13, UR12, -UR13, URZ ;  /* 0x8000000d0c0d7290 */ /* 0x000fe2000fffe03f */
[C---:B------:R-:W-:Y:S02]  /*18a0*/  IMAD R0, R11.reuse, UR11, R0 ;  /* 0x0000000b0b007c24 */ /* 0x040fe4000f8e0200 */
[----:B------:R-:W-:Y:S01]  /*18b0*/  IMAD.WIDE.U32 R4, R11, UR10, R4 ;  /* 0x0000000a0b047c25 */ /* 0x000fe2000f8e0004 */
[----:B------:R-:W-:Y:S01]  /*18c0*/  ULDC.64 UR10, c[0x0][0x268] ;  /* 0x00009a00000a7ab9 */ /* 0x000fe20000000a00 */
[----:B------:R-:W-:Y:S02]  /*18d0*/  UISETP.NE.AND UP0, UPT, UR13, 0x1, UPT ;  /* 0x000000010d00788c */ /* 0x000fe4000bf05270 */
[----:B------:R-:W-:Y:S01]  /*18e0*/  IMAD R19, R19, UR16, R6 ;  /* 0x0000001013137c24 */ /* 0x000fe2000f8e0206 */
[----:B------:R-:W-:Y:S01]  /*18f0*/  LEA R6, P1, R24, R230, 0x6 ;  /* 0x000000e618067211 */ /* 0x000fe200078230ff */
[----:B------:R-:W-:-:S02]  /*1900*/  IMAD.WIDE.U32 R2, R18, UR16, R2 ;  /* 0x0000001012027c25 */ /* 0x000fc4000f8e0002 */
[----:B------:R-:W-:Y:S02]  /*1910*/  PLOP3.LUT P2, PT, PT, PT, UP0, 0x80, 0x0 ;  /* 0x000000000000781c */ /* 0x000fe40003f4f008 */
[----:B------:R-:W-:Y:S01]  /*1920*/  IMAD.IADD R5, R5, 0x1, R0 ;  /* 0x0000000105057824 */ /* 0x000fe200078e0200 */
[----:B------:R-:W-:Y:S01]  /*1930*/  LEA.HI.X R7, R24, R231, R25, 0x6, P1 ;  /* 0x000000e718077211 */ /* 0x000fe200008f3419 */
[----:B------:R-:W-:Y:S02]  /*1940*/  IMAD R0, R17, UR10, RZ ;  /* 0x0000000a11007c24 */ /* 0x000fe4000f8e02ff */
[----:B------:R-:W-:Y:S02]  /*1950*/  IMAD.IADD R3, R3, 0x1, R19 ;  /* 0x0000000103037824 */ /* 0x000fe400078e0213 */
[C---:B------:R-:W-:Y:S02]  /*1960*/  IMAD R14, R11.reuse, UR11, R0 ;  /* 0x0000000b0b0e7c24 */ /* 0x040fe4000f8e0200 */
[----:B------:R-:W-:Y:S01]  /*1970*/  IMAD.WIDE.U32 R10, R11, UR10, R2 ;  /* 0x0000000a0b0a7c25 */ /* 0x000fe2000f8e0002 */
[----:B------:R-:W-:-:S03]  /*1980*/  ULDC.64 UR10, c[0x0][0x218] ;  /* 0x00008600000a7ab9 */ /* 0x000fc60000000a00 */
[----:B------:R-:W-:Y:S02]  /*1990*/  IMAD R3, R28, UR8, RZ ;  /* 0x000000081c037c24 */ /* 0x000fe4000f8e02ff */
[----:B------:R-:W-:-:S04]  /*19a0*/  IMAD.WIDE.U32 R8, R16, UR8, R4 ;  /* 0x0000000810087c25 */ /* 0x000fc8000f8e0004 */
[----:B------:R-:W-:-:S04]  /*19b0*/  IMAD R3, R16, UR9, R3 ;  /* 0x0000000910037c24 */ /* 0x000fc8000f8e0203 */
[----:B------:R-:W-:Y:S02]  /*19c0*/  IMAD.IADD R3, R9, 0x1, R3 ;  /* 0x0000000109037824 */ /* 0x000fe400078e0203 */
[----:B------:R-:W-:Y:S02]  /*19d0*/  IMAD.IADD R5, R11, 0x1, R14 ;  /* 0x000000010b057824 */ /* 0x000fe400078e020e */
[----:B------:R-:W-:-:S04]  /*19e0*/  IMAD.MOV.U32 R4, RZ, RZ, R10 ;  /* 0x000000ffff047224 */ /* 0x000fc800078e000a */
[----:B------:R-:W-:Y:S01]  /*19f0*/  IMAD.WIDE.U32 R10, R16, UR6, R4 ;  /* 0x00000006100a7c25 */ /* 0x000fe2000f8e0004 */
[----:B------:R-:W-:Y:S02]  /*1a00*/  USHF.L.U32 UR13, UR6, 0x6, URZ ;  /* 0x00000006060d7899 */ /* 0x000fe4000800063f */
[----:B------:R-:W-:Y:S02]  /*1a10*/  UIADD3 UR27, UR36, UR27, URZ ;  /* 0x0000001b241b7290 */ /* 0x000fe4000fffe03f */
[----:B------:R-:W-:Y:S01]  /*1a20*/  UIADD3 UR26, UR36, UR26, URZ ;  /* 0x0000001a241a7290 */ /* 0x000fe2000fffe03f */
[C---:B---3--:R-:W-:Y:S01]  /*1a30*/  VIADD R2, R31.reuse, 0x2000 ;  /* 0x000020001f027836 */ /* 0x048fe20000000000 */
[----:B------:R-:W-:Y:S01]  /*1a40*/  LEA R0, R31, UR5, 0x1 ;  /* 0x000000051f007c11 */ /* 0x000fe2000f8e08ff */
[----:B------:R-:W-:Y:S03]  /*1a50*/  @P0 BAR.SYNC.DEFER_BLOCKING 0x0 ;  /* 0x0000000000000b1d */ /* 0x000fe60000010000 */
[----:B------:R-:W-:-:S04]  /*1a60*/  SEL R2, R2, R31, !P2 ;  /* 0x0000001f02027207 */ /* 0x000fc80005000000 */
[----:B------:R-:W-:Y:S02]  /*1a70*/  LEA R239, R2, UR5, 0x1 ;  /* 0x0000000502ef7c11 */ /* 0x000fe4000f8e08ff */
[----:B------:R-:W-:Y:S01]  /*1a80*/  LEA R2, P0, R8, UR10, 0x1 ;  /* 0x0000000a08027c11 */ /* 0x000fe2000f8008ff */
[----:B------:R-:W-:-:S03]  /*1a90*/  USHF.L.U32 UR10, UR8, 0x6, URZ ;  /* 0x00000006080a7899 */ /* 0x000fc6000800063f */
[----:B------:R-:W-:Y:S01]  /*1aa0*/  LEA.HI.X R3, R8, UR11, R3, 0x1, P0 ;  /* 0x0000000b08037c11 */ /* 0x000fe200080f0c03 */
[----:B------:R-:W-:Y:S02]  /*1ab0*/  USHF.L.U64.HI UR11, UR8, 0x6, UR9 ;  /* 0x00000006080b7899 */ /* 0x000fe40008010209 */
[----:B------:R-:W-:Y:S01]  /*1ac0*/  IADD3 R4, P0, R2, UR10, RZ ;  /* 0x0000000a02047c10 */ /* 0x000fe2000ff1e0ff */
[----:B------:R-:W-:Y:S01]  /*1ad0*/  ULDC.64 UR8, c[0x0][0x220] ;  /* 0x0000880000087ab9 */ /* 0x000fe20000000a00 */
[----:B------:R-:W-:Y:S01]  /*1ae0*/  @!PT LDS RZ, [RZ] ;  /* 0x00000000fffff984 */ /* 0x000fe20000000800 */
[----:B------:R-:W-:Y:S01]  /*1af0*/  @!PT LDS RZ, [RZ] ;  /* 0x00000000fffff984 */ /* 0x000fe20000000800 */
[----:B------:R-:W-:Y:S01]  /*1b00*/  @!PT LDS RZ, [RZ] ;  /* 0x00000000fffff984 */ /* 0x000fe20000000800 */
[----:B------:R-:W-:Y:S04]  /*1b10*/  LDGSTS.E.BYPASS.LTC128B.128 [R0+0x8000], desc[UR34][R230.64] ;  /* 0x08000000e6007fae */ /* 0x000fe8000b901d62 */
[----:B------:R-:W-:Y:S04]  /*1b20*/  LDGSTS.E.BYPASS.LTC128B.128 [R0+0xa000], desc[UR34][R230.64+0x80] ;  /* 0x0a000080e6007fae */ /* 0x000fe8000b901d62 */
[----:B------:R-:W-:Y:S04]  /*1b30*/  LDGSTS.E.BYPASS.LTC128B.128 [R0+0x9000], desc[UR34][R6.64] ;  /* 0x0900000006007fae */ /* 0x000fe8000b901d62 */
[----:B------:R1:W-:Y:S04]  /*1b40*/  LDGSTS.E.BYPASS.LTC128B.128 [R0+0xb000], desc[UR34][R6.64+0x80] ;  /* 0x0b00008006007fae */ /* 0x0003e8000b901d62 */
[----:B------:R-:W-:Y:S04]  /*1b50*/  LDGSTS.E.BYPASS.LTC128B.128 [R239], desc[UR34][R232.64] ;  /* 0x00000000e8ef7fae */ /* 0x000fe8000b901d62 */
[----:B------:R-:W-:Y:S04]  /*1b60*/  LDGSTS.E.BYPASS.LTC128B.128 [R239+0x2000], desc[UR34][R232.64+0x80] ;  /* 0x02000080e8ef7fae */ /* 0x000fe8000b901d62 */
[----:B------:R-:W-:Y:S01]  /*1b70*/  LDGSTS.E.BYPASS.LTC128B.128 [R239+0x1000], desc[UR34][R12.64] ;  /* 0x010000000cef7fae */ /* 0x000fe2000b901d62 */
[----:B------:R-:W-:-:S03]  /*1b80*/  IADD3.X R5, R3, UR11, RZ, P0, !PT ;  /* 0x0000000b03057c10 */ /* 0x000fc600087fe4ff */
[----:B------:R-:W-:Y:S04]  /*1b90*/  LDGSTS.E.BYPASS.LTC128B.128 [R239+0x3000], desc[UR34][R12.64+0x80] ;  /* 0x030000800cef7fae */ /* 0x000fe8000b901d62 */
[----:B------:R-:W-:Y:S04]  /*1ba0*/  LDGSTS.E.BYPASS.LTC128B.128 [R0+0xc000], desc[UR34][R2.64] ;  /* 0x0c00000002007fae */ /* 0x000fe8000b901d62 */
[----:B------:R2:W-:Y:S01]  /*1bb0*/  LDGSTS.E.BYPASS.LTC128B.128 [R0+0x10000], desc[UR34][R2.64+0x80] ;  /* 0x1000008002007fae */ /* 0x0005e2000b901d62 */
[----:B-1----:R-:W-:-:S03]  /*1bc0*/  IMAD R6, R28, UR6, RZ ;  /* 0x000000061c067c24 */ /* 0x002fc6000f8e02ff */
[----:B------:R-:W-:Y:S01]  /*1bd0*/  LDGSTS.E.BYPASS.LTC128B.128 [R0+0xd000], desc[UR34][R4.64] ;  /* 0x0d00000004007fae */ /* 0x000fe2000b901d62 */
[----:B------:R-:W-:Y:S01]  /*1be0*/  IMAD R6, R16, UR7, R6 ;  /* 0x0000000710067c24 */ /* 0x000fe2000f8e0206 */
[----:B------:R-:W-:Y:S02]  /*1bf0*/  USHF.L.U64.HI UR6, UR6, 0x6, UR7 ;  /* 0x0000000606067899 */ /* 0x000fe40008010207 */
[----:B------:R1:W-:Y:S01]  /*1c00*/  LDGSTS.E.BYPASS.LTC128B.128 [R0+0x11000], desc[UR34][R4.64+0x80] ;  /* 0x1100008004007fae */ /* 0x0003e2000b901d62 */
[----:B------:R-:W-:Y:S01]  /*1c10*/  IMAD.IADD R7, R11, 0x1, R6 ;  /* 0x000000010b077824 */ /* 0x000fe200078e0206 */
[----:B------:R-:W-:Y:S01]  /*1c20*/  LEA R6, P0, R10, UR8, 0x1 ;  /* 0x000000080a067c11 */ /* 0x000fe2000f8008ff */
[----:B------:R-:W-:-:S03]  /*1c30*/  ULDC UR7, c[0x0][0x398] ;  /* 0x0000e60000077ab9 */ /* 0x000fc60000000800 */
[----:B------:R-:W-:Y:S01]  /*1c40*/  LEA.HI.X R7, R10, UR9, R7, 0x1, P0 ;  /* 0x000000090a077c11 */ /* 0x000fe200080f0c07 */
[----:B------:R-:W-:Y:S01]  /*1c50*/  ULDC.64 UR8, c[0x0][0x2b0] ;  /* 0x0000ac0000087ab9 */ /* 0x000fe20000000a00 */
[----:B--2---:R-:W-:-:S04]  /*1c60*/  IADD3 R2, P1, R4, UR10, RZ ;  /* 0x0000000a04027c10 */ /* 0x004fc8000ff3e0ff */
[----:B------:R-:W-:Y:S02]  /*1c70*/  IADD3.X R3, R5, UR11, RZ, P1, !PT ;  /* 0x0000000b05037c10 */ /* 0x000fe40008ffe4ff */
[----:B------:R-:W-:Y:S02]  /*1c80*/  IADD3 R8, P1, R2, UR10, RZ ;  /* 0x0000000a02087c10 */ /* 0x000fe4000ff3e0ff */
[----:B-1----:R-:W-:Y:S01]  /*1c90*/  IADD3 R4, P0, R6, UR13, RZ ;  /* 0x0000000d06047c10 */ /* 0x002fe2000ff1e0ff */
[----:B------:R-:W-:Y:S01]  /*1ca0*/  LDGSTS.E.BYPASS.LTC128B.128 [R0+0xe000], desc[UR34][R2.64] ;  /* 0x0e00000002007fae */ /* 0x000fe2000b901d62 */
[----:B------:R-:W-:Y:S01]  /*1cb0*/  IADD3.X R9, R3, UR11, RZ, P1, !PT ;  /* 0x0000000b03097c10 */ /* 0x000fe20008ffe4ff */
[----:B------:R-:W-:Y:S01]  /*1cc0*/  UIMAD.WIDE UR8, UR27, 0x4, UR8 ;  /* 0x000000041b0878a5 */ /* 0x000fe2000f8e0208 */
[----:B------:R-:W-:Y:S01]  /*1cd0*/  IADD3.X R5, R7, UR6, RZ, P0, !PT ;  /* 0x0000000607057c10 */ /* 0x000fe200087fe4ff */
[----:B------:R1:W-:Y:S01]  /*1ce0*/  LDGSTS.E.BYPASS.LTC128B.128 [R0+0x12000], desc[UR34][R2.64+0x80] ;  /* 0x1200008002007fae */ /* 0x0003e2000b901d62 */
[----:B------:R-:W-:-:S03]  /*1cf0*/  ULDC.64 UR10, c[0x0][0x478] ;  /* 0x00011e00000a7ab9 */ /* 0x000fc60000000a00 */
        /* <DEDUP_REMOVED lines=10> */
[----:B--2---:R-:W-:-:S04]  /*1da0*/  IADD3 R6, P0, R2, UR13, RZ ;  /* 0x0000000d02067c10 */ /* 0x004fc8000ff1e0ff */
[----:B------:R-:W-:Y:S01]  /*1db0*/  IADD3.X R7, R3, UR6, RZ, P0, !PT ;  /* 0x0000000603077c10 */ /* 0x000fe200087fe4ff */
[----:B------:R-:W-:-:S04]  /*1dc0*/  UIADD3 UR6, -UR32, UR4, UR31 ;  /* 0x0000000420067290 */ /* 0x000fc8000fffe11f */
[----:B------:R-:W-:Y:S01]  /*1dd0*/  UIADD3 UR7, UR6, -UR7, URZ ;  /* 0x8000000706077290 */ /* 0x000fe2000fffe03f */
[----:B----4-:R-:W-:Y:S01]  /*1de0*/  SHF.R.S32.HI R4, RZ, 0x1f, R15 ;  /* 0x0000001fff047819 */ /* 0x010fe2000001140f */
[----:B------:R-:W-:Y:S02]  /*1df0*/  LDGSTS.E.BYPASS.LTC128B.128 [R0+0x17000], desc[UR34][R6.64] ;  /* 0x1700000006007fae */ /* 0x000fe4000b901d62 */
[----:B------:R-:W-:Y:S02]  /*1e00*/  USHF.R.S32.HI UR6, URZ, 0x1f, UR7 ;  /* 0x0000001f3f067899 */ /* 0x000fe40008011407 */
[----:B------:R2:W-:Y:S02]  /*1e10*/  LDGSTS.E.BYPASS.LTC128B.128 [R0+0x1b000], desc[UR34][R6.64+0x80] ;  /* 0x1b00008006007fae */ /* 0x0005e4000b901d62 */
[----:B------:R-:W-:Y:S02]  /*1e20*/  ULEA.HI UR6, UR6, UR7, URZ, 0x6 ;  /* 0x0000000706067291 */ /* 0x000fe4000f8f303f */
[----:B------:R-:W0:Y:S02]  /*1e30*/  LDGDEPBAR ;  /* 0x00000000000079af */ /* 0x000e240000000000 */
[----:B------:R-:W-:-:S04]  /*1e40*/  USHF.R.S32.HI UR6, URZ, 0x6, UR6 ;  /* 0x000000063f067899 */ /* 0x000fc80008011406 */
[----:B------:R-:W-:-:S04]  /*1e50*/  UISETP.LT.AND UP0, UPT, URZ, UR6, UPT ;  /* 0x000000063f00728c */ /* 0x000fc8000bf01270 */
[----:B------:R-:W-:-:S04]  /*1e60*/  USEL UR6, URZ, UR6, !UP0 ;  /* 0x000000063f067287 */ /* 0x000fc8000c000000 */
[----:B------:R-:W-:Y:S01]  /*1e70*/  UISETP.GT.AND UP0, UPT, UR30, UR6, UPT ;  /* 0x000000061e00728c */ /* 0x000fe2000bf04270 */
[----:B-1----:R-:W-:-:S05]  /*1e80*/  IMAD.SHL.U32 R2, R15, 0x4, RZ ;  /* 0x000000040f027824 */ /* 0x002fca00078e00ff */
[----:B------:R-:W-:Y:S02]  /*1e90*/  PLOP3.LUT P0, PT, PT, PT, UP0, 0x80, 0x0 ;  /* 0x000000000000781c */ /* 0x000fe40003f0f008 */
[----:B------:R-:W-:Y:S02]  /*1ea0*/  IADD3 R2, P1, R2, UR8, RZ ;  /* 0x0000000802027c10 */ /* 0x000fe4000ff3e0ff */
[----:B--2---:R-:W-:Y:S01]  /*1eb0*/  SHF.L.U64.HI R0, R15, 0x2, R4 ;  /* 0x000000020f007819 */ /* 0x004fe20000010204 */
[----:B------:R-:W-:Y:S01]  /*1ec0*/  UMOV UR7, UR9 ;  /* 0x0000000900077c82 */ /* 0x000fe20008000000 */
[----:B------:R-:W-:Y:S02]  /*1ed0*/  UIMAD.WIDE UR10, UR26, 0x4, UR10 ;  /* 0x000000041a0a78a5 */ /* 0x000fe4000f8e020a */
[----:B------:R-:W-:Y:S02]  /*1ee0*/  IADD3.X R3, R0, UR7, RZ, P1, !PT ;  /* 0x0000000700037c10 */ /* 0x000fe40008ffe4ff */
        /* <DEDUP_REMOVED lines=64> */
[----:B------:R-:W-:Y:S06]  /*22f0*/  @!P0 BRA `(.L_x_800) ;  /* 0x0000004c00788947 */ /* 0x000fec0003800000 */
[----:B------:R-:W2:Y:S04]  /*2300*/  LDG.E R8, desc[UR34][R2.64] ;  /* 0x0000002202087981 */ /* 0x000ea8000c1e1900 */
[----:B------:R-:W3:Y:S04]  /*2310*/  LDG.E R7, desc[UR34][R2.64+0x20] ;  /* 0x0000202202077981 */ /* 0x000ee8000c1e1900 */
[----:B------:R-:W4:Y:S04]  /*2320*/  LDG.E R5, desc[UR34][R2.64+0xa0] ;  /* 0x0000a02202057981 */ /* 0x000f28000c1e1900 */
[----:B------:R1:W5:Y:S01]  /*2330*/  LDG.E R6, desc[UR34][R2.64+0x80] ;  /* 0x0000802202067981 */ /* 0x000362000c1e1900 */
[----:B------:R-:W-:-:S04]  /*2340*/  LEA.HI R0, R30, R29, RZ, 0x4 ;  /* 0x0000001d1e007211 */ /* 0x000fc800078f20ff */
[----:B------:R-:W-:-:S05]  /*2350*/  LOP3.LUT R0, R0, 0xfffffff0, RZ, 0xc0, !PT ;  /* 0xfffffff000007812 */ /* 0x000fca00078ec0ff */
[----:B------:R-:W-:-:S05]  /*2360*/  IMAD.IADD R0, R29, 0x1, -R0 ;  /* 0x000000011d007824 */ /* 0x000fca00078e0a00 */
[----:B-1----:R-:W-:-:S04]  /*2370*/  SHF.R.S32.HI R2, RZ, 0x1f, R0 ;  /* 0x0000001fff027819 */ /* 0x002fc80000011400 */
[----:B------:R-:W-:-:S04]  /*2380*/  LEA.HI R2, R2, R0, RZ, 0x3 ;  /* 0x0000000002027211 */ /* 0x000fc800078f18ff */
[----:B------:R-:W-:Y:S01]  /*2390*/  LOP3.LUT R2, R2, 0xfffffff8, RZ, 0xc0, !PT ;  /* 0xfffffff802027812 */ /* 0x000fe200078ec0ff */
[----:B------:R-:W-:-:S04]  /*23a0*/  IMAD.SHL.U32 R3, R15, 0x4, RZ ;  /* 0x000000040f037824 */ /* 0x000fc800078e00ff */
[----:B------:R-:W-:Y:S01]  /*23b0*/  IMAD.IADD R0, R0, 0x1, -R2 ;  /* 0x0000000100007824 */ /* 0x000fe200078e0a02 */
[----:B------:R-:W-:-:S05]  /*23c0*/  SHF.L.U64.HI R2, R15, 0x2, R4 ;  /* 0x000000020f027819 */ /* 0x000fca0000010204 */
[----:B------:R1:W-:Y:S04]  /*23d0*/  STL [R1+0x14], R2 ;  /* 0x0000140201007387 */ /* 0x0003e80000100800 */
[----:B------:R2:W-:Y:S01]  /*23e0*/  STL [R1+0x18], R3 ;  /* 0x0000180301007387 */ /* 0x0005e20000100800 */
[----:B------:R-:W-:Y:S01]  /*23f0*/  LOP3.LUT P0, RZ, R0, 0x2, RZ, 0xc0, !PT ;  /* 0x0000000200ff7812 */ /* 0x000fe2000780c0ff */
[----:B------:R-:W-:Y:S01]  /*2400*/  VIADD R208, R216, 0x2000 ;  /* 0x00002000d8d07836 */ /* 0x000fe20000000000 */
[----:B------:R-:W-:Y:S01]  /*2410*/  LOP3.LUT P1, RZ, R0, 0x4, RZ, 0xc0, !PT ;  /* 0x0000000400ff7812 */ /* 0x000fe2000782c0ff */
[----:B------:R-:W-:Y:S01]  /*2420*/  VIADD R0, R215, 0x2000 ;  /* 0x00002000d7007836 */ /* 0x000fe20000000000 */
[----:B------:R-:W-:Y:S01]  /*2430*/  UIADD3 UR13, UR31, UR4, URZ ;  /* 0x000000041f0d7290 */ /* 0x000fe2000fffe03f */
[----:B------:R-:W-:Y:S01]  /*2440*/  IMAD.MOV.U32 R214, RZ, RZ, 0x20 ;  /* 0x00000020ffd67424 */ /* 0x000fe200078e00ff */
[----:B------:R-:W-:Y:S01]  /*2450*/  SEL R208, R208, R216, !P2 ;  /* 0x000000d8d0d07207 */ /* 0x000fe20005000000 */
[----:B------:R-:W-:Y:S01]  /*2460*/  IMAD.MOV.U32 R213, RZ, RZ, 0x40 ;  /* 0x00000040ffd57424 */ /* 0x000fe200078e00ff */
[----:B------:R-:W-:Y:S01]  /*2470*/  SEL R0, R0, R215, !P2 ;  /* 0x000000d700007207 */ /* 0x000fe20005000000 */
[----:B------:R-:W-:Y:S01]  /*2480*/  IMAD.MOV.U32 R159, RZ, RZ, RZ ;  /* 0x000000ffff9f7224 */ /* 0x000fe200078e00ff */
[----:B------:R-:W-:Y:S01]  /*2490*/  UMOV UR9, UR11 ;  /* 0x0000000b00097c82 */ /* 0x000fe20008000000 */
[----:B------:R-:W-:Y:S01]  /*24a0*/  ULDC UR11, c[0x0][0x270] ;  /* 0x00009c00000b7ab9 */ /* 0x000fe20000000800 */
[----:B------:R-:W-:Y:S01]  /*24b0*/  UIADD3 UR13, -UR32, 0x80, UR13 ;  /* 0x00000080200d7890 */ /* 0x000fe2000fffe10d */
[----:B-1----:R-:W-:Y:S01]  /*24c0*/  VIADD R2, R15, 0xffffffc0 ;  /* 0xffffffc00f027836 */ /* 0x002fe20000000000 */
[----:B--2---:R1:W-:Y:S04]  /*24d0*/  STL [R1+0xc], R8 ;  /* 0x00000c0801007387 */ /* 0x0043e80000100800 */
[----:B---3--:R1:W-:Y:S04]  /*24e0*/  STL [R1+0x8], R7 ;  /* 0x0000080701007387 */ /* 0x0083e80000100800 */
[----:B----4-:R1:W-:Y:S04]  /*24f0*/  STL [R1], R5 ;  /* 0x0000000501007387 */ /* 0x0103e80000100800 */
[----:B-----5:R1:W-:Y:S01]  /*2500*/  STL [R1+0x4], R6 ;  /* 0x0000040601007387 */ /* 0x0203e20000100800 */
[----:B------:R-:W-:Y:S01]  /*2510*/  IMAD.SHL.U32 R2, R2, 0x4, RZ ;  /* 0x0000000402027824 */ /* 0x000fe200078e00ff */
[----:B------:R-:W-:Y:S01]  /*2520*/  LEA R207, R0, UR5, 0x1 ;  /* 0x0000000500cf7c11 */ /* 0x000fe2000f8e08ff */
[----:B------:R-:W-:Y:S01]  /*2530*/  ULDC UR27, c[0x0][0x39c] ;  /* 0x0000e700001b7ab9 */ /* 0x000fe20000000800 */
[----:B------:R-:W-:Y:S01]  /*2540*/  LEA R208, R208, UR5, 0x1 ;  /* 0x00000005d0d07c11 */ /* 0x000fe2000f8e08ff */
[----:B------:R-:W-:Y:S01]  /*2550*/  ULDC UR26, c[0x0][0x2ec] ;  /* 0x0000bb00001a7ab9 */ /* 0x000fe20000000800 */
[----:B------:R1:W-:Y:S01]  /*2560*/  STL [R1+0x10], R2 ;  /* 0x0000100201007387 */ /* 0x0003e20000100800 */
[----:B------:R-:W-:-:S02]  /*2570*/  SEL R214, R214, 0xffffffe0, !P0 ;  /* 0xffffffe0d6d67807 */ /* 0x000fc40004000000 */
[----:B------:R-:W-:-:S07]  /*2580*/  SEL R213, R213, 0xffffffc0, !P1 ;  /* 0xffffffc0d5d57807 */ /* 0x000fce0004800000 */
.L_x_803:
[----:B------:R-:W0:Y:S01]  /*2590*/  LDGDEPBAR ;  /* 0x00000000000079af */ /* 0x000e220000000000 */
[C---:B------:R-:W-:Y:S01]  /*25a0*/  IADD3 R0, R208.reuse, R214, RZ ;  /* 0x000000d6d0007210 */ /* 0x040fe20007ffe0ff */
[----:B------:R-:W-:Y:S01]  /*25b0*/  USHF.L.U32 UR4, UR12, 0x6, URZ ;  /* 0x000000060c047899 */ /* 0x000fe2000800063f */
[-C--:B------:R-:W-:Y:S02]  /*25c0*/  IADD3 R3, R208, R213.reuse, RZ ;  /* 0x000000d5d0037210 */ /* 0x080fe40007ffe0ff */
[----:B------:R-:W2:Y:S01]  /*25d0*/  LDL R221, [R1+0x28] ;  /* 0x0000280001dd7983 */ /* 0x000ea20000100800 */
[----:B-1----:R-:W-:Y:S01]  /*25e0*/  IADD3 R2, R0, R213, RZ ;  /* 0x000000d500027210 */ /* 0x002fe20007ffe0ff */
[----:B------:R-:W-:Y:S03]  /*25f0*/  UISETP.GE.AND UP0, UPT, UR4, UR13, UPT ;  /* 0x0000000d0400728c */ /* 0x000fe6000bf06270 */
[----:B------:R-:W3:Y:S01]  /*2600*/  LDL R220, [R1+0x30] ;  /* 0x0000300001dc7983 */ /* 0x000ee20000100800 */
[----:B------:R-:W-:Y:S04]  /*2610*/  UISETP.GT.AND UP3, UPT, UR12, UR6, UPT ;  /* 0x000000060c00728c */ /* 0x000fe8000bf64270 */
[----:B------:R-:W4:Y:S01]  /*2620*/  LDL R217, [R1+0xc] ;  /* 0x00000c0001d97983 */ /* 0x000f220000100800 */
[----:B------:R-:W-:Y:S04]  /*2630*/  PLOP3.LUT P0, PT, PT, PT, UP0, 0x80, 0x0 ;  /* 0x000000000000781c */ /* 0x000fe80003f0f008 */
[----:B------:R-:W2:Y:S05]  /*2640*/  LDL R204, [R1+0x8] ;  /* 0x0000080001cc7983 */ /* 0x000eaa0000100800 */
        /* <DEDUP_REMOVED lines=22> */
[----:B------:R-:W1:Y:S05]  /*27b0*/  LDSM.16.M88.4 R16, [R209] ;  /* 0x00000000d110783b */ /* 0x000e6a0000000200 */
[----:B------:R-:W2:Y:S05]  /*27c0*/  LDSM.16.M88.4 R28, [R208+0x1000] ;  /* 0x00100000d01c783b */ /* 0x000eaa0000000200 */
[----:B------:R-:W4:Y:S05]  /*27d0*/  LDSM.16.M88.4 R164, [R209+0x800] ;  /* 0x00080000d1a4783b */ /* 0x000f2a0000000200 */
        /* <DEDUP_REMOVED lines=30> */
[----:B------:R-:W1:Y:S05]  /*29c0*/  LDSM.16.M88.4 R180, [R209+0x4000] ;  /* 0x00400000d1b4783b */ /* 0x000e6a0000000200 */
        /* <DEDUP_REMOVED lines=9> */
[----:B------:R-:W4:Y:S05]  /*2a60*/  LDSM.16.M88.4 R184, [R209+0x4800] ;  /* 0x00480000d1b8783b */ /* 0x000f2a0000000200 */
        /* <DEDUP_REMOVED lines=38> */
[-C--:B------:R-:W-:Y:S01]  /*2cd0*/  HMMA.16816.F32.BF16 R12, R164, R202.reuse, R12 ;  /* 0x000000caa40c723c */ /* 0x080fe2000004180c */
[----:B---3--:R-:W-:Y:S05]  /*2ce0*/  MOV R2, UR4 ;  /* 0x0000000400027c02 */ /* 0x008fea0008000f00 */
        /* <DEDUP_REMOVED lines=32> */
[----:B-1----:R-:W2:Y:S09]  /*2ef0*/  LDL R14, [R1] ;  /* 0x00000000010e7983 */ /* 0x002eb20000100800 */
        /* <DEDUP_REMOVED lines=22> */
[----:B------:R-:W-:Y:S01]  /*3060*/  @!P0 IADD3 R4, R2, UR32, R221 ;  /* 0x0000002002048c10 */ /* 0x000fe2000fffe0dd */
[----:B------:R-:W-:Y:S01]  /*3070*/  HMMA.16816.F32.BF16 R32, R180, R6, R32 ;  /* 0x00000006b420723c */ /* 0x000fe20000041820 */
[----:B-1----:R-:W-:Y:S04]  /*3080*/  MOV R13, 0x28 ;  /* 0x00000028000d7802 */ /* 0x002fe80000000f00 */
[----:B------:R-:W-:Y:S01]  /*3090*/  @!P0 VIMNMX R11, R4, UR32, PT ;  /* 0x00000020040b8c48 */ /* 0x000fe2000bfe0100 */
[----:B------:R-:W-:Y:S01]  /*30a0*/  @!P0 VIADD R2, R0, 0x1 ;  /* 0x0000000100028836 */ /* 0x000fe20000000000 */
[----:B------:R-:W-:Y:S01]  /*30b0*/  @!P0 VIADDMNMX R10, R4, R204, UR32, PT ;  /* 0x00000020040a8e46 */ /* 0x000fe2000b8001cc */
[----:B------:R-:W-:Y:S01]  /*30c0*/  FMUL.FTZ R20, R20, UR27 ;  /* 0x0000001b14147c20 */ /* 0x000fe20008410000 */
[CC--:B------:R-:W-:Y:S02]  /*30d0*/  @!P0 ISETP.GE.AND P4, PT, R0.reuse, R11.reuse, PT ;  /* 0x0000000b0000820c */ /* 0x0c0fe40003f86270 */
[-C--:B------:R-:W-:Y:S01]  /*30e0*/  @!P0 ISETP.GE.AND P2, PT, R0, R10.reuse, PT ;  /* 0x0000000a0000820c */ /* 0x080fe20003f46270 */
[----:B------:R-:W-:Y:S01]  /*30f0*/  MUFU.TANH R245, R20 ;  /* 0x0000001400f57308 */ /* 0x000fe20000002400 */
[----:B------:R-:W-:Y:S01]  /*3100*/  @!P0 FSEL R3, R243, -INF , !P4 ;  /* 0xff800000f3038808 */ /* 0x000fe20006000000 */
[----:B------:R-:W-:Y:S01]  /*3110*/  FMUL.FTZ R21, R21, UR27 ;  /* 0x0000001b15157c20 */ /* 0x000fe20008410000 */
[----:B------:R-:W-:Y:S01]  /*3120*/  @!P0 ISETP.GE.AND P3, PT, R2, R11, PT ;  /* 0x0000000b0200820c */ /* 0x000fe20003f66270 */
[----:B------:R-:W-:Y:S01]  /*3130*/  FMUL.FTZ R22, R22, UR27 ;  /* 0x0000001b16167c20 */ /* 0x000fe20008410000 */
[----:B------:R-:W-:Y:S01]  /*3140*/  MOV R5, R43 ;  /* 0x0000002b00057202 */ /* 0x000fe20000000f00 */
[--C-:B------:R-:W-:Y:S01]  /*3150*/  FFMA.FTZ R3, R3, UR26, -R9.reuse ;  /* 0x0000001a03037c23 */ /* 0x100fe20008010809 */
[----:B------:R-:W-:Y:S03]  /*3160*/  @!P0 FSEL R12, R248, -INF , !P3 ;  /* 0xff800000f80c8808 */ /* 0x000fe60005800000 */
        /* <DEDUP_REMOVED lines=18> */
[----:B------:R-:W-:Y:S01]  /*3290*/  FMUL.FTZ R30, R30, UR27 ;  /* 0x0000001b1e1e7c20 */ /* 0x000fe20008410000 */
[----:B------:R-:W-:Y:S01]  /*32a0*/  FMUL.FTZ R31, R31, UR27 ;  /* 0x0000001b1f1f7c20 */ /* 0x000fe20008410000 */
[----:B------:R-:W-:Y:S06]  /*32b0*/  MOV R180, 0x40 ;  /* 0x0000004000b47802 */ /* 0x000fec0000000f00 */
[----:B------:R-:W3:Y:S01]  /*32c0*/  MUFU.TANH R250, R22 ;  /* 0x0000001600fa7308 */ /* 0x000ee20000002400 */
[----:B-1----:R-:W-:Y:S02]  /*32d0*/  MOV R3, R44 ;  /* 0x0000002c00037202 */ /* 0x002fe40000000f00 */
[----:B------:R-:W-:Y:S02]  /*32e0*/  @!P0 FSEL R3, R44, -INF , !P2 ;  /* 0xff8000002c038808 */ /* 0x000fe40005000000 */
[----:B--2---:R-:W-:Y:S02]  /*32f0*/  MOV R182, R15 ;  /* 0x0000000f00b67202 */ /* 0x004fe40000000f00 */
[----:B------:R-:W-:Y:S01]  /*3300*/  SEL R213, R180, 0xffffffc0, !P1 ;  /* 0xffffffc0b4d57807 */ /* 0x000fe20004800000 */
[--C-:B------:R-:W-:Y:S01]  /*3310*/  FFMA.FTZ R3, R3, UR26, -R8.reuse ;  /* 0x0000001a03037c23 */ /* 0x100fe20008010808 */
[----:B----4-:R-:W-:Y:S01]  /*3320*/  MOV R12, R194 ;  /* 0x000000c2000c7202 */ /* 0x010fe20000000f00 */
[----:B------:R-:W1:Y:S01]  /*3330*/  MUFU.TANH R249, R23 ;  /* 0x0000001700f97308 */ /* 0x000e620000002400 */
[----:B------:R-:W2:Y:S09]  /*3340*/  LDL R180, [R1+0x18] ;  /* 0x0000180001b47983 */ /* 0x000eb20000100800 */
[----:B------:R4:W-:Y:S10]  /*3350*/  MUFU.EX2 R45, R3 ;  /* 0x00000003002d7308 */ /* 0x0009f40000000800 */
[----:B------:R-:W1:Y:S10]  /*3360*/  MUFU.TANH R187, R24 ;  /* 0x0000001800bb7308 */ /* 0x000e740000002400 */
[----:B------:R-:W1:Y:S01]  /*3370*/  MUFU.TANH R186, R25 ;  /* 0x0000001900ba7308 */ /* 0x000e620000002400 */
[----:B----4-:R-:W-:Y:S01]  /*3380*/  FFMA.FTZ R3, R5, UR26, -R8 ;  /* 0x0000001a05037c23 */ /* 0x010fe20008010808 */
        /* <DEDUP_REMOVED lines=8> */
[----:B------:R-:W4:Y:S01]  /*3410*/  MUFU.TANH R193, R26 ;  /* 0x0000001a00c17308 */ /* 0x000f220000002400 */
[----:B------:R-:W-:Y:S02]  /*3420*/  @!P0 FSEL R12, R194, -INF , !P5 ;  /* 0xff800000c20c8808 */ /* 0x000fe40006800000 */
[----:B------:R-:W-:Y:S07]  /*3430*/  @!P0 ISETP.GE.AND P4, PT, R0, R4, PT ;  /* 0x000000040000820c */ /* 0x000fee0003f86270 */
[----:B------:R-:W-:Y:S10]  /*3440*/  MUFU.TANH R192, R27 ;  /* 0x0000001b00c07308 */ /* 0x000ff40000002400 */
[----:B------:R-:W4:Y:S10]  /*3450*/  MUFU.TANH R185, R28 ;  /* 0x0000001c00b97308 */ /* 0x000f340000002400 */
[----:B------:R-:W4:Y:S10]  /*3460*/  MUFU.TANH R184, R29 ;  /* 0x0000001d00b87308 */ /* 0x000f340000002400 */
[----:B------:R-:W4:Y:S10]  /*3470*/  MUFU.TANH R238, R32 ;  /* 0x0000002000ee7308 */ /* 0x000f340000002400 */
[----:B------:R-:W4:Y:S10]  /*3480*/  MUFU.TANH R240, R33 ;  /* 0x0000002100f07308 */ /* 0x000f340000002400 */
[----:B------:R-:W-:Y:S10]  /*3490*/  MUFU.TANH R242, R34 ;  /* 0x0000002200f27308 */ /* 0x000ff40000002400 */
[----:B------:R-:W4:Y:S10]  /*34a0*/  MUFU.TANH R241, R35 ;  /* 0x0000002300f17308 */ /* 0x000f340000002400 */
[----:B------:R-:W-:Y:S10]  /*34b0*/  MUFU.TANH R189, R30 ;  /* 0x0000001e00bd7308 */ /* 0x000ff40000002400 */
[----:B------:R-:W4:Y:S01]  /*34c0*/  MUFU.TANH R188, R31 ;  /* 0x0000001f00bc7308 */ /* 0x000f220000002400 */
        /* <DEDUP_REMOVED lines=54> */
[-C--:B------:R-:W-:Y:S02]  /*3830*/  @!P0 ISETP.GE.AND P2, PT, R12, R10.reuse, PT ;  /* 0x0000000a0c00820c */ /* 0x080fe40003f46270 */
        /* <DEDUP_REMOVED lines=13> */
[----:B------:R-:W-:Y:S01]  /*3910*/  @!P0 ISETP.GE.AND P2, PT, R7, R10, PT ;  /* 0x0000000a0700820c */ /* 0x000fe20003f46270 */
        /* <DEDUP_REMOVED lines=20> */
[-C--:B------:R-:W-:Y:S02]  /*3a60*/  @!P0 ISETP.GE.AND P2, PT, R7, R4.reuse, PT ;  /* 0x000000040700820c */ /* 0x080fe40003f46270 */
[----:B----4-:R-:W-:Y:S02]  /*3a70*/  MOV R7, R193 ;  /* 0x000000c100077202 */ /* 0x010fe40000000f00 */
        /* <DEDUP_REMOVED lines=9> */
[----:B---3--:R-:W-:Y:S01]  /*3b10*/  IMAD.MOV.U32 R7, RZ, RZ, R185 ;  /* 0x000000ffff077224 */ /* 0x008fe200078e00b9 */
        /* <DEDUP_REMOVED lines=10> */
[-C--:B------:R-:W-:Y:S05]  /*3bc0*/  @!P0 ISETP.GE.AND P2, PT, R6, R11.reuse, PT ;  /* 0x0000000b0600820c */ /* 0x080fea0003f46270 */
[----:B------:R1:W-:Y:S01]  /*3bd0*/  MUFU.EX2 R200, R7 ;  /* 0x0000000700c87308 */ /* 0x0003e20000000800 */
[----:B------:R-:W-:Y:S09]  /*3be0*/  FFMA.FTZ R3, R5, UR26, -R3 ;  /* 0x0000001a05037c23 */ /* 0x000ff20008010803 */
        /* <DEDUP_REMOVED lines=9> */
[----:B------:R-:W-:Y:S01]  /*3c80*/  FFMA.FTZ R9, R3, UR26, -R9 ;  /* 0x0000001a03097c23 */ /* 0x000fe20008010809 */
[----:B------:R-:W-:Y:S05]  /*3c90*/  MOV R3, R241 ;  /* 0x000000f100037202 */ /* 0x000fea0000000f00 */
[----:B------:R-:W3:Y:S01]  /*3ca0*/  MUFU.EX2 R46, R9 ;  /* 0x00000009002e7308 */ /* 0x000ee20000000800 */
[----:B-1----:R-:W-:Y:S02]  /*3cb0*/  MOV R5, R242 ;  /* 0x000000f200057202 */ /* 0x002fe40000000f00 */
[----:B------:R-:W-:Y:S02]  /*3cc0*/  @!P0 FSEL R5, R242, -INF , !P2 ;  /* 0xff800000f2058808 */ /* 0x000fe40005000000 */
[C---:B------:R-:W-:Y:S03]  /*3cd0*/  @!P0 ISETP.GE.AND P2, PT, R0.reuse, R10, PT ;  /* 0x0000000a0000820c */ /* 0x040fe60003f46270 */
        /* <DEDUP_REMOVED lines=11> */
[----:B------:R-:W3:Y:S01]  /*3d90*/  MUFU.EX2 R36, R8 ;  /* 0x0000000800247308 */ /* 0x000ee20000000800 */
[----:B------:R3:W-:Y:S01]  /*3da0*/  STS [R234+0x20400], R3 ;  /* 0x02040003ea007388 */ /* 0x0007e20000000800 */
[----:B-1----:R-:W-:Y:S02]  /*3db0*/  MOV R5, R189 ;  /* 0x000000bd00057202 */ /* 0x002fe40000000f00 */
[----:B------:R-:W-:Y:S02]  /*3dc0*/  @!P0 FSEL R5, R189, -INF , !P3 ;  /* 0xff800000bd058808 */ /* 0x000fe40005800000 */
[----:B--2---:R-:W-:Y:S03]  /*3dd0*/  IADD3 R180, P0, R180, UR10, RZ ;  /* 0x0000000ab4b47c10 */ /* 0x004fe6000ff1e0ff */
[--C-:B------:R-:W-:Y:S01]  /*3de0*/  FFMA.FTZ R5, R5, UR26, -R2.reuse ;  /* 0x0000001a05057c23 */ /* 0x100fe20008010802 */
[----:B------:R-:W-:Y:S01]  /*3df0*/  FFMA.FTZ R2, R4, UR26, -R2 ;  /* 0x0000001a04027c23 */ /* 0x000fe20008010802 */
[----:B------:R-:W-:Y:S02]  /*3e00*/  F2FP.BF16.F32.PACK_AB R4, R224, R225 ;  /* 0x000000e1e004723e */ /* 0x000fe400000010ff */
[----:B------:R1:W-:Y:S01]  /*3e10*/  MUFU.EX2 R217, R5 ;  /* 0x0000000500d97308 */ /* 0x0003e20000000800 */
[----:B----4-:R-:W-:Y:S02]  /*3e20*/  F2FP.BF16.F32.PACK_AB R0, R50, R51 ;  /* 0x000000333200723e */ /* 0x010fe400000010ff */
[----:B---3--:R-:W-:Y:S03]  /*3e30*/  F2FP.BF16.F32.PACK_AB R3, R228, R229 ;  /* 0x000000e5e403723e */ /* 0x008fe600000010ff */
        /* <DEDUP_REMOVED lines=29> */
[----:B------:R-:W2:Y:S05]  /*4010*/  LDSM.16.M88.4 R16, [R209+0x8000] ;  /* 0x00800000d110783b */ /* 0x000eaa0000000200 */
[----:B------:R-:W3:Y:S05]  /*4020*/  LDSM.16.M88.4 R28, [R0+0x9000] ;  /* 0x00900000001c783b */ /* 0x000eea0000000200 */
[----:B------:R-:W4:Y:S05]  /*4030*/  LDSM.16.M88.4 R164, [R209+0x8800] ;  /* 0x00880000d1a4783b */ /* 0x000f2a0000000200 */
        /* <DEDUP_REMOVED lines=98> */
[C---:B----4-:R-:W-:Y:S01]  /*4660*/  FADD.FTZ R6, -R177.reuse, R6 ;  /* 0x00000006b1067221 */ /* 0x050fe20000010100 */
[----:B------:R-:W-:Y:S01]  /*4670*/  FADD.FTZ R18, -R177, R18 ;  /* 0x00000012b1127221 */ /* 0x000fe20000010100 */
[----:B------:R-:W-:Y:S01]  /*4680*/  FADD.FTZ R4, -R178, R4 ;  /* 0x00000004b2047221 */ /* 0x000fe20000010100 */
[C---:B------:R-:W-:Y:S05]  /*4690*/  HMMA.16816.F32.BF16 R24, R172.reuse, R164, R24 ;  /* 0x000000a4ac18723c */ /* 0x040fea0000041818 */
[----:B------:R-:W-:Y:S01]  /*46a0*/  FMUL.FTZ R179, R182, R4 ;  /* 0x00000004b6b37220 */ /* 0x000fe20000410000 */
[-C--:B------:R-:W-:Y:S05]  /*46b0*/  HMMA.16816.F32.BF16 R28, R172, R166.reuse, R28 ;  /* 0x000000a6ac1c723c */ /* 0x080fea000004181c */
[----:B------:R-:W-:Y:S01]  /*46c0*/  FFMA.FTZ R4, -R243, R243, 1 ;  /* 0x3f800000f3047423 */ /* 0x000fe200000101f3 */
[----:B------:R-:W-:Y:S01]  /*46d0*/  FFMA.FTZ R165, -R248, R248, 1 ;  /* 0x3f800000f8a57423 */ /* 0x000fe200000101f8 */
[----:B------:R-:W-:Y:S04]  /*46e0*/  HMMA.16816.F32.BF16 R32, R168, R166, R32 ;  /* 0x000000a6a820723c */ /* 0x000fe80000041820 */
[----:B------:R-:W-:Y:S01]  /*46f0*/  FMUL.FTZ R182, R52, R5 ;  /* 0x0000000534b67220 */ /* 0x000fe20000410000 */
[----:B------:R-:W-:Y:S01]  /*4700*/  FMUL.FTZ R4, R4, UR27 ;  /* 0x0000001b04047c20 */ /* 0x000fe20008410000 */
[----:B------:R1:W5:Y:S01]  /*4710*/  LDL.LU R52, [R1+0x88] ;  /* 0x0000880001347983 */ /* 0x0003620000300800 */
[----:B------:R-:W-:Y:S01]  /*4720*/  FMUL.FTZ R165, R165, UR27 ;  /* 0x0000001ba5a57c20 */ /* 0x000fe20008410000 */
[----:B------:R-:W-:Y:S03]  /*4730*/  FADD.FTZ R166, -R178, R17 ;  /* 0x00000011b2a67221 */ /* 0x000fe60000010100 */
[----:B------:R1:W5:Y:S01]  /*4740*/  LDG.E R5, desc[UR34][R180.64+0x80] ;  /* 0x00008022b4057981 */ /* 0x000362000c1e1900 */
[----:B------:R-:W-:Y:S01]  /*4750*/  FMUL.FTZ R179, R179, R4 ;  /* 0x00000004b3b37220 */ /* 0x000fe20000410000 */
[----:B------:R-:W-:Y:S01]  /*4760*/  FMUL.FTZ R165, R182, R165 ;  /* 0x000000a5b6a57220 */ /* 0x000fe20000410000 */
[----:B------:R-:W-:Y:S02]  /*4770*/  FADD.FTZ R20, -R178, R20 ;  /* 0x00000014b2147221 */ /* 0x000fe40000010100 */
[----:B------:R1:W5:Y:S01]  /*4780*/  LDG.E R4, desc[UR34][R180.64+0xa0] ;  /* 0x0000a022b4047981 */ /* 0x000362000c1e1900 */
[----:B------:R-:W-:Y:S01]  /*4790*/  LEA R172, R215, UR5, 0x1 ;  /* 0x00000005d7ac7c11 */ /* 0x000fe2000f8e08ff */
[----:B------:R-:W-:Y:S01]  /*47a0*/  FMUL.FTZ R166, R50, R166 ;  /* 0x000000a632a67220 */ /* 0x000fe20000410000 */
[----:B------:R-:W-:Y:S01]  /*47b0*/  F2FP.BF16.F32.PACK_AB R17, R165, R179 ;  /* 0x000000b3a511723e */ /* 0x000fe200000010ff */
[----:B------:R-:W-:Y:S01]  /*47c0*/  FMUL.FTZ R165, R51, R16 ;  /* 0x0000001033a57220 */ /* 0x000fe20000410000 */
[----:B------:R-:W-:Y:S01]  /*47d0*/  FMUL.FTZ R167, R49, R20 ;  /* 0x0000001431a77220 */ /* 0x000fe20000410000 */
[----:B------:R1:W5:Y:S01]  /*47e0*/  LDL.LU R51, [R1+0x84] ;  /* 0x0000840001337983 */ /* 0x0003620000300800 */
[----:B------:R-:W-:Y:S01]  /*47f0*/  FADD.FTZ R21, -R178, R21 ;  /* 0x00000015b2157221 */ /* 0x000fe20000010100 */
[C---:B------:R-:W-:Y:S01]  /*4800*/  FADD.FTZ R22, -R177.reuse, R22 ;  /* 0x00000016b1167221 */ /* 0x040fe20000010100 */
[C---:B------:R-:W-:Y:S02]  /*4810*/  FADD.FTZ R23, -R177.reuse, R23 ;  /* 0x00000017b1177221 */ /* 0x040fe40000010100 */
[----:B------:R1:W5:Y:S01]  /*4820*/  LDL.LU R50, [R1+0x80] ;  /* 0x0000800001327983 */ /* 0x0003620000300800 */
[----:B------:R-:W-:Y:S01]  /*4830*/  FMUL.FTZ R168, R48, R21 ;  /* 0x0000001530a87220 */ /* 0x000fe20000410000 */
[C---:B------:R-:W-:Y:S01]  /*4840*/  FADD.FTZ R34, -R177.reuse, R34 ;  /* 0x00000022b1227221 */ /* 0x040fe20000010100 */
[----:B------:R-:W-:Y:S02]  /*4850*/  FADD.FTZ R35, -R177, R35 ;  /* 0x00000023b1237221 */ /* 0x000fe40000010100 */
[----:B------:R1:W5:Y:S01]  /*4860*/  LDL.LU R49, [R1+0x7c] ;  /* 0x00007c0001317983 */ /* 0x0003620000300800 */
[----:B------:R-:W-:Y:S01]  /*4870*/  IADD3 R164, R172, 0x8000, RZ ;  /* 0x00008000aca47810 */ /* 0x000fe20007ffe0ff */
[----:B------:R-:W-:Y:S01]  /*4880*/  FFMA.FTZ R16, -R247, R247, 1 ;  /* 0x3f800000f7107423 */ /* 0x000fe200000101f7 */
[----:B------:R-:W-:Y:S01]  /*4890*/  FFMA.FTZ R20, -R246, R246, 1 ;  /* 0x3f800000f6147423 */ /* 0x000fe200000101f6 */
[----:B------:R-:W-:Y:S01]  /*48a0*/  IADD3 R176, R172, 0x8040, RZ ;  /* 0x00008040acb07810 */ /* 0x000fe20007ffe0ff */
[----:B------:R1:W5:Y:S01]  /*48b0*/  LDL.LU R48, [R1+0x78] ;  /* 0x0000780001307983 */ /* 0x0003620000300800 */
[----:B------:R-:W-:Y:S01]  /*48c0*/  FMUL.FTZ R16, R16, UR27 ;  /* 0x0000001b10107c20 */ /* 0x000fe20008410000 */
[----:B------:R-:W-:Y:S01]  /*48d0*/  @P1 IADD3 R176, R164, -0x40, RZ ;  /* 0xffffffc0a4b01810 */ /* 0x000fe20007ffe0ff */
[----:B------:R-:W-:Y:S01]  /*48e0*/  FFMA.FTZ R164, -R245, R245, 1 ;  /* 0x3f800000f5a47423 */ /* 0x000fe200000101f5 */
[----:B------:R-:W-:Y:S01]  /*48f0*/  FMUL.FTZ R20, R20, UR27 ;  /* 0x0000001b14147c20 */ /* 0x000fe20008410000 */
[----:B------:R-:W-:Y:S01]  /*4900*/  FMUL.FTZ R16, R165, R16 ;  /* 0x00000010a5107220 */ /* 0x000fe20000410000 */
[----:B------:R-:W-:Y:S01]  /*4910*/  FFMA.FTZ R165, -R244, R244, 1 ;  /* 0x3f800000f4a57423 */ /* 0x000fe200000101f4 */
[----:B------:R-:W-:Y:S01]  /*4920*/  FMUL.FTZ R164, R164, UR27 ;  /* 0x0000001ba4a47c20 */ /* 0x000fe20008410000 */
[----:B------:R-:W-:Y:S01]  /*4930*/  FMUL.FTZ R20, R166, R20 ;  /* 0x00000014a6147220 */ /* 0x000fe20000410000 */
[C---:B------:R-:W-:Y:S01]  /*4940*/  FADD.FTZ R166, -R178.reuse, R32 ;  /* 0x00000020b2a67221 */ /* 0x040fe20000010100 */
[----:B------:R-:W-:Y:S01]  /*4950*/  FMUL.FTZ R32, R165, UR27 ;  /* 0x0000001ba5207c20 */ /* 0x000fe20008410000 */
[----:B------:R-:W-:Y:S01]  /*4960*/  FMUL.FTZ R164, R167, R164 ;  /* 0x000000a4a7a47220 */ /* 0x000fe20000410000 */
[----:B------:R-:W-:Y:S01]  /*4970*/  FADD.FTZ R167, -R178, R33 ;  /* 0x00000021b2a77221 */ /* 0x000fe20000010100 */
[----:B------:R-:W-:Y:S01]  /*4980*/  FMUL.FTZ R165, R47, R166 ;  /* 0x000000a62fa57220 */ /* 0x000fe20000410000 */
[----:B------:R-:W-:Y:S01]  /*4990*/  FFMA.FTZ R21, -R238, R238, 1 ;  /* 0x3f800000ee157423 */ /* 0x000fe200000101ee */
[----:B------:R1:W5:Y:S01]  /*49a0*/  LDL.LU R47, [R1+0x74] ;  /* 0x00007400012f7983 */ /* 0x0003620000300800 */
[----:B------:R-:W-:Y:S01]  /*49b0*/  FMUL.FTZ R167, R46, R167 ;  /* 0x000000a72ea77220 */ /* 0x000fe20000410000 */
[----:B------:R-:W-:Y:S01]  /*49c0*/  FMUL.FTZ R166, R45, R6 ;  /* 0x000000062da67220 */ /* 0x000fe20000410000 */
[----:B------:R-:W-:Y:S02]  /*49d0*/  FMUL.FTZ R33, R21, UR27 ;  /* 0x0000001b15217c20 */ /* 0x000fe40008410000 */
[----:B------:R1:W5:Y:S01]  /*49e0*/  LDL.LU R46, [R1+0x70] ;  /* 0x00007000012e7983 */ /* 0x0003620000300800 */
[----:B------:R-:W-:Y:S01]  /*49f0*/  FFMA.FTZ R6, -R44, R44, 1 ;  /* 0x3f8000002c067423 */ /* 0x000fe2000001012c */
[----:B------:R-:W-:Y:S01]  /*4a00*/  F2FP.BF16.F32.PACK_AB R20, R20, R16 ;  /* 0x000000101414723e */ /* 0x000fe200000010ff */
[----:B------:R-:W-:Y:S02]  /*4a10*/  FMUL.FTZ R33, R165, R33 ;  /* 0x00000021a5217220 */ /* 0x000fe40000410000 */
[----:B------:R1:W5:Y:S01]  /*4a20*/  LDL.LU R45, [R1+0x6c] ;  /* 0x00006c00012d7983 */ /* 0x0003620000300800 */
[----:B------:R-:W-:Y:S01]  /*4a30*/  FADD.FTZ R165, -R177, R7 ;  /* 0x00000007b1a57221 */ /* 0x000fe20000010100 */
[----:B------:R-:W-:Y:S01]  /*4a40*/  FFMA.FTZ R7, -R43, R43, 1 ;  /* 0x3f8000002b077423 */ /* 0x000fe2000001012b */
[----:B------:R-:W-:Y:S02]  /*4a50*/  FMUL.FTZ R6, R6, UR27 ;  /* 0x0000001b06067c20 */ /* 0x000fe40008410000 */
[----:B------:R1:W5:Y:S01]  /*4a60*/  LDL.LU R44, [R1+0x68] ;  /* 0x00006800012c7983 */ /* 0x0003620000300800 */
[----:B------:R-:W-:Y:S01]  /*4a70*/  FMUL.FTZ R165, R42, R165 ;  /* 0x000000a52aa57220 */ /* 0x000fe20000410000 */
[----:B------:R-:W-:Y:S01]  /*4a80*/  FMUL.FTZ R7, R7, UR27 ;  /* 0x0000001b07077c20 */ /* 0x000fe20008410000 */
[----:B------:R-:W-:Y:S02]  /*4a90*/  FMUL.FTZ R6, R166, R6 ;  /* 0x00000006a6067220 */ /* 0x000fe40000410000 */
[----:B------:R1:W5:Y:S01]  /*4aa0*/  LDL.LU R43, [R1+0x64] ;  /* 0x00006400012b7983 */ /* 0x0003620000300800 */
[----:B------:R-:W-:Y:S01]  /*4ab0*/  FMUL.FTZ R32, R168, R32 ;  /* 0x00000020a8207220 */ /* 0x000fe20000410000 */
[----:B------:R-:W-:Y:S01]  /*4ac0*/  FMUL.FTZ R16, R165, R7 ;  /* 0x00000007a5107220 */ /* 0x000fe20000410000 */
[----:B------:R-:W-:Y:S02]  /*4ad0*/  FMUL.FTZ R165, R38, R23 ;  /* 0x0000001726a57220 */ /* 0x000fe40000410000 */
[----:B------:R1:W5:Y:S01]  /*4ae0*/  LDL.LU R42, [R1+0x60] ;  /* 0x00006000012a7983 */ /* 0x0003620000300800 */
[----:B------:R-:W-:Y:S01]  /*4af0*/  FADD.FTZ R7, -R177, R19 ;  /* 0x00000013b1077221 */ /* 0x000fe20000010100 */
[----:B------:R-:W-:Y:S01]  /*4b00*/  F2FP.BF16.F32.PACK_AB R32, R32, R164 ;  /* 0x000000a42020723e */ /* 0x000fe200000010ff */
[----:B------:R-:W-:Y:S01]  /*4b10*/  FMUL.FTZ R164, R39, R22 ;  /* 0x0000001627a47220 */ /* 0x000fe20000410000 */
[----:B------:R-:W-:Y:S01]  /*4b20*/  F2FP.BF16.F32.PACK_AB R16, R16, R6 ;  /* 0x000000061010723e */ /* 0x000fe200000010ff */
[----:B------:R-:W-:Y:S01]  /*4b30*/  FMUL.FTZ R6, R41, R18 ;  /* 0x0000001229067220 */ /* 0x000fe20000410000 */
[----:B------:R-:W-:Y:S01]  /*4b40*/  FMUL.FTZ R7, R40, R7 ;  /* 0x0000000728077220 */ /* 0x000fe20000410000 */
[----:B------:R1:W5:Y:S01]  /*4b50*/  LDL.LU R41, [R1+0x5c] ;  /* 0x00005c0001297983 */ /* 0x0003620000300800 */
[----:B------:R-:W-:Y:S01]  /*4b60*/  FFMA.FTZ R19, -R252, R252, 1 ;  /* 0x3f800000fc137423 */ /* 0x000fe200000101fc */
[----:B------:R-:W-:Y:S01]  /*4b70*/  FFMA.FTZ R18, -R251, R251, 1 ;  /* 0x3f800000fb127423 */ /* 0x000fe200000101fb */
[----:B------:R-:W-:Y:S02]  /*4b80*/  FFMA.FTZ R21, -R240, R240, 1 ;  /* 0x3f800000f0157423 */ /* 0x000fe400000101f0 */
[----:B------:R1:W5:Y:S01]  /*4b90*/  LDL.LU R40, [R1+0x58] ;  /* 0x0000580001287983 */ /* 0x0003620000300800 */
[----:B------:R-:W-:Y:S01]  /*4ba0*/  FMUL.FTZ R19, R19, UR27 ;  /* 0x0000001b13137c20 */ /* 0x000fe20008410000 */
[----:B------:R-:W-:Y:S01]  /*4bb0*/  FMUL.FTZ R18, R18, UR27 ;  /* 0x0000001b12127c20 */ /* 0x000fe20008410000 */
[----:B------:R-:W-:Y:S02]  /*4bc0*/  FMUL.FTZ R21, R21, UR27 ;  /* 0x0000001b15157c20 */ /* 0x000fe40008410000 */
[----:B------:R1:W5:Y:S01]  /*4bd0*/  LDL.LU R39, [R1+0x54] ;  /* 0x0000540001277983 */ /* 0x0003620000300800 */
[----:B------:R-:W-:Y:S01]  /*4be0*/  FMUL.FTZ R19, R6, R19 ;  /* 0x0000001306137220 */ /* 0x000fe20000410000 */
[----:B------:R-:W-:Y:S01]  /*4bf0*/  FMUL.FTZ R6, R37, R34 ;  /* 0x0000002225067220 */ /* 0x000fe20000410000 */
[----:B------:R-:W-:Y:S02]  /*4c00*/  FMUL.FTZ R18, R7, R18 ;  /* 0x0000001207127220 */ /* 0x000fe40000410000 */
[----:B------:R1:W5:Y:S01]  /*4c10*/  LDL.LU R38, [R1+0x50] ;  /* 0x0000500001267983 */ /* 0x0003620000300800 */
[----:B------:R-:W-:Y:S01]  /*4c20*/  FMUL.FTZ R7, R36, R35 ;  /* 0x0000002324077220 */ /* 0x000fe20000410000 */
[----:B------:R-:W-:Y:S01]  /*4c30*/  FMUL.FTZ R21, R167, R21 ;  /* 0x00000015a7157220 */ /* 0x000fe20000410000 */
[----:B------:R-:W-:Y:S02]  /*4c40*/  FFMA.FTZ R23, -R250, R250, 1 ;  /* 0x3f800000fa177423 */ /* 0x000fe400000101fa */
[----:B------:R1:W5:Y:S01]  /*4c50*/  LDL.LU R37, [R1+0x4c] ;  /* 0x00004c0001257983 */ /* 0x0003620000300800 */
[----:B------:R-:W-:Y:S01]  /*4c60*/  FFMA.FTZ R22, -R249, R249, 1 ;  /* 0x3f800000f9167423 */ /* 0x000fe200000101f9 */
[----:B------:R-:W-:Y:S01]  /*4c70*/  FFMA.FTZ R34, -R242, R242, 1 ;  /* 0x3f800000f2227423 */ /* 0x000fe200000101f2 */
[----:B------:R-:W-:Y:S02]  /*4c80*/  F2FP.BF16.F32.PACK_AB R21, R21, R33 ;  /* 0x000000211515723e */ /* 0x000fe400000010ff */
[----:B------:R1:W5:Y:S01]  /*4c90*/  LDL.LU R36, [R1+0x48] ;  /* 0x0000480001247983 */ /* 0x0003620000300800 */
[----:B------:R-:W-:Y:S01]  /*4ca0*/  FFMA.FTZ R33, -R241, R241, 1 ;  /* 0x3f800000f1217423 */ /* 0x000fe200000101f1 */
        /* <DEDUP_REMOVED lines=9> */
[----:B------:R-:W2:Y:S01]  /*4d40*/  LDC R35, c[0x0][0x240] ;  /* 0x00009000ff237b82 */ /* 0x000ea20000000800 */
[----:B------:R-:W-:Y:S04]  /*4d50*/  ULOP3.LUT UR4, UR12, 0x1, URZ, 0xc0, !UPT ;  /* 0x000000010c047892 */ /* 0x000fe8000f8ec03f */
[----:B------:R-:W-:Y:S03]  /*4d60*/  UISETP.NE.U32.AND UP0, UPT, UR4, 0x1, UPT ;  /* 0x000000010400788c */ /* 0x000fe6000bf05070 */
[----:B------:R-:W3:Y:S01]  /*4d70*/  LDC R164, c[0x0][0x244] ;  /* 0x00009100ffa47b82 */ /* 0x000ee20000000800 */
[----:B------:R-:W-:Y:S06]  /*4d80*/  USEL UR4, UR25, 0x4000, !UP0 ;  /* 0x0000400019047887 */ /* 0x000fec000c000000 */
[----:B------:R-:W-:Y:S01]  /*4d90*/  VIADD R239, R239, UR4 ;  /* 0x00000004efef7c36 */ /* 0x000fe20008000000 */
[----:B------:R-:W-:Y:S01]  /*4da0*/  IADD3 R208, R208, UR4, RZ ;  /* 0x00000004d0d07c10 */ /* 0x000fe2000fffe0ff */
[C---:B--2---:R-:W-:Y:S05]  /*4db0*/  IMAD.U32 R6, R35.reuse, -0x40, RZ ;  /* 0xffffffc023067824 */ /* 0x044fea00078e00ff */
        /* <DEDUP_REMOVED lines=9> */
[----:B---3--:R-:W-:Y:S03]  /*4e50*/  LEA.HI.X R7, R35, R233, R164, 0x6, P0 ;  /* 0x000000e923077211 */ /* 0x008fe600000f34a4 */
[----:B------:R2:W-:Y:S04]  /*4e60*/  LDGSTS.E.BYPASS.LTC128B.128 [R239+0x2000], desc[UR34][R232.64+0x80] ;  /* 0x02000080e8ef7fae */ /* 0x0005e8000b901d62 */
[----:B------:R2:W-:Y:S04]  /*4e70*/  LDGSTS.E.BYPASS.LTC128B.128 [R239+0x1000], desc[UR34][R6.64] ;  /* 0x0100000006ef7fae */ /* 0x0005e8000b901d62 */
[----:B------:R2:W-:Y:S04]  /*4e80*/  LDGSTS.E.BYPASS.LTC128B.128 [R239+0x3000], desc[UR34][R6.64+0x80] ;  /* 0x0300008006ef7fae */ /* 0x0005e8000b901d62 */
[----:B------:R-:W0:Y:S02]  /*4e90*/  LDGDEPBAR ;  /* 0x00000000000079af */ /* 0x000e240000000000 */
.L_x_801:
[----:B------:R-:W-:Y:S01]  /*4ea0*/  STS [R234+0x1c000], R17 ;  /* 0x01c00011ea007388 */ /* 0x000fe20000000800 */
[----:B--2---:R-:W-:Y:S01]  /*4eb0*/  F2FP.BF16.F32.PACK_AB R6, R18, R19 ;  /* 0x000000131206723e */ /* 0x004fe200000010ff */
[C---:B-----5:R-:W-:Y:S01]  /*4ec0*/  FADD.FTZ R12, -R5.reuse, R12 ;  /* 0x0000000c050c7221 */ /* 0x060fe20000010100 */
[C---:B------:R-:W-:Y:S02]  /*4ed0*/  FADD.FTZ R9, -R5.reuse, R9 ;  /* 0x0000000905097221 */ /* 0x040fe40000010100 */
[----:B------:R2:W-:Y:S01]  /*4ee0*/  STS [R234+0x1c400], R16 ;  /* 0x01c40010ea007388 */ /* 0x0005e20000000800 */
[C---:B------:R-:W-:Y:S01]  /*4ef0*/  FADD.FTZ R8, -R5.reuse, R8 ;  /* 0x0000000805087221 */ /* 0x040fe20000010100 */
[----:B------:R-:W-:Y:S01]  /*4f00*/  FADD.FTZ R13, -R5, R13 ;  /* 0x0000000d050d7221 */ /* 0x000fe20000010100 */
[----:B------:R-:W-:Y:S02]  /*4f10*/  FFMA.FTZ R7, -R190, R190, 1 ;  /* 0x3f800000be077423 */ /* 0x000fe400000101be */
[----:B------:R3:W-:Y:S01]  /*4f20*/  STS [R237+0x1c000], R20 ;  /* 0x01c00014ed007388 */ /* 0x0007e20000000800 */
[----:B------:R-:W-:Y:S01]  /*4f30*/  FMUL.FTZ R19, R224, R9 ;  /* 0x00000009e0137220 */ /* 0x000fe20000410000 */
[----:B------:R-:W-:Y:S01]  /*4f40*/  FFMA.FTZ R9, -R194, R194, 1 ;  /* 0x3f800000c2097423 */ /* 0x000fe200000101c2 */
[----:B------:R-:W-:Y:S02]  /*4f50*/  FMUL.FTZ R13, R220, R13 ;  /* 0x0000000ddc0d7220 */ /* 0x000fe40000410000 */
[----:B------:R4:W-:Y:S01]  /*4f60*/  STS [R237+0x1c400], R6 ;  /* 0x01c40006ed007388 */ /* 0x0009e20000000800 */
        /* <DEDUP_REMOVED lines=10> */
[----:B------:R-:W-:Y:S01]  /*5010*/  FMUL.FTZ R24, R202, R24 ;  /* 0x00000018ca187220 */ /* 0x000fe20000410000 */
[----:B------:R-:W-:Y:S01]  /*5020*/  FMUL.FTZ R9, R9, UR27 ;  /* 0x0000001b09097c20 */ /* 0x000fe20008410000 */
[----:B------:R-:W-:Y:S01]  /*5030*/  FMUL.FTZ R25, R201, R25 ;  /* 0x00000019c9197220 */ /* 0x000fe20000410000 */
[----:B------:R-:W-:Y:S01]  /*5040*/  FMUL.FTZ R29, R183, R29 ;  /* 0x0000001db71d7220 */ /* 0x000fe20000410000 */
[----:B------:R-:W-:Y:S01]  /*5050*/  FMUL.FTZ R5, R5, UR27 ;  /* 0x0000001b05057c20 */ /* 0x000fe20008410000 */
[C---:B------:R-:W-:Y:S01]  /*5060*/  FADD.FTZ R10, -R4.reuse, R10 ;  /* 0x0000000a040a7221 */ /* 0x040fe20000010100 */
[----:B--2---:R-:W-:Y:S01]  /*5070*/  FMUL.FTZ R16, R221, R12 ;  /* 0x0000000cdd107220 */ /* 0x004fe20000410000 */
[----:B------:R-:W-:Y:S01]  /*5080*/  FFMA.FTZ R12, -R195, R195, 1 ;  /* 0x3f800000c30c7423 */ /* 0x000fe200000101c3 */
[C---:B------:R-:W-:Y:S01]  /*5090*/  FADD.FTZ R11, -R4.reuse, R11 ;  /* 0x0000000b040b7221 */ /* 0x040fe20000010100 */
[----:B------:R-:W-:Y:S01]  /*50a0*/  FADD.FTZ R14, -R4, R14 ;  /* 0x0000000e040e7221 */ /* 0x000fe20000010100 */
[----:B---3--:R-:W-:Y:S01]  /*50b0*/  FMUL.FTZ R20, R225, R8 ;  /* 0x00000008e1147220 */ /* 0x008fe20000410000 */
[----:B------:R-:W-:Y:S01]  /*50c0*/  FMUL.FTZ R12, R12, UR27 ;  /* 0x0000001b0c0c7c20 */ /* 0x000fe20008410000 */
[----:B------:R-:W-:Y:S01]  /*50d0*/  FFMA.FTZ R8, -R191, R191, 1 ;  /* 0x3f800000bf087423 */ /* 0x000fe200000101bf */
[----:B------:R-:W-:Y:S01]  /*50e0*/  FMUL.FTZ R24, R24, R9 ;  /* 0x0000000918187220 */ /* 0x000fe20000410000 */
[----:B------:R-:W-:Y:S01]  /*50f0*/  FMUL.FTZ R14, R227, R14 ;  /* 0x0000000ee30e7220 */ /* 0x000fe20000410000 */
        /* <DEDUP_REMOVED lines=8> */
[----:B------:R-:W-:Y:S01]  /*5180*/  FADD.FTZ R15, -R4, R15 ;  /* 0x0000000f040f7221 */ /* 0x000fe20000010100 */
[----:B----4-:R-:W-:Y:S01]  /*5190*/  FFMA.FTZ R6, -R196, R196, 1 ;  /* 0x3f800000c4067423 */ /* 0x010fe200000101c4 */
[----:B------:R-:W-:Y:S01]  /*51a0*/  FMUL.FTZ R8, R8, UR27 ;  /* 0x0000001b08087c20 */ /* 0x000fe20008410000 */
[----:B------:R-:W-:Y:S01]  /*51b0*/  FMUL.FTZ R28, R28, R7 ;  /* 0x000000071c1c7220 */ /* 0x000fe20000410000 */
[----:B------:R-:W-:Y:S01]  /*51c0*/  FFMA.FTZ R7, -R197, R197, 1 ;  /* 0x3f800000c5077423 */ /* 0x000fe200000101c5 */
[----:B------:R-:W-:Y:S01]  /*51d0*/  F2FP.BF16.F32.PACK_AB R12, R12, R16 ;  /* 0x000000100c0c723e */ /* 0x000fe200000010ff */
[----:B------:R-:W-:Y:S01]  /*51e0*/  FMUL.FTZ R9, R25, R8 ;  /* 0x0000000819097220 */ /* 0x000fe20000410000 */
[----:B------:R-:W-:Y:S01]  /*51f0*/  FMUL.FTZ R8, R29, R5 ;  /* 0x000000051d087220 */ /* 0x000fe20000410000 */
[----:B------:R-:W-:Y:S01]  /*5200*/  F2FP.BF16.F32.PACK_AB R5, R19, R20 ;  /* 0x000000141305723e */ /* 0x000fe200000010ff */
[----:B------:R-:W-:Y:S01]  /*5210*/  FMUL.FTZ R16, R229, R10 ;  /* 0x0000000ae5107220 */ /* 0x000fe20000410000 */
[----:B------:R-:W-:Y:S01]  /*5220*/  FMUL.FTZ R7, R7, UR27 ;  /* 0x0000001b07077c20 */ /* 0x000fe20008410000 */
        /* <DEDUP_REMOVED lines=34> */
[----:B------:R-:W-:Y:S02]  /*5450*/  FMUL.FTZ R4, R4, UR27 ;  /* 0x0000001b04047c20 */ /* 0x000fe40008410000 */
[----:B------:R-:W-:Y:S01]  /*5460*/  STS [R237+0x1d400], R6 ;  /* 0x01d40006ed007388 */ /* 0x000fe20000000800 */
[----:B------:R-:W-:Y:S01]  /*5470*/  F2FP.BF16.F32.PACK_AB R17, R33, R34 ;  /* 0x000000222111723e */ /* 0x000fe200000010ff */
[----:B-1----:R-:W1:Y:S01]  /*5480*/  LDC R180, c[0x0][0x2dc] ;  /* 0x0000b700ffb47b82 */ /* 0x002e620000000800 */
[----:B------:R-:W-:Y:S02]  /*5490*/  FMUL.FTZ R4, R31, R4 ;  /* 0x000000041f047220 */ /* 0x000fe40000410000 */
[----:B------:R-:W-:Y:S01]  /*54a0*/  STS [R235+0x1c000], R32 ;  /* 0x01c00020eb007388 */ /* 0x000fe20000000800 */
[----:B------:R-:W-:Y:S02]  /*54b0*/  F2FP.BF16.F32.PACK_AB R9, R9, R24 ;  /* 0x000000180909723e */ /* 0x000fe400000010ff */
[----:B--2---:R-:W-:Y:S02]  /*54c0*/  F2FP.BF16.F32.PACK_AB R5, R27, R26 ;  /* 0x0000001a1b05723e */ /* 0x004fe400000010ff */
[----:B------:R-:W-:Y:S01]  /*54d0*/  STS [R235+0x1c400], R18 ;  /* 0x01c40012eb007388 */ /* 0x000fe20000000800 */
[----:B------:R-:W-:Y:S02]  /*54e0*/  F2FP.BF16.F32.PACK_AB R8, R8, R28 ;  /* 0x0000001c0808723e */ /* 0x000fe400000010ff */
[----:B------:R-:W-:Y:S02]  /*54f0*/  F2FP.BF16.F32.PACK_AB R4, R4, R30 ;  /* 0x0000001e0404723e */ /* 0x000fe400000010ff */
[----:B------:R-:W-:Y:S05]  /*5500*/  STS [R236+0x1c000], R21 ;  /* 0x01c00015ec007388 */ /* 0x000fea0000000800 */
[----:B------:R-:W-:Y:S05]  /*5510*/  STS [R236+0x1c400], R17 ;  /* 0x01c40011ec007388 */ /* 0x000fea0000000800 */
[----:B------:R-:W-:Y:S05]  /*5520*/  STS [R235+0x1d000], R9 ;  /* 0x01d00009eb007388 */ /* 0x000fea0000000800 */
[----:B------:R-:W-:Y:S01]  /*5530*/  STS [R235+0x1d400], R5 ;  /* 0x01d40005eb007388 */ /* 0x000fe20000000800 */
[----:B-1----:R-:W-:Y:S04]  /*5540*/  IMAD R217, R180, UR11, RZ ;  /* 0x0000000bb4d97c24 */ /* 0x002fe8000f8e02ff */
[----:B------:R-:W-:Y:S05]  /*5550*/  STS [R236+0x1d000], R8 ;  /* 0x01d00008ec007388 */ /* 0x000fea0000000800 */
[----:B------:R-:W-:Y:S01]  /*5560*/  STS [R236+0x1d400], R4 ;  /* 0x01d40004ec007388 */ /* 0x000fe20000000800 */
[----:B------:R-:W-:Y:S06]  /*5570*/  BAR.SYNC.DEFER_BLOCKING 0x0 ;  /* 0x0000000000007b1d */ /* 0x000fec0000010000 */
[----:B------:R-:W-:Y:S05]  /*5580*/  LDSM.16.MT88.4 R4, [R206+0x20000] ;  /* 0x02000000ce04783b */ /* 0x000fea0000004200 */
[----:B------:R-:W1:Y:S05]  /*5590*/  LDSM.16.MT88.4 R8, [R172+0x8000] ;  /* 0x00800000ac08783b */ /* 0x000e6a0000004200 */
        /* <DEDUP_REMOVED lines=93> */
[----:B------:R-:W2:Y:S01]  /*5b70*/  LDL R180, [R1+0x1c] ;  /* 0x00001c0001b47983 */ /* 0x000ea20000100800 */
[----:B------:R-:W1:Y:S08]  /*5b80*/  LDC R7, c[0x0][0x420] ;  /* 0x00010800ff077b82 */ /* 0x000e700000000800 */
[----:B------:R-:W3:Y:S01]  /*5b90*/  LDC R8, c[0x0][0x424] ;  /* 0x00010900ff087b82 */ /* 0x000ee20000000800 */
[C---:B-1----:R-:W-:Y:S05]  /*5ba0*/  IMAD.U32 R4, R7.reuse, -0x40, RZ ;  /* 0xffffffc007047824 */ /* 0x042fea00078e00ff */
[C---:B------:R-:W-:Y:S04]  /*5bb0*/  LEA R5, P0, R4.reuse, R230, 0x1 ;  /* 0x000000e604057211 */ /* 0x040fe800078008ff */
[----:B------:R-:W-:Y:S01]  /*5bc0*/  LEA.HI.X.SX32 R4, R4, R231, 0x1, P0 ;  /* 0x000000e704047211 */ /* 0x000fe200000f0eff */
[----:B------:R-:W-:Y:S04]  /*5bd0*/  IMAD.MOV.U32 R230, RZ, RZ, R5 ;  /* 0x000000ffffe67224 */ /* 0x000fe800078e0005 */
[----:B------:R-:W-:Y:S01]  /*5be0*/  IMAD.MOV.U32 R231, RZ, RZ, R4 ;  /* 0x000000ffffe77224 */ /* 0x000fe200078e0004 */
[C---:B------:R-:W-:Y:S04]  /*5bf0*/  LEA R6, P0, R7.reuse, R230, 0x6 ;  /* 0x000000e607067211 */ /* 0x040fe800078030ff */
[----:B---3--:R-:W-:Y:S02]  /*5c00*/  LEA.HI.X R7, R7, R231, R8, 0x6, P0 ;  /* 0x000000e707077211 */ /* 0x008fe400000f3408 */
[----:B--2---:R-:W-:Y:S05]  /*5c10*/  LEA R4, R180, UR5, 0x1 ;  /* 0x00000005b4047c11 */ /* 0x004fea000f8e08ff */
[----:B------:R-:W-:Y:S01]  /*5c20*/  @!PT LDS RZ, [RZ] ;  /* 0x00000000fffff984 */ /* 0x000fe20000000800 */
[----:B------:R-:W-:Y:S01]  /*5c30*/  @!PT LDS RZ, [RZ] ;  /* 0x00000000fffff984 */ /* 0x000fe20000000800 */
[----:B------:R-:W-:Y:S01]  /*5c40*/  @!PT LDS RZ, [RZ] ;  /* 0x00000000fffff984 */ /* 0x000fe20000000800 */
[----:B------:R1:W-:Y:S04]  /*5c50*/  LDGSTS.E.BYPASS.LTC128B.128 [R4+0x8000], desc[UR34][R230.64] ;  /* 0x08000000e6047fae */ /* 0x0003e8000b901d62 */
[----:B------:R1:W-:Y:S04]  /*5c60*/  LDGSTS.E.BYPASS.LTC128B.128 [R4+0xa000], desc[UR34][R230.64+0x80] ;  /* 0x0a000080e6047fae */ /* 0x0003e8000b901d62 */
[----:B------:R1:W-:Y:S04]  /*5c70*/  LDGSTS.E.BYPASS.LTC128B.128 [R4+0x9000], desc[UR34][R6.64] ;  /* 0x0900000006047fae */ /* 0x0003e8000b901d62 */
[----:B------:R1:W-:Y:S04]  /*5c80*/  LDGSTS.E.BYPASS.LTC128B.128 [R4+0xb000], desc[UR34][R6.64+0x80] ;  /* 0x0b00008006047fae */ /* 0x0003e8000b901d62 */
[----:B------:R-:W0:Y:S02]  /*5c90*/  LDGDEPBAR ;  /* 0x00000000000079af */ /* 0x000e240000000000 */
.L_x_802:
[----:B------:R-:W2:Y:S01]  /*5ca0*/  LDL R225, [R1+0x10] ;  /* 0x0000100001e17983 */ /* 0x000ea20000100800 */
[----:B------:R-:W-:Y:S02]  /*5cb0*/  ULOP3.LUT UR4, UR12, 0x1, URZ, 0xc0, !UPT ;  /* 0x000000010c047892 */ /* 0x000fe4000f8ec03f */
[----:B------:R-:W-:Y:S01]  /*5cc0*/  UISETP.GT.AND UP2, UPT, UR12, UR6, UPT ;  /* 0x000000060c00728c */ /* 0x000fe2000bf44270 */
[----:B------:R-:W3:Y:S01]  /*5cd0*/  LDL R224, [R1+0x2c] ;  /* 0x00002c0001e07983 */ /* 0x000ee20000100800 */
[----:B------:R-:W-:Y:S02]  /*5ce0*/  UISETP.NE.U32.AND UP0, UPT, UR4, 0x1, UPT ;  /* 0x000000010400788c */ /* 0x000fe4000bf05070 */
[----:B------:R-:W-:Y:S01]  /*5cf0*/  UIADD3 UR12, UR12, -0x1, URZ ;  /* 0xffffffff0c0c7890 */ /* 0x000fe2000fffe03f */
[----:B------:R-:W-:Y:S04]  /*5d00*/  LDSM.16.M88.4 R32, [R0+0x1c000] ;  /* 0x01c000000020783b */ /* 0x000fe80000000200 */
[----:B------:R-:W1:Y:S04]  /*5d10*/  LDSM.16.MT88.4 R16, [R205] ;  /* 0x00000000cd10783b */ /* 0x000e680000004200 */
[----:B------:R-:W4:Y:S04]  /*5d20*/  LDL R220, [R1] ;  /* 0x0000000001dc7983 */ /* 0x000f280000100800 */
[----:B------:R-:W5:Y:S04]  /*5d30*/  LDSM.16.M88.4 R28, [R0+0x1d000] ;  /* 0x01d00000001c783b */ /* 0x000f680000000200 */
[----:B------:R-:W4:Y:S04]  /*5d40*/  LDL R221, [R1+0x4] ;  /* 0x0000040001dd7983 */ /* 0x000f280000100800 */
[----:B------:R-:W4:Y:S04]  /*5d50*/  LDL R222, [R1+0x8] ;  /* 0x0000080001de7983 */ /* 0x000f280000100800 */
[----:B------:R-:W4:Y:S04]  /*5d60*/  LDL R223, [R1+0xc] ;  /* 0x00000c0001df7983 */ /* 0x000f280000100800 */
[----:B------:R-:W5:Y:S04]  /*5d70*/  LDSM.16.MT88.4 R164, [R205+0x4000] ;  /* 0x00400000cda4783b */ /* 0x000f680000004200 */
[----:B------:R-:W-:Y:S04]  /*5d80*/  LDSM.16.M88.4 R168, [R2+0x1c000] ;  /* 0x01c0000002a8783b */ /* 0x000fe80000000200 */
[----:B------:R-:W5:Y:S04]  /*5d90*/  LDSM.16.MT88.4 R172, [R205+0x800] ;  /* 0x00080000cdac783b */ /* 0x000f680000004200 */
[----:B------:R-:W5:Y:S01]  /*5da0*/  LDSM.16.M88.4 R176, [R2+0x1d000] ;  /* 0x01d0000002b0783b */ /* 0x000f620000000200 */
[-C--:B-1----:R-:W-:Y:S03]  /*5db0*/  HMMA.16816.F32.BF16 R4, R32, R16.reuse, RZ ;  /* 0x000000102004723c */ /* 0x082fe600000418ff */
[----:B------:R-:W1:Y:S04]  /*5dc0*/  LDSM.16.MT88.4 R180, [R205+0x4800] ;  /* 0x00480000cdb4783b */ /* 0x000e680000004200 */
[----:B------:R-:W-:Y:S01]  /*5dd0*/  LDSM.16.M88.4 R184, [R204+0x1c000] ;  /* 0x01c00000ccb8783b */ /* 0x000fe20000000200 */
[C---:B-----5:R-:W-:Y:S03]  /*5de0*/  HMMA.16816.F32.BF16 R8, R28.reuse, R16, RZ ;  /* 0x000000101c08723c */ /* 0x060fe600000418ff */
[----:B------:R-:W5:Y:S04]  /*5df0*/  LDSM.16.MT88.4 R188, [R205+0x1000] ;  /* 0x00100000cdbc783b */ /* 0x000f680000004200 */
[----:B------:R-:W5:Y:S01]  /*5e00*/  LDSM.16.M88.4 R192, [R204+0x1d000] ;  /* 0x01d00000ccc0783b */ /* 0x000f620000000200 */
[-C--:B------:R-:W-:Y:S03]  /*5e10*/  HMMA.16816.F32.BF16 R12, R28, R18.reuse, RZ ;  /* 0x000000121c0c723c */ /* 0x080fe600000418ff */
[----:B------:R-:W5:Y:S03]  /*5e20*/  LDSM.16.MT88.4 R196, [R205+0x5000] ;  /* 0x00500000cdc4783b */ /* 0x000f660000004200 */
[C---:B------:R-:W-:Y:S01]  /*5e30*/  HMMA.16816.F32.BF16 R16, R32.reuse, R18, RZ ;  /* 0x000000122010723c */ /* 0x040fe200000418ff */
[----:B------:R-:W-:Y:S05]  /*5e40*/  LDSM.16.M88.4 R200, [R3+0x1d000] ;  /* 0x01d0000003c8783b */ /* 0x000fea0000000200 */
[-C--:B------:R-:W-:Y:S06]  /*5e50*/  HMMA.16816.F32.BF16 R20, R32, R164.reuse, RZ ;  /* 0x000000a42014723c */ /* 0x080fec00000418ff */
        /* <DEDUP_REMOVED lines=8> */
[----:B------:R-:W5:Y:S05]  /*5ee0*/  LDSM.16.MT88.4 R172, [R205+0x1800] ;  /* 0x00180000cdac783b */ /* 0x000f6a0000004200 */
[-C--:B-1----:R-:W-:Y:S06]  /*5ef0*/  HMMA.16816.F32.BF16 R20, R168, R180.reuse, R20 ;  /* 0x000000b4a814723c */ /* 0x082fec0000041814 */
[C---:B------:R-:W-:Y:S06]  /*5f00*/  HMMA.16816.F32.BF16 R24, R176.reuse, R180, R24 ;  /* 0x000000b4b018723c */ /* 0x040fec0000041818 */
[-C--:B------:R-:W-:Y:S01]  /*5f10*/  HMMA.16816.F32.BF16 R28, R176, R182.reuse, R28 ;  /* 0x000000b6b01c723c */ /* 0x080fe2000004181c */
[----:B------:R-:W1:Y:S05]  /*5f20*/  LDSM.16.MT88.4 R176, [R205+0x5800] ;  /* 0x00580000cdb0783b */ /* 0x000e6a0000004200 */
[----:B------:R-:W-:Y:S01]  /*5f30*/  HMMA.16816.F32.BF16 R32, R168, R182, R32 ;  /* 0x000000b6a820723c */ /* 0x000fe20000041820 */
[----:B------:R-:W-:Y:S04]  /*5f40*/  LDSM.16.M88.4 R168, [R0+0x1e000] ;  /* 0x01e0000000a8783b */ /* 0x000fe80000000200 */
[----:B------:R-:W1:Y:S01]  /*5f50*/  LDSM.16.MT88.4 R180, [R205+0x2000] ;  /* 0x00200000cdb4783b */ /* 0x000e620000004200 */
[-C--:B-----5:R-:W-:Y:S06]  /*5f60*/  HMMA.16816.F32.BF16 R4, R184, R188.reuse, R4 ;  /* 0x000000bcb804723c */ /* 0x0a0fec0000041804 */
[C---:B------:R-:W-:Y:S06]  /*5f70*/  HMMA.16816.F32.BF16 R8, R192.reuse, R188, R8 ;  /* 0x000000bcc008723c */ /* 0x040fec0000041808 */
[-C--:B------:R-:W-:Y:S06]  /*5f80*/  HMMA.16816.F32.BF16 R12, R192, R190.reuse, R12 ;  /* 0x000000bec00c723c */ /* 0x080fec000004180c */
[C---:B------:R-:W-:Y:S01]  /*5f90*/  HMMA.16816.F32.BF16 R16, R184.reuse, R190, R16 ;  /* 0x000000beb810723c */ /* 0x040fe20000041810 */
[----:B------:R5:W1:Y:S05]  /*5fa0*/  LDSM.16.M88.4 R188, [R0+0x1f000] ;  /* 0x01f0000000bc783b */ /* 0x000a6a0000000200 */
[-C--:B------:R-:W-:Y:S06]  /*5fb0*/  HMMA.16816.F32.BF16 R20, R184, R196.reuse, R20 ;  /* 0x000000c4b814723c */ /* 0x080fec0000041814 */
[C---:B------:R-:W-:Y:S06]  /*5fc0*/  HMMA.16816.F32.BF16 R24, R192.reuse, R196, R24 ;  /* 0x000000c4c018723c */ /* 0x040fec0000041818 */
[-C--:B------:R-:W-:Y:S01]  /*5fd0*/  HMMA.16816.F32.BF16 R28, R192, R198.reuse, R28 ;  /* 0x000000c6c01c723c */ /* 0x080fe2000004181c */
[----:B------:R-:W1:Y:S05]  /*5fe0*/  LDSM.16.MT88.4 R192, [R205+0x6000] ;  /* 0x00600000cdc0783b */ /* 0x000e6a0000004200 */
[----:B------:R-:W-:Y:S01]  /*5ff0*/  HMMA.16816.F32.BF16 R32, R184, R198, R32 ;  /* 0x000000c6b820723c */ /* 0x000fe20000041820 */
[----:B------:R-:W-:Y:S04]  /*6000*/  LDSM.16.M88.4 R196, [R2+0x1f000] ;  /* 0x01f0000002c4783b */ /* 0x000fe80000000200 */
[----:B------:R-:W-:Y:S01]  /*6010*/  LDSM.16.MT88.4 R184, [R205+0x2800] ;  /* 0x00280000cdb8783b */ /* 0x000fe20000004200 */
[-C--:B------:R-:W-:Y:S05]  /*6020*/  HMMA.16816.F32.BF16 R4, R164, R172.reuse, R4 ;  /* 0x000000aca404723c */ /* 0x080fea0000041804 */
[----:B-----5:R-:W-:Y:S01]  /*6030*/  IMAD R0, R217, 0x18, RZ ;  /* 0x00000018d9007824 */ /* 0x020fe200078e02ff */
[C---:B------:R-:W-:Y:S06]  /*6040*/  HMMA.16816.F32.BF16 R8, R200.reuse, R172, R8 ;  /* 0x000000acc808723c */ /* 0x040fec0000041808 */
[-C--:B------:R-:W-:Y:S06]  /*6050*/  HMMA.16816.F32.BF16 R12, R200, R174.reuse, R12 ;  /* 0x000000aec80c723c */ /* 0x080fec000004180c */
[C---:B------:R-:W-:Y:S01]  /*6060*/  HMMA.16816.F32.BF16 R16, R164.reuse, R174, R16 ;  /* 0x000000aea410723c */ /* 0x040fe20000041810 */
[----:B------:R-:W5:Y:S05]  /*6070*/  LDSM.16.M88.4 R172, [R2+0x1e000] ;  /* 0x01e0000002ac783b */ /* 0x000f6a0000000200 */
[-C--:B-1----:R-:W-:Y:S06]  /*6080*/  HMMA.16816.F32.BF16 R20, R164, R176.reuse, R20 ;  /* 0x000000b0a414723c */ /* 0x082fec0000041814 */
[C---:B------:R-:W-:Y:S06]  /*6090*/  HMMA.16816.F32.BF16 R24, R200.reuse, R176, R24 ;  /* 0x000000b0c818723c */ /* 0x040fec0000041818 */
[-C--:B------:R-:W-:Y:S01]  /*60a0*/  HMMA.16816.F32.BF16 R28, R200, R178.reuse, R28 ;  /* 0x000000b2c81c723c */ /* 0x080fe2000004181c */
[----:B------:R-:W1:Y:S05]  /*60b0*/  LDSM.16.MT88.4 R200, [R205+0x6800] ;  /* 0x00680000cdc8783b */ /* 0x000e6a0000004200 */
[----:B------:R-:W-:Y:S01]  /*60c0*/  HMMA.16816.F32.BF16 R32, R164, R178, R32 ;  /* 0x000000b2a420723c */ /* 0x000fe20000041820 */
[----:B------:R-:W-:Y:S04]  /*60d0*/  LDSM.16.M88.4 R164, [R204+0x1e000] ;  /* 0x01e00000cca4783b */ /* 0x000fe80000000200 */
[----:B------:R-:W4:Y:S01]  /*60e0*/  LDSM.16.MT88.4 R176, [R205+0x3000] ;  /* 0x00300000cdb0783b */ /* 0x000f220000004200 */
[-C--:B------:R-:W-:Y:S06]  /*60f0*/  HMMA.16816.F32.BF16 R4, R168, R180.reuse, R4 ;  /* 0x000000b4a804723c */ /* 0x080fec0000041804 */
        /* <DEDUP_REMOVED lines=10> */
[----:B------:R3:W-:Y:S01]  /*61a0*/  LDSM.16.M88.4 R192, [R3+0x1f000] ;  /* 0x01f0000003c0783b */ /* 0x0007e20000000200 */
[-C--:B-----5:R-:W-:Y:S06]  /*61b0*/  HMMA.16816.F32.BF16 R4, R172, R184.reuse, R4 ;  /* 0x000000b8ac04723c */ /* 0x0a0fec0000041804 */
[C---:B------:R-:W-:Y:S05]  /*61c0*/  HMMA.16816.F32.BF16 R8, R196.reuse, R184, R8 ;  /* 0x000000b8c408723c */ /* 0x040fea0000041808 */
[----:B--2---:R-:W-:Y:S01]  /*61d0*/  @P2 IADD3 R2, P0, R225, UR8, RZ ;  /* 0x00000008e1022c10 */ /* 0x004fe2000ff1e0ff */
[-C--:B------:R-:W-:Y:S01]  /*61e0*/  HMMA.16816.F32.BF16 R12, R196, R186.reuse, R12 ;  /* 0x000000bac40c723c */ /* 0x080fe2000004180c */
[----:B------:R-:W-:Y:S05]  /*61f0*/  @UP3 UIADD3 UR8, UP1, UR8, -0x100, URZ ;  /* 0xffffff0008083890 */ /* 0x000fea000ff3e03f */
[C---:B------:R-:W-:Y:S01]  /*6200*/  HMMA.16816.F32.BF16 R16, R172.reuse, R186, R16 ;  /* 0x000000baac10723c */ /* 0x040fe20000041810 */
[----:B------:R-:W2:Y:S04]  /*6210*/  LDSM.16.MT88.4 R184, [R205+0x3800] ;  /* 0x00380000cdb8783b */ /* 0x000ea80000004200 */
[----:B---3--:R-:W-:Y:S01]  /*6220*/  @P2 IADD3.X R3, R224, UR7, RZ, P0, !PT ;  /* 0x00000007e0032c10 */ /* 0x008fe200087fe4ff */
[-C--:B-1----:R-:W-:Y:S01]  /*6230*/  HMMA.16816.F32.BF16 R20, R172, R200.reuse, R20 ;  /* 0x000000c8ac14723c */ /* 0x082fe20000041814 */
[----:B------:R-:W-:Y:S03]  /*6240*/  @UP3 UIADD3.X UR7, UR7, -0x1, URZ, UP1, !UPT ;  /* 0xffffffff07073890 */ /* 0x000fe60008ffe43f */
[----:B----4-:R-:W3:Y:S02]  /*6250*/  @P2 LDG.E R220, desc[UR34][R2.64+0xa0] ;  /* 0x0000a02202dc2981 */ /* 0x010ee4000c1e1900 */
[C---:B------:R-:W-:Y:S02]  /*6260*/  HMMA.16816.F32.BF16 R24, R196.reuse, R200, R24 ;  /* 0x000000c8c418723c */ /* 0x040fe40000041818 */
[----:B------:R-:W4:Y:S04]  /*6270*/  @P2 LDG.E R221, desc[UR34][R2.64+0x80] ;  /* 0x0000802202dd2981 */ /* 0x000f28000c1e1900 */
[-C--:B------:R-:W-:Y:S01]  /*6280*/  HMMA.16816.F32.BF16 R28, R196, R202.reuse, R28 ;  /* 0x000000cac41c723c */ /* 0x080fe2000004181c */
[----:B------:R-:W5:Y:S04]  /*6290*/  @P2 LDG.E R222, desc[UR34][R2.64+0x20] ;  /* 0x0000202202de2981 */ /* 0x000f68000c1e1900 */
[----:B------:R1:W5:Y:S01]  /*62a0*/  @P2 LDG.E R223, desc[UR34][R2.64] ;  /* 0x0000002202df2981 */ /* 0x000362000c1e1900 */
[----:B------:R-:W-:Y:S03]  /*62b0*/  HMMA.16816.F32.BF16 R32, R172, R202, R32 ;  /* 0x000000caac20723c */ /* 0x000fe60000041820 */
[----:B------:R-:W2:Y:S03]  /*62c0*/  LDSM.16.MT88.4 R196, [R205+0x7800] ;  /* 0x00780000cdc4783b */ /* 0x000ea60000004200 */
[-C--:B------:R-:W-:Y:S05]  /*62d0*/  HMMA.16816.F32.BF16 R4, R164, R176.reuse, R4 ;  /* 0x000000b0a404723c */ /* 0x080fea0000041804 */
[C---:B------:R-:W-:Y:S01]  /*62e0*/  IMAD.SHL.U32 R173, R217.reuse, 0x8, RZ ;  /* 0x00000008d9ad7824 */ /* 0x040fe200078e00ff */
[C---:B------:R-:W-:Y:S05]  /*62f0*/  HMMA.16816.F32.BF16 R8, R180.reuse, R176, R8 ;  /* 0x000000b0b408723c */ /* 0x040fea0000041808 */
        /* <DEDUP_REMOVED lines=10> */
[-C--:B--2---:R-:W-:Y:S05]  /*63a0*/  HMMA.16816.F32.BF16 R4, R168, R184.reuse, R4 ;  /* 0x000000b8a804723c */ /* 0x084fea0000041804 */
[C---:B------:R-:W-:Y:S01]  /*63b0*/  IMAD.SHL.U32 R165, R217.reuse, 0x20, RZ ;  /* 0x00000020d9a57824 */ /* 0x040fe200078e00ff */
[C---:B------:R-:W-:Y:S06]  /*63c0*/  HMMA.16816.F32.BF16 R8, R192.reuse, R184, R8 ;  /* 0x000000b8c008723c */ /* 0x040fec0000041808 */
[-C--:B------:R-:W-:Y:S06]  /*63d0*/  HMMA.16816.F32.BF16 R12, R192, R186.reuse, R12 ;  /* 0x000000bac00c723c */ /* 0x080fec000004180c */
[C---:B------:R-:W-:Y:S05]  /*63e0*/  HMMA.16816.F32.BF16 R16, R168.reuse, R186, R16 ;  /* 0x000000baa810723c */ /* 0x040fea0000041810 */
[----:B------:R1:W-:Y:S01]  /*63f0*/  REDG.E.ADD.F32.FTZ.RN.STRONG.GPU desc[UR34][R218.64], R4 ;  /* 0x00000004da0079a6 */ /* 0x0003e2000c10f3a2 */
[-C--:B------:R-:W-:Y:S03]  /*6400*/  HMMA.16816.F32.BF16 R20, R168, R196.reuse, R20 ;  /* 0x000000c4a814723c */ /* 0x080fe60000041814 */
[----:B------:R2:W-:Y:S03]  /*6410*/  REDG.E.ADD.F32.FTZ.RN.STRONG.GPU desc[UR34][R2.64], R5 ;  /* 0x00000005020079a6 */ /* 0x0005e6000c10f3a2 */
[C---:B------:R-:W-:Y:S06]  /*6420*/  HMMA.16816.F32.BF16 R24, R192.reuse, R196, R24 ;  /* 0x000000c4c018723c */ /* 0x040fec0000041818 */
[-C--:B------:R-:W-:Y:S06]  /*6430*/  HMMA.16816.F32.BF16 R28, R192, R198.reuse, R28 ;  /* 0x000000c6c01c723c */ /* 0x080fec000004181c */
[----:B------:R-:W-:Y:S07]  /*6440*/  HMMA.16816.F32.BF16 R32, R168, R198, R32 ;  /* 0x000000c6a820723c */ /* 0x000fee0000041820 */
[C---:B------:R-:W-:Y:S01]  /*6450*/  IMAD R168, R217.reuse, 0x28, RZ ;  /* 0x00000028d9a87824 */ /* 0x040fe200078e02ff */
[CC--:B-1----:R-:W-:Y:S04]  /*6460*/  LEA R4, P0, R0.reuse, R218.reuse, 0x2 ;  /* 0x000000da00047211 */ /* 0x0c2fe800078010ff */
[-C--:B--2---:R-:W-:Y:S01]  /*6470*/  LEA.HI.X.SX32 R5, R0, R219.reuse, 0x2, P0 ;  /* 0x000000db00057211 */ /* 0x084fe200000f16ff */
[C---:B------:R-:W-:Y:S02]  /*6480*/  IMAD R0, R217.reuse, 0x30, RZ ;  /* 0x00000030d9007824 */ /* 0x040fe400078e02ff */
[----:B------:R-:W-:Y:S01]  /*6490*/  IMAD R217, R217, 0x38, RZ ;  /* 0x00000038d9d97824 */ /* 0x000fe200078e02ff */
[----:B---3--:R-:W-:Y:S04]  /*64a0*/  @P2 STL [R1], R220 ;  /* 0x000000dc01002387 */ /* 0x008fe80000100800 */
[----:B----4-:R-:W-:Y:S04]  /*64b0*/  @P2 STL [R1+0x4], R221 ;  /* 0x000004dd01002387 */ /* 0x010fe80000100800 */
[----:B-----5:R-:W-:Y:S04]  /*64c0*/  @P2 STL [R1+0x8], R222 ;  /* 0x000008de01002387 */ /* 0x020fe80000100800 */
[----:B------:R-:W-:Y:S01]  /*64d0*/  @P2 STL [R1+0xc], R223 ;  /* 0x00000cdf01002387 */ /* 0x000fe20000100800 */
[CC--:B------:R-:W-:Y:S04]  /*64e0*/  LEA R166, P2, R172.reuse, R218.reuse, 0x2 ;  /* 0x000000daaca67211 */ /* 0x0c0fe800078410ff */
[-C--:B------:R-:W-:Y:S02]  /*64f0*/  LEA.HI.X.SX32 R167, R172, R219.reuse, 0x2, P2 ;  /* 0x000000dbaca77211 */ /* 0x080fe400010f16ff */
[CC--:B------:R-:W-:Y:S03]  /*6500*/  LEA R164, P2, R165.reuse, R218.reuse, 0x2 ;  /* 0x000000daa5a47211 */ /* 0x0c0fe600078410ff */
[----:B------:R1:W-:Y:S01]  /*6510*/  REDG.E.ADD.F32.FTZ.RN.STRONG.GPU desc[UR34][R166.64], R6 ;  /* 0x00000006a60079a6 */ /* 0x0003e2000c10f3a2 */
[-C--:B------:R-:W-:Y:S03]  /*6520*/  LEA.HI.X.SX32 R165, R165, R219.reuse, 0x2, P2 ;  /* 0x000000dba5a57211 */ /* 0x080fe600010f16ff */
[----:B------:R2:W-:Y:S04]  /*6530*/  REDG.E.ADD.F32.FTZ.RN.STRONG.GPU desc[UR34][R4.64], R7 ;  /* 0x00000007040079a6 */ /* 0x0005e8000c10f3a2 */
[----:B------:R3:W-:Y:S01]  /*6540*/  REDG.E.ADD.F32.FTZ.RN.STRONG.GPU desc[UR34][R164.64], R8 ;  /* 0x00000008a40079a6 */ /* 0x0007e2000c10f3a2 */
[CC--:B-1----:R-:W-:Y:S04]  /*6550*/  LEA R6, P0, R168.reuse, R218.reuse, 0x2 ;  /* 0x000000daa8067211 */ /* 0x0c2fe800078010ff */
[-C--:B--2---:R-:W-:Y:S02]  /*6560*/  LEA.HI.X.SX32 R7, R168, R219.reuse, 0x2, P0 ;  /* 0x000000dba8077211 */ /* 0x084fe400000f16ff */
[CC--:B------:R-:W-:Y:S01]  /*6570*/  LEA R4, P2, R0.reuse, R218.reuse, 0x2 ;  /* 0x000000da00047211 */ /* 0x0c0fe200078410ff */
[----:B------:R-:W-:Y:S01]  /*6580*/  LDSM.16.MT88.4 R168, [R176+0x3000] ;  /* 0x00300000b0a8783b */ /* 0x000fe20000004200 */
[CC--:B---3--:R-:W-:Y:S02]  /*6590*/  LEA R8, P0, R217.reuse, R218.reuse, 0x2 ;  /* 0x000000dad9087211 */ /* 0x0c8fe400078010ff */
        /* <DEDUP_REMOVED lines=119> */
[----:B------:R-:W5:Y:S04]  /*6d10*/  LDSM.16.MT88.4 R4, [R206+0x1d000] ;  /* 0x01d00000ce04783b */ /* 0x000f680000004200 */
[----:B------:R-:W5:Y:S01]  /*6d20*/  LDSM.16.MT88.4 R24, [R206+0x1f000] ;  /* 0x01f00000ce18783b */ /* 0x000f620000004200 */
        /* <DEDUP_REMOVED lines=22> */
[-C--:B-----5:R-:W-:Y:S01]  /*6e90*/  HMMA.16816.F32.BF16 R100, R4, R12.reuse, R100 ;  /* 0x0000000c0464723c */ /* 0x0a0fe20000041864 */
        /* <DEDUP_REMOVED lines=36> */
.L_x_800:
[----:B------:R-:W2:Y:S01]  /*70e0*/  LDL R168, [R1+0x20] ;  /* 0x0000200001a87983 */ /* 0x000ea20000100800 */
[----:B------:R-:W-:-:S03]  /*70f0*/  ULDC UR4, c[0x0][0x390] ;  /* 0x0000e40000047ab9 */ /* 0x000fc60000000800 */
[----:B------:R-:W3:Y:S04]  /*7100*/  LDL R167, [R1+0x34] ;  /* 0x0000340001a77983 */ /* 0x000ee80000100800 */
[----:B------:R-:W4:Y:S04]  /*7110*/  LDL R165, [R1+0x44] ;  /* 0x0000440001a57983 */ /* 0x000f280000100800 */
[----:B------:R-:W5:Y:S04]  /*7120*/  LDL R166, [R1+0x24] ;  /* 0x0000240001a67983 */ /* 0x000f680000100800 */
[----:B------:R-:W5:Y:S04]  /*7130*/  LDL R164, [R1+0x38] ;  /* 0x0000380001a47983 */ /* 0x000f680000100800 */
[----:B------:R-:W5:Y:S01]  /*7140*/  LDL R169, [R1+0x40] ;  /* 0x0000400001a97983 */ /* 0x000f620000100800 */
        /* <DEDUP_REMOVED lines=95> */
[----:B------:R-:W-:Y:S01]  /*7740*/  F2FP.BF16.F32.PACK_AB R50, R51, R50 ;  /* 0x000000323332723e */ /* 0x000fe200000010ff */
[----:B------:R-:W1:Y:S01]  /*7750*/  S2R R35, SR_TID.X ;  /* 0x0000000000237919 */ /* 0x000e620000002100 */
[----:B------:R-:W-:Y:S01]  /*7760*/  F2FP.BF16.F32.PACK_AB R12, R12, R162 ;  /* 0x000000a20c0c723e */ /* 0x000fe200000010ff */
[----:B------:R-:W-:Y:S01]  /*7770*/  ULDC.64 UR8, c[0x0][0x450] ;  /* 0x0001140000087ab9 */ /* 0x000fe20000000a00 */
[----:B------:R-:W-:Y:S01]  /*7780*/  F2FP.BF16.F32.PACK_AB R15, R15, R152 ;  /* 0x000000980f0f723e */ /* 0x000fe200000010ff */
[----:B------:R-:W-:Y:S01]  /*7790*/  ULDC.64 UR6, c[0x0][0x458] ;  /* 0x0001160000067ab9 */ /* 0x000fe20000000a00 */
[----:B------:R-:W-:Y:S01]  /*77a0*/  F2FP.BF16.F32.PACK_AB R14, R14, R154 ;  /* 0x0000009a0e0e723e */ /* 0x000fe200000010ff */
[----:B------:R-:W-:Y:S01]  /*77b0*/  ULDC.64 UR10, c[0x0][0x3f0] ;  /* 0x0000fc00000a7ab9 */ /* 0x000fe20000000a00 */
[----:B------:R-:W-:-:S02]  /*77c0*/  F2FP.BF16.F32.PACK_AB R11, R11, R156 ;  /* 0x0000009c0b0b723e */ /* 0x000fc400000010ff */
[----:B------:R-:W-:Y:S01]  /*77d0*/  F2FP.BF16.F32.PACK_AB R10, R10, R158 ;  /* 0x0000009e0a0a723e */ /* 0x000fe200000010ff */
[----:B--2---:R-:W-:Y:S04]  /*77e0*/  STS [R168], R0 ;  /* 0x00000000a8007388 */ /* 0x004fe80000000800 */
[----:B------:R-:W-:Y:S04]  /*77f0*/  STS [R168+0x400], R3 ;  /* 0x00040003a8007388 */ /* 0x000fe80000000800 */
[----:B---3--:R-:W-:Y:S04]  /*7800*/  STS [R167], R5 ;  /* 0x00000005a7007388 */ /* 0x008fe80000000800 */
[----:B----4-:R-:W-:Y:S04]  /*7810*/  STS [R165], R4 ;  /* 0x00000004a5007388 */ /* 0x010fe80000000800 */
[----:B------:R-:W-:Y:S04]  /*7820*/  STS [R168+0x2000], R9 ;  /* 0x00200009a8007388 */ /* 0x000fe80000000800 */
[----:B------:R2:W-:Y:S04]  /*7830*/  STS [R168+0x2400], R8 ;  /* 0x00240008a8007388 */ /* 0x0005e80000000800 */
[----:B------:R-:W-:Y:S04]  /*7840*/  STS [R167+0x2000], R7 ;  /* 0x00200007a7007388 */ /* 0x000fe80000000800 */
[----:B------:R3:W-:Y:S04]  /*7850*/  STS [R167+0x2400], R6 ;  /* 0x00240006a7007388 */ /* 0x0007e80000000800 */
[----:B-----5:R-:W-:Y:S04]  /*7860*/  STS [R166], R33 ;  /* 0x00000021a6007388 */ /* 0x020fe80000000800 */
[----:B------:R-:W-:Y:S04]  /*7870*/  STS [R166+0x400], R32 ;  /* 0x00040020a6007388 */ /* 0x000fe80000000800 */
[----:B------:R-:W-:Y:S04]  /*7880*/  STS [R164], R29 ;  /* 0x0000001da4007388 */ /* 0x000fe80000000800 */
[----:B------:R-:W-:Y:S01]  /*7890*/  STS [R169], R28 ;  /* 0x0000001ca9007388 */ /* 0x000fe20000000800 */
[----:B------:R-:W-:Y:S01]  /*78a0*/  F2FP.BF16.F32.PACK_AB R40, R41, R40 ;  /* 0x000000282928723e */ /* 0x000fe200000010ff */
[----:B--2---:R-:W2:Y:S02]  /*78b0*/  LDC.64 R8, c[0x0][0x468] ;  /* 0x00011a00ff087b82 */ /* 0x004ea40000000a00 */
[----:B------:R-:W-:Y:S04]  /*78c0*/  STS [R166+0x2000], R31 ;  /* 0x0020001fa6007388 */ /* 0x000fe80000000800 */
[----:B------:R-:W-:Y:S01]  /*78d0*/  STS [R166+0x2400], R30 ;  /* 0x0024001ea6007388 */ /* 0x000fe20000000800 */
[----:B------:R-:W-:Y:S01]  /*78e0*/  F2FP.BF16.F32.PACK_AB R42, R43, R42 ;  /* 0x0000002a2b2a723e */ /* 0x000fe200000010ff */
[----:B---3--:R-:W3:Y:S02]  /*78f0*/  LDC.64 R6, c[0x0][0x438] ;  /* 0x00010e00ff067b82 */ /* 0x008ee40000000a00 */
        /* <DEDUP_REMOVED lines=20> */
[----:B------:R-:W-:-:S02]  /*7a40*/  F2FP.BF16.F32.PACK_AB R44, R45, R44 ;  /* 0x0000002c2d2c723e */ /* 0x000fc400000010ff */
[----:B------:R-:W-:Y:S01]  /*7a50*/  F2FP.BF16.F32.PACK_AB R46, R47, R46 ;  /* 0x0000002e2f2e723e */ /* 0x000fe200000010ff */
[----:B------:R-:W-:Y:S01]  /*7a60*/  STS [R167+0x8000], R48 ;  /* 0x00800030a7007388 */ /* 0x000fe20000000800 */
[----:B------:R-:W-:Y:S02]  /*7a70*/  F2FP.BF16.F32.PACK_AB R52, R53, R52 ;  /* 0x000000343534723e */ /* 0x000fe400000010ff */
[----:B------:R-:W-:Y:S01]  /*7a80*/  F2FP.BF16.F32.PACK_AB R54, R55, R54 ;  /* 0x000000363736723e */ /* 0x000fe200000010ff */
[----:B------:R4:W-:Y:S01]  /*7a90*/  STS [R165+0x8000], R50 ;  /* 0x00800032a5007388 */ /* 0x0009e20000000800 */
        /* <DEDUP_REMOVED lines=12> */
[----:B-1----:R-:W-:Y:S01]  /*7b60*/  SHF.R.S32.HI R34, RZ, 0x1f, R35 ;  /* 0x0000001fff227819 */ /* 0x002fe20000011423 */
[----:B----4-:R-:W4:Y:S01]  /*7b70*/  LDL R165, [R1+0x1c] ;  /* 0x00001c0001a57983 */ /* 0x010f220000100800 */
[----:B------:R-:W-:Y:S02]  /*7b80*/  F2FP.BF16.F32.PACK_AB R76, R77, R76 ;  /* 0x0000004c4d4c723e */ /* 0x000fe400000010ff */
[----:B------:R-:W-:Y:S01]  /*7b90*/  F2FP.BF16.F32.PACK_AB R78, R79, R78 ;  /* 0x0000004e4f4e723e */ /* 0x000fe200000010ff */
[----:B------:R-:W-:Y:S01]  /*7ba0*/  STS [R168+0xa000], R40 ;  /* 0x00a00028a8007388 */ /* 0x000fe20000000800 */
[----:B------:R-:W-:-:S02]  /*7bb0*/  F2FP.BF16.F32.PACK_AB R84, R85, R84 ;  /* 0x000000545554723e */ /* 0x000fc400000010ff */
[----:B------:R-:W-:Y:S01]  /*7bc0*/  F2FP.BF16.F32.PACK_AB R86, R87, R86 ;  /* 0x000000565756723e */ /* 0x000fe200000010ff */
[----:B------:R-:W-:Y:S01]  /*7bd0*/  STS [R168+0xa400], R42 ;  /* 0x00a4002aa8007388 */ /* 0x000fe20000000800 */
[----:B------:R-:W-:Y:S02]  /*7be0*/  F2FP.BF16.F32.PACK_AB R96, R97, R96 ;  /* 0x000000606160723e */ /* 0x000fe400000010ff */
[----:B------:R-:W-:Y:S01]  /*7bf0*/  F2FP.BF16.F32.PACK_AB R98, R99, R98 ;  /* 0x000000626362723e */ /* 0x000fe200000010ff */
[----:B------:R-:W-:Y:S01]  /*7c00*/  STS [R167+0xa000], R44 ;  /* 0x00a0002ca7007388 */ /* 0x000fe20000000800 */
[----:B------:R-:W-:Y:S02]  /*7c10*/  F2FP.BF16.F32.PACK_AB R88, R89, R88 ;  /* 0x000000585958723e */ /* 0x000fe400000010ff */
[----:B------:R-:W-:Y:S01]  /*7c20*/  F2FP.BF16.F32.PACK_AB R90, R91, R90 ;  /* 0x0000005a5b5a723e */ /* 0x000fe200000010ff */
[----:B------:R-:W-:Y:S01]  /*7c30*/  STS [R167+0xa400], R46 ;  /* 0x00a4002ea7007388 */ /* 0x000fe20000000800 */
[----:B------:R-:W-:-:S02]  /*7c40*/  F2FP.BF16.F32.PACK_AB R92, R93, R92 ;  /* 0x0000005c5d5c723e */ /* 0x000fc400000010ff */
[----:B------:R-:W-:Y:S01]  /*7c50*/  F2FP.BF16.F32.PACK_AB R94, R95, R94 ;  /* 0x0000005e5f5e723e */ /* 0x000fe200000010ff */
[----:B------:R-:W-:Y:S01]  /*7c60*/  STS [R166+0x8000], R52 ;  /* 0x00800034a6007388 */ /* 0x000fe20000000800 */
[----:B------:R-:W-:Y:S01]  /*7c70*/  UIMAD UR4, UR23, UR8, URZ ;  /* 0x00000008170472a4 */ /* 0x000fe2000f8e023f */
[----:B------:R-:W-:Y:S01]  /*7c80*/  MOV R0, UR8 ;  /* 0x0000000800007c02 */ /* 0x000fe20008000f00 */
[----:B------:R-:W1:Y:S01]  /*7c90*/  LDC.64 R14, c[0x0][0x440] ;  /* 0x00011000ff0e7b82 */ /* 0x000e620000000a00 */
[----:B------:R-:W-:Y:S04]  /*7ca0*/  STS [R166+0x8400], R54 ;  /* 0x00840036a6007388 */ /* 0x000fe80000000800 */
[----:B------:R-:W-:Y:S03]  /*7cb0*/  STS [R164+0x8000], R64 ;  /* 0x00800040a4007388 */ /* 0x000fe60000000800 */
[----:B------:R-:W5:Y:S01]  /*7cc0*/  LDC.64 R12, c[0x0][0x470] ;  /* 0x00011c00ff0c7b82 */ /* 0x000f620000000a00 */
[----:B------:R-:W-:Y:S04]  /*7cd0*/  STS [R169+0x8000], R66 ;  /* 0x00800042a9007388 */ /* 0x000fe80000000800 */
[----:B------:R-:W-:Y:S04]  /*7ce0*/  STS [R166+0xa000], R56 ;  /* 0x00a00038a6007388 */ /* 0x000fe80000000800 */
[----:B------:R-:W-:Y:S04]  /*7cf0*/  STS [R166+0xa400], R58 ;  /* 0x00a4003aa6007388 */ /* 0x000fe80000000800 */
[----:B------:R-:W-:Y:S04]  /*7d00*/  STS [R164+0xa000], R60 ;  /* 0x00a0003ca4007388 */ /* 0x000fe80000000800 */
[----:B------:R-:W-:Y:S04]  /*7d10*/  STS [R169+0xa000], R62 ;  /* 0x00a0003ea9007388 */ /* 0x000fe80000000800 */
[----:B------:R-:W-:Y:S01]  /*7d20*/  STS [R168+0xc000], R68 ;  /* 0x00c00044a8007388 */ /* 0x000fe20000000800 */
[----:B------:R-:W-:-:S03]  /*7d30*/  LEA.HI R34, R34, R35, RZ, 0x3 ;  /* 0x0000002322227211 */ /* 0x000fc600078f18ff */
[----:B------:R-:W-:Y:S04]  /*7d40*/  STS [R168+0xc400], R70 ;  /* 0x00c40046a8007388 */ /* 0x000fe80000000800 */
[----:B------:R-:W-:Y:S04]  /*7d50*/  STS [R167+0xc000], R80 ;  /* 0x00c00050a7007388 */ /* 0x000fe80000000800 */
[----:B------:R-:W-:Y:S04]  /*7d60*/  STS [R167+0xc400], R82 ;  /* 0x00c40052a7007388 */ /* 0x000fe80000000800 */
[----:B------:R-:W-:Y:S01]  /*7d70*/  STS [R168+0xe000], R72 ;  /* 0x00e00048a8007388 */ /* 0x000fe20000000800 */
[----:B------:R-:W-:-:S03]  /*7d80*/  LOP3.LUT R2, R34, 0xfffffff8, RZ, 0xc0, !PT ;  /* 0xfffffff822027812 */ /* 0x000fc600078ec0ff */
[----:B------:R-:W-:Y:S04]  /*7d90*/  STS [R168+0xe400], R74 ;  /* 0x00e4004aa8007388 */ /* 0x000fe80000000800 */
[----:B------:R-:W-:Y:S04]  /*7da0*/  STS [R167+0xe000], R76 ;  /* 0x00e0004ca7007388 */ /* 0x000fe80000000800 */
[----:B------:R-:W-:Y:S04]  /*7db0*/  STS [R167+0xe400], R78 ;  /* 0x00e4004ea7007388 */ /* 0x000fe80000000800 */
[----:B------:R-:W-:Y:S04]  /*7dc0*/  STS [R166+0xc000], R84 ;  /* 0x00c00054a6007388 */ /* 0x000fe80000000800 */
[----:B------:R-:W-:Y:S01]  /*7dd0*/  STS [R166+0xc400], R86 ;  /* 0x00c40056a6007388 */ /* 0x000fe20000000800 */
[----:B------:R-:W-:-:S03]  /*7de0*/  IMAD.IADD R2, R35, 0x1, -R2 ;  /* 0x0000000123027824 */ /* 0x000fc600078e0a02 */
[----:B------:R-:W-:Y:S04]  /*7df0*/  STS [R164+0xc000], R96 ;  /* 0x00c00060a4007388 */ /* 0x000fe80000000800 */
[----:B------:R-:W-:Y:S04]  /*7e00*/  STS [R164+0xc400], R98 ;  /* 0x00c40062a4007388 */ /* 0x000fe80000000800 */
[----:B------:R-:W-:Y:S04]  /*7e10*/  STS [R166+0xe000], R88 ;  /* 0x00e00058a6007388 */ /* 0x000fe80000000800 */
[----:B------:R-:W-:Y:S01]  /*7e20*/  STS [R166+0xe400], R90 ;  /* 0x00e4005aa6007388 */ /* 0x000fe20000000800 */
[----:B------:R-:W-:-:S03]  /*7e30*/  IMAD.SHL.U32 R2, R2, 0x8, RZ ;  /* 0x0000000802027824 */ /* 0x000fc600078e00ff */
[----:B------:R-:W-:Y:S04]  /*7e40*/  STS [R164+0xe000], R92 ;  /* 0x00e0005ca4007388 */ /* 0x000fe80000000800 */
[----:B------:R-:W-:Y:S01]  /*7e50*/  STS [R164+0xe400], R94 ;  /* 0x00e4005ea4007388 */ /* 0x000fe20000000800 */
[--C-:B------:R-:W-:Y:S01]  /*7e60*/  SHF.R.S32.HI R3, RZ, 0x1f, R2.reuse ;  /* 0x0000001fff037819 */ /* 0x100fe20000011402 */
[----:B------:R-:W-:Y:S02]  /*7e70*/  UIMAD UR4, UR24, UR9, UR4 ;  /* 0x00000009180472a4 */ /* 0x000fe4000f8e0204 */
[----:B------:R-:W-:-:S04]  /*7e80*/  IMAD.WIDE.U32 R4, R0, UR24, R2 ;  /* 0x0000001800047c25 */ /* 0x000fc8000f8e0002 */
[C---:B---3--:R-:W-:Y:S02]  /*7e90*/  IMAD R0, R6.reuse, UR19, RZ ;  /* 0x0000001306007c24 */ /* 0x048fe4000f8e02ff */
[----:B------:R-:W-:Y:S02]  /*7ea0*/  VIADD R5, R5, UR4 ;  /* 0x0000000405057c36 */ /* 0x000fe40008000000 */
[----:B------:R-:W-:Y:S02]  /*7eb0*/  IMAD R7, R7, UR14, R0 ;  /* 0x0000000e07077c24 */ /* 0x000fe4000f8e0200 */
[----:B------:R-:W-:Y:S01]  /*7ec0*/  IMAD.WIDE.U32 R4, R6, UR14, R4 ;  /* 0x0000000e06047c25 */ /* 0x000fe2000f8e0004 */
[----:B------:R-:W-:-:S03]  /*7ed0*/  SHF.R.S32.HI R10, RZ, 0x3, R34 ;  /* 0x00000003ff0a7819 */ /* 0x000fc60000011422 */
[C---:B--2---:R-:W-:Y:S01]  /*7ee0*/  IMAD R6, R8.reuse, UR20, RZ ;  /* 0x0000001408067c24 */ /* 0x044fe2000f8e02ff */
[----:B------:R-:W-:Y:S02]  /*7ef0*/  IADD3 R5, R5, R7, RZ ;  /* 0x0000000705057210 */ /* 0x000fe40007ffe0ff */
[----:B------:R-:W-:Y:S01]  /*7f00*/  SHF.R.S32.HI R11, RZ, 0x1f, R10 ;  /* 0x0000001fff0b7819 */ /* 0x000fe2000001140a */
[----:B------:R-:W-:Y:S02]  /*7f10*/  IMAD R6, R9, UR15, R6 ;  /* 0x0000000f09067c24 */ /* 0x000fe4000f8e0206 */
[----:B------:R-:W-:-:S04]  /*7f20*/  IMAD.WIDE.U32 R4, R8, UR15, R4 ;  /* 0x0000000f08047c25 */ /* 0x000fc8000f8e0004 */
[----:B------:R-:W-:Y:S01]  /*7f30*/  IMAD.U32 R8, RZ, RZ, UR6 ;  /* 0x00000006ff087e24 */ /* 0x000fe2000f8e00ff */
[----:B------:R-:W-:Y:S01]  /*7f40*/  IADD3 R5, R5, R6, RZ ;  /* 0x0000000605057210 */ /* 0x000fe20007ffe0ff */
[----:B------:R-:W-:Y:S02]  /*7f50*/  UIMAD UR23, UR23, UR6, URZ ;  /* 0x00000006171772a4 */ /* 0x000fe4000f8e023f */
[----:B------:R-:W-:-:S04]  /*7f60*/  IMAD.WIDE.U32 R8, R8, UR24, R2 ;  /* 0x0000001808087c25 */ /* 0x000fc8000f8e0002 */
[----:B------:R-:W-:Y:S01]  /*7f70*/  IMAD R2, R11, UR8, RZ ;  /* 0x000000080b027c24 */ /* 0x000fe2000f8e02ff */
[----:B------:R-:W-:Y:S01]  /*7f80*/  UIMAD UR24, UR24, UR7, UR23 ;  /* 0x00000007181872a4 */ /* 0x000fe2000f8e0217 */
[----:B------:R-:W-:-:S04]  /*7f90*/  IMAD.WIDE.U32 R6, R10, UR8, R4 ;  /* 0x000000080a067c25 */ /* 0x000fc8000f8e0004 */
[----:B------:R-:W-:Y:S02]  /*7fa0*/  IMAD R2, R10, UR9, R2 ;  /* 0x000000090a027c24 */ /* 0x000fe4000f8e0202 */
[----:B------:R-:W-:-:S03]  /*7fb0*/  VIADD R5, R9, UR24 ;  /* 0x0000001809057c36 */ /* 0x000fc60008000000 */
[----:B------:R-:W-:Y:S01]  /*7fc0*/  IADD3 R3, R7, R2, RZ ;  /* 0x0000000207037210 */ /* 0x000fe20007ffe0ff */
[----:B-1----:R-:W-:Y:S01]  /*7fd0*/  IMAD R7, R14, UR19, RZ ;  /* 0x000000130e077c24 */ /* 0x002fe2000f8e02ff */
[----:B------:R-:W-:Y:S01]  /*7fe0*/  BAR.SYNC.DEFER_BLOCKING 0x0 ;  /* 0x0000000000007b1d */ /* 0x000fe20000010000 */
[----:B------:R-:W-:Y:S01]  /*7ff0*/  LEA R2, P0, R6, UR10, 0x1 ;  /* 0x0000000a06027c11 */ /* 0x000fe2000f8008ff */
[----:B------:R-:W-:-:S03]  /*8000*/  IMAD.MOV.U32 R4, RZ, RZ, R8 ;  /* 0x000000ffff047224 */ /* 0x000fc600078e0008 */
[----:B------:R-:W-:Y:S01]  /*8010*/  LEA.HI.X R3, R6, UR11, R3, 0x1, P0 ;  /* 0x0000000b06037c11 */ /* 0x000fe200080f0c03 */
[----:B------:R-:W-:Y:S02]  /*8020*/  IMAD R6, R15, UR14, R7 ;  /* 0x0000000e0f067c24 */ /* 0x000fe4000f8e0207 */
[----:B------:R-:W-:-:S05]  /*8030*/  IMAD.WIDE.U32 R4, R14, UR14, R4 ;  /* 0x0000000e0e047c25 */ /* 0x000fca000f8e0004 */
[----:B------:R-:W-:Y:S01]  /*8040*/  IADD3 R5, R5, R6, RZ ;  /* 0x0000000605057210 */ /* 0x000fe20007ffe0ff */
[----:B-----5:R-:W-:-:S04]  /*8050*/  IMAD R6, R12, UR20, RZ ;  /* 0x000000140c067c24 */ /* 0x020fc8000f8e02ff */
[----:B------:R-:W-:Y:S02]  /*8060*/  IMAD R13, R13, UR15, R6 ;  /* 0x0000000f0d0d7c24 */ /* 0x000fe4000f8e0206 */
[----:B------:R-:W-:Y:S01]  /*8070*/  IMAD.WIDE.U32 R4, R12, UR15, R4 ;  /* 0x0000000f0c047c25 */ /* 0x000fe2000f8e0004 */
[----:B------:R-:W-:-:S03]  /*8080*/  USHF.L.U32 UR4, UR8, 0x6, URZ ;  /* 0x0000000608047899 */ /* 0x000fc6000800063f */
[----:B------:R-:W-:Y:S01]  /*8090*/  IMAD.IADD R5, R5, 0x1, R13 ;  /* 0x0000000105057824 */ /* 0x000fe200078e020d */
[----:B------:R-:W-:Y:S01]  /*80a0*/  USHF.L.U64.HI UR10, UR8, 0x6, UR9 ;  /* 0x00000006080a7899 */ /* 0x000fe20008010209 */
[----:B------:R-:W-:Y:S02]  /*80b0*/  IMAD R6, R11, UR6, RZ ;  /* 0x000000060b067c24 */ /* 0x000fe4000f8e02ff */
[----:B------:R-:W-:Y:S01]  /*80c0*/  IMAD.WIDE.U32 R4, R10, UR6, R4 ;  /* 0x000000060a047c25 */ /* 0x000fe2000f8e0004 */
[----:B------:R-:W-:Y:S01]  /*80d0*/  ULDC.64 UR8, c[0x0][0x3f8] ;  /* 0x0000fe0000087ab9 */ /* 0x000fe20000000a00 */
[----:B------:R-:W-:Y:S02]  /*80e0*/  USHF.L.U32 UR11, UR6, 0x6, URZ ;  /* 0x00000006060b7899 */ /* 0x000fe4000800063f */
[----:B------:R-:W-:Y:S01]  /*80f0*/  USHF.L.U64.HI UR6, UR6, 0x6, UR7 ;  /* 0x0000000606067899 */ /* 0x000fe20008010207 */
[----:B----4-:R-:W-:-:S05]  /*8100*/  LEA R0, R165, UR5, 0x1 ;  /* 0x00000005a5007c11 */ /* 0x010fca000f8e08ff */
[----:B------:R-:W1:Y:S04]  /*8110*/  LDS.128 R16, [R0+0xc000] ;  /* 0x00c0000000107984 */ /* 0x000e680000000c00 */
[----:B------:R-:W2:Y:S04]  /*8120*/  LDS.128 R20, [R0+0x10000] ;  /* 0x0100000000147984 */ /* 0x000ea80000000c00 */
[----:B------:R-:W3:Y:S04]  /*8130*/  LDS.128 R60, [R0+0xd000] ;  /* 0x00d00000003c7984 */ /* 0x000ee80000000c00 */
[----:B------:R-:W4:Y:S04]  /*8140*/  LDS.128 R64, [R0+0x11000] ;  /* 0x0110000000407984 */ /* 0x000f280000000c00 */
[----:B------:R-:W5:Y:S04]  /*8150*/  LDS.128 R56, [R0+0xe000] ;  /* 0x00e0000000387984 */ /* 0x000f680000000c00 */
[----:B------:R-:W5:Y:S04]  /*8160*/  LDS.128 R48, [R0+0x12000] ;  /* 0x0120000000307984 */ /* 0x000f680000000c00 */
[----:B------:R-:W5:Y:S04]  /*8170*/  LDS.128 R52, [R0+0xf000] ;  /* 0x00f0000000347984 */ /* 0x000f680000000c00 */
[----:B------:R-:W5:Y:S04]  /*8180*/  LDS.128 R44, [R0+0x13000] ;  /* 0x01300000002c7984 */ /* 0x000f680000000c00 */
[----:B------:R-:W5:Y:S04]  /*8190*/  LDS.128 R40, [R0+0x14000] ;  /* 0x0140000000287984 */ /* 0x000f680000000c00 */
[----:B------:R-:W5:Y:S04]  /*81a0*/  LDS.128 R32, [R0+0x18000] ;  /* 0x0180000000207984 */ /* 0x000f680000000c00 */
        /* <DEDUP_REMOVED lines=11> */
[----:B------:R-:W-:-:S04]  /*8260*/  IADD3 R8, P0, R2, UR4, RZ ;  /* 0x0000000402087c10 */ /* 0x000fc8000ff1e0ff */
[----:B------:R-:W-:Y:S02]  /*8270*/  IADD3.X R9, R3, UR10, RZ, P0, !PT ;  /* 0x0000000a03097c10 */ /* 0x000fe400087fe4ff */
[----:B------:R-:W-:Y:S02]  /*8280*/  IADD3 R0, R5, R0, RZ ;  /* 0x0000000005007210 */ /* 0x000fe40007ffe0ff */
[----:B------:R-:W-:-:S04]  /*8290*/  LEA R6, P0, R4, UR8, 0x1 ;  /* 0x0000000804067c11 */ /* 0x000fc8000f8008ff */
[----:B------:R-:W-:Y:S02]  /*82a0*/  LEA.HI.X R7, R4, UR9, R0, 0x1, P0 ;  /* 0x0000000904077c11 */ /* 0x000fe400080f0c00 */
[----:B------:R-:W-:Y:S01]  /*82b0*/  IADD3 R4, P0, R6, UR11, RZ ;  /* 0x0000000b06047c10 */ /* 0x000fe2000ff1e0ff */
[----:B------:R-:W-:Y:S01]  /*82c0*/  STG.E.128 desc[UR34][R2.64], R60 ;  /* 0x0000003c02007986 */ /* 0x000fe2000c101d22 */
[----:B------:R-:W-:Y:S02]  /*82d0*/  IADD3 R10, P1, R8, UR4, RZ ;  /* 0x00000004080a7c10 */ /* 0x000fe4000ff3e0ff */
[----:B------:R-:W-:Y:S01]  /*82e0*/  IADD3.X R5, R7, UR6, RZ, P0, !PT ;  /* 0x0000000607057c10 */ /* 0x000fe200087fe4ff */
[----:B----4-:R2:W-:Y:S01]  /*82f0*/  STG.E.128 desc[UR34][R2.64+0x80], R64 ;  /* 0x0000804002007986 */ /* 0x0105e2000c101d22 */
[----:B------:R-:W-:-:S03]  /*8300*/  IADD3.X R11, R9, UR10, RZ, P1, !PT ;  /* 0x0000000a090b7c10 */ /* 0x000fc60008ffe4ff */
[----:B-----5:R-:W-:Y:S04]  /*8310*/  STG.E.128 desc[UR34][R8.64], R56 ;  /* 0x0000003808007986 */ /* 0x020fe8000c101d22 */
[----:B------:R3:W-:Y:S04]  /*8320*/  STG.E.128 desc[UR34][R8.64+0x80], R48 ;  /* 0x0000803008007986 */ /* 0x0007e8000c101d22 */
[----:B------:R4:W-:Y:S04]  /*8330*/  STG.E.128 desc[UR34][R10.64], R52 ;  /* 0x000000340a007986 */ /* 0x0009e8000c101d22 */
[----:B------:R4:W-:Y:S04]  /*8340*/  STG.E.128 desc[UR34][R10.64+0x80], R44 ;  /* 0x0000802c0a007986 */ /* 0x0009e8000c101d22 */
[----:B------:R4:W-:Y:S01]  /*8350*/  STG.E.128 desc[UR34][R6.64], R40 ;  /* 0x0000002806007986 */ /* 0x0009e2000c101d22 */
[----:B--2---:R-:W-:-:S04]  /*8360*/  IADD3 R2, P0, R4, UR11, RZ ;  /* 0x0000000b04027c10 */ /* 0x004fc8000ff1e0ff */
[----:B------:R-:W-:Y:S02]  /*8370*/  IADD3.X R3, R5, UR6, RZ, P0, !PT ;  /* 0x0000000605037c10 */ /* 0x000fe400087fe4ff */
[----:B---3--:R-:W-:Y:S01]  /*8380*/  IADD3 R8, P0, R2, UR11, RZ ;  /* 0x0000000b02087c10 */ /* 0x008fe2000ff1e0ff */
[----:B------:R4:W-:Y:S03]  /*8390*/  STG.E.128 desc[UR34][R6.64+0x80], R32 ;  /* 0x0000802006007986 */ /* 0x0009e6000c101d22 */
[----:B------:R-:W-:Y:S01]  /*83a0*/  IADD3.X R9, R3, UR6, RZ, P0, !PT ;  /* 0x0000000603097c10 */ /* 0x000fe200087fe4ff */
[----:B-1----:R4:W-:Y:S04]  /*83b0*/  STG.E.128 desc[UR34][R4.64], R36 ;  /* 0x0000002404007986 */ /* 0x0029e8000c101d22 */
[----:B------:R4:W-:Y:S04]  /*83c0*/  STG.E.128 desc[UR34][R4.64+0x80], R28 ;  /* 0x0000801c04007986 */ /* 0x0009e8000c101d22 */
[----:B------:R4:W-:Y:S04]  /*83d0*/  STG.E.128 desc[UR34][R2.64], R24 ;  /* 0x0000001802007986 */ /* 0x0009e8000c101d22 */
[----:B------:R4:W-:Y:S04]  /*83e0*/  STG.E.128 desc[UR34][R2.64+0x80], R16 ;  /* 0x0000801002007986 */ /* 0x0009e8000c101d22 */
[----:B------:R4:W-:Y:S04]  /*83f0*/  STG.E.128 desc[UR34][R8.64], R20 ;  /* 0x0000001408007986 */ /* 0x0009e8000c101d22 */
[----:B------:R4:W-:Y:S02]  /*8400*/  STG.E.128 desc[UR34][R8.64+0x80], R12 ;  /* 0x0000800c08007986 */ /* 0x0009e4000c101d22 */
.L_x_797:
        /* <DEDUP_REMOVED lines=11> */
.L_x_804:
[----:B------:R-:W-:Y:S05]  /*84c0*/  EXIT ;  /* 0x000000000000794d */ /* 0x000fea0003800000 */
.L_x_806:
        /* <DEDUP_REMOVED lines=11> */
.L_x_1089:


//--------------------- .text._ZN5flash44flash_bwd_dq_dk_dv_loop_seqk_parallel_kernelI23Flash_bwd_kernel_traitsILi128ELi64ELi128ELi8ELi2ELi4ELi2ELb0ELb0EN7cutlass10bfloat16_tE19Flash_kernel_traitsILi128ELi64ELi128ELi8ES3_EELb1ELb1ELb0ELb0ELb0ELb1ELb0EEEvNS_16Flash_bwd_paramsE --------------------------
	.section	.text._ZN5flash44flash_bwd_dq_dk_dv_loop_seqk_parallel_kernelI23Flash_bwd_kernel_traitsILi128ELi64ELi128ELi8ELi2ELi4ELi2ELb0ELb0EN7cutlass10bfloat16_tE19Flash_kernel_traitsILi128ELi64ELi128ELi8ES3_EELb1ELb1ELb0ELb0ELb0ELb1ELb0EEEvNS_16Flash_bwd_paramsE,"ax",@progbits
	.align	128
        .global         _ZN5flash44flash_bwd_dq_dk_dv_loop_seqk_parallel_kernelI23Flash_bwd_kernel_traitsILi128ELi64ELi128ELi8ELi2ELi4ELi2ELb0ELb0EN7cutlass10bfloat16_tE19Flash_kernel_traitsILi128ELi64ELi128ELi8ES3_EELb1ELb1ELb0ELb0ELb0ELb1ELb0EEEvNS_16Flash_bwd_paramsE
        .type           _ZN5flash44flash_bwd_dq_dk_dv_loop_seqk_parallel_kernelI23Flash_bwd_kernel_traitsILi128ELi64ELi128ELi8ELi2ELi4ELi2ELb0ELb0EN7cutlass10bfloat16_tE19Flash_kernel_traitsILi128ELi64ELi128ELi8ES3_EELb1ELb1ELb0ELb0ELb0ELb1ELb0EEEvNS_16Flash_bwd_paramsE,@function
        .size           _ZN5flash44flash_bwd_dq_dk_dv_loop_seqk_parallel_kernelI23Flash_bwd_kernel_traitsILi128ELi64ELi128ELi8ELi2ELi4ELi2ELb0ELb0EN7cutlass10bfloat16_tE19Flash_kernel_traitsILi128ELi64ELi128ELi8ES3_EELb1ELb1ELb0ELb0ELb0ELb1ELb0EEEvNS_16Flash_bwd_paramsE,(.L_x_1090 - _ZN5flash44flash_bwd_dq_dk_dv_loop_seqk_parallel_kernelI23Flash_bwd_kernel_traitsILi128ELi64ELi128ELi8ELi2ELi4ELi2ELb0ELb0EN7cutlass10bfloat16_tE19Flash_kernel_traitsILi128ELi64ELi128ELi8ES3_EELb1ELb1ELb0ELb0ELb0ELb1ELb0EEEvNS_16Flash_bwd_paramsE)
        .other          _ZN5flash44flash_bwd_dq_dk_dv_loop_seqk_parallel_kernelI23Flash_bwd_kernel_traitsILi128ELi64ELi128ELi8ELi2ELi4ELi2ELb0ELb0EN7cutlass10bfloat16_tE19Flash_kernel_traitsILi128ELi64ELi128ELi8ES3_EELb1ELb1ELb0ELb0ELb0ELb1ELb0EEEvNS_16Flash_bwd_paramsE,@"STO_CUDA_ENTRY STV_DEFAULT"
_ZN5flash44flash_bwd_dq_dk_dv_loop_seqk_parallel_kernelI23Flash_bwd_kernel_traitsILi128ELi64ELi128ELi8ELi2ELi4ELi2ELb0ELb0EN7cutlass10bfloat16_tE19Flash_kernel_traitsILi128ELi64ELi128ELi8ES3_EELb1ELb1ELb0ELb0ELb0ELb1ELb0EEEvNS_16Flash_bwd_paramsE:
.text._ZN5flash44flash_bwd_dq_dk_dv_loop_seqk_parallel_kernelI23Flash_bwd_kernel_traitsILi128ELi64ELi128ELi8ELi2ELi4ELi2ELb0ELb0EN7cutlass10bfloat16_tE19Flash_kernel_traitsILi128ELi64ELi128ELi8ES3_EELb1ELb1ELb0ELb0ELb0ELb1ELb0EEEvNS_16Flash_bwd_paramsE:
        /* <DEDUP_REMOVED lines=16> */
[----:B------:R-:W-:-:S06]  /*0100*/  IMAD.MOV.U32 R234, RZ, RZ, -0x10 ;  /* 0xfffffff0ffea7424 */ /* 0x000fcc00078e00ff */
[----:B------:R-:W4:Y:S08]  /*0110*/  S2UR UR59, SR_CTAID.Z ;  /* 0x00000000003b79c3 */ /* 0x000f300000002700 */
[----:B------:R-:W5:Y:S01]  /*0120*/  S2UR UR49, SR_CTAID.Y ;  /* 0x00000000003179c3 */ /* 0x000f620000002600 */
[----:B---3--:R-:W-:Y:S01]  /*0130*/  ULEA UR4, UR4, UR5, 0x18 ;  /* 0x0000000504047291 */ /* 0x008fe2000f8ec03f */
[----:B--2---:R-:W-:Y:S01]  /*0140*/  SHF.R.S32.HI R3, RZ, 0x1f, R10 ;  /* 0x0000001fff037819 */ /* 0x004fe2000001140a */
[----:B----4-:R-:W-:-:S03]  /*0150*/  USHF.R.S32.HI UR5, URZ, 0x1f, UR59 ;  /* 0x0000001f3f057899 */ /* 0x010fc6000801143b */
[CC--:B------:R-:W-:Y:S02]  /*0160*/  LEA.HI R2, R3.reuse, R10.reuse, RZ, 0x2 ;  /* 0x0000000a03027211 */ /* 0x0c0fe400078f10ff */
[CC--:B-1----:R-:W-:Y:S02]  /*0170*/  LEA.HI R0, R3.reuse, R10.reuse, RZ, 0x5 ;  /* 0x0000000a03007211 */ /* 0x0c2fe400078f28ff */
[CC--:B------:R-:W-:Y:S01]  /*0180*/  LEA.HI R238, R3.reuse, R10.reuse, RZ, 0x3 ;  /* 0x0000000a03ee7211 */ /* 0x0c0fe200078f18ff */
[----:B-----5:R-:W-:Y:S01]  /*0190*/  USHF.L.U32 UR6, UR49, 0x7, URZ ;  /* 0x0000000731067899 */ /* 0x020fe2000800063f */
        /* <DEDUP_REMOVED lines=31> */
[----:B------:R-:W-:-:S02]  /*0390*/  LEA.HI R239, R3, R9, RZ, 0x2 ;  /* 0x0000000903ef7211 */ /* 0x000fc400078f10ff */
[----:B------:R-:W-:Y:S01]  /*03a0*/  LOP3.LUT R0, R2, 0x1c0, RZ, 0xc0, !PT ;  /* 0x000001c002007812 */ /* 0x000fe200078ec0ff */
[----:B------:R-:W-:Y:S01]  /*03b0*/  IMAD.SHL.U32 R2, R11, 0x10, RZ ;  /* 0x000000100b027824 */ /* 0x000fe200078e00ff */
[----:B------:R-:W-:Y:S01]  /*03c0*/  SHF.R.S32.HI R3, RZ, 0x1f, R10 ;  /* 0x0000001fff037819 */ /* 0x000fe2000001140a */
[----:B------:R-:W-:Y:S01]  /*03d0*/  IMAD.SHL.U32 R6, R7, 0x200, RZ ;  /* 0x0000020007067824 */ /* 0x000fe200078e00ff */
[C---:B------:R-:W-:Y:S02]  /*03e0*/  LOP3.LUT R212, R0.reuse, 0x8, R238, 0xf8, !PT ;  /* 0x0000000800d47812 */ /* 0x040fe400078ef8ee */
[----:B------:R-:W-:Y:S02]  /*03f0*/  SHF.R.U32.HI R5, RZ, 0x3, R0 ;  /* 0x00000003ff057819 */ /* 0x000fe40000011600 */
[----:B------:R-:W-:Y:S01]  /*0400*/  LEA.HI R12, R3, R10, RZ, 0x3 ;  /* 0x0000000a030c7211 */ /* 0x000fe200078f18ff */
[----:B------:R-:W-:Y:S01]  /*0410*/  IMAD.SHL.U32 R3, R7, 0x20, RZ ;  /* 0x0000002007037824 */ /* 0x000fe200078e00ff */
[----:B------:R-:W-:Y:S01]  /*0420*/  LOP3.LUT R209, R0, 0x30, R2, 0xf8, !PT ;  /* 0x0000003000d17812 */ /* 0x000fe200078ef802 */
[----:B------:R-:W-:Y:S01]  /*0430*/  IMAD R0, R246, 0x800, R6 ;  /* 0x00000800f6007824 */ /* 0x000fe200078e0206 */
[----:B------:R-:W-:-:S02]  /*0440*/  LOP3.LUT R212, R212, R5, RZ, 0x3c, !PT ;  /* 0x00000005d4d47212 */ /* 0x000fc400078e3cff */
        /* <DEDUP_REMOVED lines=18> */
[C---:B------:R-:W-:Y:S01]  /*0570*/  IMAD.SHL.U32 R4, R7.reuse, 0x10, RZ ;  /* 0x0000001007047824 */ /* 0x040fe200078e00ff */
[----:B------:R-:W-:Y:S01]  /*0580*/  LOP3.LUT R2, R2, 0x8, RZ, 0xc0, !PT ;  /* 0x0000000802027812 */ /* 0x000fe200078ec0ff */
[----:B------:R-:W-:Y:S01]  /*0590*/  IMAD.SHL.U32 R5, R246, 0x20, RZ ;  /* 0x00000020f6057824 */ /* 0x000fe200078e00ff */
[----:B------:R-:W-:Y:S01]  /*05a0*/  LOP3.LUT R0, R0, 0x1c0, RZ, 0xc0, !PT ;  /* 0x000001c000007812 */ /* 0x000fe200078ec0ff */
[----:B------:R-:W-:Y:S01]  /*05b0*/  IMAD.SHL.U32 R6, R7, 0x8, RZ ;  /* 0x0000000807067824 */ /* 0x000fe200078e00ff */
[----:B------:R-:W-:-:S02]  /*05c0*/  LOP3.LUT R10, R2, 0x10, R4, 0xf8, !PT ;  /* 0x00000010020a7812 */ /* 0x000fc400078ef804 */
[----:B------:R-:W-:Y:S01]  /*05d0*/  LOP3.LUT R4, R0, 0x20, R5, 0xf8, !PT ;  /* 0x0000002000047812 */ /* 0x000fe200078ef805 */
[----:B------:R-:W-:Y:S01]  /*05e0*/  IMAD.SHL.U32 R5, R13, 0x40, RZ ;  /* 0x000000400d057824 */ /* 0x000fe200078e00ff */
[----:B------:R-:W-:Y:S02]  /*05f0*/  SHF.R.U32.HI R3, RZ, 0x3, R0 ;  /* 0x00000003ff037819 */ /* 0x000fe40000011600 */
        /* <DEDUP_REMOVED lines=13> */
[--C-:B------:R-:W-:Y:S01]  /*06d0*/  LOP3.LUT R4, R6, R10, R5.reuse, 0x1e, !PT ;  /* 0x0000000a06047212 */ /* 0x100fe200078e1e05 */
        /* <DEDUP_REMOVED lines=17> */
[----:B------:R-:W-:Y:S01]  /*07f0*/  SEL R2, R2, 0xffffffe0, !P1 ;  /* 0xffffffe002027807 */ /* 0x000fe20004800000 */
[----:B------:R-:W-:Y:S01]  /*0800*/  ULDC.64 UR6, c[0x0][0x208] ;  /* 0x0000820000067ab9 */ /* 0x000fe20000000a00 */
[----:B------:R-:W-:Y:S01]  /*0810*/  SEL R214, R0, 0xffffffc0, !P3 ;  /* 0xffffffc000d67807 */ /* 0x000fe20005800000 */
[----:B------:R-:W-:Y:S01]  /*0820*/  IMAD.IADD R213, R213, 0x1, R212 ;  /* 0x00000001d5d57824 */ /* 0x000fe200078e02d4 */
[----:B------:R-:W-:Y:S01]  /*0830*/  LEA R250, R8, UR5, 0x1 ;  /* 0x0000000508fa7c11 */ /* 0x000fe2000f8e08ff */
[----:B------:R-:W-:Y:S01]  /*0840*/  IMAD.IADD R233, R232, 0x1, R2 ;  /* 0x00000001e8e97824 */ /* 0x000fe200078e0202 */
[----:B------:R-:W-:Y:S01]  /*0850*/  SEL R0, R0, 0xffffffc0, !P2 ;  /* 0xffffffc000007807 */ /* 0x000fe20005000000 */
[----:B------:R-:W-:Y:S01]  /*0860*/  IMAD.IADD R215, R214, 0x1, R212 ;  /* 0x00000001d6d77824 */ /* 0x000fe200078e02d4 */
[----:B------:R-:W-:Y:S01]  /*0870*/  SEL R234, R234, 0x10, !P0 ;  /* 0x00000010eaea7807 */ /* 0x000fe20004000000 */
[----:B------:R-:W-:Y:S01]  /*0880*/  VIADD R3, R250, 0x420 ;  /* 0x00000420fa037836 */ /* 0x000fe20000000000 */
[----:B------:R-:W-:Y:S01]  /*0890*/  SHF.R.S32.HI R239, RZ, 0x2, R239 ;  /* 0x00000002ffef7819 */ /* 0x000fe200000114ef */
[----:B------:R-:W-:Y:S01]  /*08a0*/  IMAD.IADD R4, R2, 0x1, R250 ;  /* 0x0000000102047824 */ /* 0x000fe200078e02fa */
[----:B------:R-:W-:Y:S01]  /*08b0*/  SHF.R.S32.HI R238, RZ, 0x3, R238 ;  /* 0x00000003ffee7819 */ /* 0x000fe200000114ee */
[C---:B------:R-:W-:Y:S01]  /*08c0*/  @P1 VIADD R3, R250.reuse, 0x3e0 ;  /* 0x000003e0fa031836 */ /* 0x040fe20000000000 */
[----:B------:R-:W-:Y:S01]  /*08d0*/  LEA R209, R209, UR4, 0x1 ;  /* 0x00000004d1d17c11 */ /* 0x000fe2000f8e08ff */
[--C-:B------:R-:W-:Y:S01]  /*08e0*/  IMAD.IADD R251, R250, 0x1, R0.reuse ;  /* 0x00000001fafb7824 */ /* 0x100fe200078e0200 */
[----:B------:R1:W-:Y:S01]  /*08f0*/  STL [R1], R4 ;  /* 0x0000000401007387 */ /* 0x0003e20000100800 */
        /* <DEDUP_REMOVED lines=10> */
.L_x_851:
        /* <DEDUP_REMOVED lines=67> */
.L_x_807:
        /* <DEDUP_REMOVED lines=21> */
[----:B------:R-:W-:Y:S01]  /*0f20*/  UIMAD UR52, UR59, UR31, URZ ;  /* 0x0000001f3b3472a4 */ /* 0x000fe2000f8e023f */
[----:B------:R-:W-:Y:S01]  /*0f30*/  ULDC.64 UR40, c[0x0][0x240] ;  /* 0x0000900000287ab9 */ /* 0x000fe20000000a00 */
[----:B------:R-:W-:Y:S01]  /*0f40*/  UIMAD.WIDE.U32 UR18, UR49, UR61, URZ ;  /* 0x0000003d311272a5 */ /* 0x000fe2000f8e003f */
[----:B-1----:R-:W-:Y:S01]  /*0f50*/  IABS R5, R6 ;  /* 0x0000000600057213 */ /* 0x002fe20000000000 */
[----:B------:R-:W-:Y:S01]  /*0f60*/  UIMAD.WIDE.U32 UR20, UR5, UR40, URZ ;  /* 0x00000028051472a5 */ /* 0x000fe2000f8e003f */
[----:B------:R-:W-:Y:S01]  /*0f70*/  ISETP.NE.AND P3, PT, R6, RZ, PT ;  /* 0x000000ff0600720c */ /* 0x000fe20003f65270 */
[----:B------:R-:W-:Y:S01]  /*0f80*/  UIMAD UR16, UR5, UR41, URZ ;  /* 0x00000029051072a4 */ /* 0x000fe2000f8e023f */
[----:B------:R-:W1:Y:S01]  /*0f90*/  I2F.RP R2, R5 ;  /* 0x0000000500027306 */ /* 0x000e620000209400 */
[----:B------:R-:W-:-:S02]  /*0fa0*/  USHF.L.U32 UR14, UR49, 0x7, URZ ;  /* 0x00000007310e7899 */ /* 0x000fc4000800063f */
[----:B------:R-:W-:Y:S02]  /*0fb0*/  UIADD3 UR48, UR27, UR25, URZ ;  /* 0x000000191b307290 */ /* 0x000fe4000fffe03f */
[----:B--2---:R-:W-:Y:S02]  /*0fc0*/  UIMAD.WIDE.U32 UR32, UR9, UR12, URZ ;  /* 0x0000000c092072a5 */ /* 0x004fe4000f8e003f */
[----:B------:R-:W-:Y:S02]  /*0fd0*/  @UP0 UIADD3 UR48, UR21, UR16, URZ ;  /* 0x0000001015300290 */ /* 0x000fe4000fffe03f */
[----:B------:R-:W-:Y:S02]  /*0fe0*/  UIMAD UR43, UR9, UR13, UR33 ;  /* 0x0000000d092b72a4 */ /* 0x000fe4000f8e0221 */
[----:B------:R-:W-:Y:S01]  /*0ff0*/  @!UP0 UIMAD UR9, UR60, UR10, URZ ;  /* 0x0000000a3c0982a4 */ /* 0x000fe2000f8e023f */
[----:B------:R-:W-:Y:S01]  /*1000*/  @UP0 ULDC.64 UR12, c[0x0][0x420] ;  /* 0x00010800000c0ab9 */ /* 0x000fe20000000a00 */
[----:B------:R-:W-:Y:S01]  /*1010*/  USEL UR57, UR26, UR20, !UP0 ;  /* 0x000000141a397287 */ /* 0x000fe2000c000000 */
[----:B-1----:R-:W1:Y:S01]  /*1020*/  MUFU.RCP R2, R2 ;  /* 0x0000000200027308 */ /* 0x002e620000001000 */
[----:B------:R-:W-:-:S02]  /*1030*/  @UP0 UIMAD.WIDE.U32 UR38, UR5, UR12, URZ ;  /* 0x0000000c052602a5 */ /* 0x000fc4000f8e003f */
[----:B------:R-:W-:Y:S02]  /*1040*/  @!UP0 UIMAD UR35, UR49, UR11, UR9 ;  /* 0x0000000b312382a4 */ /* 0x000fe4000f8e0209 */
[----:B------:R-:W-:Y:S02]  /*1050*/  UIADD3 UR9, UR22, 0x3f, URZ ;  /* 0x0000003f16097890 */ /* 0x000fe4000fffe03f */
[----:B------:R-:W-:Y:S02]  /*1060*/  @UP0 UIMAD UR51, UR5, UR13, UR39 ;  /* 0x0000000d053302a4 */ /* 0x000fe4000f8e0227 */
[----:B------:R-:W-:Y:S02]  /*1070*/  USHF.R.S32.HI UR13, URZ, 0x1f, UR9 ;  /* 0x0000001f3f0d7899 */ /* 0x000fe40008011409 */
[----:B------:R-:W-:Y:S02]  /*1080*/  UIMAD.WIDE UR10, UR31, UR46, URZ ;  /* 0x0000002e1f0a72a5 */ /* 0x000fe4000f8e023f */
[----:B------:R-:W-:-:S02]  /*1090*/  ULEA.HI UR31, UR13, UR9, URZ, 0x6 ;  /* 0x000000090d1f7291 */ /* 0x000fc4000f8f303f */
[----:B------:R-:W-:Y:S01]  /*10a0*/  UIMAD UR9, UR42, UR49, URZ ;  /* 0x000000312a0972a4 */ /* 0x000fe2000f8e023f */
[----:B-1----:R-:W-:Y:S01]  /*10b0*/  VIADD R2, R2, 0xffffffe ;  /* 0x0ffffffe02027836 */ /* 0x002fe20000000000 */
[----:B------:R-:W-:Y:S02]  /*10c0*/  UIMAD UR16, UR11, UR18, URZ ;  /* 0x000000120b1072a4 */ /* 0x000fe4000f8e023f */
[----:B------:R-:W-:Y:S01]  /*10d0*/  UIMAD UR9, UR60, UR61, UR9 ;  /* 0x0000003d3c0972a4 */ /* 0x000fe2000f8e0209 */
[----:B------:R-:W1:Y:S01]  /*10e0*/  F2I.FTZ.U32.TRUNC.NTZ R3, R2 ;  /* 0x0000000200037305 */ /* 0x000e62000021f000 */
[----:B------:R-:W-:Y:S02]  /*10f0*/  UISETP.NE.AND UP1, UPT, UR30, -0x1, UPT ;  /* 0xffffffff1e00788c */ /* 0x000fe4000bf25270 */
[----:B------:R-:W-:Y:S02]  /*1100*/  UIADD3 UR9, UR19, UR9, URZ ;  /* 0x0000000913097290 */ /* 0x000fe4000fffe03f */
[----:B------:R-:W-:-:S02]  /*1110*/  ULOP3.LUT UR20, UR31, 0xffffffc0, URZ, 0xc0, !UPT ;  /* 0xffffffc01f147892 */ /* 0x000fc4000f8ec03f */
[----:B------:R-:W-:Y:S02]  /*1120*/  USHF.L.U64.HI UR12, UR49, 0x7, UR60 ;  /* 0x00000007310c7899 */ /* 0x000fe4000801023c */
[----:B------:R-:W-:Y:S02]  /*1130*/  USEL UR33, UR14, URZ, UP2 ;  /* 0x0000003f0e217287 */ /* 0x000fe40009000000 */
[----:B------:R-:W-:Y:S02]  /*1140*/  UIMAD.WIDE.U32 UR26, UR10, UR18, URZ ;  /* 0x000000120a1a72a5 */ /* 0x000fe4000f8e003f */
[----:B------:R-:W-:Y:S01]  /*1150*/  UIMAD UR16, UR10, UR9, UR16 ;  /* 0x000000090a1072a4 */ /* 0x000fe2000f8e0210 */
[----:B-1----:R-:W-:Y:S01]  /*1160*/  IMAD.MOV R0, RZ, RZ, -R3 ;  /* 0x000000ffff007224 */ /* 0x002fe200078e0a03 */
[----:B------:R-:W-:Y:S01]  /*1170*/  ULDC.U8 UR14, c[0x0][0x3d8] ;  /* 0x0000f600000e7ab9 */ /* 0x000fe20000000000 */
[----:B------:R-:W-:Y:S01]  /*1180*/  IMAD.MOV.U32 R2, RZ, RZ, RZ ;  /* 0x000000ffff027224 */ /* 0x000fe200078e00ff */
[----:B------:R-:W-:Y:S01]  /*1190*/  UIADD3 UR9, UR20, -0x40, URZ ;  /* 0xffffffc014097890 */ /* 0x000fe2000fffe03f */
[----:B------:R-:W-:Y:S01]  /*11a0*/  IMAD R0, R0, R5, RZ ;  /* 0x0000000500007224 */ /* 0x000fe200078e02ff */
[----:B------:R-:W-:-:S02]  /*11b0*/  UISETP.NE.AND UP3, UPT, UR14, URZ, UPT ;  /* 0x0000003f0e00728c */ /* 0x000fc4000bf65270 */
[----:B------:R-:W-:Y:S01]  /*11c0*/  USEL UR34, UR12, URZ, UP2 ;  /* 0x0000003f0c227287 */ /* 0x000fe20009000000 */
[----:B------:R-:W-:Y:S01]  /*11d0*/  IMAD.HI.U32 R0, R3, R0, R2 ;  /* 0x0000000003007227 */ /* 0x000fe200078e0002 */
[----:B------:R-:W-:Y:S01]  /*11e0*/  MOV R2, R4 ;  /* 0x0000000400027202 */ /* 0x000fe20000000f00 */
[----:B------:R-:W-:Y:S02]  /*11f0*/  UIMAD.WIDE.U32 UR18, UR10, UR5, URZ ;  /* 0x000000050a1272a5 */ /* 0x000fe4000f8e003f */
[----:B------:R-:W-:Y:S02]  /*1200*/  UIADD3 UR50, UR27, UR16, URZ ;  /* 0x000000101b327290 */ /* 0x000fe4000fffe03f */
[----:B------:R-:W-:Y:S01]  /*1210*/  IMAD.HI.U32 R0, R0, R2, RZ ;  /* 0x0000000200007227 */ /* 0x000fe200078e00ff */
[----:B------:R-:W-:Y:S02]  /*1220*/  USHF.R.S32.HI UR27, URZ, 0x1f, UR9 ;  /* 0x0000001f3f1b7899 */ /* 0x000fe40008011409 */
[----:B------:R-:W-:Y:S01]  /*1230*/  UIADD3 UR16, UP2, UR9, UR33, URZ ;  /* 0x0000002109107290 */ /* 0x000fe2000ff5e03f */
[----:B------:R-:W-:Y:S01]  /*1240*/  IMAD.MOV R3, RZ, RZ, -R0 ;  /* 0x000000ffff037224 */ /* 0x000fe200078e0a00 */
[----:B------:R-:W-:Y:S01]  /*1250*/  ULDC.U8 UR15, c[0x0][0x480] ;  /* 0x00012000000f7ab9 */ /* 0x000fe20000000000 */
[----:B------:R-:W-:-:S02]  /*1260*/  UIMAD UR21, UR11, UR5, URZ ;  /* 0x000000050b1572a4 */ /* 0x000fc4000f8e023f */
[C---:B------:R-:W-:Y:S01]  /*1270*/  IMAD R2, R5.reuse, R3, R2 ;  /* 0x0000000305027224 */ /* 0x040fe200078e0202 */
[----:B------:R-:W-:Y:S02]  /*1280*/  @UP1 UIADD3 UR23, UR24, UR30, URZ ;  /* 0x0000001e18171290 */ /* 0x000fe4000fffe03f */
[----:B------:R-:W-:Y:S02]  /*1290*/  USEL UR58, UR26, UR18, !UP0 ;  /* 0x000000121a3a7287 */ /* 0x000fe4000c000000 */
[----:B------:R-:W-:Y:S01]  /*12a0*/  ISETP.GT.U32.AND P1, PT, R5, R2, PT ;  /* 0x000000020500720c */ /* 0x000fe20003f24070 */
[----:B------:R-:W-:Y:S02]  /*12b0*/  UISETP.NE.AND UP4, UPT, UR15, URZ, UPT ;  /* 0x0000003f0f00728c */ /* 0x000fe4000bf85270 */
[----:B------:R-:W-:Y:S02]  /*12c0*/  UIADD3.X UR18, UR27, UR34, URZ, UP2, !UPT ;  /* 0x000000221b127290 */ /* 0x000fe400097fe43f */
[----:B------:R-:W-:Y:S01]  /*12d0*/  UIMAD UR11, UR11, UR16, URZ ;  /* 0x000000100b0b72a4 */ /* 0x000fe2000f8e023f */
[----:B------:R-:W-:Y:S01]  /*12e0*/  @UP1 ULDC.64 UR14, c[0x0][0x248] ;  /* 0x00009200000e1ab9 */ /* 0x000fe20000000a00 */
[----:B------:R-:W-:Y:S01]  /*12f0*/  @UP0 UIADD3 UR50, UR19, UR21, URZ ;  /* 0x0000001513320290 */ /* 0x000fe2000fffe03f */
[----:B------:R-:W-:Y:S01]  /*1300*/  ULDC UR44, c[0x0][0x2c4] ;  /* 0x0000b100002c7ab9 */ /* 0x000fe20000000800 */
[----:B------:R-:W-:-:S04]  /*1310*/  @UP1 UIMAD.WIDE.U32 UR20, UR23, UR14, URZ ;  /* 0x0000000e171412a5 */ /* 0x000fc8000f8e003f */
[----:B------:R-:W-:Y:S01]  /*1320*/  @!P1 IMAD.IADD R2, R2, 0x1, -R5 ;  /* 0x0000000102029824 */ /* 0x000fe200078e0a05 */
[----:B------:R-:W-:Y:S01]  /*1330*/  @UP1 UIMAD UR25, UR23, UR15, URZ ;  /* 0x0000000f171912a4 */ /* 0x000fe2000f8e023f */
[----:B------:R-:W-:Y:S01]  /*1340*/  @!P1 IADD3 R0, R0, 0x1, RZ ;  /* 0x0000000100009810 */ /* 0x000fe20007ffe0ff */
[----:B------:R-:W-:Y:S01]  /*1350*/  @!UP0 UIADD3 UR51, UR37, UR35, URZ ;  /* 0x0000002325338290 */ /* 0x000fe2000fffe03f */
[----:B------:R-:W-:Y:S01]  /*1360*/  PLOP3.LUT P1, PT, PT, PT, UP1, 0x80, 0x0 ;  /* 0x000000000000781c */ /* 0x000fe20003f2f018 */
[----:B------:R-:W-:Y:S01]  /*1370*/  UIMAD UR23, UR10, UR18, UR11 ;  /* 0x000000120a1772a4 */ /* 0x000fe2000f8e020b */
[----:B------:R-:W-:Y:S01]  /*1380*/  ISETP.GE.U32.AND P0, PT, R2, R5, PT ;  /* 0x000000050200720c */ /* 0x000fe20003f06070 */
[----:B------:R-:W-:Y:S01]  /*1390*/  UIMAD.WIDE.U32 UR34, UR10, UR16, URZ ;  /* 0x000000100a2272a5 */ /* 0x000fe2000f8e003f */
[----:B------:R-:W-:Y:S01]  /*13a0*/  LOP3.LUT R2, R6, UR59, RZ, 0x3c, !PT ;  /* 0x0000003b06027c12 */ /* 0x000fe2000f8e3cff */
[----:B------:R-:W-:Y:S02]  /*13b0*/  @UP3 UIMAD UR10, UR49, UR44, URZ ;  /* 0x0000002c310a32a4 */ /* 0x000fe4000f8e023f */
[----:B------:R-:W-:Y:S01]  /*13c0*/  @UP1 UIADD3 UR29, UR24, UR30, URZ ;  /* 0x0000001e181d1290 */ /* 0x000fe2000fffe03f */
[----:B------:R-:W-:Y:S01]  /*13d0*/  ISETP.GE.AND P2, PT, R2, RZ, PT ;  /* 0x000000ff0200720c */ /* 0x000fe20003f46270 */
[----:B------:R-:W-:Y:S01]  /*13e0*/  @UP3 USEL UR11, UR10, UR5, !UP0 ;  /* 0x000000050a0b3287 */ /* 0x000fe2000c000000 */
[----:B------:R-:W-:-:S02]  /*13f0*/  @UP1 ULDC.64 UR12, c[0x0][0x250] ;  /* 0x00009400000c1ab9 */ /* 0x000fc40000000a00 */
[----:B------:R-:W-:Y:S01]  /*1400*/  @UP3 ULDC UR10, c[0x0][0x2e4] ;  /* 0x0000b900000a3ab9 */ /* 0x000fe20000000800 */
[----:B------:R-:W-:Y:S02]  /*1410*/  @UP1 UIMAD.WIDE.U32 UR18, UR29, UR12, URZ ;  /* 0x0000000c1d1212a5 */ /* 0x000fe4000f8e003f */
[----:B------:R-:W-:Y:S01]  /*1420*/  @UP3 UIMAD UR26, UR59, UR10, UR11 ;  /* 0x0000000a3b1a32a4 */ /* 0x000fe2000f8e020b */
[----:B------:R-:W-:Y:S01]  /*1430*/  @P0 VIADD R0, R0, 0x1 ;  /* 0x0000000100000836 */ /* 0x000fe20000000000 */
[----:B------:R-:W-:Y:S01]  /*1440*/  @!UP3 UIMAD UR10, UR49, UR46, UR59 ;  /* 0x0000002e310ab2a4 */ /* 0x000fe2000f8e023b */
        /* <DEDUP_REMOVED lines=8> */
[----:B------:R-:W-:Y:S02]  /*14d0*/  USEL UR55, UR32, URZ, UP4 ;  /* 0x0000003f20377287 */ /* 0x000fe4000a000000 */
        /* <DEDUP_REMOVED lines=19> */
.L_x_809:
        /* <DEDUP_REMOVED lines=13> */
.L_x_810:
        /* <DEDUP_REMOVED lines=11> */
.L_x_811:
[----:B------:R-:W-:Y:S02]  /*1790*/  ULDC UR5, c[0x0][0x270] ;  /* 0x00009c0000057ab9 */ /* 0x000fe40000000800 */
[----:B------:R-:W-:-:S04]  /*17a0*/  UIMAD UR5, UR49, UR5, UR59 ;  /* 0x00000005310572a4 */ /* 0x000fc8000f8e023b */
[----:B------:R-:W-:-:S12]  /*17b0*/  UIMAD UR5, UR5, UR61, URZ ;  /* 0x0000003d050572a4 */ /* 0x000fd8000f8e023f */
.L_x_812:
[----:B------:R-:W-:Y:S01]  /*17c0*/  SHF.R.S32.HI R40, RZ, 0x1f, R238 ;  /* 0x0000001fff287819 */ /* 0x000fe200000114ee */
[----:B------:R-:W1:Y:S01]  /*17d0*/  LDC.64 R8, c[0x0][0x420] ;  /* 0x00010800ff087b82 */ /* 0x000e620000000a00 */
[----:B------:R-:W-:Y:S01]  /*17e0*/  IADD3 R2, P0, R238, UR9, RZ ;  /* 0x00000009ee027c10 */ /* 0x000fe2000ff1e0ff */
[----:B------:R-:W2:Y:S01]  /*17f0*/  S2R R41, SR_TID.X ;  /* 0x0000000000297919 */ /* 0x000ea20000002100 */
[----:B------:R-:W-:Y:S01]  /*1800*/  SHF.R.S32.HI R249, RZ, 0x1f, R248 ;  /* 0x0000001ffff97819 */ /* 0x000fe200000114f8 */
[----:B------:R-:W-:Y:S01]  /*1810*/  ULDC UR11, c[0x0][0x2dc] ;  /* 0x0000b700000b7ab9 */ /* 0x000fe20000000800 */
[----:B------:R-:W-:Y:S01]  /*1820*/  IADD3.X R3, R40, UR27, RZ, P0, !PT ;  /* 0x0000001b28037c10 */ /* 0x000fe200087fe4ff */
[----:B------:R-:W-:Y:S01]  /*1830*/  ULDC UR16, c[0x0][0x270] ;  /* 0x00009c0000107ab9 */ /* 0x000fe20000000800 */
[----:B------:R-:W-:Y:S01]  /*1840*/  USHF.R.S32.HI UR23, URZ, 0x1f, UR59 ;  /* 0x0000001f3f177899 */ /* 0x000fe2000801143b */
[----:B------:R-:W-:Y:S01]  /*1850*/  BSSY B1, `(.L_x_808) ;  /* 0x0000933000017945 */ /* 0x000fe20003800000 */
[----:B------:R-:W-:Y:S01]  /*1860*/  UIMAD UR25, UR11, UR16, URZ ;  /* 0x000000100b1972a4 */ /* 0x000fe2000f8e023f */
[----:B------:R-:W-:Y:S01]  /*1870*/  IMAD R3, R3, UR40, RZ ;  /* 0x0000002803037c24 */ /* 0x000fe2000f8e02ff */
[----:B------:R-:W-:Y:S01]  /*1880*/  UIADD3 UR11, -UR8, UR22, UR28 ;  /* 0x00000016080b7290 */ /* 0x000fe2000fffe11c */
[----:B------:R-:W-:-:S02]  /*1890*/  ULDC.64 UR18, c[0x0][0x428] ;  /* 0x00010a0000127ab9 */ /* 0x000fc40000000a00 */
[C---:B------:R-:W-:Y:S01]  /*18a0*/  IMAD R5, R2.reuse, UR41, R3 ;  /* 0x0000002902057c24 */ /* 0x040fe2000f8e0203 */
[----:B------:R-:W-:Y:S01]  /*18b0*/  UIADD3 UR29, UR9, UR5, URZ ;  /* 0x00000005091d7290 */ /* 0x000fe2000fffe03f */
[----:B------:R-:W-:Y:S01]  /*18c0*/  IMAD.WIDE.U32 R2, R2, UR40, R248 ;  /* 0x0000002802027c25 */ /* 0x000fe2000f8e00f8 */
[----:B------:R-:W-:Y:S01]  /*18d0*/  UIADD3 UR31, UR9, UR26, URZ ;  /* 0x0000001a091f7290 */ /* 0x000fe2000fffe03f */
[----:B------:R-:W-:Y:S01]  /*18e0*/  ULDC.64 UR20, c[0x0][0x258] ;  /* 0x0000960000147ab9 */ /* 0x000fe20000000a00 */
[----:B------:R-:W-:Y:S01]  /*18f0*/  ULDC.64 UR36, c[0x0][0x478] ;  /* 0x00011e0000247ab9 */ /* 0x000fe20000000a00 */
[----:B------:R-:W-:Y:S01]  /*1900*/  IADD3 R4, P0, R2, UR57, RZ ;  /* 0x0000003902047c10 */ /* 0x000fe2000ff1e0ff */
[----:B------:R-:W-:Y:S01]  /*1910*/  IMAD.U32 R7, RZ, RZ, UR20 ;  /* 0x00000014ff077e24 */ /* 0x000fe2000f8e00ff */
[----:B------:R-:W-:Y:S01]  /*1920*/  ULDC.64 UR32, c[0x0][0x210] ;  /* 0x0000840000207ab9 */ /* 0x000fe20000000a00 */
[----:B-1----:R-:W-:Y:S01]  /*1930*/  IMAD R6, R8, UR27, RZ ;  /* 0x0000001b08067c24 */ /* 0x002fe2000f8e02ff */
[----:B------:R-:W-:Y:S01]  /*1940*/  IADD3.X R5, R3, UR48, R5, P0, !PT ;  /* 0x0000003003057c10 */ /* 0x000fe200087fe405 */
[----:B------:R-:W-:Y:S01]  /*1950*/  ULDC.64 UR26, c[0x0][0x3e0] ;  /* 0x0000f800001a7ab9 */ /* 0x000fe20000000a00 */
[----:B------:R-:W-:Y:S01]  /*1960*/  IADD3 R2, P0, R248, UR10, RZ ;  /* 0x0000000af8027c10 */ /* 0x000fe2000ff1e0ff */
[----:B------:R-:W-:Y:S01]  /*1970*/  IMAD R6, R9, UR9, R6 ;  /* 0x0000000909067c24 */ /* 0x000fe2000f8e0206 */
[----:B------:R-:W-:Y:S01]  /*1980*/  ULDC UR10, c[0x0][0x398] ;  /* 0x0000e600000a7ab9 */ /* 0x000fe20000000800 */
[----:B------:R-:W-:Y:S01]  /*1990*/  IMAD.WIDE.U32 R4, R7, UR59, R4 ;  /* 0x0000003b07047c25 */ /* 0x000fe2000f8e0004 */
[----:B------:R-:W-:Y:S01]  /*19a0*/  IADD3.X R3, R249, UR51, RZ, P0, !PT ;  /* 0x00000033f9037c10 */ /* 0x000fe200087fe4ff */
[----:B------:R-:W-:Y:S01]  /*19b0*/  UIADD3 UR10, UR11, -UR10, URZ ;  /* 0x8000000a0b0a7290 */ /* 0x000fe2000fffe03f */
[----:B--2---:R-:W-:Y:S01]  /*19c0*/  SHF.R.S32.HI R42, RZ, 0x1f, R41 ;  /* 0x0000001fff2a7819 */ /* 0x004fe20000011429 */
[----:B------:R-:W-:Y:S01]  /*19d0*/  USHF.L.U32 UR11, UR25, 0x6, URZ ;  /* 0x00000006190b7899 */ /* 0x000fe2000800063f */
[----:B------:R-:W-:Y:S01]  /*19e0*/  IMAD.WIDE.U32 R2, R8, UR9, R2 ;  /* 0x0000000908027c25 */ /* 0x000fe2000f8e0002 */
[----:B------:R-:W-:Y:S01]  /*19f0*/  UIMAD UR9, UR23, UR18, URZ ;  /* 0x00000012170972a4 */ /* 0x000fe2000f8e023f */
[----:B------:R-:W-:Y:S01]  /*1a00*/  LEA.HI R10, R42, R41, RZ, 0x5 ;  /* 0x000000292a0a7211 */ /* 0x000fe200078f28ff */
[----:B------:R-:W-:Y:S01]  /*1a10*/  UIADD3 UR16, UP2, UP0, UR34, UR11, UR52 ;  /* 0x0000000b22107290 */ /* 0x000fe2000f85e034 */
[----:B------:R-:W-:Y:S01]  /*1a20*/  IMAD.IADD R3, R3, 0x1, R6 ;  /* 0x0000000103037824 */ /* 0x000fe200078e0206 */
[----:B------:R-:W-:Y:S01]  /*1a30*/  UIMAD UR19, UR59, UR19, UR9 ;  /* 0x000000133b1372a4 */ /* 0x000fe2000f8e0209 */
[----:B------:R-:W-:Y:S01]  /*1a40*/  IMAD.U32 R6, RZ, RZ, UR18 ;  /* 0x00000012ff067e24 */ /* 0x000fe2000f8e00ff */
[----:B------:R-:W-:Y:S01]  /*1a50*/  UIMAD UR9, UR23, UR20, URZ ;  /* 0x00000014170972a4 */ /* 0x000fe2000f8e023f */
[----:B------:R-:W-:Y:S01]  /*1a60*/  LEA R230, P4, R4, UR32, 0x1 ;  /* 0x0000002004e67c11 */ /* 0x000fe2000f8808ff */
[----:B------:R-:W-:Y:S01]  /*1a70*/  USHF.R.S32.HI UR23, URZ, 0x1f, UR10 ;  /* 0x0000001f3f177899 */ /* 0x000fe2000801140a */
[----:B------:R-:W-:Y:S01]  /*1a80*/  IMAD.WIDE.U32 R2, R6, UR59, R2 ;  /* 0x0000003b06027c25 */ /* 0x000fe2000f8e0002 */
[----:B------:R-:W-:Y:S01]  /*1a90*/  UIMAD UR18, UR59, UR21, UR9 ;  /* 0x000000153b1272a4 */ /* 0x000fe2000f8e0209 */
[----:B------:R-:W-:Y:S01]  /*1aa0*/  LOP3.LUT R6, R10, 0xffffffe0, RZ, 0xc0, !PT ;  /* 0xffffffe00a067812 */ /* 0x000fe200078ec0ff */
[----:B------:R-:W-:Y:S01]  /*1ab0*/  ULEA.HI UR23, UR23, UR10, URZ, 0x6 ;  /* 0x0000000a17177291 */ /* 0x000fe2000f8f303f */
[----:B------:R-:W-:Y:S01]  /*1ac0*/  SHF.R.S32.HI R10, RZ, 0x5, R10 ;  /* 0x00000005ff0a7819 */ /* 0x000fe2000001140a */
[----:B------:R-:W-:Y:S01]  /*1ad0*/  USHF.R.S32.HI UR9, URZ, 0x1f, UR11 ;  /* 0x0000001f3f097899 */ /* 0x000fe2000801140b */
[----:B------:R-:W-:Y:S01]  /*1ae0*/  VIADD R3, R3, UR19 ;  /* 0x0000001303037c36 */ /* 0x000fe20008000000 */
[----:B------:R-:W-:Y:S01]  /*1af0*/  USHF.R.S32.HI UR23, URZ, 0x6, UR23 ;  /* 0x000000063f177899 */ /* 0x000fe20008011417 */
[----:B------:R-:W-:Y:S01]  /*1b00*/  IMAD.IADD R36, R41, 0x1, -R6 ;  /* 0x0000000129247824 */ /* 0x000fe200078e0a06 */
[----:B------:R-:W-:Y:S01]  /*1b10*/  UIADD3.X UR9, UR53, UR9, UR56, UP2, UP0 ;  /* 0x0000000935097290 */ /* 0x000fe200097e0438 */
[----:B------:R-:W-:Y:S01]  /*1b20*/  IMAD.WIDE.U32 R2, R238, R8, R2 ;  /* 0x00000008ee027225 */ /* 0x000fe200078e0002 */
[----:B------:R-:W-:-:S02]  /*1b30*/  UISETP.LT.AND UP0, UPT, URZ, UR23, UPT ;  /* 0x000000173f00728c */ /* 0x000fc4000bf01270 */
[----:B------:R-:W-:Y:S01]  /*1b40*/  UIADD3 UR16, UP3, UP2, UR55, UR16, UR58 ;  /* 0x0000001037107290 */ /* 0x000fe2000fa7e03a */
[----:B------:R-:W-:Y:S01]  /*1b50*/  IMAD R7, R10, UR25, R36 ;  /* 0x000000190a077c24 */ /* 0x000fe2000f8e0224 */
[----:B------:R-:W-:Y:S01]  /*1b60*/  USEL UR23, URZ, UR23, !UP0 ;  /* 0x000000173f177287 */ /* 0x000fe2000c000000 */
[----:B------:R-:W-:Y:S01]  /*1b70*/  IMAD R10, R40, R8, RZ ;  /* 0x00000008280a7224 */ /* 0x000fe200078e02ff */
[----:B------:R-:W-:Y:S01]  /*1b80*/  UIADD3.X UR9, UR54, UR9, UR50, UP3, UP2 ;  /* 0x0000000936097290 */ /* 0x000fe20009fe4432 */
[----:B------:R-:W-:Y:S01]  /*1b90*/  VIADD R5, R5, UR18 ;  /* 0x0000001205057c36 */ /* 0x000fe20008000000 */
[----:B------:R-:W-:Y:S01]  /*1ba0*/  UISETP.GT.AND UP0, UPT, UR46, UR23, UPT ;  /* 0x000000172e00728c */ /* 0x000fe2000bf04270 */
[C---:B------:R-:W-:Y:S01]  /*1bb0*/  IADD3 R6, P0, R7.reuse, UR16, RZ ;  /* 0x0000001007067c10 */ /* 0x040fe2000ff1e0ff */
[----:B------:R-:W-:Y:S01]  /*1bc0*/  IMAD R10, R238, R9, R10 ;  /* 0x00000009ee0a7224 */ /* 0x000fe200078e020a */
[----:B------:R-:W-:Y:S01]  /*1bd0*/  ULDC.64 UR20, c[0x0][0x400] ;  /* 0x0001000000147ab9 */ /* 0x000fe20000000a00 */
[----:B------:R-:W-:Y:S01]  /*1be0*/  UIMAD.WIDE UR10, UR29, 0x4, UR36 ;  /* 0x000000041d0a78a5 */ /* 0x000fe2000f8e0224 */
[----:B------:R-:W-:Y:S01]  /*1bf0*/  LEA.HI.X.SX32 R7, R7, UR9, 0x1, P0 ;  /* 0x0000000907077c11 */ /* 0x000fe200080f0eff */
[----:B------:R-:W-:Y:S01]  /*1c00*/  IMAD.IADD R3, R3, 0x1, R10 ;  /* 0x0000000103037824 */ /* 0x000fe200078e020a */
[----:B------:R-:W-:Y:S01]  /*1c10*/  PLOP3.LUT P0, PT, PT, PT, UP0, 0x80, 0x0 ;  /* 0x000000000000781c */ /* 0x000fe20003f0f008 */
[----:B------:R-:W-:Y:S01]  /*1c20*/  ULDC.64 UR38, c[0x0][0x2b0] ;  /* 0x0000ac0000267ab9 */ /* 0x000fe20000000a00 */
[----:B------:R-:W-:Y:S01]  /*1c30*/  LEA R237, P2, R6, UR20, 0x2 ;  /* 0x0000001406ed7c11 */ /* 0x000fe2000f8410ff */
[----:B------:R-:W-:Y:S01]  /*1c40*/  UIADD3 UR5, UR46, -0x1, URZ ;  /* 0xffffffff2e057890 */ /* 0x000fe2000fffe03f */
[----:B------:R-:W-:Y:S01]  /*1c50*/  LEA R228, P3, R2, UR26, 0x1 ;  /* 0x0000001a02e47c11 */ /* 0x000fe2000f8608ff */
[----:B------:R-:W-:Y:S01]  /*1c60*/  UIMAD.WIDE UR18, UR31, 0x4, UR38 ;  /* 0x000000041f1278a5 */ /* 0x000fe2000f8e0226 */
[----:B------:R-:W-:Y:S01]  /*1c70*/  LEA.HI.X R236, R6, UR21, R7, 0x2, P2 ;  /* 0x0000001506ec7c11 */ /* 0x000fe200090f1407 */
[----:B------:R-:W-:Y:S01]  /*1c80*/  UMOV UR21, UR10 ;  /* 0x0000000a00157c82 */ /* 0x000fe20008000000 */
[----:B------:R-:W-:Y:S01]  /*1c90*/  LEA.HI.X R231, R4, UR33, R5, 0x1, P4 ;  /* 0x0000002104e77c11 */ /* 0x000fe2000a0f0c05 */
[----:B------:R-:W-:Y:S01]  /*1ca0*/  UMOV UR20, UR11 ;  /* 0x0000000b00147c82 */ /* 0x000fe20008000000 */
[----:B------:R-:W-:-:S03]  /*1cb0*/  LEA.HI.X R229, R2, UR27, R3, 0x1, P3 ;  /* 0x0000001b02e57c11 */ /* 0x000fc600098f0c03 */
        /* <DEDUP_REMOVED lines=20> */
.L_x_814:
        /* <DEDUP_REMOVED lines=19> */
.L_x_815:
        /* <DEDUP_REMOVED lines=35> */
.L_x_817:
[----:B------:R-:W-:Y:S05]  /*2160*/  BSYNC B0 ;  /* 0x0000000000007941 */ /* 0x000fea0003800000 */
.L_x_816:
        /* <DEDUP_REMOVED lines=15> */
.L_x_819:
[----:B------:R-:W-:Y:S05]  /*2260*/  BSYNC B0 ;  /* 0x0000000000007941 */ /* 0x000fea0003800000 */
.L_x_818:
        /* <DEDUP_REMOVED lines=15> */
.L_x_821:
[----:B------:R-:W-:Y:S05]  /*2360*/  BSYNC B0 ;  /* 0x0000000000007941 */ /* 0x000fea0003800000 */
.L_x_820:
        /* <DEDUP_REMOVED lines=15> */
.L_x_823:
[----:B------:R-:W-:Y:S05]  /*2460*/  BSYNC B0 ;  /* 0x0000000000007941 */ /* 0x000fea0003800000 */
.L_x_822:
        /* <DEDUP_REMOVED lines=23> */
[----:B-123--:R-:W-:-:S04]  /*25e0*/  LEA R6, P3, R4, UR8, 0x1 ;  /* 0x0000000804067c11 */ /* 0x00efc8000f8608ff */
[----:B------:R-:W-:-:S05]  /*25f0*/  LEA.HI.X R7, R4, UR9, R0, 0x1, P3 ;  /* 0x0000000904077c11 */ /* 0x000fca00098f0c00 */
[----:B------:R4:W-:Y:S04]  /*2600*/  STG.E.128 desc[UR6][R6.64], RZ ;  /* 0x000000ff06007986 */ /* 0x0009e8000c101d06 */
[----:B------:R4:W-:Y:S02]  /*2610*/  STG.E.128 desc[UR6][R6.64+0x80], RZ ;  /* 0x000080ff06007986 */ /* 0x0009e4000c101d06 */
.L_x_825:
[----:B------:R-:W-:Y:S05]  /*2620*/  BSYNC B0 ;  /* 0x0000000000007941 */ /* 0x000fea0003800000 */
.L_x_824:
[----:B------:R-:W-:Y:S04]  /*2630*/  BSSY B0, `(.L_x_826) ;  /* 0x000000f000007945 */ /* 0x000fe80003800000 */
[----:B------:R-:W-:Y:S05]  /*2640*/  @P2 BRA `(.L_x_827) ;  /* 0x0000000000342947 */ /* 0x000fea0003800000 */
[----:B------:R-:W-:Y:S01]  /*2650*/  IADD3 R0, P2, R238, 0x20, RZ ;  /* 0x00000020ee007810 */ /* 0x000fe20007f5e0ff */
[----:B------:R-:W-:Y:S01]  /*2660*/  ULDC.64 UR8, c[0x0][0x3f8] ;  /* 0x0000fe0000087ab9 */ /* 0x000fe20000000a00 */
[----:B------:R-:W-:-:S03]  /*2670*/  MOV R5, R8 ;  /* 0x0000000800057202 */ /* 0x000fc60000000f00 */
[----:B------:R-:W-:-:S04]  /*2680*/  IMAD.X R4, RZ, RZ, R40, P2 ;  /* 0x000000ffff047224 */ /* 0x000fc800010e0628 */
[----:B-1234-:R-:W-:Y:S02]  /*2690*/  IMAD R6, R4, UR12, RZ ;  /* 0x0000000c04067c24 */ /* 0x01efe4000f8e02ff */
        /* <DEDUP_REMOVED lines=8> */
.L_x_827:
[----:B------:R-:W-:Y:S05]  /*2720*/  BSYNC B0 ;  /* 0x0000000000007941 */ /* 0x000fea0003800000 */
.L_x_826:
        /* <DEDUP_REMOVED lines=15> */
.L_x_829:
[----:B------:R-:W-:Y:S05]  /*2820*/  BSYNC B0 ;  /* 0x0000000000007941 */ /* 0x000fea0003800000 */
.L_x_828:
        /* <DEDUP_REMOVED lines=13> */
[----:B------:R1:W-:Y:S01]  /*2900*/  STG.E.128 desc[UR6][R2.64+0x80], RZ ;  /* 0x000080ff02007986 */ /* 0x0003e2000c101d06 */
[----:B------:R-:W-:Y:S05]  /*2910*/  BRA `(.L_x_830) ;  /* 0x0000008000987947 */ /* 0x000fea0003800000 */
.L_x_813:
[----:B------:R-:W-:Y:S01]  /*2920*/  UIMAD UR9, UR5, -0x40, UR22 ;  /* 0xffffffc0050978a4 */ /* 0x000fe2000f8e0216 */
[----:B------:R-:W-:Y:S01]  /*2930*/  VIADD R3, R238, 0x20 ;  /* 0x00000020ee037836 */ /* 0x000fe20000000000 */
[----:B------:R-:W-:Y:S01]  /*2940*/  UIMAD UR16, UR45, UR14, URZ ;  /* 0x0000000e2d1072a4 */ /* 0x000fe2000f8e023f */
[----:B------:R-:W-:Y:S01]  /*2950*/  IMAD.U32 R4, RZ, RZ, UR14 ;  /* 0x0000000eff047e24 */ /* 0x000fe2000f8e00ff */
[----:B------:R-:W-:Y:S01]  /*2960*/  UIMAD UR10, UR17, -0x80, UR8 ;  /* 0xffffff80110a78a4 */ /* 0x000fe2000f8e0208 */
[----:B------:R-:W-:Y:S01]  /*2970*/  IMAD.WIDE.U32 R6, R8, 0x40, RZ ;  /* 0x0000004008067825 */ /* 0x000fe200078e00ff */
[C---:B------:R-:W-:Y:S01]  /*2980*/  ISETP.GE.AND P5, PT, R3.reuse, UR9, PT ;  /* 0x0000000903007c0c */ /* 0x040fe2000bfa6270 */
[----:B------:R-:W-:Y:S02]  /*2990*/  UIMAD UR16, UR28, UR15, UR16 ;  /* 0x0000000f1c1072a4 */ /* 0x000fe4000f8e0210 */
[----:B------:R-:W-:Y:S01]  /*29a0*/  IMAD.WIDE.U32 R4, R4, UR28, R248 ;  /* 0x0000001c04047c25 */ /* 0x000fe2000f8e00f8 */
[----:B------:R-:W-:Y:S01]  /*29b0*/  UIMAD UR11, UR45, UR12, URZ ;  /* 0x0000000c2d0b72a4 */ /* 0x000fe2000f8e023f */
[----:B------:R-:W-:Y:S01]  /*29c0*/  ISETP.GE.AND P3, PT, R3, UR10, PT ;  /* 0x0000000a03007c0c */ /* 0x000fe2000bf66270 */
[----:B------:R-:W-:Y:S01]  /*29d0*/  ULDC.64 UR26, c[0x0][0x260] ;  /* 0x00009800001a7ab9 */ /* 0x000fe20000000a00 */
[----:B------:R-:W-:Y:S01]  /*29e0*/  IMAD.U32 R2, RZ, RZ, UR12 ;  /* 0x0000000cff027e24 */ /* 0x000fe2000f8e00ff */
[----:B------:R-:W-:Y:S01]  /*29f0*/  UIMAD UR11, UR28, UR13, UR11 ;  /* 0x0000000d1c0b72a4 */ /* 0x000fe2000f8e020b */
[----:B------:R-:W-:Y:S01]  /*2a00*/  VIADD R11, R238, 0x40 ;  /* 0x00000040ee0b7836 */ /* 0x000fe20000000000 */
[----:B------:R-:W-:Y:S01]  /*2a10*/  ULDC UR25, c[0x0][0x270] ;  /* 0x00009c0000197ab9 */ /* 0x000fe20000000800 */
[----:B------:R-:W-:-:S02]  /*2a20*/  IMAD.SHL.U32 R13, R9, 0x40, RZ ;  /* 0x00000040090d7824 */ /* 0x000fc400078e00ff */
[----:B------:R-:W-:Y:S01]  /*2a30*/  @!P5 IADD3 R10, P4, R228, R6, RZ ;  /* 0x00000006e40ad210 */ /* 0x000fe20007f9e0ff */
[----:B------:R-:W-:Y:S01]  /*2a40*/  IMAD.U32 R8, RZ, RZ, UR16 ;  /* 0x00000010ff087e24 */ /* 0x000fe2000f8e00ff */
[----:B------:R-:W-:Y:S01]  /*2a50*/  IADD3 R6, P1, R4, UR43, RZ ;  /* 0x0000002b04067c10 */ /* 0x000fe2000ff3e0ff */
[----:B------:R-:W-:Y:S01]  /*2a60*/  IMAD.WIDE.U32 R2, R2, UR28, R248 ;  /* 0x0000001c02027c25 */ /* 0x000fe2000f8e00f8 */
[----:B------:R-:W-:Y:S01]  /*2a70*/  ISETP.GE.AND P2, PT, R11, UR10, PT ;  /* 0x0000000a0b007c0c */ /* 0x000fe2000bf46270 */
[----:B------:R-:W-:Y:S01]  /*2a80*/  ULDC.64 UR28, c[0x0][0x268] ;  /* 0x00009a00001c7ab9 */ /* 0x000fe20000000a00 */
[----:B------:R-:W-:Y:S01]  /*2a90*/  @!P5 IADD3.X R11, R229, R7, R13, P4, !PT ;  /* 0x00000007e50bd210 */ /* 0x000fe200027fe40d */
[----:B------:R-:W-:Y:S01]  /*2aa0*/  VIADD R9, R238, 0x60 ;  /* 0x00000060ee097836 */ /* 0x000fe20000000000 */
[----:B------:R-:W-:Y:S01]  /*2ab0*/  IADD3.X R7, R5, UR44, R8, P1, !PT ;  /* 0x0000002c05077c10 */ /* 0x000fe20008ffe408 */
[----:B------:R-:W-:Y:S01]  /*2ac0*/  IMAD.U32 R5, RZ, RZ, UR11 ;  /* 0x0000000bff057e24 */ /* 0x000fe2000f8e00ff */
[----:B------:R-:W-:Y:S01]  /*2ad0*/  IADD3 R4, P1, R2, UR42, RZ ;  /* 0x0000002a02047c10 */ /* 0x000fe2000ff3e0ff */
[----:B------:R-:W-:Y:S01]  /*2ae0*/  IMAD R2, R12, UR26, RZ ;  /* 0x0000001a0c027c24 */ /* 0x000fe2000f8e02ff */
[----:B------:R-:W-:Y:S01]  /*2af0*/  ISETP.GE.AND P0, PT, R9, UR10, PT ;  /* 0x0000000a09007c0c */ /* 0x000fe2000bf06270 */
[----:B------:R-:W-:Y:S01]  /*2b00*/  IMAD.SHL.U32 R8, R238, 0x40, RZ ;  /* 0x00000040ee087824 */ /* 0x000fe200078e00ff */
[----:B------:R-:W-:Y:S01]  /*2b10*/  IADD3.X R5, R3, UR47, R5, P1, !PT ;  /* 0x0000002f03057c10 */ /* 0x000fe20008ffe405 */
[----:B------:R-:W-:Y:S01]  /*2b20*/  IMAD R9, R0, UR27, R2 ;  /* 0x0000001b00097c24 */ /* 0x000fe2000f8e0202 */
[----:B------:R-:W-:Y:S01]  /*2b30*/  ISETP.GE.AND P4, PT, R238, UR10, PT ;  /* 0x0000000aee007c0c */ /* 0x000fe2000bf86270 */
[----:B------:R-:W-:Y:S01]  /*2b40*/  IMAD.WIDE.U32 R2, R0, UR26, R6 ;  /* 0x0000001a00027c25 */ /* 0x000fe2000f8e0006 */
[----:B------:R-:W-:Y:S01]  /*2b50*/  LOP3.LUT R8, R8, 0x1c0, RZ, 0xc0, !PT ;  /* 0x000001c008087812 */ /* 0x000fe200078ec0ff */
[----:B------:R-:W-:Y:S01]  /*2b60*/  ULEA.HI UR10, UR5, UR5, URZ, 0x1 ;  /* 0x00000005050a7291 */ /* 0x000fe2000f8f083f */
[----:B------:R-:W1:Y:S01]  /*2b70*/  @!P2 LDC.64 R30, c[0x0][0x218] ;  /* 0x00008600ff1eab82 */ /* 0x000e620000000a00 */
[----:B------:R-:W-:Y:S01]  /*2b80*/  IMAD R6, R12, UR28, RZ ;  /* 0x0000001c0c067c24 */ /* 0x000fe2000f8e02ff */
[----:B------:R-:W-:Y:S01]  /*2b90*/  LOP3.LUT R7, R8, 0x38, R248, 0xf8, !PT ;  /* 0x0000003808077812 */ /* 0x000fe200078ef8f8 */
[----:B------:R-:W-:Y:S01]  /*2ba0*/  IMAD.IADD R3, R3, 0x1, R9 ;  /* 0x0000000103037824 */ /* 0x000fe200078e0209 */
[----:B------:R-:W-:Y:S01]  /*2bb0*/  SHF.R.U32.HI R8, RZ, 0x3, R8 ;  /* 0x00000003ff087819 */ /* 0x000fe20000011608 */
[----:B------:R-:W-:Y:S01]  /*2bc0*/  IMAD R12, R0, UR29, R6 ;  /* 0x0000001d000c7c24 */ /* 0x000fe2000f8e0206 */
[----:B------:R-:W-:Y:S01]  /*2bd0*/  @!P3 IADD3 R6, P6, R238, 0x20, RZ ;  /* 0x00000020ee06b810 */ /* 0x000fe20007fde0ff */
[----:B------:R-:W-:Y:S01]  /*2be0*/  IMAD.WIDE.U32 R4, R0, UR28, R4 ;  /* 0x0000001c00047c25 */ /* 0x000fe2000f8e0004 */
[----:B------:R-:W-:Y:S01]  /*2bf0*/  @!P2 IADD3 R0, P1, R238, 0x40, RZ ;  /* 0x00000040ee00a810 */ /* 0x000fe20007f3e0ff */
[----:B------:R-:W-:Y:S01]  /*2c00*/  ULOP3.LUT UR10, UR10, 0xfffffffe, URZ, 0xc0, !UPT ;  /* 0xfffffffe0a0a7892 */ /* 0x000fe2000f8ec03f */
[----:B------:R-:W-:Y:S01]  /*2c10*/  LOP3.LUT R17, R7, R8, RZ, 0x3c, !PT ;  /* 0x0000000807117212 */ /* 0x000fe200078e3cff */
[--C-:B------:R-:W-:Y:S01]  /*2c20*/  @!P3 IMAD.X R9, RZ, RZ, R40.reuse, P6 ;  /* 0x000000ffff09b224 */ /* 0x100fe200030e0628 */
[----:B------:R-:W-:Y:S01]  /*2c30*/  PLOP3.LUT P6, PT, PT, PT, UP4, 0x80, 0x0 ;  /* 0x000000000000781c */ /* 0x000fe20003fcf048 */
[----:B------:R-:W-:Y:S01]  /*2c40*/  @!P2 IMAD.X R7, RZ, RZ, R40, P1 ;  /* 0x000000ffff07a224 */ /* 0x000fe200008e0628 */
[----:B------:R-:W-:Y:S01]  /*2c50*/  UIADD3 UR10, UR5, -UR10, URZ ;  /* 0x8000000a050a7290 */ /* 0x000fe2000fffe03f */
[----:B------:R-:W-:Y:S01]  /*2c60*/  @!P3 IMAD R9, R9, UR14, RZ ;  /* 0x0000000e0909bc24 */ /* 0x000fe2000f8e02ff */
[----:B------:R-:W-:Y:S01]  /*2c70*/  USHF.L.U32 UR16, UR41, 0x6, URZ ;  /* 0x0000000629107899 */ /* 0x000fe2000800063f */
[----:B------:R-:W-:Y:S01]  /*2c80*/  @!P2 IMAD R8, R7, UR14, RZ ;  /* 0x0000000e0708ac24 */ /* 0x000fe2000f8e02ff */
[----:B------:R-:W-:Y:S01]  /*2c90*/  UISETP.NE.AND UP0, UPT, UR10, 0x1, UPT ;  /* 0x000000010a00788c */ /* 0x000fe2000bf05270 */
[----:B------:R-:W-:Y:S01]  /*2ca0*/  @!P3 IMAD R34, R6, UR15, R9 ;  /* 0x0000000f0622bc24 */ /* 0x000fe2000f8e0209 */
[----:B------:R-:W-:Y:S01]  /*2cb0*/  UIMAD.WIDE.U32 UR10, UR40, 0x40, URZ ;  /* 0x00000040280a78a5 */ /* 0x000fe2000f8e003f */
[--C-:B------:R-:W-:Y:S01]  /*2cc0*/  @!P4 IMAD.MOV.U32 R26, RZ, RZ, R2.reuse ;  /* 0x000000ffff1ac224 */ /* 0x100fe200078e0002 */
[----:B------:R-:W2:Y:S01]  /*2cd0*/  @!P4 LDC.64 R24, c[0x0][0x218] ;  /* 0x00008600ff18cb82 */ /* 0x000ea20000000a00 */
[----:B------:R-:W-:-:S07]  /*2ce0*/  @!P2 IMAD.MOV.U32 R20, RZ, RZ, R2 ;  /* 0x000000ffff14a224 */ /* 0x000fce00078e0002 */
[----:B------:R-:W-:Y:S01]  /*2cf0*/  @P6 BAR.SYNC.DEFER_BLOCKING 0x0 ;  /* 0x0000000000006b1d */ /* 0x000fe20000010000 */
[--C-:B------:R-:W-:Y:S01]  /*2d00*/  @!P0 IMAD.MOV.U32 R18, RZ, RZ, R2.reuse ;  /* 0x000000ffff128224 */ /* 0x100fe200078e0002 */
[----:B------:R-:W-:Y:S01]  /*2d10*/  @!P3 IADD3 R16, P6, R238, 0x20, RZ ;  /* 0x00000020ee10b810 */ /* 0x000fe20007fde0ff */
[----:B------:R-:W-:Y:S01]  /*2d20*/  @!P3 IMAD.WIDE.U32 R6, R6, UR14, R2 ;  /* 0x0000000e0606bc25 */ /* 0x000fe2000f8e0002 */
[----:B------:R-:W-:-:S04]  /*2d30*/  @!P0 IADD3 R2, P1, R238, 0x60, RZ ;  /* 0x00000060ee028810 */ /* 0x000fc80007f3e0ff */
[----:B------:R-:W3:Y:S01]  /*2d40*/  @!P4 LDC.64 R28, c[0x0][0x220] ;  /* 0x00008800ff1ccb82 */ /* 0x000ee20000000a00 */
[--C-:B------:R-:W-:Y:S02]  /*2d50*/  @!P2 IMAD.MOV.U32 R21, RZ, RZ, R3.reuse ;  /* 0x000000ffff15a224 */ /* 0x100fe400078e0003 */
[--C-:B------:R-:W-:Y:S02]  /*2d60*/  @!P4 IMAD.MOV.U32 R27, RZ, RZ, R3.reuse ;  /* 0x000000ffff1bc224 */ /* 0x100fe400078e0003 */
[----:B------:R-:W-:Y:S02]  /*2d70*/  @!P0 IMAD.MOV.U32 R19, RZ, RZ, R3 ;  /* 0x000000ffff138224 */ /* 0x000fe400078e0003 */
[----:B------:R-:W-:Y:S01]  /*2d80*/  @!P0 IMAD.X R3, RZ, RZ, R40, P1 ;  /* 0x000000ffff038224 */ /* 0x000fe200008e0628 */
[----:B------:R-:W-:Y:S01]  /*2d90*/  @!P2 IADD3 R22, P1, R238, 0x40, RZ ;  /* 0x00000040ee16a810 */ /* 0x000fe20007f3e0ff */
[C---:B------:R-:W-:Y:S02]  /*2da0*/  @!P2 IMAD R38, R0.reuse, UR15, R8 ;  /* 0x0000000f0026ac24 */ /* 0x040fe4000f8e0208 */
[----:B------:R-:W-:-:S04]  /*2db0*/  @!P2 IMAD.WIDE.U32 R20, R0, UR14, R20 ;  /* 0x0000000e0014ac25 */ /* 0x000fc8000f8e0014 */
[----:B------:R-:W-:Y:S02]  /*2dc0*/  IMAD R0, R246, 0x200, R17 ;  /* 0x00000200f6007824 */ /* 0x000fe400078e0211 */
[--C-:B------:R-:W-:Y:S01]  /*2dd0*/  @!P3 IMAD.X R8, RZ, RZ, R40.reuse, P6 ;  /* 0x000000ffff08b224 */ /* 0x100fe200030e0628 */
[----:B------:R-:W-:Y:S01]  /*2de0*/  ISETP.GE.AND P6, PT, R238, UR9, PT ;  /* 0x00000009ee007c0c */ /* 0x000fe2000bfc6270 */
[----:B------:R-:W-:Y:S01]  /*2df0*/  @!P2 IMAD.X R23, RZ, RZ, R40, P1 ;  /* 0x000000ffff17a224 */ /* 0x000fe200008e0628 */
[----:B------:R-:W-:Y:S01]  /*2e00*/  PLOP3.LUT P1, PT, PT, PT, UP0, 0x80, 0x0 ;  /* 0x000000000000781c */ /* 0x000fe20003f2f008 */
[----:B------:R-:W-:Y:S02]  /*2e10*/  @!P0 IMAD R3, R3, UR14, RZ ;  /* 0x0000000e03038c24 */ /* 0x000fe4000f8e02ff */
[----:B------:R-:W-:Y:S02]  /*2e20*/  VIADD R9, R0, 0x2000 ;  /* 0x0000200000097836 */ /* 0x000fe40000000000 */
[----:B------:R-:W-:-:S02]  /*2e30*/  @!P0 IMAD R37, R2, UR15, R3 ;  /* 0x0000000f02258c24 */ /* 0x000fc4000f8e0203 */
[----:B------:R-:W-:Y:S01]  /*2e40*/  @!P0 IMAD.WIDE.U32 R18, R2, UR14, R18 ;  /* 0x0000000e02128c25 */ /* 0x000fe2000f8e0012 */
[----:B------:R-:W-:Y:S02]  /*2e50*/  SEL R2, R9, R0, !P1 ;  /* 0x0000000009027207 */ /* 0x000fe40004800000 */
[----:B------:R-:W-:Y:S01]  /*2e60*/  LEA R0, R0, UR4, 0x1 ;  /* 0x0000000400007c11 */ /* 0x000fe2000f8e08ff */
[----:B------:R-:W-:Y:S01]  /*2e70*/  IMAD.IADD R5, R5, 0x1, R12 ;  /* 0x0000000105057824 */ /* 0x000fe200078e020c */
[----:B------:R-:W-:Y:S01]  /*2e80*/  LEA R227, R2, UR4, 0x1 ;  /* 0x0000000402e37c11 */ /* 0x000fe2000f8e08ff */
[----:B------:R-:W-:Y:S02]  /*2e90*/  @!P3 IMAD R8, R8, UR12, RZ ;  /* 0x0000000c0808bc24 */ /* 0x000fe4000f8e02ff */
[----:B------:R-:W-:Y:S01]  /*2ea0*/  @P6 STS.128 [R0+0x8000], RZ ;  /* 0x008000ff00006388 */ /* 0x000fe20000000c00 */
[----:B------:R-:W-:Y:S02]  /*2eb0*/  @!P3 IMAD.MOV.U32 R12, RZ, RZ, R4 ;  /* 0x000000ffff0cb224 */ /* 0x000fe400078e0004 */
[----:B------:R-:W-:Y:S01]  /*2ec0*/  @!P3 IMAD.MOV.U32 R13, RZ, RZ, R5 ;  /* 0x000000ffff0db224 */ /* 0x000fe200078e0005 */
[----:B------:R-:W-:Y:S01]  /*2ed0*/  @P6 STS.128 [R0+0xa000], RZ ;  /* 0x00a000ff00006388 */ /* 0x000fe20000000c00 */
[----:B------:R-:W-:-:S02]  /*2ee0*/  @!P3 IMAD R39, R16, UR13, R8 ;  /* 0x0000000d1027bc24 */ /* 0x000fc4000f8e0208 */
[----:B------:R-:W-:Y:S01]  /*2ef0*/  IMAD.U32 R8, RZ, RZ, UR16 ;  /* 0x00000010ff087e24 */ /* 0x000fe2000f8e00ff */
[----:B------:R-:W-:Y:S01]  /*2f00*/  @!PT LDS RZ, [RZ] ;  /* 0x00000000fffff984 */ /* 0x000fe20000000800 */
[----:B------:R-:W-:Y:S01]  /*2f10*/  @!PT LDS RZ, [RZ] ;  /* 0x00000000fffff984 */ /* 0x000fe20000000800 */
[----:B------:R-:W-:Y:S01]  /*2f20*/  @!PT LDS RZ, [RZ] ;  /* 0x00000000fffff984 */ /* 0x000fe20000000800 */
[----:B------:R-:W-:Y:S01]  /*2f30*/  @!P6 LDGSTS.E.BYPASS.LTC128B.128 [R0+0x8000], desc[UR6][R228.64] ;  /* 0x08000000e400efae */ /* 0x000fe2000b901d46 */
[----:B------:R-:W-:Y:S02]  /*2f40*/  @!P2 IMAD R3, R23, UR12, RZ ;  /* 0x0000000c1703ac24 */ /* 0x000fe4000f8e02ff */
[----:B------:R-:W-:Y:S01]  /*2f50*/  @!P3 IMAD.WIDE.U32 R16, R16, UR12, R12 ;  /* 0x0000000c1010bc25 */ /* 0x000fe2000f8e000c */
[----:B------:R-:W-:Y:S01]  /*2f60*/  @!P6 LDGSTS.E.BYPASS.LTC128B.128 [R0+0xa000], desc[UR6][R228.64+0x80] ;  /* 0x0a000080e400efae */ /* 0x000fe2000b901d46 */
[----:B------:R-:W4:Y:S02]  /*2f70*/  @!P3 LDC.64 R12, c[0x0][0x218] ;  /* 0x00008600ff0cbb82 */ /* 0x000f240000000a00 */
[----:B------:R-:W-:Y:S01]  /*2f80*/  @!P2 IMAD R35, R22, UR13, R3 ;  /* 0x0000000d1623ac24 */ /* 0x000fe2000f8e0203 */
[----:B------:R-:W-:Y:S01]  /*2f90*/  @P5 STS.128 [R0+0x9000], RZ ;  /* 0x009000ff00005388 */ /* 0x000fe20000000c00 */
[----:B------:R-:W-:-:S02]  /*2fa0*/  @!P2 IMAD.MOV.U32 R14, RZ, RZ, R4 ;  /* 0x000000ffff0ea224 */ /* 0x000fc400078e0004 */
[----:B------:R-:W-:Y:S01]  /*2fb0*/  @!P2 IMAD.MOV.U32 R15, RZ, RZ, R5 ;  /* 0x000000ffff0fa224 */ /* 0x000fe200078e0005 */
[----:B------:R-:W-:Y:S01]  /*2fc0*/  @P5 STS.128 [R0+0xb000], RZ ;  /* 0x00b000ff00005388 */ /* 0x000fe20000000c00 */
[----:B------:R-:W-:Y:S02]  /*2fd0*/  @!P4 IMAD R9, R40, UR12, RZ ;  /* 0x0000000c2809cc24 */ /* 0x000fe4000f8e02ff */
[----:B------:R-:W-:Y:S01]  /*2fe0*/  @!P2 IMAD.WIDE.U32 R22, R22, UR12, R14 ;  /* 0x0000000c1616ac25 */ /* 0x000fe2000f8e000e */
[----:B------:R-:W-:Y:S01]  /*2ff0*/  @!PT LDS RZ, [RZ] ;  /* 0x00000000fffff984 */ /* 0x000fe20000000800 */
[----:B------:R-:W-:Y:S01]  /*3000*/  @!PT LDS RZ, [RZ] ;  /* 0x00000000fffff984 */ /* 0x000fe20000000800 */
[----:B------:R-:W-:Y:S01]  /*3010*/  @!PT LDS RZ, [RZ] ;  /* 0x00000000fffff984 */ /* 0x000fe20000000800 */
[----:B------:R-:W-:Y:S03]  /*3020*/  @!P5 LDGSTS.E.BYPASS.LTC128B.128 [R0+0x9000], desc[UR6][R10.64] ;  /* 0x090000000a00dfae */ /* 0x000fe6000b901d46 */
[----:B------:R-:W-:Y:S01]  /*3030*/  @!P0 IMAD.MOV.U32 R32, RZ, RZ, R4 ;  /* 0x000000ffff208224 */ /* 0x000fe200078e0004 */
[----:B------:R1:W-:Y:S01]  /*3040*/  @!P5 LDGSTS.E.BYPASS.LTC128B.128 [R0+0xb000], desc[UR6][R10.64+0x80] ;  /* 0x0b0000800a00dfae */ /* 0x0003e2000b901d46 */
[----:B------:R-:W-:-:S02]  /*3050*/  @!P0 IMAD.MOV.U32 R33, RZ, RZ, R5 ;  /* 0x000000ffff218224 */ /* 0x000fc400078e0005 */
[----:B------:R-:W-:Y:S01]  /*3060*/  @!P3 IMAD.IADD R7, R7, 0x1, R34 ;  /* 0x000000010707b824 */ /* 0x000fe200078e0222 */
[----:B------:R-:W-:Y:S01]  /*3070*/  @P6 STS [R227], RZ ;  /* 0x000000ffe3006388 */ /* 0x000fe20000000800 */
[----:B------:R-:W-:-:S03]  /*3080*/  @!P4 IMAD.WIDE.U32 R4, R238, UR12, R4 ;  /* 0x0000000cee04cc25 */ /* 0x000fc6000f8e0004 */
[----:B------:R-:W-:Y:S04]  /*3090*/  @P6 STS [R227+0x4], RZ ;  /* 0x000004ffe3006388 */ /* 0x000fe80000000800 */
[----:B------:R-:W-:Y:S04]  /*30a0*/  @P6 STS [R227+0x8], RZ ;  /* 0x000008ffe3006388 */ /* 0x000fe80000000800 */
[----:B------:R-:W-:Y:S04]  /*30b0*/  @P6 STS [R227+0xc], RZ ;  /* 0x00000cffe3006388 */ /* 0x000fe80000000800 */
[----:B------:R-:W-:Y:S04]  /*30c0*/  @P6 STS [R227+0x2000], RZ ;  /* 0x002000ffe3006388 */ /* 0x000fe80000000800 */
[----:B------:R-:W-:Y:S01]  /*30d0*/  @P6 STS [R227+0x2004], RZ ;  /* 0x002004ffe3006388 */ /* 0x000fe20000000800 */
[----:B-1----:R-:W-:-:S03]  /*30e0*/  @!P4 IMAD R10, R40, UR14, RZ ;  /* 0x0000000e280acc24 */ /* 0x002fc6000f8e02ff */
[----:B------:R-:W-:Y:S01]  /*30f0*/  @P6 STS [R227+0x2008], RZ ;  /* 0x002008ffe3006388 */ /* 0x000fe20000000800 */
[C---:B------:R-:W-:Y:S02]  /*3100*/  @!P4 IMAD R11, R238.reuse, UR13, R9 ;  /* 0x0000000dee0bcc24 */ /* 0x040fe4000f8e0209 */
[----:B------:R-:W-:Y:S01]  /*3110*/  @!P4 IMAD R10, R238, UR15, R10 ;  /* 0x0000000fee0acc24 */ /* 0x000fe2000f8e020a */
[----:B------:R-:W-:Y:S04]  /*3120*/  @P6 STS [R227+0x200c], RZ ;  /* 0x00200cffe3006388 */ /* 0x000fe80000000800 */
[----:B------:R-:W-:Y:S01]  /*3130*/  @!PT LDS RZ, [RZ] ;  /* 0x00000000fffff984 */ /* 0x000fe20000000800 */
[----:B------:R-:W-:Y:S01]  /*3140*/  @!PT LDS RZ, [RZ] ;  /* 0x00000000fffff984 */ /* 0x000fe20000000800 */
[----:B------:R-:W-:Y:S01]  /*3150*/  @!PT LDS RZ, [RZ] ;  /* 0x00000000fffff984 */ /* 0x000fe20000000800 */
[----:B------:R-:W-:Y:S04]  /*3160*/  @!P6 LDGSTS.E.BYPASS.LTC128B.128 [R227], desc[UR6][R230.64] ;  /* 0x00000000e6e3efae */ /* 0x000fe8000b901d46 */
[----:B------:R-:W-:Y:S01]  /*3170*/  @!P6 LDGSTS.E.BYPASS.LTC128B.128 [R227+0x2000], desc[UR6][R230.64+0x80] ;  /* 0x02000080e6e3efae */ /* 0x000fe2000b901d46 */
[----:B------:R-:W-:-:S03]  /*3180*/  @!P5 IADD3 R2, P6, R230, UR10, RZ ;  /* 0x0000000ae602dc10 */ /* 0x000fc6000ffde0ff */
[----:B------:R-:W-:Y:S01]  /*3190*/  @P5 STS [R227+0x1000], RZ ;  /* 0x001000ffe3005388 */ /* 0x000fe20000000800 */
[----:B------:R-:W-:Y:S02]  /*31a0*/  @!P5 IADD3.X R3, R231, UR11, R8, P6, !PT ;  /* 0x0000000be703dc10 */ /* 0x000fe4000b7fe408 */
[----:B------:R-:W-:Y:S01]  /*31b0*/  @!P0 IADD3 R14, P6, R238, 0x60, RZ ;  /* 0x00000060ee0e8810 */ /* 0x000fe20007fde0ff */
[----:B------:R-:W-:Y:S04]  /*31c0*/  @P5 STS [R227+0x1004], RZ ;  /* 0x001004ffe3005388 */ /* 0x000fe80000000800 */
[----:B------:R-:W-:Y:S01]  /*31d0*/  @P5 STS [R227+0x1008], RZ ;  /* 0x001008ffe3005388 */ /* 0x000fe20000000800 */
[----:B------:R-:W-:-:S03]  /*31e0*/  @!P0 IMAD.X R8, RZ, RZ, R40, P6 ;  /* 0x000000ffff088224 */ /* 0x000fc600030e0628 */
[----:B------:R-:W-:Y:S01]  /*31f0*/  @P5 STS [R227+0x100c], RZ ;  /* 0x00100cffe3005388 */ /* 0x000fe20000000800 */
[----:B------:R-:W-:-:S03]  /*3200*/  @!P0 IMAD R9, R8, UR12, RZ ;  /* 0x0000000c08098c24 */ /* 0x000fc6000f8e02ff */
        /* <DEDUP_REMOVED lines=8> */
[----:B------:R1:W-:Y:S01]  /*3290*/  @!P5 LDGSTS.E.BYPASS.LTC128B.128 [R227+0x3000], desc[UR6][R2.64+0x80] ;  /* 0x0300008002e3dfae */ /* 0x0003e2000b901d46 */
[----:B----4-:R-:W-:-:S03]  /*32a0*/  @!P3 LEA R12, P5, R6, R12, 0x1 ;  /* 0x0000000c060cb211 */ /* 0x010fc600078a08ff */
[----:B------:R-:W-:Y:S01]  /*32b0*/  @P4 STS.128 [R0+0xc000], RZ ;  /* 0x00c000ff00004388 */ /* 0x000fe20000000c00 */
[----:B------:R-:W-:-:S03]  /*32c0*/  @!P3 LEA.HI.X R13, R6, R13, R7, 0x1, P5 ;  /* 0x0000000d060db211 */ /* 0x000fc600028f0c07 */
[----:B------:R-:W-:Y:S01]  /*32d0*/  @P4 STS.128 [R0+0x10000], RZ ;  /* 0x010000ff00004388 */ /* 0x000fe20000000c00 */
[----:B-1----:R-:W-:-:S04]  /*32e0*/  @!P4 IMAD.WIDE.U32 R2, R238, UR14, R26 ;  /* 0x0000000eee02cc25 */ /* 0x002fc8000f8e001a */
[----:B------:R-:W-:Y:S01]  /*32f0*/  IMAD.MOV.U32 R242, RZ, RZ, 0x7f800000 ;  /* 0x7f800000fff27424 */ /* 0x000fe200078e00ff */
[----:B------:R-:W1:Y:S01]  /*3300*/  @!P0 LDC.64 R26, c[0x0][0x218] ;  /* 0x00008600ff1a8b82 */ /* 0x000e620000000a00 */
[----:B------:R-:W-:Y:S01]  /*3310*/  @!P4 IMAD.IADD R10, R3, 0x1, R10 ;  /* 0x00000001030ac824 */ /* 0x000fe200078e020a */
[----:B--2---:R-:W-:Y:S01]  /*3320*/  @!P4 LEA R8, P6, R2, R24, 0x1 ;  /* 0x000000180208c211 */ /* 0x004fe200078c08ff */
[----:B------:R-:W-:Y:S02]  /*3330*/  @!P0 IMAD R24, R14, UR13, R9 ;  /* 0x0000000d0e188c24 */ /* 0x000fe4000f8e0209 */
[----:B------:R-:W-:Y:S01]  /*3340*/  IMAD.MOV.U32 R243, RZ, RZ, 0x7f800000 ;  /* 0x7f800000fff37424 */ /* 0x000fe200078e00ff */
[----:B------:R-:W-:Y:S01]  /*3350*/  @!P4 LEA.HI.X R9, R2, R25, R10, 0x1, P6 ;  /* 0x000000190209c211 */ /* 0x000fe200030f0c0a */
[----:B------:R-:W-:Y:S01]  /*3360*/  @!P4 IMAD.IADD R3, R5, 0x1, R11 ;  /* 0x000000010503c824 */ /* 0x000fe200078e020b */
[----:B---3--:R-:W-:Y:S01]  /*3370*/  @!P4 LEA R10, P5, R4, R28, 0x1 ;  /* 0x0000001c040ac211 */ /* 0x008fe200078a08ff */
[----:B------:R-:W-:Y:S01]  /*3380*/  @!P2 IMAD.IADD R2, R21, 0x1, R38 ;  /* 0x000000011502a824 */ /* 0x000fe200078e0226 */
[----:B------:R-:W-:Y:S01]  /*3390*/  @!P2 LEA R6, P6, R20, R30, 0x1 ;  /* 0x0000001e1406a211 */ /* 0x000fe200078c08ff */
[----:B------:R-:W-:Y:S01]  /*33a0*/  @!PT LDS RZ, [RZ] ;  /* 0x00000000fffff984 */ /* 0x000fe20000000800 */
[----:B------:R-:W-:Y:S01]  /*33b0*/  @!PT LDS RZ, [RZ] ;  /* 0x00000000fffff984 */ /* 0x000fe20000000800 */
[----:B------:R-:W-:Y:S01]  /*33c0*/  @!PT LDS RZ, [RZ] ;  /* 0x00000000fffff984 */ /* 0x000fe20000000800 */
[----:B------:R-:W-:Y:S01]  /*33d0*/  @!P4 LDGSTS.E.BYPASS.LTC128B.128 [R0+0xc000], desc[UR6][R8.64] ;  /* 0x0c0000000800cfae */ /* 0x000fe2000b901d46 */
[----:B------:R-:W-:Y:S01]  /*33e0*/  @!P4 LEA.HI.X R11, R4, R29, R3, 0x1, P5 ;  /* 0x0000001d040bc211 */ /* 0x000fe200028f0c03 */
[----:B------:R-:W-:Y:S01]  /*33f0*/  @!P0 IMAD.IADD R3, R19, 0x1, R37 ;  /* 0x0000000113038824 */ /* 0x000fe200078e0225 */
[----:B------:R-:W-:Y:S01]  /*3400*/  @!P2 LEA.HI.X R7, R20, R31, R2, 0x1, P6 ;  /* 0x0000001f1407a211 */ /* 0x000fe200030f0c02 */
[----:B------:R2:W-:Y:S01]  /*3410*/  @!P4 LDGSTS.E.BYPASS.LTC128B.128 [R0+0x10000], desc[UR6][R8.64+0x80] ;  /* 0x100000800800cfae */ /* 0x0005e2000b901d46 */
[----:B------:R-:W3:Y:S01]  /*3420*/  @!P2 LDC.64 R4, c[0x0][0x220] ;  /* 0x00008800ff04ab82 */ /* 0x000ee20000000a00 */
[----:B------:R-:W-:-:S04]  /*3430*/  @!P0 IMAD.WIDE.U32 R14, R14, UR12, R32 ;  /* 0x0000000c0e0e8c25 */ /* 0x000fc8000f8e0020 */
[----:B------:R-:W-:Y:S01]  /*3440*/  IMAD.MOV.U32 R240, RZ, RZ, 0x7f800000 ;  /* 0x7f800000fff07424 */ /* 0x000fe200078e00ff */
[----:B------:R-:W-:Y:S01]  /*3450*/  @P3 STS.128 [R0+0xd000], RZ ;  /* 0x00d000ff00003388 */ /* 0x000fe20000000c00 */
[----:B------:R-:W-:Y:S01]  /*3460*/  IMAD.MOV.U32 R241, RZ, RZ, 0x7f800000 ;  /* 0x7f800000fff17424 */ /* 0x000fe200078e00ff */
[C---:B-1----:R-:W-:Y:S01]  /*3470*/  @!P0 LEA R2, P5, R18.reuse, R26, 0x1 ;  /* 0x0000001a12028211 */ /* 0x042fe200078a08ff */
[----:B------:R-:W-:Y:S01]  /*3480*/  IMAD.MOV.U32 R218, RZ, RZ, 0x20 ;  /* 0x00000020ffda7424 */ /* 0x000fe200078e00ff */
[----:B------:R-:W-:Y:S01]  /*3490*/  @P3 STS.128 [R0+0x11000], RZ ;  /* 0x011000ff00003388 */ /* 0x000fe20000000c00 */
[----:B------:R-:W-:Y:S01]  /*34a0*/  IMAD.MOV.U32 R216, RZ, RZ, 0x40 ;  /* 0x00000040ffd87424 */ /* 0x000fe200078e00ff */
[----:B------:R-:W-:Y:S02]  /*34b0*/  @!P0 LEA.HI.X R3, R18, R27, R3, 0x1, P5 ;  /* 0x0000001b12038211 */ /* 0x000fe400028f0c03 */
        /* <DEDUP_REMOVED lines=8> */
[----:B------:R1:W-:Y:S01]  /*3540*/  @!P3 LDGSTS.E.BYPASS.LTC128B.128 [R0+0x11000], desc[UR6][R12.64+0x80] ;  /* 0x110000800c00bfae */ /* 0x0003e2000b901d46 */
[----:B------:R-:W-:Y:S02]  /*3550*/  CS2R R154, SRZ ;  /* 0x00000000009a7805 */ /* 0x000fe4000001ff00 */
[----:B------:R-:W-:Y:S02]  /*3560*/  CS2R R152, SRZ ;  /* 0x0000000000987805 */ /* 0x000fe4000001ff00 */
[----:B------:R-:W-:Y:S01]  /*3570*/  CS2R R150, SRZ ;  /* 0x0000000000967805 */ /* 0x000fe2000001ff00 */
[----:B------:R-:W-:Y:S01]  /*3580*/  @P2 STS.128 [R0+0xe000], RZ ;  /* 0x00e000ff00002388 */ /* 0x000fe20000000c00 */
[----:B------:R-:W-:-:S02]  /*3590*/  CS2R R148, SRZ ;  /* 0x0000000000947805 */ /* 0x000fc4000001ff00 */
[----:B------:R-:W-:Y:S02]  /*35a0*/  CS2R R142, SRZ ;  /* 0x00000000008e7805 */ /* 0x000fe4000001ff00 */
[----:B------:R-:W-:Y:S01]  /*35b0*/  CS2R R140, SRZ ;  /* 0x00000000008c7805 */ /* 0x000fe2000001ff00 */
[----:B--2---:R-:W2:Y:S01]  /*35c0*/  @!P3 LDC.64 R8, c[0x0][0x220] ;  /* 0x00008800ff08bb82 */ /* 0x004ea20000000a00 */
        /* <DEDUP_REMOVED lines=20> */
[----:B------:R-:W-:Y:S01]  /*3710*/  CS2R R118, SRZ ;  /* 0x0000000000767805 */ /* 0x000fe2000001ff00 */
[----:B-1----:R-:W1:Y:S01]  /*3720*/  @!P0 LDC.64 R12, c[0x0][0x220] ;  /* 0x00008800ff0c8b82 */ /* 0x002e620000000a00 */
[----:B------:R-:W-:Y:S01]  /*3730*/  CS2R R116, SRZ ;  /* 0x0000000000747805 */ /* 0x000fe2000001ff00 */
[----:B------:R-:W-:Y:S01]  /*3740*/  @!PT LDS RZ, [RZ] ;  /* 0x00000000fffff984 */ /* 0x000fe20000000800 */
[----:B------:R-:W-:Y:S01]  /*3750*/  @!PT LDS RZ, [RZ] ;  /* 0x00000000fffff984 */ /* 0x000fe20000000800 */
[----:B------:R-:W-:Y:S01]  /*3760*/  @!PT LDS RZ, [RZ] ;  /* 0x00000000fffff984 */ /* 0x000fe20000000800 */
[----:B------:R-:W-:Y:S01]  /*3770*/  @!P0 LDGSTS.E.BYPASS.LTC128B.128 [R0+0xf000], desc[UR6][R2.64] ;  /* 0x0f00000002008fae */ /* 0x000fe2000b901d46 */
[----:B------:R-:W-:Y:S02]  /*3780*/  CS2R R110, SRZ ;  /* 0x00000000006e7805 */ /* 0x000fe4000001ff00 */
[----:B------:R-:W-:-:S02]  /*3790*/  CS2R R108, SRZ ;  /* 0x00000000006c7805 */ /* 0x000fc4000001ff00 */
[----:B------:R-:W-:Y:S01]  /*37a0*/  CS2R R114, SRZ ;  /* 0x0000000000727805 */ /* 0x000fe2000001ff00 */
[----:B------:R4:W-:Y:S01]  /*37b0*/  @!P0 LDGSTS.E.BYPASS.LTC128B.128 [R0+0x13000], desc[UR6][R2.64+0x80] ;  /* 0x1300008002008fae */ /* 0x0009e2000b901d46 */
[----:B------:R-:W-:Y:S02]  /*37c0*/  CS2R R112, SRZ ;  /* 0x0000000000707805 */ /* 0x000fe4000001ff00 */
[----:B------:R-:W-:Y:S02]  /*37d0*/  CS2R R106, SRZ ;  /* 0x00000000006a7805 */ /* 0x000fe4000001ff00 */
[----:B------:R-:W-:Y:S01]  /*37e0*/  CS2R R104, SRZ ;  /* 0x0000000000687805 */ /* 0x000fe2000001ff00 */
[----:B------:R-:W-:Y:S01]  /*37f0*/  @P4 STS.128 [R0+0x14000], RZ ;  /* 0x014000ff00004388 */ /* 0x000fe20000000c00 */
[----:B------:R-:W-:Y:S02]  /*3800*/  CS2R R102, SRZ ;  /* 0x0000000000667805 */ /* 0x000fe4000001ff00 */
[----:B------:R-:W-:-:S02]  /*3810*/  CS2R R100, SRZ ;  /* 0x0000000000647805 */ /* 0x000fc4000001ff00 */
[----:B------:R-:W-:Y:S01]  /*3820*/  CS2R R94, SRZ ;  /* 0x00000000005e7805 */ /* 0x000fe2000001ff00 */
[----:B------:R-:W-:Y:S01]  /*3830*/  @P4 STS.128 [R0+0x18000], RZ ;  /* 0x018000ff00004388 */ /* 0x000fe20000000c00 */
[----:B------:R-:W-:Y:S02]  /*3840*/  CS2R R92, SRZ ;  /* 0x00000000005c7805 */ /* 0x000fe4000001ff00 */
[----:B------:R-:W-:Y:S02]  /*3850*/  CS2R R98, SRZ ;  /* 0x0000000000627805 */ /* 0x000fe4000001ff00 */
[----:B--2---:R-:W-:Y:S01]  /*3860*/  @!P3 LEA R6, P5, R16, R8, 0x1 ;  /* 0x000000081006b211 */ /* 0x004fe200078a08ff */
[----:B------:R-:W-:Y:S01]  /*3870*/  @!PT LDS RZ, [RZ] ;  /* 0x00000000fffff984 */ /* 0x000fe20000000800 */
[----:B------:R-:W-:Y:S01]  /*3880*/  @!PT LDS RZ, [RZ] ;  /* 0x00000000fffff984 */ /* 0x000fe20000000800 */
[----:B------:R-:W-:Y:S01]  /*3890*/  @!PT LDS RZ, [RZ] ;  /* 0x00000000fffff984 */ /* 0x000fe20000000800 */
[----:B------:R-:W-:Y:S01]  /*38a0*/  @!P4 LDGSTS.E.BYPASS.LTC128B.128 [R0+0x14000], desc[UR6][R10.64] ;  /* 0x140000000a00cfae */ /* 0x000fe2000b901d46 */
[----:B------:R-:W-:Y:S01]  /*38b0*/  @!P0 IMAD.IADD R8, R15, 0x1, R24 ;  /* 0x000000010f088824 */ /* 0x000fe200078e0218 */
        /* <DEDUP_REMOVED lines=11> */
[----:B------:R-:W-:-:S02]  /*3970*/  CS2R R80, SRZ ;  /* 0x0000000000507805 */ /* 0x000fc4000001ff00 */
[----:B------:R-:W-:Y:S01]  /*3980*/  CS2R R74, SRZ ;  /* 0x00000000004a7805 */ /* 0x000fe2000001ff00 */
[----:B----4-:R-:W-:Y:S01]  /*3990*/  @!P3 IMAD.IADD R2, R17, 0x1, R39 ;  /* 0x000000011102b824 */ /* 0x010fe200078e0227 */
[----:B------:R-:W-:Y:S01]  /*39a0*/  CS2R R72, SRZ ;  /* 0x0000000000487805 */ /* 0x000fe2000001ff00 */
[----:B------:R-:W-:Y:S01]  /*39b0*/  @!P2 IMAD.IADD R3, R23, 0x1, R35 ;  /* 0x000000011703a824 */ /* 0x000fe200078e0223 */
[----:B------:R-:W-:Y:S02]  /*39c0*/  CS2R R70, SRZ ;  /* 0x0000000000467805 */ /* 0x000fe4000001ff00 */
[----:B------:R-:W-:Y:S02]  /*39d0*/  CS2R R68, SRZ ;  /* 0x0000000000447805 */ /* 0x000fe4000001ff00 */
[----:B------:R-:W-:Y:S02]  /*39e0*/  @!P3 LEA.HI.X R7, R16, R9, R2, 0x1, P5 ;  /* 0x000000091007b211 */ /* 0x000fe400028f0c02 */
[----:B------:R-:W-:-:S02]  /*39f0*/  CS2R R62, SRZ ;  /* 0x00000000003e7805 */ /* 0x000fc4000001ff00 */
[----:B---3--:R-:W-:Y:S02]  /*3a00*/  @!P2 LEA R4, P5, R22, R4, 0x1 ;  /* 0x000000041604a211 */ /* 0x008fe400078a08ff */
[----:B------:R-:W-:Y:S02]  /*3a10*/  CS2R R60, SRZ ;  /* 0x00000000003c7805 */ /* 0x000fe4000001ff00 */
[----:B-1----:R-:W-:Y:S01]  /*3a20*/  @!P0 LEA R2, P4, R14, R12, 0x1 ;  /* 0x0000000c0e028211 */ /* 0x002fe200078808ff */
[----:B------:R-:W-:Y:S01]  /*3a30*/  @!PT LDS RZ, [RZ] ;  /* 0x00000000fffff984 */ /* 0x000fe20000000800 */
[----:B------:R-:W-:Y:S01]  /*3a40*/  @!PT LDS RZ, [RZ] ;  /* 0x00000000fffff984 */ /* 0x000fe20000000800 */
[----:B------:R-:W-:Y:S01]  /*3a50*/  @!PT LDS RZ, [RZ] ;  /* 0x00000000fffff984 */ /* 0x000fe20000000800 */
[----:B------:R-:W-:Y:S01]  /*3a60*/  @!P3 LDGSTS.E.BYPASS.LTC128B.128 [R0+0x15000], desc[UR6][R6.64] ;  /* 0x150000000600bfae */ /* 0x000fe2000b901d46 */
[----:B------:R-:W-:Y:S02]  /*3a70*/  @!P2 LEA.HI.X R5, R22, R5, R3, 0x1, P5 ;  /* 0x000000051605a211 */ /* 0x000fe400028f0c03 */
[----:B------:R-:W-:Y:S02]  /*3a80*/  CS2R R66, SRZ ;  /* 0x0000000000427805 */ /* 0x000fe4000001ff00 */
[----:B------:R-:W-:Y:S01]  /*3a90*/  @!P0 LEA.HI.X R3, R14, R13, R8, 0x1, P4 ;  /* 0x0000000d0e038211 */ /* 0x000fe200020f0c08 */
[----:B------:R1:W-:Y:S01]  /*3aa0*/  @!P3 LDGSTS.E.BYPASS.LTC128B.128 [R0+0x19000], desc[UR6][R6.64+0x80] ;  /* 0x190000800600bfae */ /* 0x0003e2000b901d46 */
[----:B------:R-:W-:Y:S01]  /*3ab0*/  CS2R R64, SRZ ;  /* 0x0000000000407805 */ /* 0x000fe2000001ff00 */
[----:B--2---:R-:W2:Y:S01]  /*3ac0*/  LDC.64 R10, c[0x0][0x3b8] ;  /* 0x0000ee00ff0a7b82 */ /* 0x004ea20000000a00 */
        /* <DEDUP_REMOVED lines=13> */
[----:B------:R-:W-:Y:S01]  /*3ba0*/  CS2R R48, SRZ ;  /* 0x0000000000307805 */ /* 0x000fe2000001ff00 */
[----:B------:R-:W-:Y:S01]  /*3bb0*/  ULDC.U8 UR14, c[0x0][0x388] ;  /* 0x0000e200000e7ab9 */ /* 0x000fe20000000000 */
[----:B------:R-:W-:Y:S01]  /*3bc0*/  ULDC UR13, c[0x0][0x2ec] ;  /* 0x0000bb00000d7ab9 */ /* 0x000fe20000000800 */
[----:B------:R-:W-:Y:S04]  /*3bd0*/  @!P2 LDGSTS.E.BYPASS.LTC128B.128 [R0+0x1a000], desc[UR6][R4.64+0x80] ;  /* 0x1a0000800400afae */ /* 0x000fe8000b901d46 */
[----:B------:R-:W-:Y:S04]  /*3be0*/  @P0 STS.128 [R0+0x17000], RZ ;  /* 0x017000ff00000388 */ /* 0x000fe80000000c00 */
[----:B------:R3:W-:Y:S04]  /*3bf0*/  @P0 STS.128 [R0+0x1b000], RZ ;  /* 0x01b000ff00000388 */ /* 0x0007e80000000c00 */
[----:B------:R-:W-:Y:S01]  /*3c00*/  @!PT LDS RZ, [RZ] ;  /* 0x00000000fffff984 */ /* 0x000fe20000000800 */
[----:B------:R-:W-:Y:S01]  /*3c10*/  @!PT LDS RZ, [RZ] ;  /* 0x00000000fffff984 */ /* 0x000fe20000000800 */
[----:B------:R-:W-:Y:S01]  /*3c20*/  @!PT LDS RZ, [RZ] ;  /* 0x00000000fffff984 */ /* 0x000fe20000000800 */
[----:B------:R-:W-:Y:S04]  /*3c30*/  @!P0 LDGSTS.E.BYPASS.LTC128B.128 [R0+0x17000], desc[UR6][R2.64] ;  /* 0x1700000002008fae */ /* 0x000fe8000b901d46 */
[----:B------:R3:W-:Y:S04]  /*3c40*/  @!P0 LDGSTS.E.BYPASS.LTC128B.128 [R0+0x1b000], desc[UR6][R2.64+0x80] ;  /* 0x1b00008002008fae */ /* 0x0007e8000b901d46 */
[----:B------:R-:W0:Y:S04]  /*3c50*/  LDGDEPBAR ;  /* 0x00000000000079af */ /* 0x000e280000000000 */
[----:B--2---:R-:W2:Y:S04]  /*3c60*/  LDG.E.64 R8, desc[UR6][R10.64] ;  /* 0x000000060a087981 */ /* 0x004ea8000c1e1b00 */
[----:B------:R-:W4:Y:S01]  /*3c70*/  LDG.E.64 R4, desc[UR6][R10.64+0x8] ;  /* 0x000008060a047981 */ /* 0x000f22000c1e1b00 */
[----:B-1----:R-:W-:-:S02]  /*3c80*/  IMAD.MOV.U32 R6, RZ, RZ, 0x4 ;  /* 0x00000004ff067424 */ /* 0x002fc400078e00ff */
[----:B---3--:R-:W-:-:S05]  /*3c90*/  VIADD R0, R239, 0x28 ;  /* 0x00000028ef007836 */ /* 0x008fca0000000000 */
[----:B------:R-:W-:Y:S01]  /*3ca0*/  ISETP.GE.AND P0, PT, R0, UR9, PT ;  /* 0x0000000900007c0c */ /* 0x000fe2000bf06270 */
[C---:B------:R-:W-:Y:S02]  /*3cb0*/  VIADD R3, R239.reuse, 0x8 ;  /* 0x00000008ef037836 */ /* 0x040fe40000000000 */
[C---:B------:R-:W-:Y:S01]  /*3cc0*/  VIADD R2, R239.reuse, 0x20 ;  /* 0x00000020ef027836 */ /* 0x040fe20000000000 */
[----:B------:R-:W-:Y:S02]  /*3cd0*/  ISETP.GE.AND P4, PT, R239, UR9, PT ;  /* 0x00000009ef007c0c */ /* 0x000fe4000bf86270 */
[----:B------:R-:W-:Y:S02]  /*3ce0*/  ISETP.GE.AND P3, PT, R3, UR9, PT ;  /* 0x0000000903007c0c */ /* 0x000fe4000bf66270 */
[----:B------:R-:W-:-:S05]  /*3cf0*/  ISETP.GE.AND P2, PT, R2, UR9, PT ;  /* 0x0000000902007c0c */ /* 0x000fca000bf46270 */
[----:B------:R-:W-:Y:S01]  /*3d00*/  @!P0 IMAD.WIDE R6, R0, R6, UR18 ;  /* 0x0000001200068e25 */ /* 0x000fe2000f8e0206 */
[----:B------:R-:W-:-:S03]  /*3d10*/  LEA.HI R0, R42, R41, RZ, 0x4 ;  /* 0x000000292a007211 */ /* 0x000fc600078f20ff */
[----:B------:R-:W-:Y:S01]  /*3d20*/  IMAD.MOV.U32 R2, RZ, RZ, 0x4 ;  /* 0x00000004ff027424 */ /* 0x000fe200078e00ff */
[----:B------:R-:W-:Y:S01]  /*3d30*/  LOP3.LUT R0, R0, 0xfffffff0, RZ, 0xc0, !PT ;  /* 0xfffffff000007812 */ /* 0x000fe200078ec0ff */
[----:B------:R-:W-:Y:S01]  /*3d40*/  UIMAD UR9, UR49, UR25, UR59 ;  /* 0x00000019310972a4 */ /* 0x000fe2000f8e023b */
[----:B------:R-:W5:Y:S01]  /*3d50*/  @!P0 LDG.E R241, desc[UR6][R6.64] ;  /* 0x0000000606f18981 */ /* 0x000f62000c1e1900 */
[----:B------:R-:W-:Y:S01]  /*3d60*/  IMAD.WIDE R2, R239, R2, UR18 ;  /* 0x00000012ef027e25 */ /* 0x000fe2000f8e0202 */
[----:B------:R-:W-:Y:S02]  /*3d70*/  CS2R R42, SRZ ;  /* 0x00000000002a7805 */ /* 0x000fe4000001ff00 */
[----:B------:R-:W-:Y:S01]  /*3d80*/  CS2R R38, SRZ ;  /* 0x0000000000267805 */ /* 0x000fe2000001ff00 */
[----:B------:R-:W-:Y:S01]  /*3d90*/  ULDC UR25, c[0x0][0x2dc] ;  /* 0x0000b70000197ab9 */ /* 0x000fe20000000800 */
[----:B------:R-:W-:Y:S01]  /*3da0*/  IMAD.IADD R0, R41, 0x1, -R0 ;  /* 0x0000000129007824 */ /* 0x000fe200078e0a00 */
[----:B------:R-:W5:Y:S04]  /*3db0*/  @!P4 LDG.E R242, desc[UR6][R2.64] ;  /* 0x0000000602f2c981 */ /* 0x000f68000c1e1900 */
[----:B------:R-:W5:Y:S04]  /*3dc0*/  @!P3 LDG.E R243, desc[UR6][R2.64+0x20] ;  /* 0x0000200602f3b981 */ /* 0x000f68000c1e1900 */
[----:B------:R1:W5:Y:S01]  /*3dd0*/  @!P2 LDG.E R240, desc[UR6][R2.64+0x80] ;  /* 0x0000800602f0a981 */ /* 0x000362000c1e1900 */
[----:B------:R-:W-:-:S04]  /*3de0*/  USHF.L.U32 UR9, UR9, 0x5, URZ ;  /* 0x0000000509097899 */ /* 0x000fc8000800063f */
[----:B------:R-:W-:Y:S01]  /*3df0*/  USHF.R.S32.HI UR10, URZ, 0x1f, UR9 ;  /* 0x0000001f3f0a7899 */ /* 0x000fe20008011409 */
[----:B-1----:R-:W-:-:S04]  /*3e00*/  SHF.R.S32.HI R2, RZ, 0x1f, R0 ;  /* 0x0000001fff027819 */ /* 0x002fc80000011400 */
[----:B------:R-:W-:-:S04]  /*3e10*/  LEA.HI R2, R2, R0, RZ, 0x3 ;  /* 0x0000000002027211 */ /* 0x000fc800078f18ff */
[----:B------:R-:W-:-:S05]  /*3e20*/  LOP3.LUT R2, R2, 0xfffffff8, RZ, 0xc0, !PT ;  /* 0xfffffff802027812 */ /* 0x000fca00078ec0ff */
[----:B------:R-:W-:Y:S01]  /*3e30*/  IMAD.IADD R0, R0, 0x1, -R2 ;  /* 0x0000000100007824 */ /* 0x000fe200078e0a02 */
[----:B------:R-:W-:-:S04]  /*3e40*/  SHF.R.S32.HI R2, RZ, 0x1f, R36 ;  /* 0x0000001fff027819 */ /* 0x000fc80000011424 */
[C---:B------:R-:W-:Y:S02]  /*3e50*/  LOP3.LUT P0, RZ, R0.reuse, 0x2, RZ, 0xc0, !PT ;  /* 0x0000000200ff7812 */ /* 0x040fe4000780c0ff */
[----:B------:R-:W-:Y:S01]  /*3e60*/  LOP3.LUT P2, RZ, R0, 0x4, RZ, 0xc0, !PT ;  /* 0x0000000400ff7812 */ /* 0x000fe2000784c0ff */
[----:B------:R-:W-:Y:S01]  /*3e70*/  VIADD R0, R217, 0x2000 ;  /* 0x00002000d9007836 */ /* 0x000fe20000000000 */
[----:B------:R-:W-:-:S04]  /*3e80*/  CS2R R40, SRZ ;  /* 0x0000000000287805 */ /* 0x000fc8000001ff00 */
[----:B------:R-:W-:Y:S01]  /*3e90*/  SEL R0, R0, R217, !P1 ;  /* 0x000000d900007207 */ /* 0x000fe20004800000 */
[----:B------:R-:W-:Y:S01]  /*3ea0*/  IMAD.SHL.U32 R3, R246, 0x20, RZ ;  /* 0x00000020f6037824 */ /* 0x000fe200078e00ff */
[----:B------:R-:W-:Y:S02]  /*3eb0*/  SEL R218, R218, 0xffffffe0, !P0 ;  /* 0xffffffe0dada7807 */ /* 0x000fe40004000000 */
[----:B------:R-:W-:Y:S02]  /*3ec0*/  LEA R211, R0, UR4, 0x1 ;  /* 0x0000000400d37c11 */ /* 0x000fe4000f8e08ff */
[----:B------:R-:W-:Y:S02]  /*3ed0*/  SEL R216, R216, 0xffffffc0, !P2 ;  /* 0xffffffc0d8d87807 */ /* 0x000fe40005000000 */
[----:B----4-:R-:W-:Y:S02]  /*3ee0*/  IADD3 R244, P4, P3, R4, UR9, R36 ;  /* 0x0000000904f47c10 */ /* 0x010fe4000fb9e024 */
[----:B--2---:R-:W-:-:S02]  /*3ef0*/  R2UR UR9, R9 ;  /* 0x00000000090972ca */ /* 0x004fc400000e0000 */
[----:B------:R-:W-:Y:S01]  /*3f00*/  IADD3.X R247, R5, UR10, R2, P4, P3 ;  /* 0x0000000a05f77c10 */ /* 0x000fe2000a7e6402 */
[----:B------:R-:W-:Y:S01]  /*3f10*/  VIADD R2, R219, 0x2000 ;  /* 0x00002000db027836 */ /* 0x000fe20000000000 */
[----:B------:R-:W-:-:S04]  /*3f20*/  R2UR UR10, R8 ;  /* 0x00000000080a72ca */ /* 0x000fc800000e0000 */
[----:B------:R-:W-:Y:S02]  /*3f30*/  SEL R2, R2, R219, !P1 ;  /* 0x000000db02027207 */ /* 0x000fe40004800000 */
[----:B------:R-:W-:Y:S01]  /*3f40*/  CS2R R36, SRZ ;  /* 0x0000000000247805 */ /* 0x000fe2000001ff00 */
[----:B------:R-:W-:Y:S01]  /*3f50*/  IMAD.WIDE.U32 R244, R244, -0x2daee0ad, RZ ;  /* 0xd2511f53f4f47825 */ /* 0x000fe200078e00ff */
[----:B------:R-:W-:-:S07]  /*3f60*/  LEA R210, R2, UR4, 0x1 ;  /* 0x0000000402d27c11 */ /* 0x000fce000f8e08ff */
.L_x_833:
[----:B------:R-:W0:Y:S01]  /*3f70*/  LDGDEPBAR ;  /* 0x00000000000079af */ /* 0x000e220000000000 */
[C---:B------:R-:W-:Y:S01]  /*3f80*/  IMAD.IADD R0, R211.reuse, 0x1, R218 ;  /* 0x00000001d3007824 */ /* 0x040fe200078e02da */
[----:B------:R-:W-:Y:S01]  /*3f90*/  USHF.L.U32 UR11, UR17, 0x7, URZ ;  /* 0x00000007110b7899 */ /* 0x000fe2000800063f */
[--C-:B------:R-:W-:Y:S01]  /*3fa0*/  IMAD.IADD R3, R211, 0x1, R216.reuse ;  /* 0x00000001d3037824 */ /* 0x100fe200078e02d8 */
[----:B------:R-:W-:Y:S01]  /*3fb0*/  USHF.L.U32 UR12, UR5, 0x6, URZ ;  /* 0x00000006050c7899 */ /* 0x000fe2000800063f */
[----:B------:R-:W-:Y:S01]  /*3fc0*/  IMAD.IADD R2, R0, 0x1, R216 ;  /* 0x0000000100027824 */ /* 0x000fe200078e02d8 */
[----:B------:R-:W-:Y:S01]  /*3fd0*/  UIADD3 UR15, UR22, 0x80, UR11 ;  /* 0x00000080160f7890 */ /* 0x000fe2000fffe00b */
[----:B------:R-:W-:Y:S01]  /*3fe0*/  IMAD.SHL.U32 R204, R246, 0x20, RZ ;  /* 0x00000020f6cc7824 */ /* 0x000fe200078e00ff */
[----:B------:R-:W-:Y:S01]  /*3ff0*/  UIADD3 UR16, UR11, 0x80, URZ ;  /* 0x000000800b107890 */ /* 0x000fe2000fffe03f */
[----:B-----5:R-:W-:Y:S01]  /*4000*/  FSETP.NEU.FTZ.AND P5, PT, R242, -INF , PT ;  /* 0xff800000f200780b */ /* 0x020fe20003fbd000 */
[----:B------:R-:W-:Y:S01]  /*4010*/  UIADD3 UR11, UR10, -0x61c88647, URZ ;  /* 0x9e3779b90a0b7890 */ /* 0x000fe2000fffe03f */
[----:B------:R-:W-:Y:S01]  /*4020*/  IMAD.MOV.U32 R206, RZ, RZ, 0x8 ;  /* 0x00000008ffce7424 */ /* 0x000fe200078e00ff */
[----:B------:R-:W-:Y:S01]  /*4030*/  UIADD3 UR15, UR15, -UR8, URZ ;  /* 0x800000080f0f7290 */ /* 0x000fe2000fffe03f */
[----:B------:R-:W-:Y:S01]  /*4040*/  IMAD.MOV.U32 R205, RZ, RZ, 0x20 ;  /* 0x00000020ffcd7424 */ /* 0x000fe200078e00ff */
[----:B------:R-:W-:Y:S01]  /*4050*/  FSETP.NEU.FTZ.AND P4, PT, R243, -INF , PT ;  /* 0xff800000f300780b */ /* 0x000fe20003f9d000 */
[----:B------:R-:W-:Y:S01]  /*4060*/  UISETP.GT.AND UP3, UPT, UR5, UR23, UPT ;  /* 0x000000170500728c */ /* 0x000fe2000bf64270 */
[----:B------:R-:W-:Y:S01]  /*4070*/  FSETP.NEU.FTZ.AND P3, PT, R240, -INF , PT ;  /* 0xff800000f000780b */ /* 0x000fe20003f7d000 */
[----:B------:R-:W-:Y:S01]  /*4080*/  UISETP.GE.AND UP0, UPT, UR12, UR15, UPT ;  /* 0x0000000f0c00728c */ /* 0x000fe2000bf06270 */
[----:B------:R-:W-:Y:S01]  /*4090*/  FSETP.NEU.FTZ.AND P0, PT, R241, -INF , PT ;  /* 0xff800000f100780b */ /* 0x000fe20003f1d000 */
[----:B------:R-:W-:Y:S02]  /*40a0*/  UIADD3 UR15, UR9, -0x4498517b, URZ ;  /* 0xbb67ae85090f7890 */ /* 0x000fe4000fffe03f */
[----:B------:R-:W-:Y:S01]  /*40b0*/  UISETP.LT.AND UP0, UPT, UR16, UR8, UP0 ;  /* 0x000000081000728c */ /* 0x000fe20008701270 */
[----:B------:R-:W-:Y:S04]  /*40c0*/  DEPBAR.LE SB0, 0x0 ;  /* 0x000080000000791a */ /* 0x000fe80000000000 */
[----:B------:R-:W-:Y:S01]  /*40d0*/  BAR.SYNC.DEFER_BLOCKING 0x0 ;  /* 0x0000000000007b1d */ /* 0x000fe20000010000 */
[----:B------:R-:W-:Y:S05]  /*40e0*/  PLOP3.LUT P1, PT, PT, PT, UP0, 0x80, 0x0 ;  /* 0x000000000000781c */ /* 0x000fea0003f2f008 */
[----:B------:R-:W-:Y:S08]  /*40f0*/  LDSM.16.M88.4 R32, [R211] ;  /* 0x00000000d320783b */ /* 0x000ff00000000200 */
[----:B------:R-:W1:Y:S08]  /*4100*/  LDSM.16.M88.4 R16, [R212+0xc000] ;  /* 0x00c00000d410783b */ /* 0x000e700000000200 */
[----:B------:R-:W2:Y:S08]  /*4110*/  LDSM.16.M88.4 R28, [R211+0x1000] ;  /* 0x00100000d31c783b */ /* 0x000eb00000000200 */
[----:B------:R-:W3:Y:S08]  /*4120*/  LDSM.16.M88.4 R164, [R212+0xc800] ;  /* 0x00c80000d4a4783b */ /* 0x000ef00000000200 */
[----:B------:R-:W-:Y:S08]  /*4130*/  LDSM.16.M88.4 R168, [R0] ;  /* 0x0000000000a8783b */ /* 0x000ff00000000200 */
[----:B------:R-:W4:Y:S01]  /*4140*/  LDSM.16.M88.4 R172, [R213+0xc000] ;  /* 0x00c00000d5ac783b */ /* 0x000f220000000200 */
[-C--:B-1----:R-:W-:Y:S07]  /*4150*/  HMMA.16816.F32.BF16 R4, R32, R16.reuse, RZ ;  /* 0x000000102004723c */ /* 0x082fee00000418ff */
[----:B------:R-:W1:Y:S01]  /*4160*/  LDSM.16.M88.4 R176, [R0+0x1000] ;  /* 0x0010000000b0783b */ /* 0x000e620000000200 */
[C---:B--2---:R-:W-:Y:S07]  /*4170*/  HMMA.16816.F32.BF16 R8, R28.reuse, R16, RZ ;  /* 0x000000101c08723c */ /* 0x044fee00000418ff */
[----:B------:R-:W2:Y:S01]  /*4180*/  LDSM.16.M88.4 R180, [R213+0xc800] ;  /* 0x00c80000d5b4783b */ /* 0x000ea20000000200 */
[-C--:B------:R-:W-:Y:S07]  /*4190*/  HMMA.16816.F32.BF16 R12, R28, R18.reuse, RZ ;  /* 0x000000121c0c723c */ /* 0x080fee00000418ff */
[----:B------:R-:W-:Y:S01]  /*41a0*/  LDSM.16.M88.4 R184, [R3] ;  /* 0x0000000003b8783b */ /* 0x000fe20000000200 */
[C---:B------:R-:W-:Y:S07]  /*41b0*/  HMMA.16816.F32.BF16 R16, R32.reuse, R18, RZ ;  /* 0x000000122010723c */ /* 0x040fee00000418ff */
[----:B------:R-:W2:Y:S01]  /*41c0*/  LDSM.16.M88.4 R188, [R215+0xc000] ;  /* 0x00c00000d7bc783b */ /* 0x000ea20000000200 */
[-C--:B---3--:R-:W-:Y:S06]  /*41d0*/  HMMA.16816.F32.BF16 R20, R32, R164.reuse, RZ ;  /* 0x000000a42014723c */ /* 0x088fec00000418ff */
[C---:B------:R-:W-:Y:S01]  /*41e0*/  HMMA.16816.F32.BF16 R24, R28.reuse, R164, RZ ;  /* 0x000000a41c18723c */ /* 0x040fe200000418ff */
[----:B------:R-:W3:Y:S05]  /*41f0*/  LDSM.16.M88.4 R192, [R3+0x1000] ;  /* 0x0010000003c0783b */ /* 0x000eea0000000200 */
[-C--:B------:R-:W-:Y:S03]  /*4200*/  HMMA.16816.F32.BF16 R28, R28, R166.reuse, RZ ;  /* 0x000000a61c1c723c */ /* 0x080fe600000418ff */
[----:B------:R-:W3:Y:S03]  /*4210*/  LDSM.16.M88.4 R196, [R215+0xc800] ;  /* 0x00c80000d7c4783b */ /* 0x000ee60000000200 */
[----:B------:R-:W-:Y:S05]  /*4220*/  HMMA.16816.F32.BF16 R32, R32, R166, RZ ;  /* 0x000000a62020723c */ /* 0x000fea00000418ff */
[----:B------:R-:W-:Y:S01]  /*4230*/  LDSM.16.M88.4 R164, [R2] ;  /* 0x0000000002a4783b */ /* 0x000fe20000000200 */
[-C--:B----4-:R-:W-:Y:S06]  /*4240*/  HMMA.16816.F32.BF16 R4, R168, R172.reuse, R4 ;  /* 0x000000aca804723c */ /* 0x090fec0000041804 */
[C---:B-1----:R-:W-:Y:S01]  /*4250*/  HMMA.16816.F32.BF16 R8, R176.reuse, R172, R8 ;  /* 0x000000acb008723c */ /* 0x042fe20000041808 */
[----:B------:R-:W-:Y:S05]  /*4260*/  LDSM.16.M88.4 R200, [R2+0x1000] ;  /* 0x0010000002c8783b */ /* 0x000fea0000000200 */
[-C--:B------:R-:W-:Y:S06]  /*4270*/  HMMA.16816.F32.BF16 R12, R176, R174.reuse, R12 ;  /* 0x000000aeb00c723c */ /* 0x080fec000004180c */
[C---:B------:R-:W-:Y:S01]  /*4280*/  HMMA.16816.F32.BF16 R16, R168.reuse, R174, R16 ;  /* 0x000000aea810723c */ /* 0x040fe20000041810 */
[----:B------:R-:W1:Y:S05]  /*4290*/  LDSM.16.M88.4 R172, [R214+0xc000] ;  /* 0x00c00000d6ac783b */ /* 0x000e6a0000000200 */
[-C--:B--2---:R-:W-:Y:S06]  /*42a0*/  HMMA.16816.F32.BF16 R20, R168, R180.reuse, R20 ;  /* 0x000000b4a814723c */ /* 0x084fec0000041814 */
[C---:B------:R-:W-:Y:S06]  /*42b0*/  HMMA.16816.F32.BF16 R24, R176.reuse, R180, R24 ;  /* 0x000000b4b018723c */ /* 0x040fec0000041818 */
[-C--:B------:R-:W-:Y:S01]  /*42c0*/  HMMA.16816.F32.BF16 R28, R176, R182.reuse, R28 ;  /* 0x000000b6b01c723c */ /* 0x080fe2000004181c */
[----:B------:R-:W2:Y:S05]  /*42d0*/  LDSM.16.M88.4 R176, [R214+0xc800] ;  /* 0x00c80000d6b0783b */ /* 0x000eaa0000000200 */
[----:B------:R-:W-:Y:S03]  /*42e0*/  HMMA.16816.F32.BF16 R32, R168, R182, R32 ;  /* 0x000000b6a820723c */ /* 0x000fe60000041820 */
[----:B------:R-:W-:Y:S03]  /*42f0*/  LDSM.16.M88.4 R168, [R211+0x2000] ;  /* 0x00200000d3a8783b */ /* 0x000fe60000000200 */
[-C--:B------:R-:W-:Y:S05]  /*4300*/  HMMA.16816.F32.BF16 R4, R184, R188.reuse, R4 ;  /* 0x000000bcb804723c */ /* 0x080fea0000041804 */
[----:B------:R-:W4:Y:S01]  /*4310*/  LDSM.16.M88.4 R180, [R212+0x10000] ;  /* 0x01000000d4b4783b */ /* 0x000f220000000200 */
[C---:B---3--:R-:W-:Y:S06]  /*4320*/  HMMA.16816.F32.BF16 R8, R192.reuse, R188, R8 ;  /* 0x000000bcc008723c */ /* 0x048fec0000041808 */
[-C--:B------:R-:W-:Y:S06]  /*4330*/  HMMA.16816.F32.BF16 R12, R192, R190.reuse, R12 ;  /* 0x000000bec00c723c */ /* 0x080fec000004180c */
[C---:B------:R-:W-:Y:S01]  /*4340*/  HMMA.16816.F32.BF16 R16, R184.reuse, R190, R16 ;  /* 0x000000beb810723c */ /* 0x040fe20000041810 */
[----:B------:R-:W3:Y:S05]  /*4350*/  LDSM.16.M88.4 R188, [R211+0x3000] ;  /* 0x00300000d3bc783b */ /* 0x000eea0000000200 */
[-C--:B------:R-:W-:Y:S06]  /*4360*/  HMMA.16816.F32.BF16 R20, R184, R196.reuse, R20 ;  /* 0x000000c4b814723c */ /* 0x080fec0000041814 */
[C---:B------:R-:W-:Y:S06]  /*4370*/  HMMA.16816.F32.BF16 R24, R192.reuse, R196, R24 ;  /* 0x000000c4c018723c */ /* 0x040fec0000041818 */
[-C--:B------:R-:W-:Y:S01]  /*4380*/  HMMA.16816.F32.BF16 R28, R192, R198.reuse, R28 ;  /* 0x000000c6c01c723c */ /* 0x080fe2000004181c */
[----:B------:R-:W3:Y:S05]  /*4390*/  LDSM.16.M88.4 R192, [R212+0x10800] ;  /* 0x01080000d4c0783b */ /* 0x000eea0000000200 */
[----:B------:R-:W-:Y:S03]  /*43a0*/  HMMA.16816.F32.BF16 R32, R184, R198, R32 ;  /* 0x000000c6b820723c */ /* 0x000fe60000041820 */
[----:B------:R-:W-:Y:S03]  /*43b0*/  LDSM.16.M88.4 R184, [R213+0x10000] ;  /* 0x01000000d5b8783b */ /* 0x000fe60000000200 */
[-C--:B-1----:R-:W-:Y:S05]  /*43c0*/  HMMA.16816.F32.BF16 R4, R164, R172.reuse, R4 ;  /* 0x000000aca404723c */ /* 0x082fea0000041804 */
[----:B------:R-:W-:Y:S01]  /*43d0*/  LDSM.16.M88.4 R196, [R0+0x3000] ;  /* 0x0030000000c4783b */ /* 0x000fe20000000200 */
[C---:B------:R-:W-:Y:S06]  /*43e0*/  HMMA.16816.F32.BF16 R8, R200.reuse, R172, R8 ;  /* 0x000000acc808723c */ /* 0x040fec0000041808 */
[-C--:B------:R-:W-:Y:S06]  /*43f0*/  HMMA.16816.F32.BF16 R12, R200, R174.reuse, R12 ;  /* 0x000000aec80c723c */ /* 0x080fec000004180c */
[C---:B------:R-:W-:Y:S01]  /*4400*/  HMMA.16816.F32.BF16 R16, R164.reuse, R174, R16 ;  /* 0x000000aea410723c */ /* 0x040fe20000041810 */
[----:B------:R1:W3:Y:S05]  /*4410*/  LDSM.16.M88.4 R172, [R0+0x2000] ;  /* 0x0020000000ac783b */ /* 0x0002ea0000000200 */
[-C--:B--2---:R-:W-:Y:S06]  /*4420*/  HMMA.16816.F32.BF16 R20, R164, R176.reuse, R20 ;  /* 0x000000b0a414723c */ /* 0x084fec0000041814 */
[C---:B------:R-:W-:Y:S06]  /*4430*/  HMMA.16816.F32.BF16 R24, R200.reuse, R176, R24 ;  /* 0x000000b0c818723c */ /* 0x040fec0000041818 */
[-C--:B------:R-:W-:Y:S01]  /*4440*/  HMMA.16816.F32.BF16 R28, R200, R178.reuse, R28 ;  /* 0x000000b2c81c723c */ /* 0x080fe2000004181c */
[----:B------:R-:W2:Y:S05]  /*4450*/  LDSM.16.M88.4 R200, [R213+0x10800] ;  /* 0x01080000d5c8783b */ /* 0x000eaa0000000200 */
[----:B------:R-:W-:Y:S01]  /*4460*/  HMMA.16816.F32.BF16 R32, R164, R178, R32 ;  /* 0x000000b2a420723c */ /* 0x000fe20000041820 */
[----:B-1----:R-:W-:Y:S02]  /*4470*/  IMAD.U32 R0, RZ, RZ, UR17 ;  /* 0x00000011ff007e24 */ /* 0x002fe4000f8e00ff */
[----:B------:R-:W-:Y:S03]  /*4480*/  LDSM.16.M88.4 R164, [R3+0x2000] ;  /* 0x0020000003a4783b */ /* 0x000fe60000000200 */
[-C--:B----4-:R-:W-:Y:S05]  /*4490*/  HMMA.16816.F32.BF16 R4, R168, R180.reuse, R4 ;  /* 0x000000b4a804723c */ /* 0x090fea0000041804 */
[----:B------:R-:W1:Y:S01]  /*44a0*/  LDSM.16.M88.4 R176, [R215+0x10000] ;  /* 0x01000000d7b0783b */ /* 0x000e620000000200 */
[C---:B---3--:R-:W-:Y:S06]  /*44b0*/  HMMA.16816.F32.BF16 R8, R188.reuse, R180, R8 ;  /* 0x000000b4bc08723c */ /* 0x048fec0000041808 */
[-C--:B------:R-:W-:Y:S06]  /*44c0*/  HMMA.16816.F32.BF16 R12, R188, R182.reuse, R12 ;  /* 0x000000b6bc0c723c */ /* 0x080fec000004180c */
[C---:B------:R-:W-:Y:S01]  /*44d0*/  HMMA.16816.F32.BF16 R16, R168.reuse, R182, R16 ;  /* 0x000000b6a810723c */ /* 0x040fe20000041810 */
[----:B------:R3:W4:Y:S05]  /*44e0*/  LDSM.16.M88.4 R180, [R3+0x3000] ;  /* 0x0030000003b4783b */ /* 0x00072a0000000200 */
[-C--:B------:R-:W-:Y:S06]  /*44f0*/  HMMA.16816.F32.BF16 R20, R168, R192.reuse, R20 ;  /* 0x000000c0a814723c */ /* 0x080fec0000041814 */
[C---:B------:R-:W-:Y:S06]  /*4500*/  HMMA.16816.F32.BF16 R24, R188.reuse, R192, R24 ;  /* 0x000000c0bc18723c */ /* 0x040fec0000041818 */
[-C--:B------:R-:W-:Y:S06]  /*4510*/  HMMA.16816.F32.BF16 R28, R188, R194.reuse, R28 ;  /* 0x000000c2bc1c723c */ /* 0x080fec000004181c */
[----:B------:R-:W-:Y:S01]  /*4520*/  HMMA.16816.F32.BF16 R32, R168, R194, R32 ;  /* 0x000000c2a820723c */ /* 0x000fe20000041820 */
[----:B------:R-:W4:Y:S01]  /*4530*/  LDSM.16.M88.4 R168, [R215+0x10800] ;  /* 0x01080000d7a8783b */ /* 0x000f220000000200 */
[----:B---3--:R-:W-:Y:S04]  /*4540*/  IMAD.U32 R3, RZ, RZ, UR5 ;  /* 0x00000005ff037e24 */ /* 0x008fe8000f8e00ff */
[-C--:B------:R-:W-:Y:S01]  /*4550*/  HMMA.16816.F32.BF16 R4, R172, R184.reuse, R4 ;  /* 0x000000b8ac04723c */ /* 0x080fe20000041804 */
[----:B------:R-:W-:Y:S01]  /*4560*/  IMAD.U32 R195, RZ, RZ, UR12 ;  /* 0x0000000cffc37e24 */ /* 0x000fe2000f8e00ff */
[----:B------:R-:W-:Y:S04]  /*4570*/  UIADD3 UR12, UR9, 0x32370b8f, URZ ;  /* 0x32370b8f090c7890 */ /* 0x000fe8000fffe03f */
[C---:B------:R-:W-:Y:S06]  /*4580*/  HMMA.16816.F32.BF16 R8, R196.reuse, R184, R8 ;  /* 0x000000b8c408723c */ /* 0x040fec0000041808 */
[-C--:B------:R-:W-:Y:S06]  /*4590*/  HMMA.16816.F32.BF16 R12, R196, R186.reuse, R12 ;  /* 0x000000bac40c723c */ /* 0x080fec000004180c */
[C---:B------:R-:W-:Y:S01]  /*45a0*/  HMMA.16816.F32.BF16 R16, R172.reuse, R186, R16 ;  /* 0x000000baac10723c */ /* 0x040fe20000041810 */
[----:B------:R-:W-:Y:S05]  /*45b0*/  LDSM.16.M88.4 R184, [R214+0x10000] ;  /* 0x01000000d6b8783b */ /* 0x000fea0000000200 */
[-C--:B--2---:R-:W-:Y:S06]  /*45c0*/  HMMA.16816.F32.BF16 R20, R172, R200.reuse, R20 ;  /* 0x000000c8ac14723c */ /* 0x084fec0000041814 */
[C---:B------:R-:W-:Y:S01]  /*45d0*/  HMMA.16816.F32.BF16 R24, R196.reuse, R200, R24 ;  /* 0x000000c8c418723c */ /* 0x040fe20000041818 */
[----:B------:R-:W2:Y:S05]  /*45e0*/  @!P1 S2R R200, SR_TID.X ;  /* 0x0000000000c89919 */ /* 0x000eaa0000002100 */
[-C--:B------:R-:W-:Y:S06]  /*45f0*/  HMMA.16816.F32.BF16 R28, R196, R202.reuse, R28 ;  /* 0x000000cac41c723c */ /* 0x080fec000004181c */
[----:B------:R-:W-:Y:S01]  /*4600*/  HMMA.16816.F32.BF16 R32, R172, R202, R32 ;  /* 0x000000caac20723c */ /* 0x000fe20000041820 */
[----:B------:R-:W-:Y:S05]  /*4610*/  IMAD.U32 R196, RZ, RZ, UR22 ;  /* 0x00000016ffc47e24 */ /* 0x000fea000f8e00ff */
[-C--:B-1----:R-:W-:Y:S05]  /*4620*/  HMMA.16816.F32.BF16 R4, R164, R176.reuse, R4 ;  /* 0x000000b0a404723c */ /* 0x082fea0000041804 */
[----:B------:R-:W-:Y:S01]  /*4630*/  IMAD R172, R0, 0x4, R246 ;  /* 0x0000000400ac7824 */ /* 0x000fe200078e02f6 */
[C---:B----4-:R-:W-:Y:S05]  /*4640*/  HMMA.16816.F32.BF16 R8, R180.reuse, R176, R8 ;  /* 0x000000b0b408723c */ /* 0x050fea0000041808 */
        /* <DEDUP_REMOVED lines=8> */
[----:B------:R-:W-:Y:S03]  /*46d0*/  LDSM.16.M88.4 R176, [R2+0x3000] ;  /* 0x0030000002b0783b */ /* 0x000fe60000000200 */
        /* <DEDUP_REMOVED lines=68> */
[----:B------:R-:W-:Y:S02]  /*4b20*/  IMAD.MOV.U32 R204, RZ, RZ, 0x40 ;  /* 0x00000040ffcc7424 */ /* 0x000fe400078e00ff */
[----:B------:R-:W-:Y:S01]  /*4b30*/  @!P1 VIADD R182, R0, 0x1 ;  /* 0x0000000100b69836 */ /* 0x000fe20000000000 */
[----:B------:R-:W-:Y:S02]  /*4b40*/  @!P1 FSEL R4, R4, -INF , !P5 ;  /* 0xff80000004049808 */ /* 0x000fe40006800000 */
[-C--:B------:R-:W-:Y:S02]  /*4b50*/  @!P1 ISETP.GE.AND P5, PT, R0, R168.reuse, PT ;  /* 0x000000a80000920c */ /* 0x080fe40003fa6270 */
[----:B------:R-:W-:Y:S01]  /*4b60*/  @!P1 ISETP.GE.AND P4, PT, R182, R169, PT ;  /* 0x000000a9b600920c */ /* 0x000fe20003f86270 */
[--C-:B------:R-:W-:Y:S01]  /*4b70*/  FFMA.FTZ R4, R4, UR13, -R181.reuse ;  /* 0x0000000d04047c23 */ /* 0x100fe200080108b5 */
[----:B------:R-:W-:Y:S02]  /*4b80*/  @!P1 ISETP.GE.AND P6, PT, R182, R168, PT ;  /* 0x000000a8b600920c */ /* 0x000fe40003fc6270 */
[----:B------:R-:W-:Y:S01]  /*4b90*/  SEL R216, R204, 0xffffffc0, !P2 ;  /* 0xffffffc0ccd87807 */ /* 0x000fe20005000000 */
[----:B------:R2:W3:Y:S01]  /*4ba0*/  MUFU.EX2 R202, R4 ;  /* 0x0000000400ca7308 */ /* 0x0004e20000000800 */
[CC--:B------:R-:W-:Y:S02]  /*4bb0*/  @!P1 ISETP.GE.AND P3, PT, R182.reuse, R3.reuse, PT ;  /* 0x00000003b600920c */ /* 0x0c0fe40003f66270 */
        /* <DEDUP_REMOVED lines=9> */
[-C--:B-1----:R-:W-:Y:S01]  /*4c50*/  HMMA.16816.F32.BF16 R20, R172, R164.reuse, R20 ;  /* 0x000000a4ac14723c */ /* 0x082fe20000041814 */
[----:B------:R1:W4:Y:S02]  /*4c60*/  MUFU.EX2 R203, R5 ;  /* 0x0000000500cb7308 */ /* 0x0003240000000800 */
[----:B------:R-:W-:Y:S01]  /*4c70*/  FFMA.FTZ R7, R7, UR13, -R180 ;  /* 0x0000000d07077c23 */ /* 0x000fe200080108b4 */
[----:B------:R-:W-:Y:S01]  /*4c80*/  @!P1 FSEL R8, R8, -INF , !P4 ;  /* 0xff80000008089808 */ /* 0x000fe20006000000 */
[----:B--2---:R-:W-:Y:S01]  /*4c90*/  @!P1 VIADD R4, R0, 0x11 ;  /* 0x0000001100049836 */ /* 0x004fe20000000000 */
[C---:B------:R-:W-:Y:S05]  /*4ca0*/  HMMA.16816.F32.BF16 R24, R176.reuse, R164, R24 ;  /* 0x000000a4b018723c */ /* 0x040fea0000041818 */
[----:B------:R2:W-:Y:S01]  /*4cb0*/  MUFU.EX2 R221, R6 ;  /* 0x0000000600dd7308 */ /* 0x0005e20000000800 */
[----:B------:R-:W-:Y:S01]  /*4cc0*/  @!P1 ISETP.GE.AND P6, PT, R182, R3, PT ;  /* 0x00000003b600920c */ /* 0x000fe20003fc6270 */
[--C-:B------:R-:W-:Y:S01]  /*4cd0*/  FFMA.FTZ R8, R8, UR13, -R171.reuse ;  /* 0x0000000d08087c23 */ /* 0x100fe200080108ab */
[-C--:B------:R-:W-:Y:S03]  /*4ce0*/  HMMA.16816.F32.BF16 R28, R176, R166.reuse, R28 ;  /* 0x000000a6b01c723c */ /* 0x080fe6000004181c */
[C---:B------:R-:W-:Y:S02]  /*4cf0*/  @!P1 ISETP.GE.AND P4, PT, R182.reuse, R2, PT ;  /* 0x00000002b600920c */ /* 0x040fe40003f86270 */
[----:B------:R-:W-:Y:S01]  /*4d00*/  @!P1 FSEL R9, R9, -INF , !P3 ;  /* 0xff80000009099808 */ /* 0x000fe20005800000 */
[----:B------:R-:W-:Y:S01]  /*4d10*/  HMMA.16816.F32.BF16 R32, R172, R166, R32 ;  /* 0x000000a6ac20723c */ /* 0x000fe20000041820 */
[----:B------:R3:W-:Y:S03]  /*4d20*/  MUFU.EX2 R224, R8 ;  /* 0x0000000800e07308 */ /* 0x0007e60000000800 */
[----:B------:R-:W-:Y:S01]  /*4d30*/  @!P1 ISETP.GE.AND P3, PT, R182, R169, PT ;  /* 0x000000a9b600920c */ /* 0x000fe20003f66270 */
[--C-:B------:R-:W-:Y:S01]  /*4d40*/  FFMA.FTZ R9, R9, UR13, -R171.reuse ;  /* 0x0000000d09097c23 */ /* 0x100fe200080108ab */
[----:B------:R-:W-:Y:S02]  /*4d50*/  @!P1 FSEL R10, R10, -INF , !P5 ;  /* 0xff8000000a0a9808 */ /* 0x000fe40006800000 */
[----:B------:R-:W-:Y:S03]  /*4d60*/  @!P1 ISETP.GE.AND P5, PT, R182, R168, PT ;  /* 0x000000a8b600920c */ /* 0x000fe60003fa6270 */
[----:B------:R4:W-:Y:S01]  /*4d70*/  MUFU.EX2 R207, R7 ;  /* 0x0000000700cf7308 */ /* 0x0009e20000000800 */
[----:B------:R-:W-:Y:S01]  /*4d80*/  @!P1 FSEL R12, R12, -INF , !P6 ;  /* 0xff8000000c0c9808 */ /* 0x000fe20007000000 */
[----:B------:R-:W-:Y:S01]  /*4d90*/  @!P1 VIADD R182, R0, 0x10 ;  /* 0x0000001000b69836 */ /* 0x000fe20000000000 */
[----:B------:R-:W-:Y:S01]  /*4da0*/  @!P1 FSEL R14, R14, -INF , !P4 ;  /* 0xff8000000e0e9808 */ /* 0x000fe20006000000 */
[----:B------:R-:W-:Y:S01]  /*4db0*/  IMAD.WIDE.U32 R164, R191, -0x326172a9, RZ ;  /* 0xcd9e8d57bfa47825 */ /* 0x000fe200078e00ff */
[C---:B------:R-:W-:Y:S02]  /*4dc0*/  @!P1 ISETP.GE.AND P6, PT, R183.reuse, R2, PT ;  /* 0x00000002b700920c */ /* 0x040fe40003fc6270 */
[-C--:B------:R-:W-:Y:S03]  /*4dd0*/  @!P1 ISETP.GE.AND P4, PT, R183, R168.reuse, PT ;  /* 0x000000a8b700920c */ /* 0x080fe60003f86270 */
[----:B------:R4:W-:Y:S01]  /*4de0*/  MUFU.EX2 R223, R9 ;  /* 0x0000000900df7308 */ /* 0x0009e20000000800 */
[----:B------:R-:W-:Y:S01]  /*4df0*/  @!P1 FSEL R11, R11, -INF , !P0 ;  /* 0xff8000000b0b9808 */ /* 0x000fe20004000000 */
[--C-:B------:R-:W-:Y:S01]  /*4e00*/  FFMA.FTZ R14, R14, UR13, -R170.reuse ;  /* 0x0000000d0e0e7c23 */ /* 0x100fe200080108aa */
[----:B------:R-:W-:Y:S01]  /*4e10*/  @!P1 ISETP.GE.AND P0, PT, R183, R3, PT ;  /* 0x00000003b700920c */ /* 0x000fe20003f06270 */
[--C-:B------:R-:W-:Y:S01]  /*4e20*/  FFMA.FTZ R10, R10, UR13, -R170.reuse ;  /* 0x0000000d0a0a7c23 */ /* 0x100fe200080108aa */
[----:B------:R-:W-:Y:S01]  /*4e30*/  @!P1 FSEL R16, R16, -INF , !P3 ;  /* 0xff80000010109808 */ /* 0x000fe20005800000 */
[--C-:B------:R-:W-:Y:S01]  /*4e40*/  FFMA.FTZ R11, R11, UR13, -R170.reuse ;  /* 0x0000000d0b0b7c23 */ /* 0x100fe200080108aa */
[----:B------:R-:W-:Y:S03]  /*4e50*/  @!P1 FSEL R19, R19, -INF , !P4 ;  /* 0xff80000013139808 */ /* 0x000fe60006000000 */
[----:B------:R-:W-:Y:S01]  /*4e60*/  MUFU.EX2 R222, R14 ;  /* 0x0000000e00de7308 */ /* 0x000fe20000000800 */
[----:B------:R-:W-:Y:S01]  /*4e70*/  @!P1 FSEL R15, R15, -INF , !P6 ;  /* 0xff8000000f0f9808 */ /* 0x000fe20007000000 */
[----:B------:R-:W-:Y:S01]  /*4e80*/  FFMA.FTZ R12, R12, UR13, -R171 ;  /* 0x0000000d0c0c7c23 */ /* 0x000fe200080108ab */
[-C--:B------:R-:W-:Y:S01]  /*4e90*/  @!P1 ISETP.GE.AND P6, PT, R182, R169.reuse, PT ;  /* 0x000000a9b600920c */ /* 0x080fe20003fc6270 */
[----:B------:R-:W-:Y:S01]  /*4ea0*/  FFMA.FTZ R16, R16, UR13, -R181 ;  /* 0x0000000d10107c23 */ /* 0x000fe200080108b5 */
[-C--:B------:R-:W-:Y:S01]  /*4eb0*/  @!P1 ISETP.GE.AND P3, PT, R182, R168.reuse, PT ;  /* 0x000000a8b600920c */ /* 0x080fe20003f66270 */
[----:B------:R-:W-:Y:S01]  /*4ec0*/  FFMA.FTZ R15, R15, UR13, -R170 ;  /* 0x0000000d0f0f7c23 */ /* 0x000fe200080108aa */
[-C--:B------:R-:W-:Y:S03]  /*4ed0*/  @!P1 ISETP.GE.AND P4, PT, R4, R169.reuse, PT ;  /* 0x000000a90400920c */ /* 0x080fe60003f86270 */
[----:B------:R-:W-:Y:S01]  /*4ee0*/  MUFU.EX2 R226, R10 ;  /* 0x0000000a00e27308 */ /* 0x000fe20000000800 */
[----:B------:R-:W-:Y:S01]  /*4ef0*/  @!P1 FSEL R13, R13, -INF , !P0 ;  /* 0xff8000000d0d9808 */ /* 0x000fe20004000000 */
[--C-:B------:R-:W-:Y:S01]  /*4f00*/  FFMA.FTZ R19, R19, UR13, -R180.reuse ;  /* 0x0000000d13137c23 */ /* 0x100fe200080108b4 */
[----:B------:R-:W-:Y:S02]  /*4f10*/  @!P1 ISETP.GE.AND P0, PT, R183, R169, PT ;  /* 0x000000a9b700920c */ /* 0x000fe40003f06270 */
[----:B------:R-:W-:Y:S01]  /*4f20*/  @!P1 FSEL R20, R20, -INF , !P6 ;  /* 0xff80000014149808 */ /* 0x000fe20007000000 */
[----:B------:R-:W-:Y:S01]  /*4f30*/  FFMA.FTZ R13, R13, UR13, -R171 ;  /* 0x0000000d0d0d7c23 */ /* 0x000fe200080108ab */
[----:B------:R-:W-:Y:S03]  /*4f40*/  @!P1 FSEL R21, R21, -INF , !P4 ;  /* 0xff80000015159808 */ /* 0x000fe60006000000 */
        /* <DEDUP_REMOVED lines=32> */
[----:B-1----:R-:W-:Y:S01]  /*5150*/  IMAD.WIDE.U32 R4, R192, -0x326172a9, RZ ;  /* 0xcd9e8d57c0047825 */ /* 0x002fe200078e00ff */
        /* <DEDUP_REMOVED lines=11> */
[----:B--2---:R-:W-:Y:S02]  /*5210*/  LOP3.LUT R6, R5, UR12, R198, 0x96, !PT ;  /* 0x0000000c05067c12 */ /* 0x004fe4000f8e96c6 */
[----:B---3--:R-:W-:Y:S01]  /*5220*/  LOP3.LUT R8, R3, UR12, R196, 0x96, !PT ;  /* 0x0000000c03087c12 */ /* 0x008fe2000f8e96c4 */
[----:B------:R-:W-:Y:S01]  /*5230*/  UIADD3 UR12, UR9, -0x56f99767, URZ ;  /* 0xa9066899090c7890 */ /* 0x000fe2000fffe03f */
[----:B------:R-:W-:Y:S01]  /*5240*/  LOP3.LUT R3, R165, UR11, R4, 0x96, !PT ;  /* 0x0000000ba5037c12 */ /* 0x000fe2000f8e9604 */
[----:B----4-:R-:W-:Y:S01]  /*5250*/  IMAD.WIDE.U32 R6, R6, -0x2daee0ad, RZ ;  /* 0xd2511f5306067825 */ /* 0x010fe200078e00ff */
        /* <DEDUP_REMOVED lines=108> */
[----:B------:R-:W-:Y:S01]  /*5920*/  LOP3.LUT R2, R7, 0xffff, RZ, 0xc0, !PT ;  /* 0x0000ffff07027812 */ /* 0x000fe200078ec0ff */
        /* <DEDUP_REMOVED lines=245> */
[----:B------:R-:W-:Y:S01]  /*6880*/  ULOP3.LUT UR11, UR5, 0x1, URZ, 0xc0, !UPT ;  /* 0x00000001050b7892 */ /* 0x000fe2000f8ec03f */
[----:B------:R-:W-:Y:S03]  /*6890*/  UMOV UR12, 0xffffc000 ;  /* 0xffffc000000c7882 */ /* 0x000fe60000000000 */
        /* <DEDUP_REMOVED lines=20> */
.L_x_831:
        /* <DEDUP_REMOVED lines=41> */
[----:B--2---:R-:W-:Y:S01]  /*6c70*/  FADD.FTZ R7, -R4, R9 ;  /* 0x0000000904077221 */ /* 0x004fe20000010100 */
        /* <DEDUP_REMOVED lines=17> */
[----:B------:R-:W-:Y:S01]  /*6d90*/  IMAD.MOV.U32 R221, RZ, RZ, R236 ;  /* 0x000000ffffdd7224 */ /* 0x000fe200078e00ec */
        /* <DEDUP_REMOVED lines=33> */
[----:B------:R-:W-:Y:S01]  /*6fb0*/  F2FP.BF16.F32.PACK_AB R6, R17, R18 ;  /* 0x000000121106723e */ /* 0x000fe200000010ff */
[----:B------:R-:W-:Y:S01]  /*6fc0*/  IMAD.MOV.U32 R220, RZ, RZ, R237 ;  /* 0x000000ffffdc7224 */ /* 0x000fe200078e00ed */
        /* <DEDUP_REMOVED lines=140> */
.L_x_832:
        /* <DEDUP_REMOVED lines=53> */
[----:B--2---:R-:W2:Y:S03]  /*7be0*/  LDC R0, c[0x0][0x270] ;  /* 0x00009c00ff007b82 */ /* 0x004ea60000000800 */
[----:B------:R-:W-:Y:S01]  /*7bf0*/  LDSM.16.M88.4 R196, [R3+0x1f000] ;  /* 0x01f0000003c4783b */ /* 0x000fe20000000200 */
[-C--:B------:R-:W-:Y:S06]  /*7c00*/  HMMA.16816.F32.BF16 R4, R164, R172.reuse, R4 ;  /* 0x000000aca404723c */ /* 0x080fec0000041804 */
[C---:B------:R-:W-:Y:S06]  /*7c10*/  HMMA.16816.F32.BF16 R8, R200.reuse, R172, R8 ;  /* 0x000000acc808723c */ /* 0x040fec0000041808 */
[-C--:B------:R-:W-:Y:S06]  /*7c20*/  HMMA.16816.F32.BF16 R12, R200, R174.reuse, R12 ;  /* 0x000000aec80c723c */ /* 0x080fec000004180c */
[C---:B------:R-:W-:Y:S01]  /*7c30*/  HMMA.16816.F32.BF16 R16, R164.reuse, R174, R16 ;  /* 0x000000aea410723c */ /* 0x040fe20000041810 */
[----:B------:R-:W2:Y:S05]  /*7c40*/  LDSM.16.M88.4 R172, [R3+0x1e000] ;  /* 0x01e0000003ac783b */ /* 0x000eaa0000000200 */
        /* <DEDUP_REMOVED lines=11> */
[----:B------:R-:W4:Y:S04]  /*7d00*/  LDSM.16.M88.4 R180, [R204+0x1f000] ;  /* 0x01f00000ccb4783b */ /* 0x000f280000000200 */
[----:B------:R-:W-:Y:S01]  /*7d10*/  LDSM.16.MT88.4 R204, [R208+0x7800] ;  /* 0x00780000d0cc783b */ /* 0x000fe20000004200 */
        /* <DEDUP_REMOVED lines=14> */
[-C--:B------:R-:W-:Y:S06]  /*7e00*/  HMMA.16816.F32.BF16 R28, R196, R202.reuse, R28 ;  /* 0x000000cac41c723c */ /* 0x080fec000004181c */
[----:B------:R-:W-:Y:S06]  /*7e10*/  HMMA.16816.F32.BF16 R32, R172, R202, R32 ;  /* 0x000000caac20723c */ /* 0x000fec0000041820 */
[-C--:B------:R-:W-:Y:S05]  /*7e20*/  HMMA.16816.F32.BF16 R4, R164, R176.reuse, R4 ;  /* 0x000000b0a404723c */ /* 0x080fea0000041804 */
[----:B------:R-:W-:Y:S01]  /*7e30*/  @P0 VIADD R172, R239, 0xffffffc0 ;  /* 0xffffffc0efac0836 */ /* 0x000fe20000000000 */
[C---:B----4-:R-:W-:Y:S05]  /*7e40*/  HMMA.16816.F32.BF16 R8, R180.reuse, R176, R8 ;  /* 0x000000b0b408723c */ /* 0x050fea0000041808 */
[----:B------:R-:W-:Y:S01]  /*7e50*/  @P0 IMAD.WIDE R172, R172, R222, UR18 ;  /* 0x00000012acac0e25 */ /* 0x000fe2000f8e02de */
[-C--:B------:R-:W-:Y:S01]  /*7e60*/  HMMA.16816.F32.BF16 R12, R180, R178.reuse, R12 ;  /* 0x000000b2b40c723c */ /* 0x080fe2000004180c */
[----:B------:R-:W-:Y:S01]  /*7e70*/  @UP3 UMOV UR18, UR12 ;  /* 0x0000000c00123c82 */ /* 0x000fe20008000000 */
[----:B------:R-:W-:Y:S02]  /*7e80*/  @UP3 UMOV UR19, UR11 ;  /* 0x0000000b00133c82 */ /* 0x000fe40008000000 */
[----:B------:R-:W5:Y:S01]  /*7e90*/  @P0 LDG.E R242, desc[UR6][R172.64] ;  /* 0x00000006acf20981 */ /* 0x000f62000c1e1900 */
[----:B------:R-:W-:Y:S01]  /*7ea0*/  IMAD.IADD R176, R216, 0x1, R210 ;  /* 0x00000001d8b07824 */ /* 0x000fe200078e02d2 */
[C---:B------:R-:W-:Y:S02]  /*7eb0*/  HMMA.16816.F32.BF16 R16, R164.reuse, R178, R16 ;  /* 0x000000b2a410723c */ /* 0x040fe40000041810 */
[----:B------:R-:W5:Y:S04]  /*7ec0*/  @P0 LDG.E R243, desc[UR6][R172.64+0x20] ;  /* 0x00002006acf30981 */ /* 0x000f68000c1e1900 */
[-C--:B-1----:R-:W-:Y:S01]  /*7ed0*/  HMMA.16816.F32.BF16 R20, R164, R188.reuse, R20 ;  /* 0x000000bca414723c */ /* 0x082fe20000041814 */
[----:B------:R-:W5:Y:S04]  /*7ee0*/  @P0 LDG.E R240, desc[UR6][R172.64+0x80] ;  /* 0x00008006acf00981 */ /* 0x000f68000c1e1900 */
[----:B------:R1:W5:Y:S01]  /*7ef0*/  @P0 LDG.E R241, desc[UR6][R172.64+0xa0] ;  /* 0x0000a006acf10981 */ /* 0x000362000c1e1900 */
[C---:B------:R-:W-:Y:S06]  /*7f00*/  HMMA.16816.F32.BF16 R24, R180.reuse, R188, R24 ;  /* 0x000000bcb418723c */ /* 0x040fec0000041818 */
[-C--:B------:R-:W-:Y:S06]  /*7f10*/  HMMA.16816.F32.BF16 R28, R180, R190.reuse, R28 ;  /* 0x000000beb41c723c */ /* 0x080fec000004181c */
[----:B------:R-:W-:Y:S06]  /*7f20*/  HMMA.16816.F32.BF16 R32, R164, R190, R32 ;  /* 0x000000bea420723c */ /* 0x000fec0000041820 */
[-C--:B--2---:R-:W-:Y:S05]  /*7f30*/  HMMA.16816.F32.BF16 R4, R168, R184.reuse, R4 ;  /* 0x000000b8a804723c */ /* 0x084fea0000041804 */
[----:B------:R-:W-:Y:S01]  /*7f40*/  IMAD R167, R0, UR25, RZ ;  /* 0x0000001900a77c24 */ /* 0x000fe2000f8e02ff */
[C---:B------:R-:W-:Y:S05]  /*7f50*/  HMMA.16816.F32.BF16 R8, R192.reuse, R184, R8 ;  /* 0x000000b8c008723c */ /* 0x040fea0000041808 */
[C---:B------:R-:W-:Y:S01]  /*7f60*/  IMAD.U32 R0, R167.reuse, -0x40, RZ ;  /* 0xffffffc0a7007824 */ /* 0x040fe200078e00ff */
[-C--:B------:R-:W-:Y:S05]  /*7f70*/  HMMA.16816.F32.BF16 R12, R192, R186.reuse, R12 ;  /* 0x000000bac00c723c */ /* 0x080fea000004180c */
[C---:B------:R-:W-:Y:S01]  /*7f80*/  LEA R237, P1, R0.reuse, R220, 0x2 ;  /* 0x000000dc00ed7211 */ /* 0x040fe200078210ff */
[C---:B------:R-:W-:Y:S05]  /*7f90*/  HMMA.16816.F32.BF16 R16, R168.reuse, R186, R16 ;  /* 0x000000baa810723c */ /* 0x040fea0000041810 */
[----:B------:R-:W-:Y:S01]  /*7fa0*/  LEA.HI.X.SX32 R236, R0, R221, 0x2, P1 ;  /* 0x000000dd00ec7211 */ /* 0x000fe200008f16ff */
[-C--:B------:R-:W-:Y:S05]  /*7fb0*/  HMMA.16816.F32.BF16 R20, R168, R204.reuse, R20 ;  /* 0x000000cca814723c */ /* 0x080fea0000041814 */
[----:B------:R-:W-:Y:S01]  /*7fc0*/  IMAD.MOV.U32 R2, RZ, RZ, R237 ;  /* 0x000000ffff027224 */ /* 0x000fe200078e00ed */
[C---:B------:R-:W-:Y:S05]  /*7fd0*/  HMMA.16816.F32.BF16 R24, R192.reuse, R204, R24 ;  /* 0x000000ccc018723c */ /* 0x040fea0000041818 */
[C---:B------:R-:W-:Y:S01]  /*7fe0*/  IMAD.SHL.U32 R0, R167.reuse, 0x8, RZ ;  /* 0x00000008a7007824 */ /* 0x040fe200078e00ff */
[-C--:B------:R-:W-:Y:S05]  /*7ff0*/  HMMA.16816.F32.BF16 R28, R192, R206.reuse, R28 ;  /* 0x000000cec01c723c */ /* 0x080fea000004181c */
[----:B------:R-:W-:Y:S01]  /*8000*/  IMAD.MOV.U32 R3, RZ, RZ, R236 ;  /* 0x000000ffff037224 */ /* 0x000fe200078e00ec */
[----:B------:R-:W-:Y:S04]  /*8010*/  HMMA.16816.F32.BF16 R32, R168, R206, R32 ;  /* 0x000000cea820723c */ /* 0x000fe80000041820 */
[----:B------:R2:W-:Y:S01]  /*8020*/  REDG.E.ADD.F32.FTZ.RN.STRONG.GPU desc[UR6][R2.64], R4 ;  /* 0x00000004020079a6 */ /* 0x0005e2000c10f386 */
[CC--:B------:R-:W-:Y:S01]  /*8030*/  LEA R164, P1, R0.reuse, R2.reuse, 0x2 ;  /* 0x0000000200a47211 */ /* 0x0c0fe200078210ff */
[C---:B------:R-:W-:Y:S02]  /*8040*/  IMAD.SHL.U32 R166, R167.reuse, 0x10, RZ ;  /* 0x00000010a7a67824 */ /* 0x040fe400078e00ff */
[C---:B------:R-:W-:Y:S03]  /*8050*/  IMAD R168, R167.reuse, 0x18, RZ ;  /* 0x00000018a7a87824 */ /* 0x040fe600078e02ff */
        /* <DEDUP_REMOVED lines=10> */
[-C--:B-1----:R-:W-:Y:S02]  /*8100*/  LEA.HI.X.SX32 R5, R168, R3.reuse, 0x2, P1 ;  /* 0x00000003a8057211 */ /* 0x082fe400008f16ff */
[-C--:B------:R-:W-:Y:S03]  /*8110*/  LEA R168, P3, R169, R2.reuse, 0x2 ;  /* 0x00000002a9a87211 */ /* 0x080fe600078610ff */
[----:B------:R1:W-:Y:S01]  /*8120*/  REDG.E.ADD.F32.FTZ.RN.STRONG.GPU desc[UR6][R4.64], R7 ;  /* 0x00000007040079a6 */ /* 0x0003e2000c10f386 */
[----:B---3--:R-:W-:Y:S01]  /*8130*/  IMAD R172, R167, 0x30, RZ ;  /* 0x00000030a7ac7824 */ /* 0x008fe200078e02ff */
[-C--:B------:R-:W-:Y:S01]  /*8140*/  LEA.HI.X.SX32 R169, R169, R3.reuse, 0x2, P3 ;  /* 0x00000003a9a97211 */ /* 0x080fe200018f16ff */
[----:B------:R-:W-:Y:S01]  /*8150*/  IMAD R167, R167, 0x38, RZ ;  /* 0x00000038a7a77824 */ /* 0x000fe200078e02ff */
[----:B------:R2:W-:Y:S02]  /*8160*/  REDG.E.ADD.F32.FTZ.RN.STRONG.GPU desc[UR6][R170.64], R8 ;  /* 0x00000008aa0079a6 */ /* 0x0005e4000c10f386 */
[CC--:B------:R-:W-:Y:S02]  /*8170*/  LEA R6, P1, R172.reuse, R2.reuse, 0x2 ;  /* 0x00000002ac067211 */ /* 0x0c0fe400078210ff */
[----:B------:R-:W-:Y:S02]  /*8180*/  REDG.E.ADD.F32.FTZ.RN.STRONG.GPU desc[UR6][R168.64], R9 ;  /* 0x00000009a80079a6 */ /* 0x000fe4000c10f386 */
[-C--:B-1----:R-:W-:Y:S02]  /*8190*/  LEA.HI.X.SX32 R7, R172, R3.reuse, 0x2, P1 ;  /* 0x00000003ac077211 */ /* 0x082fe400008f16ff */
[CC--:B------:R-:W-:Y:S01]  /*81a0*/  LEA R4, P0, R167.reuse, R2.reuse, 0x2 ;  /* 0x00000002a7047211 */ /* 0x0c0fe200078010ff */
[----:B------:R-:W-:Y:S01]  /*81b0*/  LDSM.16.MT88.4 R172, [R210+0x3800] ;  /* 0x00380000d2ac783b */ /* 0x000fe20000004200 */
[----:B--2---:R-:W-:Y:S02]  /*81c0*/  VIADD R170, R166, 0x20 ;  /* 0x00000020a6aa7836 */ /* 0x004fe40000000000 */
[-C--:B------:R-:W-:Y:S01]  /*81d0*/  LEA.HI.X.SX32 R5, R167, R3.reuse, 0x2, P0 ;  /* 0x00000003a7057211 */ /* 0x080fe200000f16ff */
[----:B------:R1:W-:Y:S01]  /*81e0*/  REDG.E.ADD.F32.FTZ.RN.STRONG.GPU desc[UR6][R6.64], R10 ;  /* 0x0000000a060079a6 */ /* 0x0003e2000c10f386 */
[----:B------:R-:W-:Y:S03]  /*81f0*/  IMAD.IADD R8, R0, 0x1, R170 ;  /* 0x0000000100087824 */ /* 0x000fe600078e02aa */
        /* <DEDUP_REMOVED lines=42> */
[----:B------:R3:W-:Y:S01]  /*84a0*/  REDG.E.ADD.F32.FTZ.RN.STRONG.GPU desc[UR6][R14.64], R24 ;  /* 0x000000180e0079a6 */ /* 0x0007e2000c10f386 */
        /* <DEDUP_REMOVED lines=326> */
[----:B------:R-:W-:Y:S01]  /*9910*/  @UP0 ULDC.64 UR10, c[0x0][0x450] ;  /* 0x00011400000a0ab9 */ /* 0x000fe20000000a00 */
[----:B------:R-:W-:-:S02]  /*9920*/  F2FP.BF16.F32.PACK_AB R7, R7, R86 ;  /* 0x000000560707723e */ /* 0x000fc400000010ff */
[----:B------:R-:W-:Y:S02]  /*9930*/  F2FP.BF16.F32.PACK_AB R4, R4, R96 ;  /* 0x000000600404723e */ /* 0x000fe400000010ff */
[----:B------:R-:W-:Y:S02]  /*9940*/  F2FP.BF16.F32.PACK_AB R3, R3, R98 ;  /* 0x000000620303723e */ /* 0x000fe400000010ff */
[----:B------:R-:W-:Y:S02]  /*9950*/  F2FP.BF16.F32.PACK_AB R6, R6, R88 ;  /* 0x000000580606723e */ /* 0x000fe400000010ff */
[----:B------:R-:W-:Y:S02]  /*9960*/  F2FP.BF16.F32.PACK_AB R5, R5, R90 ;  /* 0x0000005a0505723e */ /* 0x000fe400000010ff */
[----:B------:R-:W-:Y:S01]  /*9970*/  F2FP.BF16.F32.PACK_AB R2, R2, R92 ;  /* 0x0000005c0202723e */ /* 0x000fe200000010ff */
[----:B------:R-:W-:Y:S01]  /*9980*/  @UP0 UIADD3 UR5, UR24, UR30, URZ ;  /* 0x0000001e18050290 */ /* 0x000fe2000fffe03f */
[----:B------:R-:W-:-:S02]  /*9990*/  F2FP.BF16.F32.PACK_AB R0, R0, R94 ;  /* 0x0000005e0000723e */ /* 0x000fc400000010ff */
        /* <DEDUP_REMOVED lines=85> */
.L_x_834:
        /* <DEDUP_REMOVED lines=24> */
.L_x_835:
[----:B------:R-:W-:Y:S01]  /*a070*/  BAR.SYNC.DEFER_BLOCKING 0x0 ;  /* 0x0000000000007b1d */ /* 0x000fe20000010000 */
[----:B------:R-:W-:Y:S01]  /*a080*/  USHF.R.S32.HI UR9, URZ, 0x1f, UR5 ;  /* 0x0000001f3f097899 */ /* 0x000fe20008011405 */
[--C-:B------:R-:W-:Y:S01]  /*a090*/  SHF.R.S32.HI R9, RZ, 0x1f, R248.reuse ;  /* 0x0000001fff097819 */ /* 0x100fe200000114f8 */
[----:B------:R-:W-:Y:S01]  /*a0a0*/  IMAD.U32 R2, RZ, RZ, UR10 ;  /* 0x0000000aff027e24 */ /* 0x000fe2000f8e00ff */
[----:B------:R-:W-:Y:S01]  /*a0b0*/  UIMAD UR8, UR17, -0x80, UR8 ;  /* 0xffffff80110878a4 */ /* 0x000fe2000f8e0208 */
[----:B------:R-:W-:Y:S01]  /*a0c0*/  IMAD.MOV.U32 R8, RZ, RZ, R248 ;  /* 0x000000ffff087224 */ /* 0x000fe200078e00f8 */
[----:B------:R-:W-:Y:S01]  /*a0d0*/  UIMAD UR14, UR9, UR10, URZ ;  /* 0x0000000a090e72a4 */ /* 0x000fe2000f8e023f */
[----:B------:R-:W-:Y:S01]  /*a0e0*/  VIADD R4, R238, 0x20 ;  /* 0x00000020ee047836 */ /* 0x000fe20000000000 */
[----:B------:R-:W-:Y:S01]  /*a0f0*/  USHF.R.S32.HI UR21, URZ, 0x1f, UR59 ;  /* 0x0000001f3f157899 */ /* 0x000fe2000801143b */
[----:B------:R-:W-:Y:S01]  /*a100*/  IMAD.WIDE.U32 R2, R2, UR5, R8 ;  /* 0x0000000502027c25 */ /* 0x000fe2000f8e0008 */
[----:B------:R-:W-:Y:S01]  /*a110*/  UIMAD UR14, UR5, UR11, UR14 ;  /* 0x0000000b050e72a4 */ /* 0x000fe2000f8e020e */
[----:B------:R-:W-:Y:S01]  /*a120*/  ISETP.GE.AND P4, PT, R238, UR8, PT ;  /* 0x00000008ee007c0c */ /* 0x000fe2000bf86270 */
[----:B------:R-:W-:Y:S01]  /*a130*/  BSSY B0, `(.L_x_836) ;  /* 0x0000026000007945 */ /* 0x000fe20003800000 */
[----:B------:R-:W-:Y:S01]  /*a140*/  ISETP.GE.AND P3, PT, R4, UR8, PT ;  /* 0x0000000804007c0c */ /* 0x000fe2000bf66270 */
[----:B------:R-:W-:Y:S01]  /*a150*/  VIADD R5, R238, 0x40 ;  /* 0x00000040ee057836 */ /* 0x000fe20000000000 */
[----:B------:R-:W-:-:S02]  /*a160*/  IADD3 R2, P0, R2, UR16, RZ ;  /* 0x0000001002027c10 */ /* 0x000fc4000ff1e0ff */
[----:B------:R-:W-:Y:S01]  /*a170*/  MOV R4, UR14 ;  /* 0x0000000e00047c02 */ /* 0x000fe20008000f00 */
[----:B------:R-:W-:Y:S01]  /*a180*/  ULDC.64 UR14, c[0x0][0x468] ;  /* 0x00011a00000e7ab9 */ /* 0x000fe20000000a00 */
[----:B------:R-:W-:Y:S01]  /*a190*/  ISETP.GE.AND P2, PT, R5, UR8, PT ;  /* 0x0000000805007c0c */ /* 0x000fe2000bf46270 */
[----:B------:R-:W-:Y:S01]  /*a1a0*/  UIMAD UR16, UR21, UR14, URZ ;  /* 0x0000000e151072a4 */ /* 0x000fe2000f8e023f */
[----:B------:R-:W-:Y:S01]  /*a1b0*/  IADD3.X R3, R3, UR20, R4, P0, !PT ;  /* 0x0000001403037c10 */ /* 0x000fe200087fe404 */
[----:B------:R-:W-:Y:S01]  /*a1c0*/  IMAD.U32 R4, RZ, RZ, UR14 ;  /* 0x0000000eff047e24 */ /* 0x000fe2000f8e00ff */
[----:B------:R-:W-:Y:S01]  /*a1d0*/  SHF.R.S32.HI R11, RZ, 0x1f, R238 ;  /* 0x0000001fff0b7819 */ /* 0x000fe200000114ee */
[----:B------:R1:W2:Y:S01]  /*a1e0*/  LDS.128 R24, [R0+0xd000] ;  /* 0x00d0000000187984 */ /* 0x0002a20000000c00 */
[----:B------:R-:W-:Y:S01]  /*a1f0*/  UIMAD UR15, UR59, UR15, UR16 ;  /* 0x0000000f3b0f72a4 */ /* 0x000fe2000f8e0210 */
[----:B------:R-:W-:Y:S02]  /*a200*/  IMAD.WIDE.U32 R2, R4, UR59, R2 ;  /* 0x0000003b04027c25 */ /* 0x000fe4000f8e0002 */
[----:B------:R1:W3:Y:S02]  /*a210*/  LDS.128 R20, [R0+0x11000] ;  /* 0x0110000000147984 */ /* 0x0002e40000000c00 */
[----:B------:R-:W-:Y:S01]  /*a220*/  VIADD R5, R238, 0x60 ;  /* 0x00000060ee057836 */ /* 0x000fe20000000000 */
[----:B------:R-:W-:Y:S01]  /*a230*/  IADD3 R10, R3, UR15, RZ ;  /* 0x0000000f030a7c10 */ /* 0x000fe2000fffe0ff */
[----:B------:R1:W4:Y:S03]  /*a240*/  LDS.128 R32, [R0+0x15000] ;  /* 0x0150000000207984 */ /* 0x0003260000000c00 */
[----:B------:R-:W-:Y:S01]  /*a250*/  ISETP.GE.AND P1, PT, R5, UR8, PT ;  /* 0x0000000805007c0c */ /* 0x000fe2000bf26270 */
[----:B------:R1:W1:Y:S04]  /*a260*/  LDS.128 R40, [R0+0x16000] ;  /* 0x0160000000287984 */ /* 0x0002680000000c00 */
[----:B------:R1:W1:Y:S04]  /*a270*/  LDS.128 R48, [R0+0x17000] ;  /* 0x0170000000307984 */ /* 0x0002680000000c00 */
[----:B------:R1:W1:Y:S04]  /*a280*/  LDS.128 R28, [R0+0x19000] ;  /* 0x01900000001c7984 */ /* 0x0002680000000c00 */
[----:B------:R1:W1:Y:S04]  /*a290*/  LDS.128 R36, [R0+0x1a000] ;  /* 0x01a0000000247984 */ /* 0x0002680000000c00 */
[----:B------:R1:W1:Y:S01]  /*a2a0*/  LDS.128 R44, [R0+0x1b000] ;  /* 0x01b00000002c7984 */ /* 0x0002620000000c00 */
[----:B------:R-:W-:Y:S05]  /*a2b0*/  @P4 BRA `(.L_x_837) ;  /* 0x0000000000344947 */ /* 0x000fea0003800000 */
        /* <DEDUP_REMOVED lines=13> */
.L_x_837:
[----:B------:R-:W-:Y:S05]  /*a390*/  BSYNC B0 ;  /* 0x0000000000007941 */ /* 0x000fea0003800000 */
.L_x_836:
[----:B------:R-:W-:Y:S04]  /*a3a0*/  BSSY B0, `(.L_x_838) ;  /* 0x000000f000007945 */ /* 0x000fe80003800000 */
[----:B------:R-:W-:Y:S05]  /*a3b0*/  @P3 BRA `(.L_x_839) ;  /* 0x0000000000343947 */ /* 0x000fea0003800000 */
[----:B--2---:R-:W-:Y:S01]  /*a3c0*/  IADD3 R6, P0, R238, 0x20, RZ ;  /* 0x00000020ee067810 */ /* 0x004fe20007f1e0ff */
[----:B------:R-:W-:Y:S01]  /*a3d0*/  ULDC.64 UR14, c[0x0][0x3f0] ;  /* 0x0000fc00000e7ab9 */ /* 0x000fe20000000a00 */
[----:B------:R-:W-:-:S03]  /*a3e0*/  MOV R5, R10 ;  /* 0x0000000a00057202 */ /* 0x000fc60000000f00 */
[----:B------:R-:W-:-:S04]  /*a3f0*/  IMAD.X R4, RZ, RZ, R11, P0 ;  /* 0x000000ffff047224 */ /* 0x000fc800000e060b */
[----:B------:R-:W-:Y:S02]  /*a400*/  IMAD R7, R4, UR10, RZ ;  /* 0x0000000a04077c24 */ /* 0x000fe4000f8e02ff */
[----:B------:R-:W-:Y:S02]  /*a410*/  IMAD.MOV.U32 R4, RZ, RZ, R2 ;  /* 0x000000ffff047224 */ /* 0x000fe400078e0002 */
[C---:B------:R-:W-:Y:S02]  /*a420*/  IMAD R7, R6.reuse, UR11, R7 ;  /* 0x0000000b06077c24 */ /* 0x040fe4000f8e0207 */
[----:B------:R-:W-:-:S03]  /*a430*/  IMAD.WIDE.U32 R4, R6, UR10, R4 ;  /* 0x0000000a06047c25 */ /* 0x000fc6000f8e0004 */
[----:B------:R-:W-:Y:S02]  /*a440*/  LEA R6, P0, R4, UR14, 0x1 ;  /* 0x0000000e04067c11 */ /* 0x000fe4000f8008ff */
[----:B------:R-:W-:-:S04]  /*a450*/  IADD3 R7, R7, R5, RZ ;  /* 0x0000000507077210 */ /* 0x000fc80007ffe0ff */
[----:B------:R-:W-:-:S05]  /*a460*/  LEA.HI.X R7, R4, UR15, R7, 0x1, P0 ;  /* 0x0000000f04077c11 */ /* 0x000fca00080f0c07 */
[----:B------:R2:W-:Y:S04]  /*a470*/  STG.E.128 desc[UR6][R6.64], R24 ;  /* 0x0000001806007986 */ /* 0x0005e8000c101d06 */
[----:B---3--:R2:W-:Y:S02]  /*a480*/  STG.E.128 desc[UR6][R6.64+0x80], R20 ;  /* 0x0000801406007986 */ /* 0x0085e4000c101d06 */
.L_x_839:
[----:B------:R-:W-:Y:S05]  /*a490*/  BSYNC B0 ;  /* 0x0000000000007941 */ /* 0x000fea0003800000 */
.L_x_838:
[----:B--2---:R2:W1:Y:S01]  /*a4a0*/  LDS.128 R16, [R0+0xe000] ;  /* 0x00e0000000107984 */ /* 0x0044620000000c00 */
        /* <DEDUP_REMOVED lines=14> */
[----:B-1----:R1:W-:Y:S04]  /*a590*/  STG.E.128 desc[UR6][R6.64], R16 ;  /* 0x0000001006007986 */ /* 0x0023e8000c101d06 */
[----:B------:R1:W-:Y:S02]  /*a5a0*/  STG.E.128 desc[UR6][R6.64+0x80], R12 ;  /* 0x0000800c06007986 */ /* 0x0003e4000c101d06 */
.L_x_841:
[----:B------:R-:W-:Y:S05]  /*a5b0*/  BSYNC B0 ;  /* 0x0000000000007941 */ /* 0x000fea0003800000 */
.L_x_840:
[----:B-1----:R1:W1:Y:S01]  /*a5c0*/  LDS.128 R16, [R0+0xf000] ;  /* 0x00f0000000107984 */ /* 0x0022620000000c00 */
[----:B------:R-:W-:Y:S03]  /*a5d0*/  BSSY B0, `(.L_x_842) ;  /* 0x000000f000007945 */ /* 0x000fe60003800000 */
[----:B------:R1:W1:Y:S01]  /*a5e0*/  LDS.128 R12, [R0+0x13000] ;  /* 0x01300000000c7984 */ /* 0x0002620000000c00 */
[----:B------:R-:W-:Y:S05]  /*a5f0*/  @P1 BRA `(.L_x_843) ;  /* 0x0000000000301947 */ /* 0x000fea0003800000 */
[----:B------:R-:W-:Y:S01]  /*a600*/  IADD3 R6, P0, R238, 0x60, RZ ;  /* 0x00000060ee067810 */ /* 0x000fe20007f1e0ff */
[----:B------:R-:W-:-:S03]  /*a610*/  ULDC.64 UR14, c[0x0][0x3f0] ;  /* 0x0000fc00000e7ab9 */ /* 0x000fc60000000a00 */
[----:B------:R-:W-:-:S05]  /*a620*/  IADD3.X R3, RZ, R11, RZ, P0, !PT ;  /* 0x0000000bff037210 */ /* 0x000fca00007fe4ff */
[----:B------:R-:W-:Y:S01]  /*a630*/  IMAD R7, R3, UR10, RZ ;  /* 0x0000000a03077c24 */ /* 0x000fe2000f8e02ff */
[----:B------:R-:W-:-:S03]  /*a640*/  MOV R3, R10 ;  /* 0x0000000a00037202 */ /* 0x000fc60000000f00 */
[----:B------:R-:W-:-:S04]  /*a650*/  IMAD.WIDE.U32 R4, R6, UR10, R2 ;  /* 0x0000000a06047c25 */ /* 0x000fc8000f8e0002 */
[----:B------:R-:W-:Y:S01]  /*a660*/  IMAD R3, R6, UR11, R7 ;  /* 0x0000000b06037c24 */ /* 0x000fe2000f8e0207 */
[----:B------:R-:W-:-:S04]  /*a670*/  LEA R2, P0, R4, UR14, 0x1 ;  /* 0x0000000e04027c11 */ /* 0x000fc8000f8008ff */
[----:B------:R-:W-:-:S04]  /*a680*/  IADD3 R3, R3, R5, RZ ;  /* 0x0000000503037210 */ /* 0x000fc80007ffe0ff */
[----:B------:R-:W-:-:S05]  /*a690*/  LEA.HI.X R3, R4, UR15, R3, 0x1, P0 ;  /* 0x0000000f04037c11 */ /* 0x000fca00080f0c03 */
[----:B-1----:R1:W-:Y:S04]  /*a6a0*/  STG.E.128 desc[UR6][R2.64], R16 ;  /* 0x0000001002007986 */ /* 0x0023e8000c101d06 */
[----:B------:R1:W-:Y:S02]  /*a6b0*/  STG.E.128 desc[UR6][R2.64+0x80], R12 ;  /* 0x0000800c02007986 */ /* 0x0003e4000c101d06 */
.L_x_843:
[----:B------:R-:W-:Y:S05]  /*a6c0*/  BSYNC B0 ;  /* 0x0000000000007941 */ /* 0x000fea0003800000 */
.L_x_842:
[----:B-1----:R-:W-:Y:S01]  /*a6d0*/  IMAD.U32 R2, RZ, RZ, UR12 ;  /* 0x0000000cff027e24 */ /* 0x002fe2000f8e00ff */
[----:B------:R-:W-:Y:S01]  /*a6e0*/  UIMAD UR9, UR9, UR12, URZ ;  /* 0x0000000c090972a4 */ /* 0x000fe2000f8e023f */
[----:B------:R-:W1:Y:S01]  /*a6f0*/  LDS.128 R16, [R0+0x14000] ;  /* 0x0140000000107984 */ /* 0x000e620000000c00 */
        /* <DEDUP_REMOVED lines=26> */
.L_x_845:
[----:B------:R-:W-:Y:S05]  /*a8a0*/  BSYNC B0 ;  /* 0x0000000000007941 */ /* 0x000fea0003800000 */
.L_x_844:
[----:B------:R-:W-:Y:S04]  /*a8b0*/  BSSY B0, `(.L_x_846) ;  /* 0x000000f000007945 */ /* 0x000fe80003800000 */
[----:B------:R-:W-:Y:S05]  /*a8c0*/  @P3 BRA `(.L_x_847) ;  /* 0x0000000000343947 */ /* 0x000fea0003800000 */
[----:B------:R-:W-:Y:S01]  /*a8d0*/  IADD3 R0, P0, R238, 0x20, RZ ;  /* 0x00000020ee007810 */ /* 0x000fe20007f1e0ff */
[----:B------:R-:W-:Y:S01]  /*a8e0*/  ULDC.64 UR8, c[0x0][0x3f8] ;  /* 0x0000fe0000087ab9 */ /* 0x000fe20000000a00 */
[----:B------:R-:W-:-:S03]  /*a8f0*/  MOV R5, R8 ;  /* 0x0000000800057202 */ /* 0x000fc60000000f00 */
[----:B------:R-:W-:-:S04]  /*a900*/  IMAD.X R4, RZ, RZ, R11, P0 ;  /* 0x000000ffff047224 */ /* 0x000fc800000e060b */
[----:B--2---:R-:W-:Y:S02]  /*a910*/  IMAD R6, R4, UR12, RZ ;  /* 0x0000000c04067c24 */ /* 0x004fe4000f8e02ff */
[----:B------:R-:W-:-:S04]  /*a920*/  IMAD.MOV.U32 R4, RZ, RZ, R2 ;  /* 0x000000ffff047224 */ /* 0x000fc800078e0002 */
[----:B------:R-:W-:-:S04]  /*a930*/  IMAD.WIDE.U32 R4, R0, UR12, R4 ;  /* 0x0000000c00047c25 */ /* 0x000fc8000f8e0004 */
[----:B------:R-:W-:Y:S01]  /*a940*/  IMAD R0, R0, UR13, R6 ;  /* 0x0000000d00007c24 */ /* 0x000fe2000f8e0206 */
[----:B------:R-:W-:-:S04]  /*a950*/  LEA R6, P0, R4, UR8, 0x1 ;  /* 0x0000000804067c11 */ /* 0x000fc8000f8008ff */
[----:B------:R-:W-:-:S04]  /*a960*/  IADD3 R0, R0, R5, RZ ;  /* 0x0000000500007210 */ /* 0x000fc80007ffe0ff */
[----:B------:R-:W-:-:S05]  /*a970*/  LEA.HI.X R7, R4, UR9, R0, 0x1, P0 ;  /* 0x0000000904077c11 */ /* 0x000fca00080f0c00 */
[----:B----4-:R2:W-:Y:S04]  /*a980*/  STG.E.128 desc[UR6][R6.64], R32 ;  /* 0x0000002006007986 */ /* 0x0105e8000c101d06 */
[----:B------:R2:W-:Y:S02]  /*a990*/  STG.E.128 desc[UR6][R6.64+0x80], R28 ;  /* 0x0000801c06007986 */ /* 0x0005e4000c101d06 */
.L_x_847:
[----:B------:R-:W-:Y:S05]  /*a9a0*/  BSYNC B0 ;  /* 0x0000000000007941 */ /* 0x000fea0003800000 */
.L_x_846:
        /* <DEDUP_REMOVED lines=15> */
.L_x_849:
[----:B------:R-:W-:Y:S05]  /*aaa0*/  BSYNC B0 ;  /* 0x0000000000007941 */ /* 0x000fea0003800000 */
.L_x_848:
[----:B------:R-:W-:Y:S05]  /*aab0*/  @P1 BRA `(.L_x_830) ;  /* 0x0000000000301947 */ /* 0x000fea0003800000 */
[----:B------:R-:W-:Y:S01]  /*aac0*/  IADD3 R0, P0, R238, 0x60, RZ ;  /* 0x00000060ee007810 */ /* 0x000fe20007f1e0ff */
[----:B------:R-:W-:-:S03]  /*aad0*/  ULDC.64 UR8, c[0x0][0x3f8] ;  /* 0x0000fe0000087ab9 */ /* 0x000fc60000000a00 */
[----:B------:R-:W-:-:S05]  /*aae0*/  IADD3.X R3, RZ, R11, RZ, P0, !PT ;  /* 0x0000000bff037210 */ /* 0x000fca00007fe4ff */
[----:B--2---:R-:W-:Y:S01]  /*aaf0*/  IMAD R6, R3, UR12, RZ ;  /* 0x0000000c03067c24 */ /* 0x004fe2000f8e02ff */
[----:B------:R-:W-:-:S03]  /*ab00*/  MOV R3, R8 ;  /* 0x0000000800037202 */ /* 0x000fc60000000f00 */
[----:B------:R-:W-:-:S04]  /*ab10*/  IMAD.WIDE.U32 R4, R0, UR12, R2 ;  /* 0x0000000c00047c25 */ /* 0x000fc8000f8e0002 */
[----:B------:R-:W-:Y:S01]  /*ab20*/  IMAD R0, R0, UR13, R6 ;  /* 0x0000000d00007c24 */ /* 0x000fe2000f8e0206 */
[----:B------:R-:W-:-:S04]  /*ab30*/  LEA R2, P0, R4, UR8, 0x1 ;  /* 0x0000000804027c11 */ /* 0x000fc8000f8008ff */
[----:B------:R-:W-:-:S04]  /*ab40*/  IADD3 R0, R0, R5, RZ ;  /* 0x0000000500007210 */ /* 0x000fc80007ffe0ff */
[----:B------:R-:W-:-:S05]  /*ab50*/  LEA.HI.X R3, R4, UR9, R0, 0x1, P0 ;  /* 0x0000000904037c11 */ /* 0x000fca00080f0c00 */
[----:B------:R2:W-:Y:S04]  /*ab60*/  STG.E.128 desc[UR6][R2.64], R48 ;  /* 0x0000003002007986 */ /* 0x0005e8000c101d06 */
[----:B------:R2:W-:Y:S02]  /*ab70*/  STG.E.128 desc[UR6][R2.64+0x80], R44 ;  /* 0x0000802c02007986 */ /* 0x0005e4000c101d06 */
.L_x_830:
[----:B------:R-:W-:Y:S05]  /*ab80*/  BSYNC B1 ;  /* 0x0000000000017941 */ /* 0x000fea0003800000 */
.L_x_808:
        /* <DEDUP_REMOVED lines=8> */
.L_x_850:
[----:B------:R-:W-:Y:S05]  /*ac10*/  EXIT ;  /* 0x000000000000794d */ /* 0x000fea0003800000 */
.L_x_852:
        /* <DEDUP_REMOVED lines=14> */
.L_x_1090:


//--------------------- .text._ZN5flash44flash_bwd_dq_dk_dv_loop_seqk_parallel_kernelI23Flash_bwd_kernel_traitsILi128ELi64ELi128ELi8ELi2ELi4ELi2ELb0ELb0EN7cutlass10bfloat16_tE19Flash_kernel_traitsILi128ELi64ELi128ELi8ES3_EELb0ELb1ELb0ELb0ELb0ELb1ELb1EEEvNS_16Flash_bwd_paramsE --------------------------
	.section	.text._ZN5flash44flash_bwd_dq_dk_dv_loop_seqk_parallel_kernelI23Flash_bwd_kernel_traitsILi128ELi64ELi128ELi8ELi2ELi4ELi2ELb0ELb0EN7cutlass10bfloat16_tE19Flash_kernel_traitsILi128ELi64ELi128ELi8ES3_EELb0ELb1ELb0ELb0ELb0ELb1ELb1EEEvNS_16Flash_bwd_paramsE,"ax",@progbits
	.align	128
        .global         _ZN5flash44flash_bwd_dq_dk_dv_loop_seqk_parallel_kernelI23Flash_bwd_kernel_traitsILi128ELi64ELi128ELi8ELi2ELi4ELi2ELb0ELb0EN7cutlass10bfloat16_tE19Flash_kernel_traitsILi128ELi64ELi128ELi8ES3_EELb0ELb1ELb0ELb0ELb0ELb1ELb1EEEvNS_16Flash_bwd_paramsE
        .type           _ZN5flash44flash_bwd_dq_dk_dv_loop_seqk_parallel_kernelI23Flash_bwd_kernel_traitsILi128ELi64ELi128ELi8ELi2ELi4ELi2ELb0ELb0EN7cutlass10bfloat16_tE19Flash_kernel_traitsILi128ELi64ELi128ELi8ES3_EELb0ELb1ELb0ELb0ELb0ELb1ELb1EEEvNS_16Flash_bwd_paramsE,@function
        .size           _ZN5flash44flash_bwd_dq_dk_dv_loop_seqk_parallel_kernelI23Flash_bwd_kernel_traitsILi128ELi64ELi128ELi8ELi2ELi4ELi2ELb0ELb0EN7cutlass10bfloat16_tE19Flash_kernel_traitsILi128ELi64ELi128ELi8ES3_EELb0ELb1ELb0ELb0ELb0ELb1ELb1EEEvNS_16Flash_bwd_paramsE,(.L_x_1091 - _ZN5flash44flash_bwd_dq_dk_dv_loop_seqk_parallel_kernelI23Flash_bwd_kernel_traitsILi128ELi64ELi128ELi8ELi2ELi4ELi2ELb0ELb0EN7cutlass10bfloat16_tE19Flash_kernel_traitsILi128ELi64ELi128ELi8ES3_EELb0ELb1ELb0ELb0ELb0ELb1ELb1EEEvNS_16Flash_bwd_paramsE)
        .other          _ZN5flash44flash_bwd_dq_dk_dv_loop_seqk_parallel_kernelI23Flash_bwd_kernel_traitsILi128ELi64ELi128ELi8ELi2ELi4ELi2ELb0ELb0EN7cutlass10bfloat16_tE19Flash_kernel_traitsILi128ELi64ELi128ELi8ES3_EELb0ELb1ELb0ELb0ELb0ELb1ELb1EEEvNS_16Flash_bwd_paramsE,@"STO_CUDA_ENTRY STV_DEFAULT"
_ZN5flash44flash_bwd_dq_dk_dv_loop_seqk_parallel_kernelI23Flash_bwd_kernel_traitsILi128ELi64ELi128ELi8ELi2ELi4ELi2ELb0ELb0EN7cutlass10bfloat16_tE19Flash_kernel_traitsILi128ELi64ELi128ELi8ES3_EELb0ELb1ELb0ELb0ELb0ELb1ELb1EEEvNS_16Flash_bwd_paramsE:
.text._ZN5flash44flash_bwd_dq_dk_dv_loop_seqk_parallel_kernelI23Flash_bwd_kernel_traitsILi128ELi64ELi128ELi8ELi2ELi4ELi2ELb0ELb0EN7cutlass10bfloat16_tE19Flash_kernel_traitsILi128ELi64ELi128ELi8ES3_EELb0ELb1ELb0ELb0ELb0ELb1ELb1EEEvNS_16Flash_bwd_paramsE:
        /* <DEDUP_REMOVED lines=17> */
[----:B------:R-:W-:-:S05]  /*0110*/  UMOV UR61, 0xffffc000 ;  /* 0xffffc000003d7882 */ /* 0x000fca0000000000 */
[----:B------:R-:W4:Y:S08]  /*0120*/  S2UR UR49, SR_CTAID.Y ;  /* 0x00000000003179c3 */ /* 0x000f300000002600 */
[----:B------:R-:W5:Y:S01]  /*0130*/  S2UR UR57, SR_CTAID.Z ;  /* 0x00000000003979c3 */ /* 0x000f620000002700 */
[----:B---3--:R-:W-:Y:S01]  /*0140*/  ULEA UR4, UR4, UR5, 0x18 ;  /* 0x0000000504047291 */ /* 0x008fe2000f8ec03f */
[----:B--2---:R-:W-:Y:S01]  /*0150*/  SHF.R.S32.HI R13, RZ, 0x1f, R16 ;  /* 0x0000001fff0d7819 */ /* 0x004fe20000011410 */
[----:B----4-:R-:W-:-:S03]  /*0160*/  USHF.L.U32 UR5, UR49, 0x7, URZ ;  /* 0x0000000731057899 */ /* 0x010fc6000800063f */
[CC--:B------:R-:W-:Y:S02]  /*0170*/  LEA.HI R4, R13.reuse, R16.reuse, RZ, 0x5 ;  /* 0x000000100d047211 */ /* 0x0c0fe400078f28ff */
[----:B------:R-:W-:Y:S02]  /*0180*/  LEA.HI R5, R13, R16, RZ, 0x4 ;  /* 0x000000100d057211 */ /* 0x000fe400078f20ff */
[--C-:B------:R-:W-:Y:S01]  /*0190*/  SHF.R.S32.HI R6, RZ, 0x5, R4.reuse ;  /* 0x00000005ff067819 */ /* 0x100fe20000011404 */
[----:B-----5:R-:W-:Y:S01]  /*01a0*/  USHF.R.S32.HI UR6, URZ, 0x1f, UR57 ;  /* 0x0000001f3f067899 */ /* 0x020fe20008011439 */
        /* <DEDUP_REMOVED lines=50> */
[C---:B------:R-:W-:Y:S01]  /*04d0*/  IMAD.IADD R0, R16.reuse, 0x1, -R3 ;  /* 0x0000000110007824 */ /* 0x040fe200078e0a03 */
[----:B------:R-:W-:Y:S01]  /*04e0*/  LEA.HI R4, R13, R16, RZ, 0x6 ;  /* 0x000000100d047211 */ /* 0x000fe200078f30ff */
[----:B------:R-:W-:Y:S01]  /*04f0*/  IMAD.SHL.U32 R16, R16, 0x2, RZ ;  /* 0x0000000210107824 */ /* 0x000fe200078e00ff */
[----:B------:R-:W-:Y:S01]  /*0500*/  LOP3.LUT R8, R2, 0x8, R19, 0xf8, !PT ;  /* 0x0000000802087812 */ /* 0x000fe200078ef813 */
[----:B------:R-:W-:Y:S01]  /*0510*/  IMAD.SHL.U32 R2, R0, 0x2, RZ ;  /* 0x0000000200027824 */ /* 0x000fe200078e00ff */
[----:B------:R-:W-:-:S02]  /*0520*/  SHF.R.S32.HI R0, RZ, 0x7, R5 ;  /* 0x00000007ff007819 */ /* 0x000fc40000011405 */
        /* <DEDUP_REMOVED lines=10> */
[----:B------:R-:W-:Y:S01]  /*05d0*/  LEA R210, R210, UR4, 0x1 ;  /* 0x00000004d2d27c11 */ /* 0x000fe2000f8e08ff */
[----:B------:R-:W-:Y:S01]  /*05e0*/  IMAD.SHL.U32 R5, R0, 0x8, RZ ;  /* 0x0000000800057824 */ /* 0x000fe200078e00ff */
[----:B------:R-:W-:Y:S01]  /*05f0*/  LOP3.LUT R0, R2, 0x20, RZ, 0xc0, !PT ;  /* 0x0000002002007812 */ /* 0x000fe200078ec0ff */
[----:B------:R-:W-:-:S02]  /*0600*/  IMAD.SHL.U32 R3, R4, 0x8, RZ ;  /* 0x0000000804037824 */ /* 0x000fc400078e00ff */
[----:B------:R-:W-:Y:S02]  /*0610*/  IMAD.SHL.U32 R2, R7, 0x40, RZ ;  /* 0x0000004007027824 */ /* 0x000fe400078e00ff */
[----:B------:R-:W-:Y:S01]  /*0620*/  IMAD R7, R4, 0x200, R9 ;  /* 0x0000020004077824 */ /* 0x000fe200078e0209 */
[----:B------:R-:W-:Y:S01]  /*0630*/  LOP3.LUT R209, R0, 0x18, R3, 0xf8, !PT ;  /* 0x0000001800d17812 */ /* 0x000fe200078ef803 */
[----:B------:R-:W-:Y:S01]  /*0640*/  IMAD.SHL.U32 R4, R4, 0x20, RZ ;  /* 0x0000002004047824 */ /* 0x000fe200078e00ff */
[----:B------:R-:W-:Y:S01]  /*0650*/  LOP3.LUT R0, R2, 0x1c0, RZ, 0xc0, !PT ;  /* 0x000001c002007812 */ /* 0x000fe200078ec0ff */
[----:B------:R-:W-:Y:S01]  /*0660*/  IMAD.SHL.U32 R214, R214, 0x2, RZ ;  /* 0x00000002d6d67824 */ /* 0x000fe200078e00ff */
[----:B------:R-:W-:Y:S01]  /*0670*/  LOP3.LUT R2, R5, 0x8, RZ, 0xc0, !PT ;  /* 0x0000000805027812 */ /* 0x000fe200078ec0ff */
[----:B------:R1:W-:Y:S01]  /*0680*/  STL [R1+0x20], R7 ;  /* 0x0000200701007387 */ /* 0x0003e20000100800 */
[----:B------:R-:W-:Y:S01]  /*0690*/  SHF.R.U32.HI R3, RZ, 0x3, R0 ;  /* 0x00000003ff037819 */ /* 0x000fe20000011600 */
[----:B------:R-:W-:-:S03]  /*06a0*/  IMAD.SHL.U32 R5, R10, 0x10, RZ ;  /* 0x000000100a057824 */ /* 0x000fc600078e00ff */
[----:B------:R-:W-:Y:S02]  /*06b0*/  LOP3.LUT R8, R3, R0, R2, 0x1e, !PT ;  /* 0x0000000003087212 */ /* 0x000fe400078e1e02 */
[----:B------:R-:W-:Y:S01]  /*06c0*/  LOP3.LUT R9, R2, 0x10, R5, 0xf8, !PT ;  /* 0x0000001002097812 */ /* 0x000fe200078ef805 */
[----:B------:R-:W-:Y:S02]  /*06d0*/  IMAD.SHL.U32 R5, R17, 0x40, RZ ;  /* 0x0000004011057824 */ /* 0x000fe400078e00ff */
[----:B------:R-:W-:-:S03]  /*06e0*/  IMAD.IADD R8, R13, 0x1, R8 ;  /* 0x000000010d087824 */ /* 0x000fc600078e0208 */
[----:B------:R-:W-:-:S04]  /*06f0*/  LOP3.LUT R5, R5, 0x1c0, RZ, 0xc0, !PT ;  /* 0x000001c005057812 */ /* 0x000fc800078ec0ff */
[----:B------:R-:W-:-:S04]  /*0700*/  SHF.R.U32.HI R6, RZ, 0x3, R5 ;  /* 0x00000003ff067819 */ /* 0x000fc80000011605 */
[----:B------:R-:W-:Y:S02]  /*0710*/  LOP3.LUT R209, R6, R209, R5, 0x1e, !PT ;  /* 0x000000d106d17212 */ /* 0x000fe400078e1e05 */
[----:B-1----:R-:W-:Y:S02]  /*0720*/  LOP3.LUT R7, R4, 0x6, R16, 0xf8, !PT ;  /* 0x0000000604077812 */ /* 0x002fe400078ef810 */
[----:B------:R-:W-:Y:S02]  /*0730*/  LOP3.LUT R4, R0, 0x20, R4, 0xf8, !PT ;  /* 0x0000002000047812 */ /* 0x000fe400078ef804 */
[----:B------:R-:W-:Y:S01]  /*0740*/  SHF.R.S32.HI R0, RZ, 0x2, R18 ;  /* 0x00000002ff007819 */ /* 0x000fe20000011412 */
[----:B------:R1:W-:Y:S01]  /*0750*/  STL [R1+0x30], R7 ;  /* 0x0000300701007387 */ /* 0x0003e20000100800 */
[----:B------:R-:W-:Y:S01]  /*0760*/  LOP3.LUT R4, R4, R3, RZ, 0x3c, !PT ;  /* 0x0000000304047212 */ /* 0x000fe200078e3cff */
[C---:B------:R-:W-:Y:S02]  /*0770*/  IMAD R3, R14.reuse, 0x400, R11 ;  /* 0x000004000e037824 */ /* 0x040fe400078e020b */
[----:B------:R-:W-:-:S02]  /*0780*/  IMAD R15, R14, 0x10, R0 ;  /* 0x000000100e0f7824 */ /* 0x000fc400078e0200 */
[----:B------:R-:W-:Y:S02]  /*0790*/  IMAD.IADD R237, R4, 0x1, R3 ;  /* 0x0000000104ed7824 */ /* 0x000fe400078e0203 */
[----:B------:R-:W-:Y:S01]  /*07a0*/  VIADD R2, R15, 0xffffffc0 ;  /* 0xffffffc00f027836 */ /* 0x000fe20000000000 */
[----:B------:R-:W-:Y:S01]  /*07b0*/  STL [R1+0x3c], R15 ;  /* 0x00003c0f01007387 */ /* 0x000fe20000100800 */
[----:B------:R-:W-:Y:S01]  /*07c0*/  IMAD.SHL.U32 R0, R12, 0x40, RZ ;  /* 0x000000400c007824 */ /* 0x000fe200078e00ff */
[----:B------:R-:W-:Y:S02]  /*07d0*/  LEA R237, R237, UR4, 0x1 ;  /* 0x00000004eded7c11 */ /* 0x000fe4000f8e08ff */
[----:B------:R-:W-:Y:S02]  /*07e0*/  SHF.R.S32.HI R3, RZ, 0x1f, R2 ;  /* 0x0000001fff037819 */ /* 0x000fe40000011402 */
[----:B------:R-:W-:Y:S01]  /*07f0*/  LOP3.LUT R0, R0, 0xfffffe00, RZ, 0xc0, !PT ;  /* 0xfffffe0000007812 */ /* 0x000fe200078ec0ff */
[----:B------:R-:W-:Y:S01]  /*0800*/  IMAD.IADD R238, R237, 0x1, R236 ;  /* 0x00000001edee7824 */ /* 0x000fe200078e02ec */
[----:B------:R-:W-:-:S02]  /*0810*/  SHF.L.U64.HI R2, R2, 0x2, R3 ;  /* 0x0000000202027819 */ /* 0x000fc40000010203 */
[----:B------:R-:W-:Y:S01]  /*0820*/  LOP3.LUT R209, R209, R0, RZ, 0xfc, !PT ;  /* 0x00000000d1d17212 */ /* 0x000fe200078efcff */
[----:B------:R-:W-:Y:S02]  /*0830*/  IMAD R4, R14, 0x400, R0 ;  /* 0x000004000e047824 */ /* 0x000fe400078e0200 */
[----:B------:R2:W-:Y:S01]  /*0840*/  STL [R1+0x2c], R2 ;  /* 0x00002c0201007387 */ /* 0x0005e20000100800 */
[----:B-1----:R-:W-:-:S05]  /*0850*/  IMAD.SHL.U32 R7, R10, 0x8, RZ ;  /* 0x000000080a077824 */ /* 0x002fca00078e00ff */
[----:B------:R-:W-:-:S04]  /*0860*/  LOP3.LUT R7, R5, 0x8, R7, 0xf8, !PT ;  /* 0x0000000805077812 */ /* 0x000fc800078ef807 */
[----:B------:R-:W-:-:S05]  /*0870*/  LOP3.LUT R3, R7, R6, RZ, 0x3c, !PT ;  /* 0x0000000607037212 */ /* 0x000fca00078e3cff */
[----:B------:R-:W-:Y:S02]  /*0880*/  IMAD.IADD R220, R4, 0x1, R3 ;  /* 0x0000000104dc7824 */ /* 0x000fe400078e0203 */
[----:B------:R-:W-:Y:S01]  /*0890*/  IMAD.U32 R3, RZ, RZ, UR5 ;  /* 0x00000005ff037e24 */ /* 0x000fe2000f8e00ff */
[----:B------:R-:W-:Y:S01]  /*08a0*/  UIADD3 UR5, UR4, 0xc000, URZ ;  /* 0x0000c00004057890 */ /* 0x000fe2000fffe03f */
[----:B--2---:R-:W-:-:S05]  /*08b0*/  LOP3.LUT R2, R6, R9, R5, 0x1e, !PT ;  /* 0x0000000906027212 */ /* 0x004fca00078e1e05 */
[----:B------:R-:W-:Y:S01]  /*08c0*/  VIADD R216, R214, UR5 ;  /* 0x00000005d6d87c36 */ /* 0x000fe20008000000 */
[----:B------:R-:W-:Y:S02]  /*08d0*/  LEA R5, R8, UR5, 0x1 ;  /* 0x0000000508057c11 */ /* 0x000fe4000f8e08ff */
[----:B------:R-:W-:Y:S01]  /*08e0*/  LOP3.LUT R219, R2, R0, RZ, 0xfc, !PT ;  /* 0x0000000002db7212 */ /* 0x000fe200078efcff */
[----:B------:R-:W-:Y:S01]  /*08f0*/  IMAD.U32 R0, RZ, RZ, UR6 ;  /* 0x00000006ff007e24 */ /* 0x000fe2000f8e00ff */
[----:B------:R-:W-:Y:S01]  /*0900*/  USHF.R.S32.HI UR6, URZ, 0x1f, UR49 ;  /* 0x0000001f3f067899 */ /* 0x000fe20008011431 */
[----:B------:R-:W-:Y:S01]  /*0910*/  IMAD.MOV.U32 R2, RZ, RZ, 0x20 ;  /* 0x00000020ff027424 */ /* 0x000fe200078e00ff */
[----:B------:R-:W-:Y:S01]  /*0920*/  STL [R1+0x24], R5 ;  /* 0x0000240501007387 */ /* 0x000fe20000100800 */
[----:B------:R-:W-:Y:S01]  /*0930*/  IMAD.MOV.U32 R0, RZ, RZ, 0x40 ;  /* 0x00000040ff007424 */ /* 0x000fe200078e00ff */
[----:B------:R-:W-:Y:S02]  /*0940*/  LEA R209, R209, UR5, 0x1 ;  /* 0x00000005d1d17c11 */ /* 0x000fe4000f8e08ff */
[----:B------:R-:W-:Y:S01]  /*0950*/  SEL R213, R2, 0xffffffe0, !P4 ;  /* 0xffffffe002d57807 */ /* 0x000fe20006000000 */
[----:B------:R-:W-:Y:S01]  /*0960*/  IMAD.U32 R3, RZ, RZ, UR6 ;  /* 0x00000006ff037e24 */ /* 0x000fe2000f8e00ff */
[----:B------:R-:W-:Y:S01]  /*0970*/  SEL R215, R0, 0xffffffc0, !P3 ;  /* 0xffffffc000d77807 */ /* 0x000fe20005800000 */
[----:B------:R-:W-:Y:S01]  /*0980*/  USHF.R.S32.HI UR6, URZ, 0x1f, UR57 ;  /* 0x0000001f3f067899 */ /* 0x000fe20008011439 */
[----:B------:R-:W-:Y:S01]  /*0990*/  SEL R2, R2, 0xffffffe0, !P1 ;  /* 0xffffffe002027807 */ /* 0x000fe20004800000 */
[----:B------:R-:W-:Y:S01]  /*09a0*/  IMAD.IADD R213, R216, 0x1, R213 ;  /* 0x00000001d8d57824 */ /* 0x000fe200078e02d5 */
[----:B------:R-:W-:Y:S01]  /*09b0*/  SEL R0, R0, 0xffffffc0, !P2 ;  /* 0xffffffc000007807 */ /* 0x000fe20005000000 */
[----:B------:R-:W-:-:S02]  /*09c0*/  IMAD.IADD R216, R216, 0x1, R215 ;  /* 0x00000001d8d87824 */ /* 0x000fc400078e02d7 */
[----:B------:R-:W-:Y:S02]  /*09d0*/  IMAD.IADD R235, R237, 0x1, R2 ;  /* 0x00000001edeb7824 */ /* 0x000fe400078e0202 */
[----:B------:R-:W-:Y:S02]  /*09e0*/  IMAD.IADD R4, R2, 0x1, R5 ;  /* 0x0000000102047824 */ /* 0x000fe400078e0205 */
[C---:B------:R-:W-:Y:S02]  /*09f0*/  IMAD.IADD R2, R5.reuse, 0x1, R0 ;  /* 0x0000000105027824 */ /* 0x040fe400078e0200 */
[----:B------:R-:W-:Y:S01]  /*0a00*/  IMAD.U32 R3, RZ, RZ, UR6 ;  /* 0x00000006ff037e24 */ /* 0x000fe2000f8e00ff */
[----:B------:R-:W-:Y:S01]  /*0a10*/  STL [R1+0x34], R4 ;  /* 0x0000340401007387 */ /* 0x000fe20000100800 */
[C---:B------:R-:W-:Y:S01]  /*0a20*/  VIADD R3, R5.reuse, 0x420 ;  /* 0x0000042005037836 */ /* 0x040fe20000000000 */
[----:B------:R-:W-:Y:S01]  /*0a30*/  ULDC.64 UR6, c[0x0][0x208] ;  /* 0x0000820000067ab9 */ /* 0x000fe20000000a00 */
[----:B------:R-:W-:Y:S01]  /*0a40*/  @P1 VIADD R3, R5, 0x3e0 ;  /* 0x000003e005031836 */ /* 0x000fe20000000000 */
[----:B------:R1:W-:Y:S01]  /*0a50*/  STL [R1+0x28], R2 ;  /* 0x0000280201007387 */ /* 0x0003e20000100800 */
[----:B------:R-:W-:-:S02]  /*0a60*/  IMAD.IADD R215, R213, 0x1, R215 ;  /* 0x00000001d5d77824 */ /* 0x000fc400078e02d7 */
[----:B------:R-:W-:Y:S01]  /*0a70*/  IMAD.IADD R236, R236, 0x1, R235 ;  /* 0x00000001ecec7824 */ /* 0x000fe200078e02eb */
[----:B------:R2:W-:Y:S01]  /*0a80*/  STL [R1+0x44], R3 ;  /* 0x0000440301007387 */ /* 0x0005e20000100800 */
[----:B-1----:R-:W-:Y:S02]  /*0a90*/  IMAD.IADD R2, R4, 0x1, R0 ;  /* 0x0000000104027824 */ /* 0x002fe400078e0200 */
[----:B------:R-:W-:-:S03]  /*0aa0*/  IMAD.IADD R0, R0, 0x1, R3 ;  /* 0x0000000100007824 */ /* 0x000fc600078e0203 */
[----:B------:R2:W-:Y:S04]  /*0ab0*/  STL [R1+0x38], R2 ;  /* 0x0000380201007387 */ /* 0x0005e80000100800 */
[----:B------:R2:W-:Y:S02]  /*0ac0*/  STL [R1+0x40], R0 ;  /* 0x0000400001007387 */ /* 0x0005e40000100800 */
.L_x_897:
        /* <DEDUP_REMOVED lines=30> */
[----:B----4-:R-:W2:Y:S01]  /*0cb0*/  @P1 LDG.E R7, desc[UR6][R4.64] ;  /* 0x0000000604071981 */ /* 0x010ea2000c1e1900 */
[----:B------:R-:W-:-:S04]  /*0cc0*/  UIADD3 UR8, UP0, UR16, UR12, URZ ;  /* 0x0000000c10087290 */ /* 0x000fc8000ff1e03f */
[----:B------:R-:W-:Y:S01]  /*0cd0*/  PLOP3.LUT P2, PT, PT, PT, UP4, 0x80, 0x0 ;  /* 0x000000000000781c */ /* 0x000fe20003f4f048 */
[----:B------:R-:W-:Y:S01]  /*0ce0*/  UIADD3.X UR5, UR5, UR13, URZ, UP0, !UPT ;  /* 0x0000000d05057290 */ /* 0x000fe200087fe43f */
[----:B---3--:R1:W3:Y:S02]  /*0cf0*/  @P0 LDG.E R5, desc[UR6][R2.64] ;  /* 0x0000000602050981 */ /* 0x0082e4000c1e1900 */
        /* <DEDUP_REMOVED lines=32> */
.L_x_853:
        /* <DEDUP_REMOVED lines=25> */
[----:B------:R-:W-:Y:S01]  /*1090*/  USHF.L.U64.HI UR16, UR49, 0x7, UR59 ;  /* 0x0000000731107899 */ /* 0x000fe2000801023b */
[----:B------:R-:W-:Y:S01]  /*10a0*/  ISETP.NE.AND P3, PT, R6, RZ, PT ;  /* 0x000000ff0600720c */ /* 0x000fe20003f65270 */
[----:B------:R-:W-:Y:S01]  /*10b0*/  UIMAD.WIDE.U32 UR14, UR5, UR42, URZ ;  /* 0x0000002a050e72a5 */ /* 0x000fe2000f8e003f */
[----:B------:R-:W1:Y:S01]  /*10c0*/  I2F.RP R2, R5 ;  /* 0x0000000500027306 */ /* 0x000e620000209400 */
[----:B------:R-:W-:-:S02]  /*10d0*/  UIMAD UR27, UR5, UR43, URZ ;  /* 0x0000002b051b72a4 */ /* 0x000fc4000f8e023f */
[----:B------:R-:W-:Y:S02]  /*10e0*/  UIADD3 UR50, UR25, UR34, URZ ;  /* 0x0000002219327290 */ /* 0x000fe4000fffe03f */
[----:B--2---:R-:W-:Y:S02]  /*10f0*/  UIMAD.WIDE.U32 UR32, UR8, UR12, URZ ;  /* 0x0000000c082072a5 */ /* 0x004fe4000f8e003f */
[----:B------:R-:W-:Y:S02]  /*1100*/  USEL UR37, UR16, URZ, UP2 ;  /* 0x0000003f10257287 */ /* 0x000fe40009000000 */
[----:B------:R-:W-:Y:S02]  /*1110*/  UIMAD UR46, UR8, UR13, UR33 ;  /* 0x0000000d082e72a4 */ /* 0x000fe4000f8e0221 */
[----:B------:R-:W-:Y:S01]  /*1120*/  @!UP1 UIMAD UR8, UR59, UR10, URZ ;  /* 0x0000000a3b0892a4 */ /* 0x000fe2000f8e023f */
[----:B------:R-:W-:Y:S01]  /*1130*/  @UP1 ULDC.64 UR12, c[0x0][0x420] ;  /* 0x00010800000c1ab9 */ /* 0x000fe20000000a00 */
[----:B------:R-:W-:Y:S01]  /*1140*/  @UP1 UIADD3 UR50, UR15, UR27, URZ ;  /* 0x0000001b0f321290 */ /* 0x000fe2000fffe03f */
        /* <DEDUP_REMOVED lines=13> */
[----:B------:R-:W-:Y:S02]  /*1220*/  UIMAD.WIDE.U32 UR16, UR10, UR12, URZ ;  /* 0x0000000c0a1072a5 */ /* 0x000fe4000f8e003f */
[----:B------:R-:W-:Y:S02]  /*1230*/  UIMAD UR15, UR11, UR12, URZ ;  /* 0x0000000c0b0f72a4 */ /* 0x000fe4000f8e023f */
[----:B------:R-:W-:-:S02]  /*1240*/  UIADD3 UR8, UR13, UR8, URZ ;  /* 0x000000080d087290 */ /* 0x000fc4000fffe03f */
[----:B------:R-:W-:Y:S02]  /*1250*/  USEL UR58, UR24, UR14, !UP1 ;  /* 0x0000000e183a7287 */ /* 0x000fe4000c800000 */
[----:B------:R-:W-:Y:S01]  /*1260*/  UIMAD.WIDE.U32 UR12, UR10, UR5, URZ ;  /* 0x000000050a0c72a5 */ /* 0x000fe2000f8e003f */
[----:B------:R-:W-:Y:S01]  /*1270*/  ULDC.U8 UR20, c[0x0][0x3d8] ;  /* 0x0000f60000147ab9 */ /* 0x000fe20000000000 */
[----:B------:R-:W-:Y:S02]  /*1280*/  ULOP3.LUT UR14, UR33, 0xffffffc0, URZ, 0xc0, !UPT ;  /* 0xffffffc0210e7892 */ /* 0x000fe4000f8ec03f */
[----:B------:R-:W-:Y:S01]  /*1290*/  UISETP.NE.AND UP3, UPT, UR20, URZ, UPT ;  /* 0x0000003f1400728c */ /* 0x000fe2000bf65270 */
[----:B-1----:R-:W-:Y:S01]  /*12a0*/  IMAD.MOV R0, RZ, RZ, -R3 ;  /* 0x000000ffff007224 */ /* 0x002fe200078e0a03 */
[----:B------:R-:W-:Y:S01]  /*12b0*/  UIMAD UR8, UR10, UR8, UR15 ;  /* 0x000000080a0872a4 */ /* 0x000fe2000f8e020f */
[----:B------:R-:W-:Y:S01]  /*12c0*/  IMAD.MOV.U32 R2, RZ, RZ, RZ ;  /* 0x000000ffff027224 */ /* 0x000fe200078e00ff */
[----:B------:R-:W-:Y:S01]  /*12d0*/  USEL UR56, UR16, UR12, !UP1 ;  /* 0x0000000c10387287 */ /* 0x000fe2000c800000 */
[----:B------:R-:W-:Y:S01]  /*12e0*/  IMAD R0, R0, R5, RZ ;  /* 0x0000000500007224 */ /* 0x000fe200078e02ff */
[----:B------:R-:W-:-:S02]  /*12f0*/  UIADD3 UR16, UR14, -0x40, URZ ;  /* 0xffffffc00e107890 */ /* 0x000fc4000fffe03f */
[----:B------:R-:W-:Y:S01]  /*1300*/  UISETP.NE.AND UP0, UPT, UR30, -0x1, UPT ;  /* 0xffffffff1e00788c */ /* 0x000fe2000bf05270 */
[----:B------:R-:W-:Y:S01]  /*1310*/  IMAD.HI.U32 R0, R3, R0, R2 ;  /* 0x0000000003007227 */ /* 0x000fe200078e0002 */
[----:B------:R-:W-:Y:S01]  /*1320*/  MOV R2, R4 ;  /* 0x0000000400027202 */ /* 0x000fe20000000f00 */
[----:B------:R-:W-:Y:S02]  /*1330*/  UIADD3 UR48, UR17, UR8, URZ ;  /* 0x0000000811307290 */ /* 0x000fe4000fffe03f */
[----:B------:R-:W-:Y:S02]  /*1340*/  UIADD3 UR8, UP2, UR16, UR35, URZ ;  /* 0x0000002310087290 */ /* 0x000fe4000ff5e03f */
[----:B------:R-:W-:Y:S01]  /*1350*/  IMAD.HI.U32 R0, R0, R2, RZ ;  /* 0x0000000200007227 */ /* 0x000fe200078e00ff */
[----:B------:R-:W-:Y:S02]  /*1360*/  USHF.R.S32.HI UR36, URZ, 0x1f, UR16 ;  /* 0x0000001f3f247899 */ /* 0x000fe40008011410 */
[----:B------:R-:W-:Y:S01]  /*1370*/  UIMAD UR15, UR11, UR5, URZ ;  /* 0x000000050b0f72a4 */ /* 0x000fe2000f8e023f */
[----:B------:R-:W-:Y:S01]  /*1380*/  IMAD.MOV R3, RZ, RZ, -R0 ;  /* 0x000000ffff037224 */ /* 0x000fe200078e0a00 */
[----:B------:R-:W-:Y:S01]  /*1390*/  ULDC UR25, c[0x0][0x2c4] ;  /* 0x0000b10000197ab9 */ /* 0x000fe20000000800 */
[----:B------:R-:W-:-:S02]  /*13a0*/  UIMAD UR11, UR11, UR8, URZ ;  /* 0x000000080b0b72a4 */ /* 0x000fc4000f8e023f */
[C---:B------:R-:W-:Y:S01]  /*13b0*/  IMAD R2, R5.reuse, R3, R2 ;  /* 0x0000000305027224 */ /* 0x040fe200078e0202 */
[----:B------:R-:W-:Y:S02]  /*13c0*/  UIMAD.WIDE.U32 UR34, UR10, UR8, URZ ;  /* 0x000000080a2272a5 */ /* 0x000fe4000f8e003f */
[----:B------:R-:W-:Y:S02]  /*13d0*/  UIADD3.X UR12, UR36, UR37, URZ, UP2, !UPT ;  /* 0x00000025240c7290 */ /* 0x000fe400097fe43f */
[----:B------:R-:W-:Y:S01]  /*13e0*/  ISETP.GT.U32.AND P1, PT, R5, R2, PT ;  /* 0x000000020500720c */ /* 0x000fe20003f24070 */
[----:B------:R-:W-:Y:S01]  /*13f0*/  @UP3 UIMAD UR8, UR49, UR25, URZ ;  /* 0x00000019310832a4 */ /* 0x000fe2000f8e023f */
[----:B------:R-:W-:Y:S01]  /*1400*/  ULDC.U8 UR21, c[0x0][0x480] ;  /* 0x0001200000157ab9 */ /* 0x000fe20000000000 */
[----:B------:R-:W-:Y:S02]  /*1410*/  @UP0 UIADD3 UR26, UR19, UR30, URZ ;  /* 0x0000001e131a0290 */ /* 0x000fe4000fffe03f */
[----:B------:R-:W-:-:S02]  /*1420*/  @UP0 UIADD3 UR31, UR19, UR30, URZ ;  /* 0x0000001e131f0290 */ /* 0x000fc4000fffe03f */
[----:B------:R-:W-:Y:S02]  /*1430*/  UIMAD UR51, UR57, UR22, URZ ;  /* 0x00000016393372a4 */ /* 0x000fe4000f8e023f */
[----:B------:R-:W-:Y:S02]  /*1440*/  UISETP.NE.AND UP5, UPT, UR21, URZ, UPT ;  /* 0x0000003f1500728c */ /* 0x000fe4000bfa5270 */
[----:B------:R-:W-:Y:S02]  /*1450*/  UIMAD UR17, UR10, UR12, UR11 ;  /* 0x0000000c0a1172a4 */ /* 0x000fe4000f8e020b */
[----:B------:R-:W-:Y:S01]  /*1460*/  @!P1 IMAD.IADD R2, R2, 0x1, -R5 ;  /* 0x0000000102029824 */ /* 0x000fe200078e0a05 */
[----:B------:R-:W-:Y:S01]  /*1470*/  @!P1 IADD3 R0, R0, 0x1, RZ ;  /* 0x0000000100009810 */ /* 0x000fe20007ffe0ff */
[----:B------:R-:W-:Y:S01]  /*1480*/  @UP0 ULDC.64 UR22, c[0x0][0x248] ;  /* 0x0000920000160ab9 */ /* 0x000fe20000000a00 */
[----:B------:R-:W-:Y:S01]  /*1490*/  PLOP3.LUT P1, PT, PT, PT, UP0, 0x80, 0x0 ;  /* 0x000000000000781c */ /* 0x000fe20003f2f008 */
[----:B------:R-:W-:Y:S01]  /*14a0*/  @UP0 ULDC.64 UR20, c[0x0][0x250] ;  /* 0x0000940000140ab9 */ /* 0x000fe20000000a00 */
[----:B------:R-:W-:Y:S01]  /*14b0*/  ISETP.GE.U32.AND P0, PT, R2, R5, PT ;  /* 0x000000050200720c */ /* 0x000fe20003f06070 */
[----:B------:R-:W-:Y:S01]  /*14c0*/  @UP3 USEL UR10, UR8, UR5, !UP1 ;  /* 0x00000005080a3287 */ /* 0x000fe2000c800000 */
[----:B------:R-:W-:Y:S01]  /*14d0*/  LOP3.LUT R2, R6, UR57, RZ, 0x3c, !PT ;  /* 0x0000003906027c12 */ /* 0x000fe2000f8e3cff */
[----:B------:R-:W-:-:S02]  /*14e0*/  @UP1 UIADD3 UR48, UR13, UR15, URZ ;  /* 0x0000000f0d301290 */ /* 0x000fc4000fffe03f */
[----:B------:R-:W-:Y:S01]  /*14f0*/  @UP0 UIMAD.WIDE.U32 UR14, UR26, UR22, URZ ;  /* 0x000000161a0e02a5 */ /* 0x000fe2000f8e003f */
[----:B------:R-:W-:Y:S01]  /*1500*/  ISETP.GE.AND P2, PT, R2, RZ, PT ;  /* 0x000000ff0200720c */ /* 0x000fe20003f46270 */
[----:B------:R-:W-:Y:S01]  /*1510*/  @UP0 UIMAD.WIDE.U32 UR12, UR31, UR20, URZ ;  /* 0x000000141f0c02a5 */ /* 0x000fe2000f8e003f */
[----:B------:R-:W-:Y:S01]  /*1520*/  @UP3 ULDC UR8, c[0x0][0x2e4] ;  /* 0x0000b90000083ab9 */ /* 0x000fe20000000800 */
[----:B------:R-:W-:Y:S02]  /*1530*/  @UP0 UIMAD UR26, UR26, UR23, URZ ;  /* 0x000000171a1a02a4 */ /* 0x000fe4000f8e023f */
[----:B------:R-:W-:Y:S02]  /*1540*/  @UP3 UIMAD UR37, UR57, UR8, UR10 ;  /* 0x00000008392532a4 */ /* 0x000fe4000f8e020a */
[----:B------:R-:W-:Y:S01]  /*1550*/  @P0 VIADD R0, R0, 0x1 ;  /* 0x0000000100000836 */ /* 0x000fe20000000000 */
[----:B------:R-:W-:Y:S01]  /*1560*/  @UP0 UIMAD UR11, UR31, UR21, URZ ;  /* 0x000000151f0b02a4 */ /* 0x000fe2000f8e023f */
[----:B------:R-:W-:Y:S01]  /*1570*/  PLOP3.LUT P0, PT, PT, PT, UP3, 0x80, 0x0 ;  /* 0x000000000000781c */ /* 0x000fe20003f0f038 */
[----:B------:R-:W-:-:S02]  /*1580*/  @!UP3 UIMAD UR8, UR49, UR47, UR57 ;  /* 0x0000002f3108b2a4 */ /* 0x000fc4000f8e0239 */
[----:B------:R-:W-:Y:S01]  /*1590*/  @!UP1 UIADD3 UR52, UR39, UR44, URZ ;  /* 0x0000002c27349290 */ /* 0x000fe2000fffe03f */
[----:B------:R-:W-:Y:S01]  /*15a0*/  @!P2 IADD3 R0, -R0, RZ, RZ ;  /* 0x000000ff0000a210 */ /* 0x000fe20007ffe1ff */
[----:B------:R-:W-:Y:S01]  /*15b0*/  USEL UR54, UR32, URZ, UP5 ;  /* 0x0000003f20367287 */ /* 0x000fe2000a800000 */
[----:B------:R-:W-:Y:S01]  /*15c0*/  @!P3 LOP3.LUT R0, RZ, R6, RZ, 0x33, !PT ;  /* 0x00000006ff00b212 */ /* 0x000fe200078e33ff */
[----:B------:R-:W-:Y:S02]  /*15d0*/  USEL UR53, UR46, URZ, UP5 ;  /* 0x0000003f2e357287 */ /* 0x000fe4000a800000 */
[----:B------:R-:W-:Y:S02]  /*15e0*/  USHF.R.S32.HI UR45, URZ, 0x1f, UR28 ;  /* 0x0000001f3f2d7899 */ /* 0x000fe4000801141c */
[----:B------:R-:W-:Y:S02]  /*15f0*/  USHF.R.S32.HI UR55, URZ, 0x1f, UR51 ;  /* 0x0000001f3f377899 */ /* 0x000fe40008011433 */
[----:B------:R-:W-:-:S02]  /*1600*/  USHF.R.S32.HI UR33, URZ, 0x6, UR33 ;  /* 0x000000063f217899 */ /* 0x000fc40008011421 */
[----:B------:R-:W-:Y:S02]  /*1610*/  @UP0 UIADD3 UR47, UR13, UR11, URZ ;  /* 0x0000000b0d2f0290 */ /* 0x000fe4000fffe03f */
        /* <DEDUP_REMOVED lines=18> */
.L_x_855:
        /* <DEDUP_REMOVED lines=13> */
.L_x_856:
        /* <DEDUP_REMOVED lines=11> */
.L_x_857:
[----:B------:R-:W-:Y:S02]  /*18c0*/  ULDC UR5, c[0x0][0x270] ;  /* 0x00009c0000057ab9 */ /* 0x000fe40000000800 */
[----:B------:R-:W-:-:S04]  /*18d0*/  UIMAD UR5, UR49, UR5, UR57 ;  /* 0x00000005310572a4 */ /* 0x000fc8000f8e0239 */
[----:B------:R-:W-:-:S12]  /*18e0*/  UIMAD UR5, UR5, UR60, URZ ;  /* 0x0000003c050572a4 */ /* 0x000fd8000f8e023f */
.L_x_858:
        /* <DEDUP_REMOVED lines=59> */
[----:B------:R-:W-:Y:S01]  /*1ca0*/  IMAD.U32 R3, RZ, RZ, UR14 ;  /* 0x0000000eff037e24 */ /* 0x000fe2000f8e00ff */
[----:B------:R-:W-:Y:S01]  /*1cb0*/  UIMAD UR11, UR57, UR15, UR13 ;  /* 0x0000000f390b72a4 */ /* 0x000fe2000f8e020d */
[----:B------:R-:W-:Y:S01]  /*1cc0*/  IMAD.WIDE.U32 R8, R10, UR57, R8 ;  /* 0x000000390a087c25 */ /* 0x000fe2000f8e0008 */
[----:B------:R-:W-:Y:S01]  /*1cd0*/  UISETP.GT.AND UP1, UPT, UR33, UR17, UPT ;  /* 0x000000112100728c */ /* 0x000fe2000bf24270 */
[----:B------:R-:W-:-:S02]  /*1ce0*/  ULDC.64 UR12, c[0x0][0x210] ;  /* 0x00008400000c7ab9 */ /* 0x000fc40000000a00 */
[----:B------:R-:W-:Y:S01]  /*1cf0*/  IMAD.WIDE.U32 R6, R3, UR57, R6 ;  /* 0x0000003903067c25 */ /* 0x000fe2000f8e0006 */
[C---:B------:R-:W-:Y:S01]  /*1d00*/  LEA R232, P0, R8.reuse, UR12, 0x1 ;  /* 0x0000000c08e87c11 */ /* 0x040fe2000f8008ff */
[----:B------:R-:W-:Y:S02]  /*1d10*/  UIADD3 UR10, UR16, UR37, URZ ;  /* 0x00000025100a7290 */ /* 0x000fe4000fffe03f */
[----:B------:R-:W-:Y:S01]  /*1d20*/  VIADD R9, R9, UR5 ;  /* 0x0000000509097c36 */ /* 0x000fe20008000000 */
[----:B------:R-:W-:Y:S01]  /*1d30*/  ULDC.64 UR26, c[0x0][0x2b0] ;  /* 0x0000ac00001a7ab9 */ /* 0x000fe20000000a00 */
[----:B------:R-:W-:Y:S01]  /*1d40*/  VIADD R7, R7, UR11 ;  /* 0x0000000b07077c36 */ /* 0x000fe20008000000 */
[----:B------:R-:W-:Y:S01]  /*1d50*/  ULDC.64 UR24, c[0x0][0x478] ;  /* 0x00011e0000187ab9 */ /* 0x000fe20000000a00 */
[-C--:B------:R-:W-:Y:S01]  /*1d60*/  IMAD R3, R35, R12.reuse, RZ ;  /* 0x0000000c23037224 */ /* 0x080fe200078e02ff */
[----:B------:R-:W-:Y:S01]  /*1d70*/  LEA.HI.X R233, R8, UR13, R9, 0x1, P0 ;  /* 0x0000000d08e97c11 */ /* 0x000fe200080f0c09 */
[C---:B------:R-:W-:Y:S01]  /*1d80*/  IMAD.WIDE.U32 R6, R2.reuse, R12, R6 ;  /* 0x0000000c02067225 */ /* 0x040fe200078e0006 */
[----:B------:R-:W-:Y:S01]  /*1d90*/  PLOP3.LUT P0, PT, PT, PT, UP1, 0x80, 0x0 ;  /* 0x000000000000781c */ /* 0x000fe20003f0f018 */
[----:B------:R-:W-:Y:S01]  /*1da0*/  ULDC.64 UR14, c[0x0][0x3e0] ;  /* 0x0000f800000e7ab9 */ /* 0x000fe20000000a00 */
[----:B------:R-:W-:Y:S01]  /*1db0*/  UIMAD.WIDE UR10, UR10, 0x4, UR26 ;  /* 0x000000040a0a78a5 */ /* 0x000fe2000f8e021a */
[----:B------:R-:W-:Y:S01]  /*1dc0*/  IMAD R3, R2, R13, R3 ;  /* 0x0000000d02037224 */ /* 0x000fe200078e0203 */
[----:B------:R-:W-:Y:S01]  /*1dd0*/  UIMAD.WIDE UR24, UR31, 0x4, UR24 ;  /* 0x000000041f1878a5 */ /* 0x000fe2000f8e0218 */
[----:B------:R-:W-:Y:S01]  /*1de0*/  LEA R230, P2, R6, UR14, 0x1 ;  /* 0x0000000e06e67c11 */ /* 0x000fe2000f8408ff */
[----:B------:R-:W-:Y:S01]  /*1df0*/  UIADD3 UR8, UR33, -0x1, URZ ;  /* 0xffffffff21087890 */ /* 0x000fe2000fffe03f */
[----:B------:R-:W-:-:S02]  /*1e00*/  IMAD.IADD R3, R7, 0x1, R3 ;  /* 0x0000000107037824 */ /* 0x000fc400078e0203 */
[----:B------:R-:W-:Y:S01]  /*1e10*/  UMOV UR13, UR10 ;  /* 0x0000000a000d7c82 */ /* 0x000fe20008000000 */
[----:B------:R-:W-:Y:S01]  /*1e20*/  UMOV UR12, UR11 ;  /* 0x0000000b000c7c82 */ /* 0x000fe20008000000 */
[----:B------:R-:W-:Y:S01]  /*1e30*/  UMOV UR14, UR25 ;  /* 0x00000019000e7c82 */ /* 0x000fe20008000000 */
[----:B------:R-:W-:Y:S01]  /*1e40*/  LEA.HI.X R231, R6, UR15, R3, 0x1, P2 ;  /* 0x0000000f06e77c11 */ /* 0x000fe200090f0c03 */
[----:B------:R-:W-:Y:S01]  /*1e50*/  UMOV UR15, UR24 ;  /* 0x00000018000f7c82 */ /* 0x000fe20008000000 */
        /* <DEDUP_REMOVED lines=20> */
.L_x_860:
        /* <DEDUP_REMOVED lines=19> */
.L_x_861:
        /* <DEDUP_REMOVED lines=35> */
.L_x_863:
[----:B------:R-:W-:Y:S05]  /*2300*/  BSYNC B0 ;  /* 0x0000000000007941 */ /* 0x000fea0003800000 */
.L_x_862:
        /* <DEDUP_REMOVED lines=15> */
.L_x_865:
[----:B------:R-:W-:Y:S05]  /*2400*/  BSYNC B0 ;  /* 0x0000000000007941 */ /* 0x000fea0003800000 */
.L_x_864:
        /* <DEDUP_REMOVED lines=15> */
.L_x_867:
[----:B------:R-:W-:Y:S05]  /*2500*/  BSYNC B0 ;  /* 0x0000000000007941 */ /* 0x000fea0003800000 */
.L_x_866:
        /* <DEDUP_REMOVED lines=15> */
.L_x_869:
[----:B------:R-:W-:Y:S05]  /*2600*/  BSYNC B0 ;  /* 0x0000000000007941 */ /* 0x000fea0003800000 */
.L_x_868:
        /* <DEDUP_REMOVED lines=27> */
.L_x_871:
[----:B------:R-:W-:Y:S05]  /*27c0*/  BSYNC B0 ;  /* 0x0000000000007941 */ /* 0x000fea0003800000 */
.L_x_870:
        /* <DEDUP_REMOVED lines=15> */
.L_x_873:
[----:B------:R-:W-:Y:S05]  /*28c0*/  BSYNC B0 ;  /* 0x0000000000007941 */ /* 0x000fea0003800000 */
.L_x_872:
        /* <DEDUP_REMOVED lines=15> */
.L_x_875:
[----:B------:R-:W-:Y:S05]  /*29c0*/  BSYNC B0 ;  /* 0x0000000000007941 */ /* 0x000fea0003800000 */
.L_x_874:
        /* <DEDUP_REMOVED lines=14> */
.L_x_859:
[----:B------:R-:W2:Y:S04]  /*2ab0*/  LDL R14, [R1+0x20] ;  /* 0x00002000010e7983 */ /* 0x000ea80000100800 */
[----:B------:R-:W3:Y:S01]  /*2ac0*/  LDL R164, [R1+0x3c] ;  /* 0x00003c0001a47983 */ /* 0x000ee20000100800 */
        /* <DEDUP_REMOVED lines=38> */
[----:B------:R-:W4:Y:S08]  /*2d30*/  @!P3 LDC.64 R30, c[0x0][0x218] ;  /* 0x00008600ff1ebb82 */ /* 0x000f300000000a00 */
[----:B------:R-:W-:Y:S01]  /*2d40*/  @P1 BAR.SYNC.DEFER_BLOCKING 0x0 ;  /* 0x0000000000001b1d */ /* 0x000fe20000010000 */
[----:B------:R-:W-:Y:S01]  /*2d50*/  IMAD R3, R15, UR26, RZ ;  /* 0x0000001a0f037c24 */ /* 0x000fe2000f8e02ff */
[----:B------:R-:W-:Y:S01]  /*2d60*/  @!P4 IADD3 R8, P1, R2, 0x20, RZ ;  /* 0x000000200208c810 */ /* 0x000fe20007f3e0ff */
[----:B------:R-:W-:Y:S01]  /*2d70*/  UISETP.NE.AND UP0, UPT, UR11, 0x1, UPT ;  /* 0x000000010b00788c */ /* 0x000fe2000bf05270 */
[----:B------:R-:W-:-:S02]  /*2d80*/  IMAD R16, R0, UR25, R10 ;  /* 0x0000001900107c24 */ /* 0x000fc4000f8e020a */
[C---:B------:R-:W-:Y:S02]  /*2d90*/  IMAD R15, R0.reuse, UR27, R3 ;  /* 0x0000001b000f7c24 */ /* 0x040fe4000f8e0203 */
[----:B------:R-:W5:Y:S01]  /*2da0*/  @!P2 LDC.64 R32, c[0x0][0x218] ;  /* 0x00008600ff20ab82 */ /* 0x000f620000000a00 */
[----:B------:R-:W-:Y:S01]  /*2db0*/  IMAD.WIDE.U32 R6, R0, UR24, R6 ;  /* 0x0000001800067c25 */ /* 0x000fe2000f8e0006 */
[----:B------:R-:W-:-:S03]  /*2dc0*/  UIMAD.WIDE.U32 UR24, UR42, 0x40, URZ ;  /* 0x000000402a1878a5 */ /* 0x000fc6000f8e003f */
[----:B------:R-:W-:Y:S01]  /*2dd0*/  @!P4 IMAD.X R9, RZ, RZ, R35, P1 ;  /* 0x000000ffff09c224 */ /* 0x000fe200008e0623 */
[----:B------:R-:W-:Y:S01]  /*2de0*/  PLOP3.LUT P1, PT, PT, PT, UP0, 0x80, 0x0 ;  /* 0x000000000000781c */ /* 0x000fe20003f2f008 */
[----:B------:R-:W-:Y:S01]  /*2df0*/  IMAD.U32 R11, RZ, RZ, UR16 ;  /* 0x00000010ff0b7e24 */ /* 0x000fe2000f8e00ff */
[----:B------:R-:W-:Y:S01]  /*2e00*/  @!P6 IADD3 R10, P5, R232, UR24, RZ ;  /* 0x00000018e80aec10 */ /* 0x000fe2000ffbe0ff */
[----:B------:R-:W-:Y:S02]  /*2e10*/  @!P4 IMAD R9, R9, UR22, RZ ;  /* 0x000000160909cc24 */ /* 0x000fe4000f8e02ff */
[----:B------:R-:W-:Y:S01]  /*2e20*/  IMAD.IADD R5, R5, 0x1, R15 ;  /* 0x0000000105057824 */ /* 0x000fe200078e020f */
[----:B------:R-:W-:Y:S01]  /*2e30*/  @!P6 IADD3.X R11, R233, UR25, R11, P5, !PT ;  /* 0x00000019e90bec10 */ /* 0x000fe2000affe40b */
[----:B------:R-:W-:Y:S01]  /*2e40*/  IMAD.IADD R7, R7, 0x1, R16 ;  /* 0x0000000107077824 */ /* 0x000fe200078e0210 */
[----:B------:R-:W-:Y:S01]  /*2e50*/  ISETP.GE.AND P5, PT, R2, UR10, PT ;  /* 0x0000000a02007c0c */ /* 0x000fe2000bfa6270 */
[----:B------:R-:W-:-:S02]  /*2e60*/  @!P4 IMAD.MOV.U32 R22, RZ, RZ, R6 ;  /* 0x000000ffff16c224 */ /* 0x000fc400078e0006 */
[----:B------:R-:W-:Y:S02]  /*2e70*/  IMAD.MOV.U32 R43, RZ, RZ, 0x7f800000 ;  /* 0x7f800000ff2b7424 */ /* 0x000fe400078e00ff */
[----:B------:R-:W-:Y:S02]  /*2e80*/  IMAD.MOV.U32 R42, RZ, RZ, 0x7f800000 ;  /* 0x7f800000ff2a7424 */ /* 0x000fe400078e00ff */
[----:B------:R-:W-:Y:S02]  /*2e90*/  IMAD.MOV.U32 R41, RZ, RZ, 0x7f800000 ;  /* 0x7f800000ff297424 */ /* 0x000fe400078e00ff */
[----:B------:R-:W-:Y:S02]  /*2ea0*/  IMAD.MOV.U32 R40, RZ, RZ, 0x7f800000 ;  /* 0x7f800000ff287424 */ /* 0x000fe400078e00ff */
[----:B------:R-:W-:Y:S02]  /*2eb0*/  IMAD.MOV.U32 R218, RZ, RZ, 0x20 ;  /* 0x00000020ffda7424 */ /* 0x000fe400078e00ff */
[----:B------:R-:W-:Y:S01]  /*2ec0*/  IMAD.MOV.U32 R217, RZ, RZ, 0x40 ;  /* 0x00000040ffd97424 */ /* 0x000fe200078e00ff */
[----:B------:R-:W4:Y:S01]  /*2ed0*/  @!P5 LDC.64 R26, c[0x0][0x218] ;  /* 0x00008600ff1adb82 */ /* 0x000f220000000a00 */
[--C-:B------:R-:W-:Y:S01]  /*2ee0*/  @!P4 IMAD.MOV.U32 R23, RZ, RZ, R7.reuse ;  /* 0x000000ffff17c224 */ /* 0x100fe200078e0007 */
[----:B------:R-:W-:Y:S01]  /*2ef0*/  CS2R R158, SRZ ;  /* 0x00000000009e7805 */ /* 0x000fe2000001ff00 */
        /* <DEDUP_REMOVED lines=8> */
[----:B------:R-:W-:Y:S01]  /*2f80*/  @!P5 IMAD.WIDE.U32 R6, R2, UR20, R6 ;  /* 0x000000140206dc25 */ /* 0x000fe2000f8e0006 */
        /* <DEDUP_REMOVED lines=54> */
[----:B------:R-:W-:Y:S01]  /*32f0*/  CS2R R48, SRZ ;  /* 0x0000000000307805 */ /* 0x000fe2000001ff00 */
[----:B------:R-:W-:Y:S01]  /*3300*/  ULDC UR10, c[0x0][0x2ec] ;  /* 0x0000bb00000a7ab9 */ /* 0x000fe20000000800 */
[C---:B--2---:R-:W-:Y:S01]  /*3310*/  VIADD R3, R14.reuse, 0x2000 ;  /* 0x000020000e037836 */ /* 0x044fe20000000000 */
[----:B------:R-:W-:-:S04]  /*3320*/  LEA R0, R14, UR4, 0x1 ;  /* 0x000000040e007c11 */ /* 0x000fc8000f8e08ff */
[----:B------:R-:W-:Y:S01]  /*3330*/  SEL R14, R3, R14, !P1 ;  /* 0x0000000e030e7207 */ /* 0x000fe20004800000 */
[----:B------:R-:W-:Y:S01]  /*3340*/  @P0 STS.128 [R0+0x8000], RZ ;  /* 0x008000ff00000388 */ /* 0x000fe20000000c00 */
[----:B------:R-:W-:Y:S02]  /*3350*/  @!P4 IMAD R3, R8, UR23, R9 ;  /* 0x000000170803cc24 */ /* 0x000fe4000f8e0209 */
[----:B------:R-:W-:Y:S01]  /*3360*/  LEA R234, R14, UR4, 0x1 ;  /* 0x000000040eea7c11 */ /* 0x000fe2000f8e08ff */
[----:B------:R-:W-:Y:S01]  /*3370*/  @P0 STS.128 [R0+0xa000], RZ ;  /* 0x00a000ff00000388 */ /* 0x000fe20000000c00 */
[----:B------:R-:W-:-:S03]  /*3380*/  @!P4 IMAD.WIDE.U32 R8, R8, UR22, R4 ;  /* 0x000000160808cc25 */ /* 0x000fc6000f8e0004 */
[----:B------:R-:W-:Y:S01]  /*3390*/  @!PT LDS RZ, [RZ] ;  /* 0x00000000fffff984 */ /* 0x000fe20000000800 */
[----:B------:R-:W-:Y:S01]  /*33a0*/  @!PT LDS RZ, [RZ] ;  /* 0x00000000fffff984 */ /* 0x000fe20000000800 */
[----:B------:R-:W-:Y:S01]  /*33b0*/  @!PT LDS RZ, [RZ] ;  /* 0x00000000fffff984 */ /* 0x000fe20000000800 */
[----:B------:R-:W-:Y:S01]  /*33c0*/  @!P0 LDGSTS.E.BYPASS.LTC128B.128 [R0+0x8000], desc[UR6][R230.64] ;  /* 0x08000000e6008fae */ /* 0x000fe2000b901d46 */
[----:B------:R-:W-:Y:S02]  /*33d0*/  @!P4 IMAD.IADD R3, R9, 0x1, R3 ;  /* 0x000000010903c824 */ /* 0x000fe400078e0203 */
[----:B------:R-:W-:Y:S01]  /*33e0*/  @!P5 IMAD.MOV.U32 R9, RZ, RZ, R5 ;  /* 0x000000ffff09d224 */ /* 0x000fe200078e0005 */
[----:B------:R-:W-:Y:S04]  /*33f0*/  @!P0 LDGSTS.E.BYPASS.LTC128B.128 [R0+0xa000], desc[UR6][R230.64+0x80] ;  /* 0x0a000080e6008fae */ /* 0x000fe8000b901d46 */
[----:B------:R-:W-:Y:S04]  /*3400*/  @P6 STS.128 [R0+0x9000], RZ ;  /* 0x009000ff00006388 */ /* 0x000fe80000000c00 */
[----:B------:R-:W-:Y:S04]  /*3410*/  @P6 STS.128 [R0+0xb000], RZ ;  /* 0x00b000ff00006388 */ /* 0x000fe80000000c00 */
[----:B------:R-:W-:Y:S01]  /*3420*/  @!PT LDS RZ, [RZ] ;  /* 0x00000000fffff984 */ /* 0x000fe20000000800 */
[----:B------:R-:W-:Y:S01]  /*3430*/  @!PT LDS RZ, [RZ] ;  /* 0x00000000fffff984 */ /* 0x000fe20000000800 */
[----:B------:R-:W-:Y:S01]  /*3440*/  @!PT LDS RZ, [RZ] ;  /* 0x00000000fffff984 */ /* 0x000fe20000000800 */
[----:B------:R-:W-:Y:S04]  /*3450*/  @!P6 LDGSTS.E.BYPASS.LTC128B.128 [R0+0x9000], desc[UR6][R12.64] ;  /* 0x090000000c00efae */ /* 0x000fe8000b901d46 */
[----:B------:R3:W-:Y:S04]  /*3460*/  @!P6 LDGSTS.E.BYPASS.LTC128B.128 [R0+0xb000], desc[UR6][R12.64+0x80] ;  /* 0x0b0000800c00efae */ /* 0x0007e8000b901d46 */
[----:B------:R-:W-:Y:S04]  /*3470*/  @P0 STS [R234], RZ ;  /* 0x000000ffea000388 */ /* 0x000fe80000000800 */
[----:B------:R-:W-:Y:S04]  /*3480*/  @P0 STS [R234+0x4], RZ ;  /* 0x000004ffea000388 */ /* 0x000fe80000000800 */
[----:B------:R-:W-:Y:S04]  /*3490*/  @P0 STS [R234+0x8], RZ ;  /* 0x000008ffea000388 */ /* 0x000fe80000000800 */
[----:B------:R-:W-:Y:S04]  /*34a0*/  @P0 STS [R234+0xc], RZ ;  /* 0x00000cffea000388 */ /* 0x000fe80000000800 */
[----:B------:R-:W-:Y:S04]  /*34b0*/  @P0 STS [R234+0x2000], RZ ;  /* 0x002000ffea000388 */ /* 0x000fe80000000800 */
[----:B------:R-:W-:Y:S01]  /*34c0*/  @P0 STS [R234+0x2004], RZ ;  /* 0x002004ffea000388 */ /* 0x000fe20000000800 */
[----:B---3--:R-:W-:-:S03]  /*34d0*/  VIADD R12, R164, 0x8 ;  /* 0x00000008a40c7836 */ /* 0x008fc60000000000 */
        /* <DEDUP_REMOVED lines=15> */
[----:B------:R-:W-:-:S02]  /*35d0*/  @!P3 IMAD.X R13, RZ, RZ, R35, P0 ;  /* 0x000000ffff0db224 */ /* 0x000fc400000e0623 */
        /* <DEDUP_REMOVED lines=12> */
[----:B------:R-:W-:-:S02]  /*36a0*/  ISETP.GE.AND P6, PT, R12, UR5, PT ;  /* 0x000000050c007c0c */ /* 0x000fc4000bfc6270 */
[C---:B------:R-:W-:Y:S01]  /*36b0*/  @!P2 IADD3 R12, P0, R2.reuse, 0x60, RZ ;  /* 0x00000060020ca810 */ /* 0x040fe20007f1e0ff */
[----:B------:R-:W-:Y:S04]  /*36c0*/  @P5 STS.128 [R0+0xc000], RZ ;  /* 0x00c000ff00005388 */ /* 0x000fe80000000c00 */
[--C-:B------:R-:W-:Y:S01]  /*36d0*/  @!P2 IMAD.X R14, RZ, RZ, R35.reuse, P0 ;  /* 0x000000ffff0ea224 */ /* 0x100fe200000e0623 */
[----:B------:R-:W-:Y:S01]  /*36e0*/  @!P4 IADD3 R18, P0, R2, 0x20, RZ ;  /* 0x000000200212c810 */ /* 0x000fe20007f1e0ff */
[----:B------:R-:W-:Y:S02]  /*36f0*/  @P5 STS.128 [R0+0x10000], RZ ;  /* 0x010000ff00005388 */ /* 0x000fe40000000c00 */
[----:B------:R-:W-:Y:S02]  /*3700*/  @!P2 IMAD R13, R14, UR22, RZ ;  /* 0x000000160e0dac24 */ /* 0x000fe4000f8e02ff */
[----:B------:R-:W-:Y:S01]  /*3710*/  @!P4 IMAD.X R17, RZ, RZ, R35, P0 ;  /* 0x000000ffff11c224 */ /* 0x000fe200000e0623 */
[----:B------:R-:W-:Y:S01]  /*3720*/  @!P3 IADD3 R16, P0, R2, 0x40, RZ ;  /* 0x000000400210b810 */ /* 0x000fe20007f1e0ff */
[----:B------:R-:W-:-:S04]  /*3730*/  @!P2 IMAD R28, R12, UR23, R13 ;  /* 0x000000170c1cac24 */ /* 0x000fc8000f8e020d */
[----:B------:R-:W-:Y:S02]  /*3740*/  @!P3 IMAD.X R15, RZ, RZ, R35, P0 ;  /* 0x000000ffff0fb224 */ /* 0x000fe400000e0623 */
[--C-:B-1----:R-:W-:Y:S02]  /*3750*/  @!P2 IMAD.MOV.U32 R10, RZ, RZ, R4.reuse ;  /* 0x000000ffff0aa224 */ /* 0x102fe400078e0004 */
[--C-:B------:R-:W-:Y:S02]  /*3760*/  @!P2 IMAD.MOV.U32 R11, RZ, RZ, R5.reuse ;  /* 0x000000ffff0ba224 */ /* 0x100fe400078e0005 */
[----:B------:R-:W-:-:S04]  /*3770*/  @!P3 IMAD.WIDE.U32 R4, R3, UR22, R4 ;  /* 0x000000160304bc25 */ /* 0x000fc8000f8e0004 */
[----:B------:R-:W-:Y:S02]  /*3780*/  @!P5 IMAD R3, R35, UR22, RZ ;  /* 0x000000162303dc24 */ /* 0x000fe4000f8e02ff */
[----:B------:R-:W-:Y:S01]  /*3790*/  @!P2 IMAD.WIDE.U32 R12, R12, UR22, R10 ;  /* 0x000000160c0cac25 */ /* 0x000fe2000f8e000a */
[----:B----4-:R-:W-:-:S03]  /*37a0*/  @!P5 LEA R10, P0, R8, R26, 0x1 ;  /* 0x0000001a080ad211 */ /* 0x010fc600078008ff */
[----:B------:R-:W-:Y:S02]  /*37b0*/  @!P5 IMAD R14, R2, UR23, R3 ;  /* 0x00000017020edc24 */ /* 0x000fe4000f8e0203 */
[----:B------:R-:W-:Y:S02]  /*37c0*/  @!P4 IMAD R3, R17, UR20, RZ ;  /* 0x000000141103cc24 */ /* 0x000fe4000f8e02ff */
[----:B------:R-:W-:Y:S02]  /*37d0*/  @!P5 IMAD.IADD R11, R9, 0x1, R14 ;  /* 0x00000001090bd824 */ /* 0x000fe400078e020e */
[C---:B------:R-:W-:Y:S02]  /*37e0*/  @!P4 IMAD R34, R18.reuse, UR21, R3 ;  /* 0x000000151222cc24 */ /* 0x040fe4000f8e0203 */
[----:B------:R-:W-:Y:S01]  /*37f0*/  @!P4 IMAD.WIDE.U32 R18, R18, UR20, R22 ;  /* 0x000000141212cc25 */ /* 0x000fe2000f8e0016 */
[----:B------:R-:W-:Y:S01]  /*3800*/  @!P5 LEA.HI.X R11, R8, R27, R11, 0x1, P0 ;  /* 0x0000001b080bd211 */ /* 0x000fe200000f0c0b */
[----:B------:R-:W1:Y:S01]  /*3810*/  @!P5 LDC.64 R22, c[0x0][0x220] ;  /* 0x00008800ff16db82 */ /* 0x000e620000000a00 */
[----:B------:R-:W-:Y:S01]  /*3820*/  @!P3 LEA R14, P0, R4, R30, 0x1 ;  /* 0x0000001e040eb211 */ /* 0x000fe200078008ff */
[----:B------:R-:W-:-:S02]  /*3830*/  @!P3 IMAD.IADD R5, R5, 0x1, R29 ;  /* 0x000000010505b824 */ /* 0x000fc400078e021d */
[----:B------:R-:W-:Y:S01]  /*3840*/  @!P5 IMAD R3, R35, UR20, RZ ;  /* 0x000000142303dc24 */ /* 0x000fe2000f8e02ff */
[----:B------:R-:W-:Y:S01]  /*3850*/  @!PT LDS RZ, [RZ] ;  /* 0x00000000fffff984 */ /* 0x000fe20000000800 */
[----:B------:R-:W-:Y:S01]  /*3860*/  @!PT LDS RZ, [RZ] ;  /* 0x00000000fffff984 */ /* 0x000fe20000000800 */
[----:B------:R-:W-:Y:S01]  /*3870*/  @!PT LDS RZ, [RZ] ;  /* 0x00000000fffff984 */ /* 0x000fe20000000800 */
[----:B------:R-:W-:Y:S01]  /*3880*/  @!P5 LDGSTS.E.BYPASS.LTC128B.128 [R0+0xc000], desc[UR6][R10.64] ;  /* 0x0c0000000a00dfae */ /* 0x000fe2000b901d46 */
[----:B------:R-:W-:Y:S01]  /*3890*/  @!P3 IMAD R9, R15, UR20, RZ ;  /* 0x000000140f09bc24 */ /* 0x000fe2000f8e02ff */
[----:B------:R-:W-:Y:S01]  /*38a0*/  @!P3 LEA.HI.X R15, R4, R31, R5, 0x1, P0 ;  /* 0x0000001f040fb211 */ /* 0x000fe200000f0c05 */
[----:B------:R-:W-:Y:S01]  /*38b0*/  @!P5 IMAD R4, R2, UR21, R3 ;  /* 0x000000150204dc24 */ /* 0x000fe2000f8e0203 */
[----:B-----5:R-:W-:Y:S01]  /*38c0*/  @!P2 LEA R8, P0, R12, R32, 0x1 ;  /* 0x000000200c08a211 */ /* 0x020fe200078008ff */
        /* <DEDUP_REMOVED lines=8> */
[----:B------:R-:W-:-:S03]  /*3950*/  @!P5 IMAD.IADD R3, R7, 0x1, R4 ;  /* 0x000000010703d824 */ /* 0x000fc600078e0204 */
[----:B------:R-:W-:Y:S01]  /*3960*/  @!PT LDS RZ, [RZ] ;  /* 0x00000000fffff984 */ /* 0x000fe20000000800 */
[----:B------:R-:W-:Y:S01]  /*3970*/  @!PT LDS RZ, [RZ] ;  /* 0x00000000fffff984 */ /* 0x000fe20000000800 */
[----:B------:R-:W-:Y:S01]  /*3980*/  @!PT LDS RZ, [RZ] ;  /* 0x00000000fffff984 */ /* 0x000fe20000000800 */
[----:B------:R-:W-:Y:S01]  /*3990*/  @!P4 LDGSTS.E.BYPASS.LTC128B.128 [R0+0xd000], desc[UR6][R20.64] ;  /* 0x0d0000001400cfae */ /* 0x000fe2000b901d46 */
[----:B-1----:R-:W-:-:S03]  /*39a0*/  @!P5 LEA R4, P0, R6, R22, 0x1 ;  /* 0x000000160604d211 */ /* 0x002fc600078008ff */
[----:B------:R1:W-:Y:S01]  /*39b0*/  @!P4 LDGSTS.E.BYPASS.LTC128B.128 [R0+0x11000], desc[UR6][R20.64+0x80] ;  /* 0x110000801400cfae */ /* 0x0003e2000b901d46 */
[----:B------:R-:W-:Y:S02]  /*39c0*/  @!P5 LEA.HI.X R5, R6, R23, R3, 0x1, P0 ;  /* 0x000000170605d211 */ /* 0x000fe400000f0c03 */
[----:B------:R-:W-:Y:S01]  /*39d0*/  @!P2 IADD3 R2, P0, R2, 0x60, RZ ;  /* 0x000000600202a810 */ /* 0x000fe20007f1e0ff */
[----:B------:R-:W-:Y:S04]  /*39e0*/  @P3 STS.128 [R0+0xe000], RZ ;  /* 0x00e000ff00003388 */ /* 0x000fe80000000c00 */
[----:B------:R-:W-:Y:S01]  /*39f0*/  @P3 STS.128 [R0+0x12000], RZ ;  /* 0x012000ff00003388 */ /* 0x000fe20000000c00 */
[----:B------:R-:W-:Y:S02]  /*3a00*/  @!P2 IMAD.X R3, RZ, RZ, R35, P0 ;  /* 0x000000ffff03a224 */ /* 0x000fe400000e0623 */
[----:B--2---:R-:W-:Y:S01]  /*3a10*/  VIADD R10, R164, 0x28 ;  /* 0x00000028a40a7836 */ /* 0x004fe20000000000 */
[----:B------:R-:W-:Y:S01]  /*3a20*/  @!PT LDS RZ, [RZ] ;  /* 0x00000000fffff984 */ /* 0x000fe20000000800 */
[----:B------:R-:W-:Y:S01]  /*3a30*/  @!PT LDS RZ, [RZ] ;  /* 0x00000000fffff984 */ /* 0x000fe20000000800 */
[----:B------:R-:W-:Y:S01]  /*3a40*/  @!PT LDS RZ, [RZ] ;  /* 0x00000000fffff984 */ /* 0x000fe20000000800 */
[----:B------:R-:W-:Y:S01]  /*3a50*/  @!P3 LDGSTS.E.BYPASS.LTC128B.128 [R0+0xe000], desc[UR6][R14.64] ;  /* 0x0e0000000e00bfae */ /* 0x000fe2000b901d46 */
[----:B------:R-:W-:-:S03]  /*3a60*/  @!P2 IMAD R3, R3, UR20, RZ ;  /* 0x000000140303ac24 */ /* 0x000fc6000f8e02ff */
[----:B------:R2:W-:Y:S01]  /*3a70*/  @!P3 LDGSTS.E.BYPASS.LTC128B.128 [R0+0x12000], desc[UR6][R14.64+0x80] ;  /* 0x120000800e00bfae */ /* 0x0005e2000b901d46 */
[C---:B------:R-:W-:Y:S01]  /*3a80*/  @!P2 IMAD R11, R2.reuse, UR21, R3 ;  /* 0x00000015020bac24 */ /* 0x040fe2000f8e0203 */
[----:B------:R-:W-:Y:S01]  /*3a90*/  ULDC UR21, c[0x0][0x2dc] ;  /* 0x0000b70000157ab9 */ /* 0x000fe20000000800 */
[----:B------:R-:W-:Y:S01]  /*3aa0*/  @!P2 IMAD.WIDE.U32 R2, R2, UR20, R36 ;  /* 0x000000140202ac25 */ /* 0x000fe2000f8e0024 */
[----:B------:R-:W-:Y:S03]  /*3ab0*/  @P2 STS.128 [R0+0xf000], RZ ;  /* 0x00f000ff00002388 */ /* 0x000fe60000000c00 */
[----:B------:R-:W-:Y:S01]  /*3ac0*/  @!P2 IMAD.IADD R3, R3, 0x1, R11 ;  /* 0x000000010303a824 */ /* 0x000fe200078e020b */
[----:B------:R-:W-:Y:S01]  /*3ad0*/  @P2 STS.128 [R0+0x13000], RZ ;  /* 0x013000ff00002388 */ /* 0x000fe20000000c00 */
[----:B-1----:R-:W1:Y:S03]  /*3ae0*/  @!P3 LDC.64 R20, c[0x0][0x220] ;  /* 0x00008800ff14bb82 */ /* 0x002e660000000a00 */
[----:B------:R-:W-:Y:S01]  /*3af0*/  @!PT LDS RZ, [RZ] ;  /* 0x00000000fffff984 */ /* 0x000fe20000000800 */
[----:B------:R-:W-:Y:S01]  /*3b00*/  @!PT LDS RZ, [RZ] ;  /* 0x00000000fffff984 */ /* 0x000fe20000000800 */
[----:B------:R-:W-:Y:S01]  /*3b10*/  @!PT LDS RZ, [RZ] ;  /* 0x00000000fffff984 */ /* 0x000fe20000000800 */
[----:B------:R-:W-:Y:S04]  /*3b20*/  @!P2 LDGSTS.E.BYPASS.LTC128B.128 [R0+0xf000], desc[UR6][R8.64] ;  /* 0x0f0000000800afae */ /* 0x000fe8000b901d46 */
[----:B------:R3:W-:Y:S04]  /*3b30*/  @!P2 LDGSTS.E.BYPASS.LTC128B.128 [R0+0x13000], desc[UR6][R8.64+0x80] ;  /* 0x130000800800afae */ /* 0x0007e8000b901d46 */
[----:B------:R-:W-:Y:S04]  /*3b40*/  @P5 STS.128 [R0+0x14000], RZ ;  /* 0x014000ff00005388 */ /* 0x000fe80000000c00 */
[----:B------:R-:W-:Y:S01]  /*3b50*/  @P5 STS.128 [R0+0x18000], RZ ;  /* 0x018000ff00005388 */ /* 0x000fe20000000c00 */
[----:B--2---:R-:W2:Y:S03]  /*3b60*/  @!P2 LDC.64 R14, c[0x0][0x220] ;  /* 0x00008800ff0eab82 */ /* 0x004ea60000000a00 */
[----:B------:R-:W-:Y:S01]  /*3b70*/  @!PT LDS RZ, [RZ] ;  /* 0x00000000fffff984 */ /* 0x000fe20000000800 */
[----:B------:R-:W-:Y:S01]  /*3b80*/  @!PT LDS RZ, [RZ] ;  /* 0x00000000fffff984 */ /* 0x000fe20000000800 */
[----:B------:R-:W-:Y:S01]  /*3b90*/  @!PT LDS RZ, [RZ] ;  /* 0x00000000fffff984 */ /* 0x000fe20000000800 */
[----:B------:R-:W-:Y:S04]  /*3ba0*/  @!P5 LDGSTS.E.BYPASS.LTC128B.128 [R0+0x14000], desc[UR6][R4.64] ;  /* 0x140000000400dfae */ /* 0x000fe8000b901d46 */
[----:B------:R4:W-:Y:S01]  /*3bb0*/  @!P5 LDGSTS.E.BYPASS.LTC128B.128 [R0+0x18000], desc[UR6][R4.64+0x80] ;  /* 0x180000800400dfae */ /* 0x0009e2000b901d46 */
[----:B-1----:R-:W-:-:S03]  /*3bc0*/  @!P3 LEA R6, P0, R16, R20, 0x1 ;  /* 0x000000141006b211 */ /* 0x002fc600078008ff */
[----:B------:R-:W-:Y:S04]  /*3bd0*/  @P4 STS.128 [R0+0x15000], RZ ;  /* 0x015000ff00004388 */ /* 0x000fe80000000c00 */
[----:B------:R-:W-:Y:S01]  /*3be0*/  @P4 STS.128 [R0+0x19000], RZ ;  /* 0x019000ff00004388 */ /* 0x000fe20000000c00 */
[----:B---3--:R-:W-:Y:S01]  /*3bf0*/  @!P4 LEA R8, P5, R18, R12, 0x1 ;  /* 0x0000000c1208c211 */ /* 0x008fe200078a08ff */
[----:B----4-:R-:W-:Y:S02]  /*3c00*/  @!P4 IMAD.IADD R4, R19, 0x1, R34 ;  /* 0x000000011304c824 */ /* 0x010fe400078e0222 */
[----:B------:R-:W-:-:S03]  /*3c10*/  @!P3 IMAD.IADD R5, R17, 0x1, R26 ;  /* 0x000000011105b824 */ /* 0x000fc600078e021a */
[----:B------:R-:W-:Y:S02]  /*3c20*/  @!P4 LEA.HI.X R9, R18, R13, R4, 0x1, P5 ;  /* 0x0000000d1209c211 */ /* 0x000fe400028f0c04 */
[----:B------:R-:W-:Y:S01]  /*3c30*/  @!P3 LEA.HI.X R7, R16, R21, R5, 0x1, P0 ;  /* 0x000000151007b211 */ /* 0x000fe200000f0c05 */
[----:B------:R-:W-:Y:S01]  /*3c40*/  VIADD R5, R164, 0x20 ;  /* 0x00000020a4057836 */ /* 0x000fe20000000000 */
[----:B--2---:R-:W-:Y:S01]  /*3c50*/  @!P2 LEA R4, P0, R2, R14, 0x1 ;  /* 0x0000000e0204a211 */ /* 0x004fe200078008ff */
[----:B------:R-:W-:Y:S01]  /*3c60*/  @!PT LDS RZ, [RZ] ;  /* 0x00000000fffff984 */ /* 0x000fe20000000800 */
[----:B------:R-:W-:Y:S01]  /*3c70*/  @!PT LDS RZ, [RZ] ;  /* 0x00000000fffff984 */ /* 0x000fe20000000800 */
[----:B------:R-:W-:Y:S01]  /*3c80*/  @!PT LDS RZ, [RZ] ;  /* 0x00000000fffff984 */ /* 0x000fe20000000800 */
[----:B------:R-:W-:Y:S01]  /*3c90*/  @!P4 LDGSTS.E.BYPASS.LTC128B.128 [R0+0x15000], desc[UR6][R8.64] ;  /* 0x150000000800cfae */ /* 0x000fe2000b901d46 */
[----:B------:R-:W-:-:S03]  /*3ca0*/  ISETP.GE.AND P5, PT, R164, UR5, PT ;  /* 0x00000005a4007c0c */ /* 0x000fc6000bfa6270 */
[----:B------:R-:W-:Y:S01]  /*3cb0*/  @!P4 LDGSTS.E.BYPASS.LTC128B.128 [R0+0x19000], desc[UR6][R8.64+0x80] ;  /* 0x190000800800cfae */ /* 0x000fe2000b901d46 */
[----:B------:R-:W-:Y:S02]  /*3cc0*/  ISETP.GE.AND P4, PT, R5, UR5, PT ;  /* 0x0000000505007c0c */ /* 0x000fe4000bf86270 */
[----:B------:R-:W-:Y:S01]  /*3cd0*/  @!P2 LEA.HI.X R5, R2, R15, R3, 0x1, P0 ;  /* 0x0000000f0205a211 */ /* 0x000fe200000f0c03 */
[----:B------:R-:W-:Y:S01]  /*3ce0*/  @P3 STS.128 [R0+0x16000], RZ ;  /* 0x016000ff00003388 */ /* 0x000fe20000000c00 */
[----:B------:R-:W-:Y:S01]  /*3cf0*/  ISETP.GE.AND P0, PT, R10, UR5, PT ;  /* 0x000000050a007c0c */ /* 0x000fe2000bf06270 */
[----:B------:R-:W-:Y:S01]  /*3d00*/  IMAD.SHL.U32 R2, R164, 0x4, RZ ;  /* 0x00000004a4027824 */ /* 0x000fe200078e00ff */
[----:B------:R-:W-:Y:S01]  /*3d10*/  UIADD3 UR20, UR29, 0x80, UR28 ;  /* 0x000000801d147890 */ /* 0x000fe2000fffe01c */
[----:B------:R-:W-:Y:S01]  /*3d20*/  @P3 STS.128 [R0+0x1a000], RZ ;  /* 0x01a000ff00003388 */ /* 0x000fe20000000c00 */
[----:B------:R-:W-:Y:S01]  /*3d30*/  CS2R R36, SRZ ;  /* 0x0000000000247805 */ /* 0x000fe2000001ff00 */
[----:B------:R-:W-:-:S02]  /*3d40*/  ULDC UR5, c[0x0][0x39c] ;  /* 0x0000e70000057ab9 */ /* 0x000fc40000000800 */
[----:B------:R-:W-:Y:S01]  /*3d50*/  @!PT LDS RZ, [RZ] ;  /* 0x00000000fffff984 */ /* 0x000fe20000000800 */
[----:B------:R-:W-:Y:S01]  /*3d60*/  @!PT LDS RZ, [RZ] ;  /* 0x00000000fffff984 */ /* 0x000fe20000000800 */
[----:B------:R-:W-:Y:S01]  /*3d70*/  @!PT LDS RZ, [RZ] ;  /* 0x00000000fffff984 */ /* 0x000fe20000000800 */
[----:B------:R-:W-:Y:S04]  /*3d80*/  @!P3 LDGSTS.E.BYPASS.LTC128B.128 [R0+0x16000], desc[UR6][R6.64] ;  /* 0x160000000600bfae */ /* 0x000fe8000b901d46 */
[----:B------:R1:W-:Y:S01]  /*3d90*/  @!P3 LDGSTS.E.BYPASS.LTC128B.128 [R0+0x1a000], desc[UR6][R6.64+0x80] ;  /* 0x1a0000800600bfae */ /* 0x0003e2000b901d46 */
[----:B------:R-:W-:-:S03]  /*3da0*/  IADD3 R2, P3, R2, UR13, RZ ;  /* 0x0000000d02027c10 */ /* 0x000fc6000ff7e0ff */
[----:B------:R-:W-:Y:S04]  /*3db0*/  @P2 STS.128 [R0+0x17000], RZ ;  /* 0x017000ff00002388 */ /* 0x000fe80000000c00 */
[----:B------:R2:W-:Y:S04]  /*3dc0*/  @P2 STS.128 [R0+0x1b000], RZ ;  /* 0x01b000ff00002388 */ /* 0x0005e80000000c00 */
[----:B------:R-:W-:Y:S01]  /*3dd0*/  @!PT LDS RZ, [RZ] ;  /* 0x00000000fffff984 */ /* 0x000fe20000000800 */
[----:B------:R-:W-:Y:S01]  /*3de0*/  @!PT LDS RZ, [RZ] ;  /* 0x00000000fffff984 */ /* 0x000fe20000000800 */
[----:B------:R-:W-:Y:S01]  /*3df0*/  @!PT LDS RZ, [RZ] ;  /* 0x00000000fffff984 */ /* 0x000fe20000000800 */
[----:B------:R-:W-:Y:S04]  /*3e00*/  @!P2 LDGSTS.E.BYPASS.LTC128B.128 [R0+0x17000], desc[UR6][R4.64] ;  /* 0x170000000400afae */ /* 0x000fe8000b901d46 */
[----:B------:R2:W-:Y:S04]  /*3e10*/  @!P2 LDGSTS.E.BYPASS.LTC128B.128 [R0+0x1b000], desc[UR6][R4.64+0x80] ;  /* 0x1b0000800400afae */ /* 0x0005e8000b901d46 */
[----:B------:R-:W0:Y:S01]  /*3e20*/  LDGDEPBAR ;  /* 0x00000000000079af */ /* 0x000e220000000000 */
[----:B-1----:R-:W-:-:S04]  /*3e30*/  SHF.R.S32.HI R6, RZ, 0x1f, R164 ;  /* 0x0000001fff067819 */ /* 0x002fc800000114a4 */
[----:B------:R-:W-:-:S04]  /*3e40*/  SHF.L.U64.HI R3, R164, 0x2, R6 ;  /* 0x00000002a4037819 */ /* 0x000fc80000010206 */
[----:B------:R-:W-:-:S05]  /*3e50*/  IADD3.X R3, R3, UR12, RZ, P3, !PT ;  /* 0x0000000c03037c10 */ /* 0x000fca0009ffe4ff */
[----:B------:R-:W3:Y:S01]  /*3e60*/  @!P5 LDG.E R43, desc[UR6][R2.64] ;  /* 0x00000006022bd981 */ /* 0x000ee2000c1e1900 */
[----:B--2---:R-:W-:-:S03]  /*3e70*/  SHF.R.S32.HI R0, RZ, 0x1f, R10 ;  /* 0x0000001fff007819 */ /* 0x004fc6000001140a */
[----:B------:R-:W2:Y:S01]  /*3e80*/  @!P6 LDG.E R42, desc[UR6][R2.64+0x20] ;  /* 0x00002006022ae981 */ /* 0x000ea2000c1e1900 */
[----:B------:R-:W-:-:S03]  /*3e90*/  @!P0 LEA R4, P2, R10, UR13, 0x2 ;  /* 0x0000000d0a048c11 */ /* 0x000fc6000f8410ff */
[----:B------:R1:W4:Y:S01]  /*3ea0*/  @!P4 LDG.E R41, desc[UR6][R2.64+0x80] ;  /* 0x000080060229c981 */ /* 0x000322000c1e1900 */
[----:B------:R-:W-:-:S05]  /*3eb0*/  @!P0 LEA.HI.X R5, R10, UR12, R0, 0x2, P2 ;  /* 0x0000000c0a058c11 */ /* 0x000fca00090f1400 */
[----:B------:R5:W4:Y:S01]  /*3ec0*/  @!P0 LDG.E R40, desc[UR6][R4.64] ;  /* 0x0000000604288981 */ /* 0x000b22000c1e1900 */
[----:B------:R-:W-:-:S04]  /*3ed0*/  LEA.HI R0, R39, R38, RZ, 0x4 ;  /* 0x0000002627007211 */ /* 0x000fc800078f20ff */
[----:B------:R-:W-:-:S05]  /*3ee0*/  LOP3.LUT R0, R0, 0xfffffff0, RZ, 0xc0, !PT ;  /* 0xfffffff000007812 */ /* 0x000fca00078ec0ff */
[----:B------:R-:W-:-:S05]  /*3ef0*/  IMAD.IADD R0, R38, 0x1, -R0 ;  /* 0x0000000126007824 */ /* 0x000fca00078e0a00 */
[----:B-1----:R-:W-:-:S04]  /*3f00*/  SHF.R.S32.HI R2, RZ, 0x1f, R0 ;  /* 0x0000001fff027819 */ /* 0x002fc80000011400 */
[----:B------:R-:W-:Y:S01]  /*3f10*/  LEA.HI R2, R2, R0, RZ, 0x3 ;  /* 0x0000000002027211 */ /* 0x000fe200078f18ff */
[----:B------:R-:W-:Y:S02]  /*3f20*/  IMAD.U32 R3, RZ, RZ, UR29 ;  /* 0x0000001dff037e24 */ /* 0x000fe4000f8e00ff */
[----:B-----5:R-:W-:Y:S01]  /*3f30*/  VIADD R4, R164, 0x1 ;  /* 0x00000001a4047836 */ /* 0x020fe20000000000 */
[----:B------:R-:W-:-:S05]  /*3f40*/  LOP3.LUT R2, R2, 0xfffffff8, RZ, 0xc0, !PT ;  /* 0xfffffff802027812 */ /* 0x000fca00078ec0ff */
[----:B------:R-:W-:Y:S01]  /*3f50*/  IMAD.IADD R0, R0, 0x1, -R2 ;  /* 0x0000000100007824 */ /* 0x000fe200078e0a02 */
[----:B------:R-:W-:Y:S01]  /*3f60*/  IADD3 R2, R4, UR9, -R3 ;  /* 0x0000000904027c10 */ /* 0x000fe2000fffe803 */
[C---:B------:R-:W-:Y:S02]  /*3f70*/  IMAD.SHL.U32 R4, R164.reuse, 0x4, RZ ;  /* 0x00000004a4047824 */ /* 0x040fe400078e00ff */
[----:B------:R-:W-:Y:S02]  /*3f80*/  VIADD R3, R164, 0xffffffc0 ;  /* 0xffffffc0a4037836 */ /* 0x000fe40000000000 */
[----:B------:R-:W-:Y:S02]  /*3f90*/  STL [R1+0x1c], R2 ;  /* 0x00001c0201007387 */ /* 0x000fe40000100800 */
[----:B------:R-:W-:Y:S02]  /*3fa0*/  IMAD.SHL.U32 R3, R3, 0x4, RZ ;  /* 0x0000000403037824 */ /* 0x000fe400078e00ff */
[----:B------:R1:W-:Y:S01]  /*3fb0*/  STL [R1+0x18], R4 ;  /* 0x0000180401007387 */ /* 0x0003e20000100800 */
[----:B------:R-:W-:-:S02]  /*3fc0*/  LOP3.LUT P0, RZ, R0, 0x2, RZ, 0xc0, !PT ;  /* 0x0000000200ff7812 */ /* 0x000fc4000780c0ff */
[----:B------:R-:W-:Y:S01]  /*3fd0*/  LOP3.LUT P2, RZ, R0, 0x4, RZ, 0xc0, !PT ;  /* 0x0000000400ff7812 */ /* 0x000fe2000784c0ff */
[----:B------:R-:W-:Y:S01]  /*3fe0*/  VIADD R0, R219, 0x2000 ;  /* 0x00002000db007836 */ /* 0x000fe20000000000 */
[----:B-1----:R-:W-:Y:S01]  /*3ff0*/  SHF.L.U64.HI R4, R164, 0x2, R6 ;  /* 0x00000002a4047819 */ /* 0x002fe20000010206 */
[----:B------:R-:W-:-:S03]  /*4000*/  VIADD R2, R220, 0x2000 ;  /* 0x00002000dc027836 */ /* 0x000fc60000000000 */
[----:B------:R-:W-:Y:S02]  /*4010*/  SEL R0, R0, R219, !P1 ;  /* 0x000000db00007207 */ /* 0x000fe40004800000 */
[----:B------:R-:W-:Y:S02]  /*4020*/  SEL R2, R2, R220, !P1 ;  /* 0x000000dc02027207 */ /* 0x000fe40004800000 */
[----:B------:R-:W-:Y:S02]  /*4030*/  CS2R R38, SRZ ;  /* 0x0000000000267805 */ /* 0x000fe4000001ff00 */
[----:B------:R-:W-:Y:S02]  /*4040*/  LEA R211, R0, UR4, 0x1 ;  /* 0x0000000400d37c11 */ /* 0x000fe4000f8e08ff */
[----:B------:R-:W-:Y:S02]  /*4050*/  LEA R212, R2, UR4, 0x1 ;  /* 0x0000000402d47c11 */ /* 0x000fe4000f8e08ff */
[----:B------:R-:W-:-:S02]  /*4060*/  SEL R218, R218, 0xffffffe0, !P0 ;  /* 0xffffffe0dada7807 */ /* 0x000fc40004000000 */
[----:B------:R-:W-:Y:S01]  /*4070*/  SEL R217, R217, 0xffffffc0, !P2 ;  /* 0xffffffc0d9d97807 */ /* 0x000fe20005000000 */
[----:B------:R-:W-:Y:S01]  /*4080*/  UIADD3 UR20, UR20, -UR9, URZ ;  /* 0x8000000914147290 */ /* 0x000fe2000fffe03f */
[----:B---3--:R-:W-:Y:S04]  /*4090*/  STL [R1+0x8], R43 ;  /* 0x0000082b01007387 */ /* 0x008fe80000100800 */
[----:B--2---:R1:W-:Y:S04]  /*40a0*/  STL [R1+0xc], R42 ;  /* 0x00000c2a01007387 */ /* 0x0043e80000100800 */
[----:B----4-:R-:W-:Y:S04]  /*40b0*/  STL [R1], R41 ;  /* 0x0000002901007387 */ /* 0x010fe80000100800 */
[----:B------:R2:W-:Y:S04]  /*40c0*/  STL [R1+0x4], R40 ;  /* 0x0000042801007387 */ /* 0x0005e80000100800 */
[----:B------:R3:W-:Y:S04]  /*40d0*/  STL [R1+0x14], R4 ;  /* 0x0000140401007387 */ /* 0x0007e80000100800 */
[----:B------:R3:W-:Y:S01]  /*40e0*/  STL [R1+0x10], R3 ;  /* 0x0000100301007387 */ /* 0x0007e20000100800 */
[----:B-1----:R-:W-:-:S02]  /*40f0*/  CS2R R42, SRZ ;  /* 0x00000000002a7805 */ /* 0x002fc4000001ff00 */
[----:B--2---:R-:W-:-:S07]  /*4100*/  CS2R R40, SRZ ;  /* 0x0000000000287805 */ /* 0x004fce000001ff00 */
.L_x_879:
[----:B------:R-:W0:Y:S01]  /*4110*/  LDGDEPBAR ;  /* 0x00000000000079af */ /* 0x000e220000000000 */
[C---:B------:R-:W-:Y:S01]  /*4120*/  IADD3 R0, R212.reuse, R218, RZ ;  /* 0x000000dad4007210 */ /* 0x040fe20007ffe0ff */
[----:B------:R-:W-:Y:S01]  /*4130*/  USHF.L.U32 UR11, UR8, 0x6, URZ ;  /* 0x00000006080b7899 */ /* 0x000fe2000800063f */
[-C--:B---3--:R-:W-:Y:S02]  /*4140*/  IADD3 R3, R212, R217.reuse, RZ ;  /* 0x000000d9d4037210 */ /* 0x088fe40007ffe0ff */
        /* <DEDUP_REMOVED lines=151> */
[----:B---3--:R-:W3:Y:S09]  /*4ac0*/  LDL R16, [R1] ;  /* 0x0000000001107983 */ /* 0x008ef20000100800 */
        /* <DEDUP_REMOVED lines=29> */
[-C--:B------:R-:W-:Y:S01]  /*4ca0*/  @!P0 ISETP.GE.AND P1, PT, R0, R10.reuse, PT ;  /* 0x0000000a0000820c */ /* 0x080fe20003f26270 */
        /* <DEDUP_REMOVED lines=198> */
[----:B------:R3:W-:Y:S04]  /*5910*/  STS [R237+0x20000], R0 ;  /* 0x02000000ed007388 */ /* 0x0007e80000000800 */
        /* <DEDUP_REMOVED lines=105> */
[----:B--2---:R-:W-:Y:S02]  /*5fb0*/  IADD3.X R181, R177, UR14, RZ, P0, !PT ;  /* 0x0000000eb1b57c10 */ /* 0x004fe400087fe4ff */
[----:B------:R-:W-:Y:S03]  /*5fc0*/  PLOP3.LUT P0, PT, PT, PT, UP3, 0x80, 0x0 ;  /* 0x000000000000781c */ /* 0x000fe60003f0f038 */
        /* <DEDUP_REMOVED lines=40> */
[-C--:B------:R-:W-:Y:S01]  /*6250*/  HMMA.16816.F32.BF16 R28, R172, R166.reuse, R28 ;  /* 0x000000a6ac1c723c */ /* 0x080fe2000004181c */
[----:B------:R-:W-:Y:S04]  /*6260*/  MOV R164, UR4 ;  /* 0x0000000400a47c02 */ /* 0x000fe80008000f00 */
[----:B------:R-:W-:Y:S01]  /*6270*/  FFMA.FTZ R4, -R243, R243, 1 ;  /* 0x3f800000f3047423 */ /* 0x000fe200000101f3 */
[----:B------:R-:W-:Y:S01]  /*6280*/  FFMA.FTZ R165, -R248, R248, 1 ;  /* 0x3f800000f8a57423 */ /* 0x000fe200000101f8 */
[----:B------:R-:W-:Y:S04]  /*6290*/  HMMA.16816.F32.BF16 R32, R168, R166, R32 ;  /* 0x000000a6a820723c */ /* 0x000fe80000041820 */
[----:B------:R-:W-:Y:S01]  /*62a0*/  FMUL.FTZ R182, R52, R5 ;  /* 0x0000000534b67220 */ /* 0x000fe20000410000 */
[----:B------:R-:W-:Y:S01]  /*62b0*/  FMUL.FTZ R4, R4, UR5 ;  /* 0x0000000504047c20 */ /* 0x000fe20008410000 */
[----:B------:R1:W5:Y:S01]  /*62c0*/  LDL.LU R52, [R1+0x8c] ;  /* 0x00008c0001347983 */ /* 0x0003620000300800 */
[----:B------:R-:W-:Y:S01]  /*62d0*/  FMUL.FTZ R165, R165, UR5 ;  /* 0x00000005a5a57c20 */ /* 0x000fe20008410000 */
[----:B------:R-:W-:Y:S03]  /*62e0*/  SHF.L.U32 R172, R219, 0x1, RZ ;  /* 0x00000001dbac7819 */ /* 0x000fe600000006ff */
[----:B------:R1:W5:Y:S01]  /*62f0*/  LDG.E R5, desc[UR6][R180.64+0x80] ;  /* 0x00008006b4057981 */ /* 0x000362000c1e1900 */
[----:B------:R-:W-:Y:S01]  /*6300*/  FMUL.FTZ R179, R179, R4 ;  /* 0x00000004b3b37220 */ /* 0x000fe20000410000 */
[----:B------:R-:W-:Y:S01]  /*6310*/  FMUL.FTZ R165, R182, R165 ;  /* 0x000000a5b6a57220 */ /* 0x000fe20000410000 */
[C---:B------:R-:W-:Y:S02]  /*6320*/  FADD.FTZ R166, -R178.reuse, R17 ;  /* 0x00000011b2a67221 */ /* 0x040fe40000010100 */
[----:B------:R1:W5:Y:S01]  /*6330*/  LDG.E R4, desc[UR6][R180.64+0xa0] ;  /* 0x0000a006b4047981 */ /* 0x000362000c1e1900 */
[----:B------:R-:W-:Y:S01]  /*6340*/  FADD.FTZ R20, -R178, R20 ;  /* 0x00000014b2147221 */ /* 0x000fe20000010100 */
[----:B------:R-:W-:Y:S01]  /*6350*/  IADD3 R164, R172, 0x8000, R164 ;  /* 0x00008000aca47810 */ /* 0x000fe20007ffe0a4 */
        /* <DEDUP_REMOVED lines=13> */
[----:B------:R-:W-:Y:S01]  /*6430*/  FFMA.FTZ R16, -R247, R247, 1 ;  /* 0x3f800000f7107423 */ /* 0x000fe200000101f7 */
[----:B------:R-:W-:Y:S01]  /*6440*/  FFMA.FTZ R20, -R246, R246, 1 ;  /* 0x3f800000f6147423 */ /* 0x000fe200000101f6 */
[----:B------:R-:W-:Y:S02]  /*6450*/  IADD3 R176, R164, 0x40, RZ ;  /* 0x00000040a4b07810 */ /* 0x000fe40007ffe0ff */
        /* <DEDUP_REMOVED lines=95> */
.L_x_877:
[----:B------:R-:W-:Y:S01]  /*6a50*/  STS [R237+0x1c000], R17 ;  /* 0x01c00011ed007388 */ /* 0x000fe20000000800 */
[----:B--2---:R-:W-:Y:S01]  /*6a60*/  F2FP.BF16.F32.PACK_AB R6, R18, R19 ;  /* 0x000000131206723e */ /* 0x004fe200000010ff */
[C---:B-----5:R-:W-:Y:S01]  /*6a70*/  FADD.FTZ R12, -R5.reuse, R12 ;  /* 0x0000000c050c7221 */ /* 0x060fe20000010100 */
[C---:B------:R-:W-:Y:S01]  /*6a80*/  FADD.FTZ R9, -R5.reuse, R9 ;  /* 0x0000000905097221 */ /* 0x040fe20000010100 */
[----:B------:R2:W-:Y:S01]  /*6a90*/  STS [R237+0x1c400], R16 ;  /* 0x01c40010ed007388 */ /* 0x0005e20000000800 */
[C---:B------:R-:W-:Y:S01]  /*6aa0*/  FADD.FTZ R8, -R5.reuse, R8 ;  /* 0x0000000805087221 */ /* 0x040fe20000010100 */
[----:B------:R-:W-:Y:S01]  /*6ab0*/  FADD.FTZ R13, -R5, R13 ;  /* 0x0000000d050d7221 */ /* 0x000fe20000010100 */
[----:B------:R-:W-:Y:S01]  /*6ac0*/  FFMA.FTZ R7, -R190, R190, 1 ;  /* 0x3f800000be077423 */ /* 0x000fe200000101be */
[----:B------:R3:W-:Y:S01]  /*6ad0*/  STS [R238+0x1c000], R20 ;  /* 0x01c00014ee007388 */ /* 0x0007e20000000800 */
[----:B------:R-:W-:Y:S01]  /*6ae0*/  FMUL.FTZ R19, R224, R9 ;  /* 0x00000009e0137220 */ /* 0x000fe20000410000 */
[----:B------:R-:W-:Y:S01]  /*6af0*/  FFMA.FTZ R9, -R193, R193, 1 ;  /* 0x3f800000c1097423 */ /* 0x000fe200000101c1 */
[----:B------:R-:W-:Y:S01]  /*6b00*/  FMUL.FTZ R13, R205, R13 ;  /* 0x0000000dcd0d7220 */ /* 0x000fe20000410000 */
        /* <DEDUP_REMOVED lines=16> */
[----:B------:R-:W-:Y:S01]  /*6c10*/  FADD.FTZ R10, -R4, R10 ;  /* 0x0000000a040a7221 */ /* 0x000fe20000010100 */
        /* <DEDUP_REMOVED lines=68> */
[----:B--2---:R-:W-:Y:S01]  /*7060*/  F2FP.BF16.F32.PACK_AB R5, R27, R26 ;  /* 0x0000001a1b05723e */ /* 0x004fe200000010ff */
        /* <DEDUP_REMOVED lines=11> */
[----:B------:R-:W2:Y:S04]  /*7120*/  LDSM.16.MT88.4 R8, [R172+UR4+0x8000] ;  /* 0x00800004ac08783b */ /* 0x000ea80008004200 */
[----:B------:R-:W3:Y:S04]  /*7130*/  LDSM.16.MT88.4 R12, [R210+0x22000] ;  /* 0x02200000d20c783b */ /* 0x000ee80000004200 */
[----:B------:R-:W4:Y:S04]  /*7140*/  LDSM.16.MT88.4 R16, [R176] ;  /* 0x00000000b010783b */ /* 0x000f280000004200 */
[----:B------:R-:W1:Y:S04]  /*7150*/  LDSM.16.MT88.4 R20, [R172+UR4+0xa000] ;  /* 0x00a00004ac14783b */ /* 0x000e680008004200 */
[----:B------:R-:W1:Y:S04]  /*7160*/  LDSM.16.MT88.4 R24, [R176+0x2000] ;  /* 0x00200000b018783b */ /* 0x000e680000004200 */
[----:B------:R-:W-:Y:S04]  /*7170*/  LDSM.16.MT88.4 R28, [R210+0x20800] ;  /* 0x02080000d21c783b */ /* 0x000fe80000004200 */
[----:B------:R-:W1:Y:S04]  /*7180*/  LDSM.16.MT88.4 R32, [R172+UR4+0x8800] ;  /* 0x00880004ac20783b */ /* 0x000e680008004200 */
[----:B------:R-:W1:Y:S04]  /*7190*/  LDSM.16.MT88.4 R164, [R210+0x22800] ;  /* 0x02280000d2a4783b */ /* 0x000e680000004200 */
[----:B------:R-:W-:Y:S04]  /*71a0*/  LDSM.16.MT88.4 R168, [R176+0x3000] ;  /* 0x00300000b0a8783b */ /* 0x000fe80000004200 */
[----:B------:R1:W5:Y:S01]  /*71b0*/  LDL R239, [R1+0x20] ;  /* 0x0000200001ef7983 */ /* 0x0003620000100800 */
[-C--:B--2---:R-:W-:Y:S06]  /*71c0*/  HMMA.16816.F32.BF16 R36, R4, R8.reuse, R36 ;  /* 0x000000080424723c */ /* 0x084fec0000041824 */
[C---:B---3--:R-:W-:Y:S06]  /*71d0*/  HMMA.16816.F32.BF16 R40, R12.reuse, R8, R40 ;  /* 0x000000080c28723c */ /* 0x048fec0000041828 */
[-C--:B------:R-:W-:Y:S06]  /*71e0*/  HMMA.16816.F32.BF16 R44, R12, R10.reuse, R44 ;  /* 0x0000000a0c2c723c */ /* 0x080fec000004182c */
[C---:B------:R-:W-:Y:S01]  /*71f0*/  HMMA.16816.F32.BF16 R48, R4.reuse, R10, R48 ;  /* 0x0000000a0430723c */ /* 0x040fe20000041830 */
[----:B------:R-:W2:Y:S05]  /*7200*/  LDSM.16.MT88.4 R8, [R176+0x800] ;  /* 0x00080000b008783b */ /* 0x000eaa0000004200 */
[-C--:B----4-:R-:W-:Y:S06]  /*7210*/  HMMA.16816.F32.BF16 R52, R4, R16.reuse, R52 ;  /* 0x000000100434723c */ /* 0x090fec0000041834 */
[C---:B------:R-:W-:Y:S06]  /*7220*/  HMMA.16816.F32.BF16 R56, R12.reuse, R16, R56 ;  /* 0x000000100c38723c */ /* 0x040fec0000041838 */
[-C--:B------:R-:W-:Y:S06]  /*7230*/  HMMA.16816.F32.BF16 R60, R12, R18.reuse, R60 ;  /* 0x000000120c3c723c */ /* 0x080fec000004183c */
[C---:B------:R-:W-:Y:S01]  /*7240*/  HMMA.16816.F32.BF16 R64, R4.reuse, R18, R64 ;  /* 0x000000120440723c */ /* 0x040fe20000041840 */
[----:B------:R-:W3:Y:S05]  /*7250*/  LDSM.16.MT88.4 R16, [R172+UR4+0xa800] ;  /* 0x00a80004ac10783b */ /* 0x000eea0008004200 */
        /* <DEDUP_REMOVED lines=25> */
[C---:B------:R-:W-:Y:S01]  /*73f0*/  HMMA.16816.F32.BF16 R80, R28.reuse, R18, R80 ;  /* 0x000000121c50723c */ /* 0x040fe20000041850 */
[----:B------:R-:W-:Y:S05]  /*7400*/  LDSM.16.MT88.4 R16, [R210+0x21800] ;  /* 0x02180000d210783b */ /* 0x000fea0000004200 */
[-C--:B-1----:R-:W-:Y:S06]  /*7410*/  HMMA.16816.F32.BF16 R84, R28, R20.reuse, R84 ;  /* 0x000000141c54723c */ /* 0x082fec0000041854 */
[C---:B------:R-:W-:Y:S06]  /*7420*/  HMMA.16816.F32.BF16 R88, R164.reuse, R20, R88 ;  /* 0x00000014a458723c */ /* 0x040fec0000041858 */
[-C--:B------:R-:W-:Y:S01]  /*7430*/  HMMA.16816.F32.BF16 R92, R164, R22.reuse, R92 ;  /* 0x00000016a45c723c */ /* 0x080fe2000004185c */
[----:B------:R-:W-:Y:S04]  /*7440*/  LDSM.16.MT88.4 R164, [R176+0x1800] ;  /* 0x00180000b0a4783b */ /* 0x000fe80000004200 */
[----:B------:R-:W-:Y:S01]  /*7450*/  LDSM.16.MT88.4 R176, [R176+0x3800] ;  /* 0x00380000b0b0783b */ /* 0x000fe20000004200 */
[----:B------:R-:W-:Y:S03]  /*7460*/  HMMA.16816.F32.BF16 R96, R28, R22, R96 ;  /* 0x000000161c60723c */ /* 0x000fe60000041860 */
[----:B------:R-:W1:Y:S03]  /*7470*/  LDSM.16.MT88.4 R20, [R172+UR4+0x9800] ;  /* 0x00980004ac14783b */ /* 0x000e660008004200 */
[-C--:B----4-:R-:W-:Y:S01]  /*7480*/  HMMA.16816.F32.BF16 R36, R4, R12.reuse, R36 ;  /* 0x0000000c0424723c */ /* 0x090fe20000041824 */
[----:B------:R-:W3:Y:S04]  /*7490*/  LDSM.16.MT88.4 R28, [R210+0x23800] ;  /* 0x02380000d21c783b */ /* 0x000ee80000004200 */
[----:B------:R-:W4:Y:S01]  /*74a0*/  LDSM.16.MT88.4 R172, [R172+UR4+0xb800] ;  /* 0x00b80004acac783b */ /* 0x000f220008004200 */
[C---:B------:R-:W-:Y:S01]  /*74b0*/  HMMA.16816.F32.BF16 R40, R24.reuse, R12, R40 ;  /* 0x0000000c1828723c */ /* 0x040fe20000041828 */
[----:B------:R-:W-:Y:S05]  /*74c0*/  BAR.SYNC.DEFER_BLOCKING 0x0 ;  /* 0x0000000000007b1d */ /* 0x000fea0000010000 */
[-C--:B------:R-:W-:Y:S06]  /*74d0*/  HMMA.16816.F32.BF16 R44, R24, R14.reuse, R44 ;  /* 0x0000000e182c723c */ /* 0x080fec000004182c */
[C---:B------:R-:W-:Y:S06]  /*74e0*/  HMMA.16816.F32.BF16 R48, R4.reuse, R14, R48 ;  /* 0x0000000e0430723c */ /* 0x040fec0000041830 */
[-C--:B--2---:R-:W-:Y:S06]  /*74f0*/  HMMA.16816.F32.BF16 R52, R4, R8.reuse, R52 ;  /* 0x000000080434723c */ /* 0x084fec0000041834 */
        /* <DEDUP_REMOVED lines=11> */
[-C--:B-1----:R-:W-:Y:S06]  /*75b0*/  HMMA.16816.F32.BF16 R36, R16, R20.reuse, R36 ;  /* 0x000000141024723c */ /* 0x082fec0000041824 */
        /* <DEDUP_REMOVED lines=25> */
[----:B-----5:R-:W-:Y:S02]  /*7750*/  LEA R4, R239, UR4, 0x1 ;  /* 0x00000004ef047c11 */ /* 0x020fe4000f8e08ff */
        /* <DEDUP_REMOVED lines=10> */
.L_x_878:
        /* <DEDUP_REMOVED lines=14> */
[----:B------:R3:W4:Y:S01]  /*78e0*/  LDL R224, [R1] ;  /* 0x0000000001e07983 */ /* 0x0007220000100800 */
        /* <DEDUP_REMOVED lines=13> */
[C---:B------:R-:W-:Y:S03]  /*79c0*/  HMMA.16816.F32.BF16 R24, R28.reuse, R164, RZ ;  /* 0x000000a41c18723c */ /* 0x040fe600000418ff */
[----:B------:R-:W-:Y:S03]  /*79d0*/  LDSM.16.MT88.4 R204, [R209+0x6800] ;  /* 0x00680000d1cc783b */ /* 0x000fe60000004200 */
        /* <DEDUP_REMOVED lines=35> */
[----:B------:R-:W-:Y:S05]  /*7c10*/  LDSM.16.MT88.4 R200, [R209+0x7000] ;  /* 0x00700000d1c8783b */ /* 0x000fea0000004200 */
        /* <DEDUP_REMOVED lines=11> */
[----:B------:R-:W-:Y:S05]  /*7cd0*/  LDSM.16.M88.4 R188, [R3+0x1f000] ;  /* 0x01f0000003bc783b */ /* 0x000fea0000000200 */
[----:B------:R-:W-:Y:S01]  /*7ce0*/  HMMA.16816.F32.BF16 R32, R168, R194, R32 ;  /* 0x000000c2a820723c */ /* 0x000fe20000041820 */
[----:B------:R-:W-:Y:S04]  /*7cf0*/  LDSM.16.M88.4 R168, [R3+0x1e000] ;  /* 0x01e0000003a8783b */ /* 0x000fe80000000200 */
        /* <DEDUP_REMOVED lines=9> */
[----:B------:R-:W-:Y:S01]  /*7d90*/  HMMA.16816.F32.BF16 R32, R172, R206, R32 ;  /* 0x000000ceac20723c */ /* 0x000fe20000041820 */
[----:B------:R-:W3:Y:S05]  /*7da0*/  LDC R173, c[0x0][0x270] ;  /* 0x00009c00ffad7b82 */ /* 0x000eea0000000800 */
[-C--:B-1----:R-:W-:Y:S06]  /*7db0*/  HMMA.16816.F32.BF16 R4, R164, R176.reuse, R4 ;  /* 0x000000b0a404723c */ /* 0x082fec0000041804 */
[C---:B------:R-:W-:Y:S06]  /*7dc0*/  HMMA.16816.F32.BF16 R8, R180.reuse, R176, R8 ;  /* 0x000000b0b408723c */ /* 0x040fec0000041808 */
[-C--:B------:R-:W-:Y:S05]  /*7dd0*/  HMMA.16816.F32.BF16 R12, R180, R178.reuse, R12 ;  /* 0x000000b2b40c723c */ /* 0x080fea000004180c */
[----:B------:R-:W-:Y:S01]  /*7de0*/  IMAD.IADD R176, R217, 0x1, R211 ;  /* 0x00000001d9b07824 */ /* 0x000fe200078e02d3 */
[C---:B------:R-:W-:Y:S05]  /*7df0*/  HMMA.16816.F32.BF16 R16, R164.reuse, R178, R16 ;  /* 0x000000b2a410723c */ /* 0x040fea0000041810 */
[----:B---3--:R-:W-:Y:S01]  /*7e00*/  IMAD R173, R173, UR21, RZ ;  /* 0x00000015adad7c24 */ /* 0x008fe2000f8e02ff */
[-C--:B------:R-:W-:Y:S05]  /*7e10*/  HMMA.16816.F32.BF16 R20, R164, R200.reuse, R20 ;  /* 0x000000c8a414723c */ /* 0x080fea0000041814 */
[C---:B------:R-:W-:Y:S01]  /*7e20*/  IMAD.U32 R0, R173.reuse, -0x40, RZ ;  /* 0xffffffc0ad007824 */ /* 0x040fe200078e00ff */
[C---:B------:R-:W-:Y:S05]  /*7e30*/  HMMA.16816.F32.BF16 R24, R180.reuse, R200, R24 ;  /* 0x000000c8b418723c */ /* 0x040fea0000041818 */
[----:B------:R-:W-:Y:S01]  /*7e40*/  IMAD.SHL.U32 R172, R173, 0x10, RZ ;  /* 0x00000010adac7824 */ /* 0x000fe200078e00ff */
[-C--:B------:R-:W-:Y:S06]  /*7e50*/  HMMA.16816.F32.BF16 R28, R180, R202.reuse, R28 ;  /* 0x000000cab41c723c */ /* 0x080fec000004181c */
[----:B------:R-:W-:Y:S06]  /*7e60*/  HMMA.16816.F32.BF16 R32, R164, R202, R32 ;  /* 0x000000caa420723c */ /* 0x000fec0000041820 */
[-C--:B------:R-:W-:Y:S05]  /*7e70*/  HMMA.16816.F32.BF16 R4, R168, R184.reuse, R4 ;  /* 0x000000b8a804723c */ /* 0x080fea0000041804 */
[----:B----4-:R-:W-:Y:S01]  /*7e80*/  @P0 IADD3 R166, P1, R228, UR13, RZ ;  /* 0x0000000de4a60c10 */ /* 0x010fe2000ff3e0ff */
        /* <DEDUP_REMOVED lines=24> */
[C---:B------:R-:W-:Y:S02]  /*8010*/  IMAD R171, R173.reuse, 0x30, RZ ;  /* 0x00000030adab7824 */ /* 0x040fe400078e02ff */
[----:B------:R1:W-:Y:S02]  /*8020*/  REDG.E.ADD.F32.FTZ.RN.STRONG.GPU desc[UR6][R164.64], R5 ;  /* 0x00000005a40079a6 */ /* 0x0003e4000c10f386 */
[CC--:B-1----:R-:W-:Y:S04]  /*8030*/  LEA R4, P1, R170.reuse, R2.reuse, 0x2 ;  /* 0x00000002aa047211 */ /* 0x0c2fe800078210ff */
[-C--:B------:R-:W-:Y:S01]  /*8040*/  LEA.HI.X.SX32 R5, R170, R3.reuse, 0x2, P1 ;  /* 0x00000003aa057211 */ /* 0x080fe200008f16ff */
[----:B------:R-:W-:Y:S01]  /*8050*/  IMAD R170, R173, 0x38, RZ ;  /* 0x00000038adaa7824 */ /* 0x000fe200078e02ff */
[----:B---3--:R-:W-:Y:S04]  /*8060*/  @P0 STL [R1+0x4], R221 ;  /* 0x000004dd01000387 */ /* 0x008fe80000100800 */
[----:B----4-:R-:W-:Y:S04]  /*8070*/  @P0 STL [R1], R224 ;  /* 0x000000e001000387 */ /* 0x010fe80000100800 */
[----:B------:R-:W-:Y:S04]  /*8080*/  @P0 STL [R1+0xc], R225 ;  /* 0x00000ce101000387 */ /* 0x000fe80000100800 */
[----:B--2---:R-:W-:Y:S01]  /*8090*/  @P0 STL [R1+0x8], R226 ;  /* 0x000008e201000387 */ /* 0x004fe20000100800 */
[CC--:B------:R-:W-:Y:S04]  /*80a0*/  LEA R166, P0, R172.reuse, R2.reuse, 0x2 ;  /* 0x00000002aca67211 */ /* 0x0c0fe800078010ff */
[-C--:B------:R-:W-:Y:S02]  /*80b0*/  LEA.HI.X.SX32 R167, R172, R3.reuse, 0x2, P0 ;  /* 0x00000003aca77211 */ /* 0x080fe400000f16ff */
[CC--:B------:R-:W-:Y:S03]  /*80c0*/  LEA R168, P0, R169.reuse, R2.reuse, 0x2 ;  /* 0x00000002a9a87211 */ /* 0x0c0fe600078010ff */
[----:B------:R1:W-:Y:S01]  /*80d0*/  REDG.E.ADD.F32.FTZ.RN.STRONG.GPU desc[UR6][R166.64], R6 ;  /* 0x00000006a60079a6 */ /* 0x0003e2000c10f386 */
[-C--:B------:R-:W-:Y:S03]  /*80e0*/  LEA.HI.X.SX32 R169, R169, R3.reuse, 0x2, P0 ;  /* 0x00000003a9a97211 */ /* 0x080fe600000f16ff */
[----:B------:R2:W-:Y:S04]  /*80f0*/  REDG.E.ADD.F32.FTZ.RN.STRONG.GPU desc[UR6][R4.64], R7 ;  /* 0x00000007040079a6 */ /* 0x0005e8000c10f386 */
[----:B------:R3:W-:Y:S01]  /*8100*/  REDG.E.ADD.F32.FTZ.RN.STRONG.GPU desc[UR6][R168.64], R8 ;  /* 0x00000008a80079a6 */ /* 0x0007e2000c10f386 */
[----:B-1----:R-:W-:Y:S01]  /*8110*/  IMAD R167, R173, 0x28, RZ ;  /* 0x00000028ada77824 */ /* 0x002fe200078e02ff */
[-C--:B------:R-:W-:Y:S02]  /*8120*/  LEA R6, P1, R171, R2.reuse, 0x2 ;  /* 0x00000002ab067211 */ /* 0x080fe400078210ff */
[-C--:B--2---:R-:W-:Y:S02]  /*8130*/  LEA R4, P0, R170, R2.reuse, 0x2 ;  /* 0x00000002aa047211 */ /* 0x084fe400078010ff */
[-C--:B------:R-:W-:Y:S02]  /*8140*/  LEA R166, P3, R167, R2.reuse, 0x2 ;  /* 0x00000002a7a67211 */ /* 0x080fe400078610ff */
[-C--:B------:R-:W-:Y:S01]  /*8150*/  LEA.HI.X.SX32 R7, R171, R3.reuse, 0x2, P1 ;  /* 0x00000003ab077211 */ /* 0x080fe200008f16ff */
[----:B---3--:R-:W-:Y:S01]  /*8160*/  VIADD R168, R172, 0x20 ;  /* 0x00000020aca87836 */ /* 0x008fe20000000000 */
[-C--:B------:R-:W-:Y:S02]  /*8170*/  LEA.HI.X.SX32 R167, R167, R3.reuse, 0x2, P3 ;  /* 0x00000003a7a77211 */ /* 0x080fe400018f16ff */
[-C--:B------:R-:W-:Y:S01]  /*8180*/  LEA.HI.X.SX32 R5, R170, R3.reuse, 0x2, P0 ;  /* 0x00000003aa057211 */ /* 0x080fe200000f16ff */
[----:B------:R-:W-:Y:S02]  /*8190*/  IMAD.IADD R8, R0, 0x1, R168 ;  /* 0x0000000100087824 */ /* 0x000fe400078e02a8 */
[----:B------:R-:W-:Y:S04]  /*81a0*/  REDG.E.ADD.F32.FTZ.RN.STRONG.GPU desc[UR6][R166.64], R9 ;  /* 0x00000009a60079a6 */ /* 0x000fe8000c10f386 */
        /* <DEDUP_REMOVED lines=385> */
[----:B-1----:R-:W-:-:S04]  /*99c0*/  SHF.R.S32.HI R2, RZ, 0x1f, R0 ;  /* 0x0000001fff027819 */ /* 0x002fc80000011400 */
[----:B------:R-:W-:Y:S01]  /*99d0*/  LEA.HI R2, R2, R0, RZ, 0x3 ;  /* 0x0000000002027211 */ /* 0x000fe200078f18ff */
        /* <DEDUP_REMOVED lines=14> */
.L_x_880:
[----:B------:R-:W-:Y:S01]  /*9ac0*/  @UP0 UIADD3 UR8, UR19, UR30, URZ ;  /* 0x0000001e13080290 */ /* 0x000fe2000fffe03f */
[----:B------:R-:W-:Y:S01]  /*9ad0*/  LOP3.LUT R3, R2, 0xfffffff8, RZ, 0xc0, !PT ;  /* 0xfffffff802037812 */ /* 0x000fe200078ec0ff */
[----:B------:R-:W-:Y:S01]  /*9ae0*/  @UP0 ULDC.64 UR12, c[0x0][0x458] ;  /* 0x00011600000c0ab9 */ /* 0x000fe20000000a00 */
[----:B------:R-:W-:Y:S02]  /*9af0*/  USHF.L.U32 UR5, UR18, 0x7, URZ ;  /* 0x0000000712057899 */ /* 0x000fe4000800063f */
[----:B------:R-:W-:Y:S01]  /*9b00*/  @UP0 UIMAD.WIDE.U32 UR14, UR8, UR12, URZ ;  /* 0x0000000c080e02a5 */ /* 0x000fe2000f8e003f */
[----:B------:R-:W-:Y:S01]  /*9b10*/  IMAD.IADD R3, R0, 0x1, -R3 ;  /* 0x0000000100037824 */ /* 0x000fe200078e0a03 */
[----:B------:R-:W-:Y:S01]  /*9b20*/  @UP0 UIMAD UR8, UR8, UR13, URZ ;  /* 0x0000000d080802a4 */ /* 0x000fe2000f8e023f */
[----:B-----5:R-:W-:-:S03]  /*9b30*/  LEA R0, R239, UR4, 0x1 ;  /* 0x00000004ef007c11 */ /* 0x020fc6000f8e08ff */
        /* <DEDUP_REMOVED lines=16> */
.L_x_881:
        /* <DEDUP_REMOVED lines=38> */
[----:B------:R-:W5:Y:S01]  /*9ea0*/  LDS.128 R12, [R0+0xc000] ;  /* 0x00c00000000c7984 */ /* 0x000f620000000c00 */
        /* <DEDUP_REMOVED lines=10> */
[----:B-----5:R1:W-:Y:S04]  /*9f50*/  STG.E.128 desc[UR6][R8.64], R12 ;  /* 0x0000000c08007986 */ /* 0x0203e8000c101d06 */
[----:B---3--:R3:W-:Y:S02]  /*9f60*/  STG.E.128 desc[UR6][R8.64+0x80], R16 ;  /* 0x0000801008007986 */ /* 0x0087e4000c101d06 */
.L_x_883:
[----:B------:R-:W-:Y:S05]  /*9f70*/  BSYNC B0 ;  /* 0x0000000000007941 */ /* 0x000fea0003800000 */
.L_x_882:
[----:B------:R-:W-:Y:S04]  /*9f80*/  BSSY B0, `(.L_x_884) ;  /* 0x000000f000007945 */ /* 0x000fe80003800000 */
[----:B------:R-:W-:Y:S05]  /*9f90*/  @P3 BRA `(.L_x_885) ;  /* 0x0000000000343947 */ /* 0x000fea0003800000 */
[----:B------:R-:W-:Y:S01]  /*9fa0*/  IADD3 R3, P0, R2, 0x20, RZ ;  /* 0x0000002002037810 */ /* 0x000fe20007f1e0ff */
[----:B------:R-:W-:Y:S01]  /*9fb0*/  ULDC.64 UR14, c[0x0][0x3f0] ;  /* 0x0000fc00000e7ab9 */ /* 0x000fe20000000a00 */
[----:B------:R-:W-:-:S03]  /*9fc0*/  MOV R7, R20 ;  /* 0x0000001400077202 */ /* 0x000fc60000000f00 */
[----:B------:R-:W-:-:S04]  /*9fd0*/  IMAD.X R6, RZ, RZ, R21, P0 ;  /* 0x000000ffff067224 */ /* 0x000fc800000e0615 */
[----:B-1-3--:R-:W-:Y:S02]  /*9fe0*/  IMAD R8, R6, UR10, RZ ;  /* 0x0000000a06087c24 */ /* 0x00afe4000f8e02ff */
        /* <DEDUP_REMOVED lines=8> */
.L_x_885:
[----:B------:R-:W-:Y:S05]  /*a070*/  BSYNC B0 ;  /* 0x0000000000007941 */ /* 0x000fea0003800000 */
.L_x_884:
[----:B---3--:R3:W2:Y:S01]  /*a080*/  LDS.128 R16, [R0+0xe000] ;  /* 0x00e0000000107984 */ /* 0x0086a20000000c00 */
[----:B------:R-:W-:Y:S03]  /*a090*/  BSSY B0, `(.L_x_886) ;  /* 0x0000010000007945 */ /* 0x000fe60003800000 */
[----:B-1----:R3:W1:Y:S01]  /*a0a0*/  LDS.128 R12, [R0+0x12000] ;  /* 0x01200000000c7984 */ /* 0x0026620000000c00 */
        /* <DEDUP_REMOVED lines=12> */
[----:B--2---:R2:W-:Y:S04]  /*a170*/  STG.E.128 desc[UR6][R8.64], R16 ;  /* 0x0000001008007986 */ /* 0x0045e8000c101d06 */
[----:B-1----:R2:W-:Y:S02]  /*a180*/  STG.E.128 desc[UR6][R8.64+0x80], R12 ;  /* 0x0000800c08007986 */ /* 0x0025e4000c101d06 */
.L_x_887:
[----:B------:R-:W-:Y:S05]  /*a190*/  BSYNC B0 ;  /* 0x0000000000007941 */ /* 0x000fea0003800000 */
.L_x_886:
[----:B--2---:R2:W2:Y:S01]  /*a1a0*/  LDS.128 R16, [R0+0xf000] ;  /* 0x00f0000000107984 */ /* 0x0044a20000000c00 */
[----:B------:R-:W-:Y:S03]  /*a1b0*/  BSSY B0, `(.L_x_888) ;  /* 0x0000010000007945 */ /* 0x000fe60003800000 */
[----:B-1----:R1:W1:Y:S01]  /*a1c0*/  LDS.128 R12, [R0+0x13000] ;  /* 0x01300000000c7984 */ /* 0x0022620000000c00 */
        /* <DEDUP_REMOVED lines=12> */
[----:B--2---:R2:W-:Y:S04]  /*a290*/  STG.E.128 desc[UR6][R4.64], R16 ;  /* 0x0000001004007986 */ /* 0x0045e8000c101d06 */
[----:B-1----:R2:W-:Y:S02]  /*a2a0*/  STG.E.128 desc[UR6][R4.64+0x80], R12 ;  /* 0x0000800c04007986 */ /* 0x0025e4000c101d06 */
.L_x_889:
[----:B------:R-:W-:Y:S05]  /*a2b0*/  BSYNC B0 ;  /* 0x0000000000007941 */ /* 0x000fea0003800000 */
.L_x_888:
[----:B------:R-:W-:Y:S01]  /*a2c0*/  IMAD.U32 R3, RZ, RZ, UR12 ;  /* 0x0000000cff037e24 */ /* 0x000fe2000f8e00ff */
[----:B------:R-:W-:Y:S01]  /*a2d0*/  UIMAD UR8, UR8, UR12, URZ ;  /* 0x0000000c080872a4 */ /* 0x000fe2000f8e023f */
[----:B--2---:R-:W2:Y:S01]  /*a2e0*/  LDS.128 R16, [R0+0x14000] ;  /* 0x0140000000107984 */ /* 0x004ea20000000c00 */
[----:B------:R-:W-:Y:S01]  /*a2f0*/  USHF.R.S32.HI UR10, URZ, 0x1f, UR57 ;  /* 0x0000001f3f0a7899 */ /* 0x000fe20008011439 */
[----:B------:R-:W-:Y:S01]  /*a300*/  IMAD.WIDE.U32 R4, R3, UR5, R10 ;  /* 0x0000000503047c25 */ /* 0x000fe2000f8e000a */
[----:B------:R-:W-:Y:S01]  /*a310*/  UIMAD UR5, UR5, UR13, UR8 ;  /* 0x0000000d050572a4 */ /* 0x000fe2000f8e0208 */
[----:B-1----:R3:W1:Y:S01]  /*a320*/  LDS.128 R12, [R0+0x18000] ;  /* 0x01800000000c7984 */ /* 0x0026620000000c00 */
        /* <DEDUP_REMOVED lines=20> */
[----:B--2---:R3:W-:Y:S04]  /*a470*/  STG.E.128 desc[UR6][R8.64], R16 ;  /* 0x0000001008007986 */ /* 0x0047e8000c101d06 */
[----:B-1----:R3:W-:Y:S02]  /*a480*/  STG.E.128 desc[UR6][R8.64+0x80], R12 ;  /* 0x0000800c08007986 */ /* 0x0027e4000c101d06 */
.L_x_891:
[----:B------:R-:W-:Y:S05]  /*a490*/  BSYNC B0 ;  /* 0x0000000000007941 */ /* 0x000fea0003800000 */
.L_x_890:
        /* <DEDUP_REMOVED lines=15> */
.L_x_893:
[----:B------:R-:W-:Y:S05]  /*a590*/  BSYNC B0 ;  /* 0x0000000000007941 */ /* 0x000fea0003800000 */
.L_x_892:
        /* <DEDUP_REMOVED lines=15> */
.L_x_895:
[----:B------:R-:W-:Y:S05]  /*a690*/  BSYNC B0 ;  /* 0x0000000000007941 */ /* 0x000fea0003800000 */
.L_x_894:
        /* <DEDUP_REMOVED lines=13> */
.L_x_876:
[----:B------:R-:W-:Y:S05]  /*a770*/  BSYNC B1 ;  /* 0x0000000000017941 */ /* 0x000fea0003800000 */
.L_x_854:
[----:B-1----:R-:W5:Y:S01]  /*a780*/  LDL R2, [R1+0x48] ;  /* 0x0000480001027983 */ /* 0x002f620000100800 */
[----:B------:R-:W-:Y:S02]  /*a790*/  ULDC UR5, c[0x0][0xc] ;  /* 0x0000030000057ab9 */ /* 0x000fe40000000800 */
[----:B------:R-:W-:Y:S01]  /*a7a0*/  UIADD3 UR18, UR5, UR18, URZ ;  /* 0x0000001205127290 */ /* 0x000fe2000fffe03f */
[----:B-----5:R-:W-:-:S13]  /*a7b0*/  R2UR UR8, R2 ;  /* 0x00000000020872ca */ /* 0x020fda00000e0000 */
[----:B------:R-:W-:-:S06]  /*a7c0*/  UISETP.GE.AND UP0, UPT, UR18, UR8, UPT ;  /* 0x000000081200728c */ /* 0x000fcc000bf06270 */
[----:B------:R-:W-:-:S13]  /*a7d0*/  PLOP3.LUT P0, PT, PT, PT, UP0, 0x80, 0x0 ;  /* 0x000000000000781c */ /* 0x000fda0003f0f008 */
[----:B------:R-:W-:Y:S05]  /*a7e0*/  @P0 BRA `(.L_x_896) ;  /* 0x0000000000040947 */ /* 0x000fea0003800000 */
[----:B------:R-:W-:Y:S05]  /*a7f0*/  BRA `(.L_x_897) ;  /* 0xffffff6000b47947 */ /* 0x000fea000383ffff */
.L_x_896:
[----:B------:R-:W-:Y:S05]  /*a800*/  EXIT ;  /* 0x000000000000794d */ /* 0x000fea0003800000 */
.L_x_898:
        /* <DEDUP_REMOVED lines=15> */
.L_x_1091:


//--------------------- .text._ZN5flash44flash_bwd_dq_dk_dv_loop_seqk_parallel_kernelI23Flash_bwd_kernel_traitsILi128ELi64ELi128ELi8ELi2ELi4ELi2ELb0ELb0EN7cutlass10bfloat16_tE19Flash_kernel_traitsILi128ELi64ELi128ELi8ES3_EELb1ELb1ELb0ELb1ELb0ELb0ELb0EEEvNS_16Flash_bwd_paramsE --------------------------
	.section	.text._ZN5flash44flash_bwd_dq_dk_dv_loop_seqk_parallel_kernelI23Flash_bwd_kernel_traitsILi128ELi64ELi128ELi8ELi2ELi4ELi2ELb0ELb0EN7cutlass10bfloat16_tE19Flash_kernel_traitsILi128ELi64ELi128ELi8ES3_EELb1ELb1ELb0ELb1ELb0ELb0ELb0EEEvNS_16Flash_bwd_paramsE,"ax",@progbits
	.align	128
        .global         _ZN5flash44flash_bwd_dq_dk_dv_loop_seqk_parallel_kernelI23Flash_bwd_kernel_traitsILi128ELi64ELi128ELi8ELi2ELi4ELi2ELb0ELb0EN7cutlass10bfloat16_tE19Flash_kernel_traitsILi128ELi64ELi128ELi8ES3_EELb1ELb1ELb0ELb1ELb0ELb0ELb0EEEvNS_16Flash_bwd_paramsE
        .type           _ZN5flash44flash_bwd_dq_dk_dv_loop_seqk_parallel_kernelI23Flash_bwd_kernel_traitsILi128ELi64ELi128ELi8ELi2ELi4ELi2ELb0ELb0EN7cutlass10bfloat16_tE19Flash_kernel_traitsILi128ELi64ELi128ELi8ES3_EELb1ELb1ELb0ELb1ELb0ELb0ELb0EEEvNS_16Flash_bwd_paramsE,@function
        .size           _ZN5flash44flash_bwd_dq_dk_dv_loop_seqk_parallel_kernelI23Flash_bwd_kernel_traitsILi128ELi64ELi128ELi8ELi2ELi4ELi2ELb0ELb0EN7cutlass10bfloat16_tE19Flash_kernel_traitsILi128ELi64ELi128ELi8ES3_EELb1ELb1ELb0ELb1ELb0ELb0ELb0EEEvNS_16Flash_bwd_paramsE,(.L_x_1092 - _ZN5flash44flash_bwd_dq_dk_dv_loop_seqk_parallel_kernelI23Flash_bwd_kernel_traitsILi128ELi64ELi128ELi8ELi2ELi4ELi2ELb0ELb0EN7cutlass10bfloat16_tE19Flash_kernel_traitsILi128ELi64ELi128ELi8ES3_EELb1ELb1ELb0ELb1ELb0ELb0ELb0EEEvNS_16Flash_bwd_paramsE)
        .other          _ZN5flash44flash_bwd_dq_dk_dv_loop_seqk_parallel_kernelI23Flash_bwd_kernel_traitsILi128ELi64ELi128ELi8ELi2ELi4ELi2ELb0ELb0EN7cutlass10bfloat16_tE19Flash_kernel_traitsILi128ELi64ELi128ELi8ES3_EELb1ELb1ELb0ELb1ELb0ELb0ELb0EEEvNS_16Flash_bwd_paramsE,@"STO_CUDA_ENTRY STV_DEFAULT"
_ZN5flash44flash_bwd_dq_dk_dv_loop_seqk_parallel_kernelI23Flash_bwd_kernel_traitsILi128ELi64ELi128ELi8ELi2ELi4ELi2ELb0ELb0EN7cutlass10bfloat16_tE19Flash_kernel_traitsILi128ELi64ELi128ELi8ES3_EELb1ELb1ELb0ELb1ELb0ELb0ELb0EEEvNS_16Flash_bwd_paramsE:
.text._ZN5flash44flash_bwd_dq_dk_dv_loop_seqk_parallel_kernelI23Flash_bwd_kernel_traitsILi128ELi64ELi128ELi8ELi2ELi4ELi2ELb0ELb0EN7cutlass10bfloat16_tE19Flash_kernel_traitsILi128ELi64ELi128ELi8ES3_EELb1ELb1ELb0ELb1ELb0ELb0ELb0EEEvNS_16Flash_bwd_paramsE:
        /* <DEDUP_REMOVED lines=24> */
[-C--:B------:R-:W-:Y:S01]  /*0180*/  LEA.HI R0, R4, R7.reuse, RZ, 0x2 ;  /* 0x0000000704007211 */ /* 0x080fe200078f10ff */
[----:B----4-:R-:W-:Y:S01]  /*0190*/  USHF.L.U32 UR6, UR49, 0x7, URZ ;  /* 0x0000000731067899 */ /* 0x010fe2000800063f */
[----:B------:R-:W-:Y:S02]  /*01a0*/  LOP3.LUT R5, R2, 0xffffffe0, RZ, 0xc0, !PT ;  /* 0xffffffe002057812 */ /* 0x000fe400078ec0ff */
[----:B------:R-:W-:Y:S02]  /*01b0*/  LOP3.LUT R6, R11, 0xfffffff8, RZ, 0xc0, !PT ;  /* 0xfffffff80b067812 */ /* 0x000fe400078ec0ff */
[CC--:B------:R-:W-:Y:S01]  /*01c0*/  LEA.HI R13, R4.reuse, R7.reuse, RZ, 0x6 ;  /* 0x00000007040d7211 */ /* 0x0c0fe200078f30ff */
[C---:B------:R-:W-:Y:S01]  /*01d0*/  IMAD.IADD R12, R7.reuse, 0x1, -R5 ;  /* 0x00000001070c7824 */ /* 0x040fe200078e0a05 */
[CC--:B------:R-:W-:Y:S01]  /*01e0*/  LEA.HI R3, R4.reuse, R7.reuse, RZ, 0x4 ;  /* 0x0000000704037211 */ /* 0x0c0fe200078f20ff */
[----:B------:R-:W-:Y:S01]  /*01f0*/  IMAD.IADD R5, R7, 0x1, -R6 ;  /* 0x0000000107057824 */ /* 0x000fe200078e0a06 */
[----:B------:R-:W-:-:S02]  /*0200*/  LEA.HI R15, R4, R7, RZ, 0x7 ;  /* 0x00000007040f7211 */ /* 0x000fc400078f38ff */
[----:B------:R-:W-:Y:S01]  /*0210*/  LOP3.LUT R4, R0, 0x7ffffffc, RZ, 0xc0, !PT ;  /* 0x7ffffffc00047812 */ /* 0x000fe200078ec0ff */
[----:B------:R-:W-:Y:S01]  /*0220*/  IMAD.SHL.U32 R240, R5, 0x8, RZ ;  /* 0x0000000805f07824 */ /* 0x000fe200078e00ff */
[----:B------:R-:W-:Y:S02]  /*0230*/  LOP3.LUT R9, R3, 0xfffffff0, RZ, 0xc0, !PT ;  /* 0xfffffff003097812 */ /* 0x000fe400078ec0ff */
[----:B------:R-:W-:Y:S01]  /*0240*/  SHF.R.S32.HI R10, RZ, 0x2, R0 ;  /* 0x00000002ff0a7819 */ /* 0x000fe20000011400 */
[C---:B------:R-:W-:Y:S01]  /*0250*/  IMAD.IADD R14, R7.reuse, 0x1, -R4 ;  /* 0x00000001070e7824 */ /* 0x040fe200078e0a04 */
[----:B------:R-:W-:Y:S01]  /*0260*/  SHF.R.S32.HI R6, RZ, 0x1f, R0 ;  /* 0x0000001fff067819 */ /* 0x000fe20000011400 */
[----:B------:R-:W-:Y:S01]  /*0270*/  IMAD.IADD R9, R7, 0x1, -R9 ;  /* 0x0000000107097824 */ /* 0x000fe200078e0a09 */
[--C-:B------:R-:W-:Y:S02]  /*0280*/  SHF.R.S32.HI R0, RZ, 0x5, R2.reuse ;  /* 0x00000005ff007819 */ /* 0x100fe40000011402 */
[----:B------:R-:W-:-:S02]  /*0290*/  SHF.R.S32.HI R4, RZ, 0x1f, R2 ;  /* 0x0000001fff047819 */ /* 0x000fc40000011402 */
[-C--:B------:R-:W-:Y:S02]  /*02a0*/  LEA.HI R7, R2, R0.reuse, RZ, 0x1 ;  /* 0x0000000002077211 */ /* 0x080fe400078f08ff */
[----:B------:R-:W-:Y:S02]  /*02b0*/  LEA.HI R2, R4, R0, RZ, 0x2 ;  /* 0x0000000004027211 */ /* 0x000fe400078f10ff */
[----:B------:R-:W-:Y:S02]  /*02c0*/  LOP3.LUT R7, R7, 0xfffffffe, RZ, 0xc0, !PT ;  /* 0xfffffffe07077812 */ /* 0x000fe400078ec0ff */
[----:B------:R-:W-:Y:S02]  /*02d0*/  LOP3.LUT R2, R2, 0xfffffffc, RZ, 0xc0, !PT ;  /* 0xfffffffc02027812 */ /* 0x000fe400078ec0ff */
[----:B------:R-:W-:Y:S01]  /*02e0*/  SHF.R.S32.HI R8, RZ, 0x4, R3 ;  /* 0x00000004ff087819 */ /* 0x000fe20000011403 */
[C---:B------:R-:W-:Y:S01]  /*02f0*/  IMAD.IADD R17, R0.reuse, 0x1, -R7 ;  /* 0x0000000100117824 */ /* 0x040fe200078e0a07 */
[----:B------:R-:W-:Y:S01]  /*0300*/  SHF.R.S32.HI R16, RZ, 0x3, R11 ;  /* 0x00000003ff107819 */ /* 0x000fe2000001140b */
[----:B------:R-:W-:Y:S01]  /*0310*/  IMAD.IADD R7, R0, 0x1, -R2 ;  /* 0x0000000100077824 */ /* 0x000fe200078e0a02 */
[----:B------:R-:W-:-:S02]  /*0320*/  LEA.HI R4, R6, R10, RZ, 0x3 ;  /* 0x0000000a06047211 */ /* 0x000fc400078f18ff */
[----:B------:R-:W-:Y:S01]  /*0330*/  LEA.HI R6, R3, R8, RZ, 0x1 ;  /* 0x0000000803067211 */ /* 0x000fe200078f08ff */
[----:B------:R-:W-:Y:S01]  /*0340*/  IMAD.SHL.U32 R0, R16, 0x40, RZ ;  /* 0x0000004010007824 */ /* 0x000fe200078e00ff */
[----:B------:R-:W-:Y:S01]  /*0350*/  LOP3.LUT R3, R4, 0xfffffff8, RZ, 0xc0, !PT ;  /* 0xfffffff804037812 */ /* 0x000fe200078ec0ff */
[----:B------:R-:W-:Y:S01]  /*0360*/  STL [R1+0x48], R17 ;  /* 0x0000481101007387 */ /* 0x000fe20000100800 */
[----:B------:R-:W-:Y:S02]  /*0370*/  SHF.R.S32.HI R2, RZ, 0x1f, R9 ;  /* 0x0000001fff027819 */ /* 0x000fe40000011409 */
[----:B------:R-:W-:Y:S01]  /*0380*/  LOP3.LUT R4, R6, 0xfffffffe, RZ, 0xc0, !PT ;  /* 0xfffffffe06047812 */ /* 0x000fe200078ec0ff */
[----:B------:R-:W-:Y:S01]  /*0390*/  IMAD.IADD R10, R10, 0x1, -R3 ;  /* 0x000000010a0a7824 */ /* 0x000fe200078e0a03 */
[----:B------:R-:W-:Y:S02]  /*03a0*/  LOP3.LUT R0, R0, 0x1c0, RZ, 0xc0, !PT ;  /* 0x000001c000007812 */ /* 0x000fe400078ec0ff */
[----:B------:R-:W-:Y:S01]  /*03b0*/  LEA.HI R208, R2, R9, RZ, 0x3 ;  /* 0x0000000902d07211 */ /* 0x000fe200078f18ff */
[----:B------:R-:W-:Y:S01]  /*03c0*/  IMAD.IADD R6, R8, 0x1, -R4 ;  /* 0x0000000108067824 */ /* 0x000fe200078e0a04 */
[----:B------:R-:W-:-:S02]  /*03d0*/  LOP3.LUT R4, R0, 0x38, R240, 0xf8, !PT ;  /* 0x0000003800047812 */ /* 0x000fc400078ef8f0 */
[----:B------:R-:W-:Y:S01]  /*03e0*/  SHF.R.U32.HI R3, RZ, 0x3, R0 ;  /* 0x00000003ff037819 */ /* 0x000fe20000011600 */
[----:B------:R-:W-:Y:S01]  /*03f0*/  IMAD.SHL.U32 R0, R5, 0x40, RZ ;  /* 0x0000004005007824 */ /* 0x000fe200078e00ff */
[C---:B------:R-:W-:Y:S01]  /*0400*/  LOP3.LUT R2, R208.reuse, 0xfffffff8, RZ, 0xc0, !PT ;  /* 0xfffffff8d0027812 */ /* 0x040fe200078ec0ff */
[----:B------:R-:W-:Y:S01]  /*0410*/  IMAD.SHL.U32 R208, R208, 0x40, RZ ;  /* 0x00000040d0d07824 */ /* 0x000fe200078e00ff */
[----:B------:R-:W-:Y:S01]  /*0420*/  LOP3.LUT R16, R4, R3, RZ, 0x3c, !PT ;  /* 0x0000000304107212 */ /* 0x000fe200078e3cff */
[----:B------:R-:W-:Y:S01]  /*0430*/  IMAD.SHL.U32 R4, R6, 0x200, RZ ;  /* 0x0000020006047824 */ /* 0x000fe200078e00ff */
[----:B------:R-:W-:Y:S01]  /*0440*/  LOP3.LUT R0, R0, 0x1c0, RZ, 0xc0, !PT ;  /* 0x000001c000007812 */ /* 0x000fe200078ec0ff */
[----:B------:R-:W-:Y:S01]  /*0450*/  IMAD.IADD R18, R9, 0x1, -R2 ;  /* 0x0000000109127824 */ /* 0x000fe200078e0a02 */
[----:B------:R-:W-:Y:S01]  /*0460*/  SHF.R.S32.HI R13, RZ, 0x6, R13 ;  /* 0x00000006ff0d7819 */ /* 0x000fe2000001140d */
[----:B------:R-:W-:Y:S01]  /*0470*/  IMAD.SHL.U32 R2, R7, 0x10, RZ ;  /* 0x0000001007027824 */ /* 0x000fe200078e00ff */
[----:B------:R-:W-:-:S02]  /*0480*/  LOP3.LUT R214, R0, 0x8, R11, 0xf8, !PT ;  /* 0x0000000800d67812 */ /* 0x000fc400078ef80b */
[----:B------:R-:W-:Y:S01]  /*0490*/  SHF.R.U32.HI R209, RZ, 0x3, R0 ;  /* 0x00000003ffd17819 */ /* 0x000fe20000011600 */
[----:B------:R-:W-:Y:S01]  /*04a0*/  STL [R1+0x58], R18 ;  /* 0x0000581201007387 */ /* 0x000fe20000100800 */
[C---:B------:R-:W-:Y:S02]  /*04b0*/  LOP3.LUT P4, RZ, R5.reuse, 0x2, RZ, 0xc0, !PT ;  /* 0x0000000205ff7812 */ /* 0x040fe4000788c0ff */
[----:B------:R-:W-:Y:S01]  /*04c0*/  LOP3.LUT P3, RZ, R5, 0x4, RZ, 0xc0, !PT ;  /* 0x0000000405ff7812 */ /* 0x000fe2000786c0ff */
[----:B------:R-:W-:Y:S01]  /*04d0*/  STL [R1+0x3c], R13 ;  /* 0x00003c0d01007387 */ /* 0x000fe20000100800 */
[----:B------:R-:W-:Y:S01]  /*04e0*/  LOP3.LUT R5, R0, 0x30, R2, 0xf8, !PT ;  /* 0x0000003000057812 */ /* 0x000fe200078ef802 */
[----:B------:R-:W-:Y:S01]  /*04f0*/  IMAD.SHL.U32 R0, R6, 0x20, RZ ;  /* 0x0000002006007824 */ /* 0x000fe200078e00ff */
[----:B------:R-:W-:Y:S01]  /*0500*/  SHF.R.S32.HI R8, RZ, 0x1f, R12 ;  /* 0x0000001fff087819 */ /* 0x000fe2000001140c */
[----:B------:R-:W-:Y:S01]  /*0510*/  IMAD R2, R13, 0x800, R4 ;  /* 0x000008000d027824 */ /* 0x000fe200078e0204 */
[----:B------:R-:W-:-:S02]  /*0520*/  LOP3.LUT R3, R10, 0x1, RZ, 0xc0, !PT ;  /* 0x000000010a037812 */ /* 0x000fc400078ec0ff */
[----:B------:R-:W-:Y:S02]  /*0530*/  LOP3.LUT R214, R214, R209, RZ, 0x3c, !PT ;  /* 0x000000d1d6d67212 */ /* 0x000fe400078e3cff */
[----:B------:R-:W-:Y:S01]  /*0540*/  LEA.HI R12, R8, R12, RZ, 0x2 ;  /* 0x0000000c080c7211 */ /* 0x000fe200078f10ff */
[----:B------:R-:W-:Y:S01]  /*0550*/  IMAD.SHL.U32 R8, R13, 0x8, RZ ;  /* 0x000000080d087824 */ /* 0x000fe200078e00ff */
[----:B------:R-:W-:Y:S01]  /*0560*/  ISETP.NE.U32.AND P0, PT, R3, 0x1, PT ;  /* 0x000000010300780c */ /* 0x000fe20003f05070 */
[----:B------:R-:W-:Y:S01]  /*0570*/  IMAD.IADD R214, R2, 0x1, R214 ;  /* 0x0000000102d67824 */ /* 0x000fe200078e02d6 */
[----:B------:R-:W-:Y:S01]  /*0580*/  LOP3.LUT R3, R0, 0x20, RZ, 0xc0, !PT ;  /* 0x0000002000037812 */ /* 0x000fe200078ec0ff */
[----:B------:R-:W-:Y:S01]  /*0590*/  IMAD.SHL.U32 R2, R14, 0x2, RZ ;  /* 0x000000020e027824 */ /* 0x000fe200078e00ff */
[----:B------:R-:W-:Y:S02]  /*05a0*/  SHF.R.S32.HI R0, RZ, 0x7, R15 ;  /* 0x00000007ff007819 */ /* 0x000fe4000001140f */
[----:B------:R-:W-:Y:S01]  /*05b0*/  LOP3.LUT R5, R5, 0x8, R11, 0xf8, !PT ;  /* 0x0000000805057812 */ /* 0x000fe200078ef80b */
[----:B------:R-:W-:Y:S01]  /*05c0*/  IMAD R9, R7, 0x400, R2 ;  /* 0x0000040007097824 */ /* 0x000fe200078e0202 */
[----:B------:R-:W-:Y:S01]  /*05d0*/  LOP3.LUT R11, R3, 0x18, R8, 0xf8, !PT ;  /* 0x00000018030b7812 */ /* 0x000fe200078ef808 */
[----:B------:R-:W-:Y:S01]  /*05e0*/  IMAD R8, R0, 0x1000, R2 ;  /* 0x0000100000087824 */ /* 0x000fe200078e0202 */
[----:B------:R-:W-:Y:S01]  /*05f0*/  LOP3.LUT R209, R4, R5, R209, 0xf6, !PT ;  /* 0x0000000504d17212 */ /* 0x000fe200078ef6d1 */
[----:B------:R-:W-:Y:S01]  /*0600*/  IMAD.SHL.U32 R2, R0, 0x8, RZ ;  /* 0x0000000800027824 */ /* 0x000fe200078e00ff */
[----:B------:R-:W-:Y:S01]  /*0610*/  LOP3.LUT R208, R208, 0xfffffe00, RZ, 0xc0, !PT ;  /* 0xfffffe00d0d07812 */ /* 0x000fe200078ec0ff */
[C---:B------:R-:W-:Y:S01]  /*0620*/  IMAD.SHL.U32 R0, R10.reuse, 0x40, RZ ;  /* 0x000000400a007824 */ /* 0x040fe200078e00ff */
[----:B------:R-:W-:Y:S01]  /*0630*/  R2P PR, R10, 0x6 ;  /* 0x000000060a007804 */ /* 0x000fe20000000000 */
[----:B------:R-:W-:Y:S01]  /*0640*/  IMAD.SHL.U32 R3, R6, 0x10, RZ ;  /* 0x0000001006037824 */ /* 0x000fe200078e00ff */
[----:B------:R-:W-:Y:S01]  /*0650*/  LOP3.LUT R2, R2, 0x8, RZ, 0xc0, !PT ;  /* 0x0000000802027812 */ /* 0x000fe200078ec0ff */
[----:B------:R-:W-:Y:S01]  /*0660*/  IMAD.SHL.U32 R5, R13, 0x20, RZ ;  /* 0x000000200d057824 */ /* 0x000fe200078e00ff */
[----:B------:R-:W-:Y:S01]  /*0670*/  LOP3.LUT R0, R0, 0x1c0, RZ, 0xc0, !PT ;  /* 0x000001c000007812 */ /* 0x000fe200078ec0ff */
[----:B------:R-:W-:Y:S01]  /*0680*/  IMAD.SHL.U32 R6, R6, 0x8, RZ ;  /* 0x0000000806067824 */ /* 0x000fe200078e00ff */
[----:B------:R-:W-:Y:S01]  /*0690*/  LOP3.LUT R220, R2, 0x10, R3, 0xf8, !PT ;  /* 0x0000001002dc7812 */ /* 0x000fe200078ef803 */
[----:B------:R-:W-:Y:S01]  /*06a0*/  IMAD.SHL.U32 R3, R18, 0x40, RZ ;  /* 0x0000004012037824 */ /* 0x000fe200078e00ff */
[----:B------:R-:W-:-:S02]  /*06b0*/  SHF.R.U32.HI R4, RZ, 0x3, R0 ;  /* 0x00000003ff047819 */ /* 0x000fc40000011600 */
[----:B------:R-:W-:Y:S02]  /*06c0*/  LOP3.LUT R5, R0, 0x20, R5, 0xf8, !PT ;  /* 0x0000002000057812 */ /* 0x000fe400078ef805 */
[----:B------:R-:W-:Y:S02]  /*06d0*/  LOP3.LUT R3, R3, 0x1c0, RZ, 0xc0, !PT ;  /* 0x000001c003037812 */ /* 0x000fe400078ec0ff */
[----:B------:R-:W-:Y:S01]  /*06e0*/  LOP3.LUT R7, R4, R0, R2, 0x1e, !PT ;  /* 0x0000000004077212 */ /* 0x000fe200078e1e02 */
[----:B------:R-:W-:Y:S01]  /*06f0*/  IMAD R0, R17, 0x400, R8 ;  /* 0x0000040011007824 */ /* 0x000fe200078e0208 */
[----:B------:R-:W-:Y:S02]  /*0700*/  LOP3.LUT R2, R5, R4, RZ, 0x3c, !PT ;  /* 0x0000000405027212 */ /* 0x000fe400078e3cff */
[----:B------:R-:W-:Y:S01]  /*0710*/  SHF.R.U32.HI R4, RZ, 0x3, R3 ;  /* 0x00000003ff047819 */ /* 0x000fe20000011603 */
[----:B------:R-:W-:Y:S01]  /*0720*/  IMAD.IADD R7, R9, 0x1, R7 ;  /* 0x0000000109077824 */ /* 0x000fe200078e0207 */
[----:B------:R-:W-:Y:S01]  /*0730*/  LOP3.LUT R5, R3, 0x8, R6, 0xf8, !PT ;  /* 0x0000000803057812 */ /* 0x000fe200078ef806 */
[----:B------:R-:W-:Y:S01]  /*0740*/  IMAD.IADD R229, R2, 0x1, R0 ;  /* 0x0000000102e57824 */ /* 0x000fe200078e0200 */
[C-C-:B------:R-:W-:Y:S01]  /*0750*/  LOP3.LUT R220, R4.reuse, R220, R3.reuse, 0x1e, !PT ;  /* 0x000000dc04dc7212 */ /* 0x140fe200078e1e03 */
[----:B------:R-:W-:Y:S01]  /*0760*/  IMAD R2, R17, 0x400, R208 ;  /* 0x0000040011027824 */ /* 0x000fe200078e02d0 */
[----:B------:R-:W-:-:S02]  /*0770*/  LOP3.LUT R3, R4, R11, R3, 0x1e, !PT ;  /* 0x0000000b04037212 */ /* 0x000fc400078e1e03 */
[----:B------:R-:W-:Y:S01]  /*0780*/  LOP3.LUT R0, R5, R4, RZ, 0x3c, !PT ;  /* 0x0000000405007212 */ /* 0x000fe200078e3cff */
[----:B------:R-:W-:Y:S01]  /*0790*/  VIADD R5, R240, 0x40 ;  /* 0x00000040f0057836 */ /* 0x000fe20000000000 */
[-C--:B------:R-:W-:Y:S02]  /*07a0*/  LOP3.LUT R220, R220, R208.reuse, RZ, 0xfc, !PT ;  /* 0x000000d0dcdc7212 */ /* 0x080fe400078efcff */
[----:B------:R-:W-:Y:S01]  /*07b0*/  LOP3.LUT R208, R3, R208, RZ, 0xfc, !PT ;  /* 0x000000d003d07212 */ /* 0x000fe200078efcff */
[----:B------:R-:W-:Y:S01]  /*07c0*/  IMAD.U32 R3, RZ, RZ, UR5 ;  /* 0x00000005ff037e24 */ /* 0x000fe2000f8e00ff */
[----:B------:R-:W-:Y:S01]  /*07d0*/  USHF.R.S32.HI UR5, URZ, 0x1f, UR49 ;  /* 0x0000001f3f057899 */ /* 0x000fe20008011431 */
[----:B------:R-:W-:Y:S01]  /*07e0*/  IMAD.IADD R219, R2, 0x1, R0 ;  /* 0x0000000102db7824 */ /* 0x000fe200078e0200 */
[----:B------:R1:W-:Y:S01]  /*07f0*/  STL [R1+0xc], R5 ;  /* 0x00000c0501007387 */ /* 0x0003e20000100800 */
[----:B------:R-:W-:Y:S01]  /*0800*/  IMAD.U32 R0, RZ, RZ, UR6 ;  /* 0x00000006ff007e24 */ /* 0x000fe2000f8e00ff */
[----:B------:R-:W-:Y:S01]  /*0810*/  USHF.R.S32.HI UR6, URZ, 0x1f, UR58 ;  /* 0x0000001f3f067899 */ /* 0x000fe2000801143a */
[----:B------:R-:W-:Y:S01]  /*0820*/  IMAD.MOV.U32 R2, RZ, RZ, 0x20 ;  /* 0x00000020ff027424 */ /* 0x000fe200078e00ff */
[----:B------:R-:W-:Y:S01]  /*0830*/  LEA R229, R229, UR4, 0x1 ;  /* 0x00000004e5e57c11 */ /* 0x000fe2000f8e08ff */
[----:B------:R-:W-:Y:S01]  /*0840*/  IMAD.U32 R0, RZ, RZ, UR5 ;  /* 0x00000005ff007e24 */ /* 0x000fe2000f8e00ff */
[----:B------:R-:W-:Y:S01]  /*0850*/  SHF.R.S32.HI R0, RZ, 0x2, R12 ;  /* 0x00000002ff007819 */ /* 0x000fe2000001140c */
[----:B------:R-:W-:Y:S01]  /*0860*/  UIADD3 UR5, UR4, 0xc000, URZ ;  /* 0x0000c00004057890 */ /* 0x000fe2000fffe03f */
[----:B------:R-:W-:Y:S01]  /*0870*/  IMAD.U32 R4, RZ, RZ, UR6 ;  /* 0x00000006ff047e24 */ /* 0x000fe2000f8e00ff */
[C---:B------:R-:W-:Y:S01]  /*0880*/  SEL R215, R2.reuse, 0xffffffe0, !P4 ;  /* 0xffffffe002d77807 */ /* 0x040fe20006000000 */
[----:B------:R-:W-:Y:S01]  /*0890*/  IMAD R4, R13, 0x200, R16 ;  /* 0x000002000d047824 */ /* 0x000fe200078e0210 */
[----:B------:R-:W-:Y:S01]  /*08a0*/  SEL R2, R2, 0xffffffe0, !P1 ;  /* 0xffffffe002027807 */ /* 0x000fe20004800000 */
[----:B------:R-:W-:Y:S01]  /*08b0*/  IMAD R0, R17, 0x10, R0 ;  /* 0x0000001011007824 */ /* 0x000fe200078e0200 */
[----:B------:R-:W-:Y:S01]  /*08c0*/  LEA R6, R7, UR5, 0x1 ;  /* 0x0000000507067c11 */ /* 0x000fe2000f8e08ff */
[----:B------:R-:W-:Y:S01]  /*08d0*/  IMAD.MOV.U32 R3, RZ, RZ, 0x40 ;  /* 0x00000040ff037424 */ /* 0x000fe200078e00ff */
[----:B------:R2:W-:Y:S01]  /*08e0*/  STL [R1+0x34], R4 ;  /* 0x0000340401007387 */ /* 0x0005e20000100800 */
[----:B------:R-:W-:Y:S01]  /*08f0*/  IMAD.IADD R230, R229, 0x1, R2 ;  /* 0x00000001e5e67824 */ /* 0x000fe200078e0202 */
[----:B------:R-:W-:-:S02]  /*0900*/  LEA R214, R214, UR4, 0x1 ;  /* 0x00000004d6d67c11 */ /* 0x000fc4000f8e08ff */
[----:B------:R3:W-:Y:S01]  /*0910*/  STL [R1+0x10], R0 ;  /* 0x0000100001007387 */ /* 0x0007e20000100800 */
[----:B------:R-:W-:Y:S02]  /*0920*/  SEL R216, R3, 0xffffffc0, !P3 ;  /* 0xffffffc003d87807 */ /* 0x000fe40005800000 */
[----:B------:R-:W-:Y:S01]  /*0930*/  SEL R231, R231, 0x10, !P0 ;  /* 0x00000010e7e77807 */ /* 0x000fe20004000000 */
[----:B------:R-:W-:Y:S01]  /*0940*/  STL [R1+0x40], R6 ;  /* 0x0000400601007387 */ /* 0x000fe20000100800 */
[----:B------:R-:W-:Y:S01]  /*0950*/  IMAD.IADD R215, R215, 0x1, R214 ;  /* 0x00000001d7d77824 */ /* 0x000fe200078e02d6 */
[----:B------:R-:W-:Y:S01]  /*0960*/  LEA R209, R209, UR4, 0x1 ;  /* 0x00000004d1d17c11 */ /* 0x000fe2000f8e08ff */
[----:B-1----:R-:W-:Y:S01]  /*0970*/  IMAD.IADD R5, R2, 0x1, R6 ;  /* 0x0000000102057824 */ /* 0x002fe200078e0206 */
[----:B------:R-:W-:Y:S01]  /*0980*/  LEA R208, R208, UR5, 0x1 ;  /* 0x00000005d0d07c11 */ /* 0x000fe2000f8e08ff */
[----:B------:R-:W-:Y:S01]  /*0990*/  IMAD.IADD R217, R216, 0x1, R214 ;  /* 0x00000001d8d97824 */ /* 0x000fe200078e02d6 */
[----:B------:R-:W-:Y:S01]  /*09a0*/  LEA R212, R220, UR4, 0x1 ;  /* 0x00000004dcd47c11 */ /* 0x000fe2000f8e08ff */
[----:B------:R-:W-:Y:S01]  /*09b0*/  IMAD.IADD R232, R229, 0x1, R231 ;  /* 0x00000001e5e87824 */ /* 0x000fe200078e02e7 */
[----:B------:R-:W-:Y:S01]  /*09c0*/  STL [R1+0x4c], R5 ;  /* 0x00004c0501007387 */ /* 0x000fe20000100800 */
[----:B------:R-:W-:-:S02]  /*09d0*/  IMAD.IADD R216, R216, 0x1, R215 ;  /* 0x00000001d8d87824 */ /* 0x000fc400078e02d7 */
[----:B------:R-:W-:Y:S02]  /*09e0*/  IMAD.IADD R231, R231, 0x1, R230 ;  /* 0x00000001e7e77824 */ /* 0x000fe400078e02e6 */
[C---:B--2---:R-:W-:Y:S02]  /*09f0*/  VIADD R4, R6.reuse, 0x420 ;  /* 0x0000042006047836 */ /* 0x044fe40000000000 */
[----:B------:R-:W-:Y:S01]  /*0a00*/  @P1 VIADD R4, R6, 0x3e0 ;  /* 0x000003e006041836 */ /* 0x000fe20000000000 */
[----:B---3--:R-:W-:-:S05]  /*0a10*/  SEL R0, R3, 0xffffffc0, !P2 ;  /* 0xffffffc003007807 */ /* 0x008fca0005000000 */
[----:B------:R-:W-:-:S05]  /*0a20*/  IMAD.IADD R2, R6, 0x1, R0 ;  /* 0x0000000106027824 */ /* 0x000fca00078e0200 */
[----:B------:R1:W-:Y:S04]  /*0a30*/  STL [R1+0x44], R2 ;  /* 0x0000440201007387 */ /* 0x0003e80000100800 */
[----:B------:R2:W-:Y:S01]  /*0a40*/  STL [R1+0x5c], R4 ;  /* 0x00005c0401007387 */ /* 0x0005e20000100800 */
[----:B-1----:R-:W-:Y:S02]  /*0a50*/  IMAD.IADD R2, R5, 0x1, R0 ;  /* 0x0000000105027824 */ /* 0x002fe400078e0200 */
[----:B------:R-:W-:-:S03]  /*0a60*/  IMAD.IADD R0, R0, 0x1, R4 ;  /* 0x0000000100007824 */ /* 0x000fc600078e0204 */
[----:B------:R2:W-:Y:S04]  /*0a70*/  STL [R1+0x50], R2 ;  /* 0x0000500201007387 */ /* 0x0005e80000100800 */
[----:B------:R2:W-:Y:S02]  /*0a80*/  STL [R1+0x54], R0 ;  /* 0x0000540001007387 */ /* 0x0005e40000100800 */
.L_x_969:
        /* <DEDUP_REMOVED lines=16> */
[----:B-123--:R-:W-:Y:S01]  /*0b90*/  IMAD.U32 R2, RZ, RZ, UR8 ;  /* 0x00000008ff027e24 */ /* 0x00efe2000f8e00ff */
[----:B------:R-:W-:Y:S01]  /*0ba0*/  UISETP.NE.U32.AND UP0, UPT, UR12, URZ, UPT ;  /* 0x0000003f0c00728c */ /* 0x000fe2000bf05070 */
[----:B----4-:R-:W-:Y:S01]  /*0bb0*/  IMAD.U32 R4, RZ, RZ, UR10 ;  /* 0x0000000aff047e24 */ /* 0x010fe2000f8e00ff */
        /* <DEDUP_REMOVED lines=48> */
.L_x_899:
        /* <DEDUP_REMOVED lines=20> */
[----:B------:R-:W-:Y:S02]  /*1000*/  @!UP1 UIMAD.WIDE.U32 UR42, UR49, UR6, URZ ;  /* 0x00000006312a92a5 */ /* 0x000fe4000f8e003f */
[----:B------:R-:W-:Y:S01]  /*1010*/  USHF.R.S32.HI UR39, URZ, 0x1f, UR60 ;  /* 0x0000001f3f277899 */ /* 0x000fe2000801143c */
[----:B-1----:R-:W-:Y:S01]  /*1020*/  IABS R5, R6 ;  /* 0x0000000600057213 */ /* 0x002fe20000000000 */
[----:B------:R-:W-:Y:S01]  /*1030*/  ULDC.64 UR18, c[0x0][0x240] ;  /* 0x0000900000127ab9 */ /* 0x000fe20000000a00 */
[----:B------:R-:W-:Y:S01]  /*1040*/  ULEA.HI UR32, UR23, UR16, URZ, 0x6 ;  /* 0x0000001017207291 */ /* 0x000fe2000f8f303f */
[----:B------:R-:W-:Y:S01]  /*1050*/  ISETP.NE.AND P3, PT, R6, RZ, PT ;  /* 0x000000ff0600720c */ /* 0x000fe20003f65270 */
[----:B------:R-:W1:Y:S01]  /*1060*/  I2F.RP R2, R5 ;  /* 0x0000000500027306 */ /* 0x000e620000209400 */
[----:B------:R-:W-:Y:S01]  /*1070*/  UIMAD UR16, UR39, UR49, URZ ;  /* 0x00000031271072a4 */ /* 0x000fe2000f8e023f */
[----:B------:R-:W-:Y:S01]  /*1080*/  ULDC UR11, c[0x0][0x2dc] ;  /* 0x0000b700000b7ab9 */ /* 0x000fe20000000800 */
[----:B--2---:R-:W-:Y:S01]  /*1090*/  UIMAD.WIDE.U32 UR30, UR10, UR8, URZ ;  /* 0x000000080a1e72a5 */ /* 0x004fe2000f8e003f */
[----:B------:R-:W-:Y:S01]  /*10a0*/  ULDC UR46, c[0x0][0x270] ;  /* 0x00009c00002e7ab9 */ /* 0x000fe20000000800 */
[----:B------:R-:W-:-:S02]  /*10b0*/  UIMAD.WIDE.U32 UR20, UR5, UR18, URZ ;  /* 0x00000012051472a5 */ /* 0x000fc4000f8e003f */
[----:B------:R-:W-:Y:S02]  /*10c0*/  UIMAD UR41, UR10, UR9, UR31 ;  /* 0x000000090a2972a4 */ /* 0x000fe4000f8e021f */
[----:B------:R-:W-:Y:S01]  /*10d0*/  UIMAD UR25, UR5, UR19, URZ ;  /* 0x00000013051972a4 */ /* 0x000fe2000f8e023f */
        /* <DEDUP_REMOVED lines=9> */
[----:B------:R-:W-:Y:S02]  /*1170*/  UIMAD.WIDE UR8, UR11, UR46, URZ ;  /* 0x0000002e0b0872a5 */ /* 0x000fe4000f8e023f */
[----:B------:R-:W-:Y:S02]  /*1180*/  UIMAD.WIDE.U32 UR12, UR49, UR60, URZ ;  /* 0x0000003c310c72a5 */ /* 0x000fe4000f8e003f */
[----:B------:R-:W-:Y:S01]  /*1190*/  USEL UR36, UR6, URZ, UP2 ;  /* 0x0000003f06247287 */ /* 0x000fe20009000000 */
[----:B-1----:R-:W-:Y:S01]  /*11a0*/  VIADD R2, R2, 0xffffffe ;  /* 0x0ffffffe02027836 */ /* 0x002fe20000000000 */
[----:B------:R-:W-:-:S02]  /*11b0*/  UISETP.NE.AND UP3, UPT, UR7, URZ, UPT ;  /* 0x0000003f0700728c */ /* 0x000fc4000bf65270 */
[----:B------:R-:W-:Y:S01]  /*11c0*/  UIMAD UR16, UR59, UR60, UR16 ;  /* 0x0000003c3b1072a4 */ /* 0x000fe2000f8e0210 */
[----:B------:R-:W1:Y:S01]  /*11d0*/  F2I.FTZ.U32.TRUNC.NTZ R3, R2 ;  /* 0x0000000200037305 */ /* 0x000e62000021f000 */
[----:B------:R-:W-:Y:S01]  /*11e0*/  @UP0 ULDC.64 UR6, c[0x0][0x248] ;  /* 0x0000920000060ab9 */ /* 0x000fe20000000a00 */
[----:B------:R-:W-:Y:S02]  /*11f0*/  USEL UR56, UR28, UR20, !UP1 ;  /* 0x000000141c387287 */ /* 0x000fe4000c800000 */
[----:B------:R-:W-:Y:S02]  /*1200*/  UIADD3 UR47, UR29, UR34, URZ ;  /* 0x000000221d2f7290 */ /* 0x000fe4000fffe03f */
[----:B------:R-:W-:Y:S02]  /*1210*/  @UP0 UIMAD.WIDE.U32 UR28, UR22, UR6, URZ ;  /* 0x00000006161c02a5 */ /* 0x000fe4000f8e003f */
[----:B------:R-:W-:Y:S02]  /*1220*/  @UP0 UIMAD UR34, UR22, UR7, URZ ;  /* 0x00000007162202a4 */ /* 0x000fe4000f8e023f */
[----:B------:R-:W-:-:S02]  /*1230*/  @UP1 UIADD3 UR47, UR21, UR25, URZ ;  /* 0x00000019152f1290 */ /* 0x000fc4000fffe03f */
[----:B------:R-:W-:Y:S02]  /*1240*/  UIMAD.WIDE.U32 UR22, UR8, UR12, URZ ;  /* 0x0000000c081672a5 */ /* 0x000fe4000f8e003f */
[----:B------:R-:W-:Y:S01]  /*1250*/  UIMAD UR25, UR9, UR12, URZ ;  /* 0x0000000c091972a4 */ /* 0x000fe2000f8e023f */
[--C-:B-1----:R-:W-:Y:S01]  /*1260*/  IMAD.MOV R0, RZ, RZ, -R3.reuse ;  /* 0x000000ffff007224 */ /* 0x102fe200078e0a03 */
[----:B------:R-:W-:Y:S01]  /*1270*/  UIADD3 UR12, UR13, UR16, URZ ;  /* 0x000000100d0c7290 */ /* 0x000fe2000fffe03f */
[----:B------:R-:W-:Y:S01]  /*1280*/  IMAD.MOV.U32 R2, RZ, RZ, RZ ;  /* 0x000000ffff027224 */ /* 0x000fe200078e00ff */
[----:B------:R-:W-:Y:S01]  /*1290*/  USHF.L.U32 UR10, UR49, 0x7, URZ ;  /* 0x00000007310a7899 */ /* 0x000fe2000800063f */
[----:B------:R-:W-:Y:S01]  /*12a0*/  IMAD R0, R0, R5, RZ ;  /* 0x0000000500007224 */ /* 0x000fe200078e02ff */
[----:B------:R-:W-:Y:S02]  /*12b0*/  UIMAD UR12, UR8, UR12, UR25 ;  /* 0x0000000c080c72a4 */ /* 0x000fe4000f8e0219 */
[----:B------:R-:W-:Y:S01]  /*12c0*/  ULOP3.LUT UR13, UR32, 0xffffffc0, URZ, 0xc0, !UPT ;  /* 0xffffffc0200d7892 */ /* 0x000fe2000f8ec03f */
[----:B------:R-:W-:Y:S01]  /*12d0*/  IMAD.HI.U32 R0, R3, R0, R2 ;  /* 0x0000000003007227 */ /* 0x000fe200078e0002 */
[----:B------:R-:W-:Y:S01]  /*12e0*/  MOV R2, R4 ;  /* 0x0000000400027202 */ /* 0x000fe20000000f00 */
[----:B------:R-:W-:-:S02]  /*12f0*/  UIADD3 UR48, UR23, UR12, URZ ;  /* 0x0000000c17307290 */ /* 0x000fc4000fffe03f */
[----:B------:R-:W-:Y:S02]  /*1300*/  UIMAD.WIDE.U32 UR20, UR8, UR5, URZ ;  /* 0x00000005081472a5 */ /* 0x000fe4000f8e003f */
[----:B------:R-:W-:Y:S01]  /*1310*/  IMAD.HI.U32 R0, R0, R2, RZ ;  /* 0x0000000200007227 */ /* 0x000fe200078e00ff */
[----:B------:R-:W-:Y:S02]  /*1320*/  UIMAD UR12, UR9, UR5, URZ ;  /* 0x00000005090c72a4 */ /* 0x000fe4000f8e023f */
[----:B------:R-:W-:Y:S01]  /*1330*/  USEL UR35, UR10, URZ, UP2 ;  /* 0x0000003f0a237287 */ /* 0x000fe20009000000 */
[----:B------:R-:W-:Y:S01]  /*1340*/  IMAD.MOV R3, RZ, RZ, -R0 ;  /* 0x000000ffff037224 */ /* 0x000fe200078e0a00 */
[----:B------:R-:W-:Y:S02]  /*1350*/  UIADD3 UR13, UR13, -0x40, URZ ;  /* 0xffffffc00d0d7890 */ /* 0x000fe4000fffe03f */
[----:B------:R-:W-:Y:S01]  /*1360*/  @UP1 UIADD3 UR48, UR21, UR12, URZ ;  /* 0x0000000c15301290 */ /* 0x000fe2000fffe03f */
[----:B------:R-:W-:Y:S01]  /*1370*/  IMAD R2, R5, R3, R2 ;  /* 0x0000000305027224 */ /* 0x000fe200078e0202 */
[----:B------:R-:W-:-:S02]  /*1380*/  USHF.R.S32.HI UR25, URZ, 0x1f, UR13 ;  /* 0x0000001f3f197899 */ /* 0x000fc4000801140d */
[----:B------:R-:W-:Y:S02]  /*1390*/  UIADD3 UR12, UP2, UR13, UR35, URZ ;  /* 0x000000230d0c7290 */ /* 0x000fe4000ff5e03f */
[----:B------:R-:W-:Y:S01]  /*13a0*/  ISETP.GT.U32.AND P1, PT, R5, R2, PT ;  /* 0x000000020500720c */ /* 0x000fe20003f24070 */
[----:B------:R-:W-:Y:S01]  /*13b0*/  ULDC.U8 UR10, c[0x0][0x480] ;  /* 0x00012000000a7ab9 */ /* 0x000fe20000000000 */
[----:B------:R-:W-:Y:S02]  /*13c0*/  UIADD3.X UR16, UR25, UR36, URZ, UP2, !UPT ;  /* 0x0000002419107290 */ /* 0x000fe400097fe43f */
[----:B------:R-:W-:Y:S01]  /*13d0*/  UIMAD UR9, UR9, UR12, URZ ;  /* 0x0000000c090972a4 */ /* 0x000fe2000f8e023f */
[----:B------:R-:W-:Y:S01]  /*13e0*/  ULDC UR52, c[0x0][0x2c4] ;  /* 0x0000b10000347ab9 */ /* 0x000fe20000000800 */
[----:B------:R-:W-:Y:S02]  /*13f0*/  USEL UR57, UR22, UR20, !UP1 ;  /* 0x0000001416397287 */ /* 0x000fe4000c800000 */
[----:B------:R-:W-:-:S02]  /*1400*/  @UP0 UIADD3 UR31, UR27, UR37, URZ ;  /* 0x000000251b1f0290 */ /* 0x000fc4000fffe03f */
[----:B------:R-:W-:-:S03]  /*1410*/  UIMAD UR22, UR8, UR16, UR9 ;  /* 0x00000010081672a4 */ /* 0x000fc6000f8e0209 */
        /* <DEDUP_REMOVED lines=9> */
[----:B------:R-:W-:Y:S02]  /*14b0*/  @!UP1 UIADD3 UR51, UR43, UR38, URZ ;  /* 0x000000262b339290 */ /* 0x000fe4000fffe03f */
[----:B------:R-:W-:Y:S01]  /*14c0*/  ISETP.GE.AND P2, PT, R2, RZ, PT ;  /* 0x000000ff0200720c */ /* 0x000fe20003f46270 */
[----:B------:R-:W-:-:S02]  /*14d0*/  @UP0 UIMAD.WIDE.U32 UR20, UR31, UR10, URZ ;  /* 0x0000000a1f1402a5 */ /* 0x000fc4000f8e003f */
[----:B------:R-:W-:Y:S02]  /*14e0*/  UIMAD.WIDE.U32 UR38, UR8, UR12, URZ ;  /* 0x0000000c082672a5 */ /* 0x000fe4000f8e003f */
[----:B------:R-:W-:Y:S02]  /*14f0*/  @UP3 USEL UR12, UR16, UR5, !UP1 ;  /* 0x00000005100c3287 */ /* 0x000fe4000c800000 */
[----:B------:R-:W-:Y:S01]  /*1500*/  @P0 VIADD R0, R0, 0x1 ;  /* 0x0000000100000836 */ /* 0x000fe20000000000 */
[----:B------:R-:W-:Y:S01]  /*1510*/  @!UP3 UIMAD UR9, UR49, UR46, UR58 ;  /* 0x0000002e3109b2a4 */ /* 0x000fe2000f8e023a */
[----:B------:R-:W-:Y:S01]  /*1520*/  PLOP3.LUT P0, PT, PT, PT, UP3, 0x80, 0x0 ;  /* 0x000000000000781c */ /* 0x000fe20003f0f038 */
[----:B------:R-:W-:Y:S01]  /*1530*/  @UP0 UIMAD UR31, UR31, UR11, URZ ;  /* 0x0000000b1f1f02a4 */ /* 0x000fe2000f8e023f */
[----:B------:R-:W-:Y:S01]  /*1540*/  IMAD.MOV.U32 R12, RZ, RZ, R0 ;  /* 0x000000ffff0c7224 */ /* 0x000fe200078e0000 */
[----:B------:R-:W-:Y:S01]  /*1550*/  @UP3 ULDC UR8, c[0x0][0x2e4] ;  /* 0x0000b90000083ab9 */ /* 0x000fe20000000800 */
[----:B------:R-:W-:-:S02]  /*1560*/  USHF.R.S32.HI UR46, URZ, 0x6, UR32 ;  /* 0x000000063f2e7899 */ /* 0x000fc40008011420 */
[----:B------:R-:W-:Y:S01]  /*1570*/  @UP3 UIMAD UR23, UR58, UR8, UR12 ;  /* 0x000000083a1732a4 */ /* 0x000fe2000f8e020c */
[----:B------:R-:W-:Y:S01]  /*1580*/  @!P2 IADD3 R12, -R12, RZ, RZ ;  /* 0x000000ff0c0ca210 */ /* 0x000fe20007ffe1ff */
[----:B------:R-:W-:Y:S01]  /*1590*/  @!UP3 UIMAD UR23, UR9, UR52, URZ ;  /* 0x000000340917b2a4 */ /* 0x000fe2000f8e023f */
[----:B------:R-:W-:Y:S01]  /*15a0*/  @!P3 LOP3.LUT R12, RZ, R6, RZ, 0x33, !PT ;  /* 0x00000006ff0cb212 */ /* 0x000fe200078e33ff */
[----:B------:R-:W-:Y:S02]  /*15b0*/  @UP0 UIADD3 UR32, UR29, UR34, URZ ;  /* 0x000000221d200290 */ /* 0x000fe4000fffe03f */
[----:B------:R-:W-:Y:S02]  /*15c0*/  USHF.R.S32.HI UR40, URZ, 0x1f, UR33 ;  /* 0x0000001f3f287899 */ /* 0x000fe40008011421 */
[----:B------:R-:W-:Y:S02]  /*15d0*/  USEL UR55, UR30, URZ, UP4 ;  /* 0x0000003f1e377287 */ /* 0x000fe4000a000000 */
[----:B------:R-:W-:-:S02]  /*15e0*/  USHF.R.S32.HI UR54, URZ, 0x1f, UR50 ;  /* 0x0000001f3f367899 */ /* 0x000fc40008011432 */
[----:B------:R-:W-:Y:S02]  /*15f0*/  @UP0 UIADD3 UR36, UR21, UR31, URZ ;  /* 0x0000001f15240290 */ /* 0x000fe4000fffe03f */
[----:B------:R-:W-:Y:S02]  /*1600*/  USEL UR53, UR41, URZ, UP4 ;  /* 0x0000003f29357287 */ /* 0x000fe4000a000000 */
[----:B------:R-:W-:Y:S01]  /*1610*/  UIADD3 UR52, UR39, UR22, URZ ;  /* 0x0000001627347290 */ /* 0x000fe2000fffe03f */
        /* <DEDUP_REMOVED lines=15> */
.L_x_901:
        /* <DEDUP_REMOVED lines=13> */
.L_x_902:
        /* <DEDUP_REMOVED lines=11> */
.L_x_903:
[----:B------:R-:W-:Y:S02]  /*1890*/  ULDC UR5, c[0x0][0x270] ;  /* 0x00009c0000057ab9 */ /* 0x000fe40000000800 */
[----:B------:R-:W-:-:S04]  /*18a0*/  UIMAD UR5, UR49, UR5, UR58 ;  /* 0x00000005310572a4 */ /* 0x000fc8000f8e023a */
[----:B------:R-:W-:-:S12]  /*18b0*/  UIMAD UR5, UR5, UR60, URZ ;  /* 0x0000003c050572a4 */ /* 0x000fd8000f8e023f */
.L_x_904:
[----:B------:R-:W1:Y:S01]  /*18c0*/  S2R R23, SR_TID.X ;  /* 0x0000000000177919 */ /* 0x000e620000002100 */
[----:B------:R-:W2:Y:S01]  /*18d0*/  LDC.64 R2, c[0x0][0x420] ;  /* 0x00010800ff027b82 */ /* 0x000ea20000000a00 */
[----:B------:R-:W-:Y:S01]  /*18e0*/  SHF.R.S32.HI R241, RZ, 0x1f, R240 ;  /* 0x0000001ffff17819 */ /* 0x000fe200000114f0 */
[----:B------:R-:W-:Y:S01]  /*18f0*/  UIADD3 UR39, UR13, UR5, URZ ;  /* 0x000000050d277290 */ /* 0x000fe2000fffe03f */
[----:B------:R-:W3:Y:S01]  /*1900*/  S2R R24, SR_TID.X ;  /* 0x0000000000187919 */ /* 0x000ee20000002100 */
[----:B------:R-:W-:Y:S01]  /*1910*/  ULDC UR9, c[0x0][0x2dc] ;  /* 0x0000b70000097ab9 */ /* 0x000fe20000000800 */
[----:B------:R-:W-:Y:S01]  /*1920*/  ULDC UR12, c[0x0][0x270] ;  /* 0x00009c00000c7ab9 */ /* 0x000fe20000000800 */
[----:B------:R-:W-:Y:S01]  /*1930*/  USHF.R.S32.HI UR60, URZ, 0x1f, UR58 ;  /* 0x0000001f3f3c7899 */ /* 0x000fe2000801143a */
[----:B------:R-:W4:Y:S01]  /*1940*/  S2R R14, SR_TID.X ;  /* 0x00000000000e7919 */ /* 0x000f220000002100 */
[----:B------:R-:W-:Y:S01]  /*1950*/  UIADD3 UR41, UR13, UR23, URZ ;  /* 0x000000170d297290 */ /* 0x000fe2000fffe03f */
[----:B------:R-:W-:Y:S01]  /*1960*/  BSSY B1, `(.L_x_900) ;  /* 0x0000af7000017945 */ /* 0x000fe20003800000 */
[----:B------:R-:W-:-:S02]  /*1970*/  UIADD3 UR5, -UR17, UR24, UR33 ;  /* 0x0000001811057290 */ /* 0x000fc4000fffe121 */
[----:B------:R-:W-:Y:S01]  /*1980*/  UIMAD UR21, UR9, UR12, URZ ;  /* 0x0000000c091572a4 */ /* 0x000fe2000f8e023f */
[----:B------:R-:W-:Y:S02]  /*1990*/  ULDC.64 UR22, c[0x0][0x428] ;  /* 0x00010a0000167ab9 */ /* 0x000fe40000000a00 */
[----:B------:R-:W-:Y:S01]  /*19a0*/  ULDC UR9, c[0x0][0x398] ;  /* 0x0000e60000097ab9 */ /* 0x000fe20000000800 */
[----:B------:R-:W-:Y:S01]  /*19b0*/  USHF.L.U32 UR20, UR21, 0x6, URZ ;  /* 0x0000000615147899 */ /* 0x000fe2000800063f */
[----:B------:R-:W-:Y:S01]  /*19c0*/  IMAD.U32 R9, RZ, RZ, UR22 ;  /* 0x00000016ff097e24 */ /* 0x000fe2000f8e00ff */
[----:B------:R-:W-:Y:S01]  /*19d0*/  UIADD3 UR5, UR5, -UR9, URZ ;  /* 0x8000000905057290 */ /* 0x000fe2000fffe03f */
[----:B------:R-:W-:Y:S01]  /*19e0*/  ULDC.64 UR30, c[0x0][0x258] ;  /* 0x00009600001e7ab9 */ /* 0x000fe20000000a00 */
[----:B------:R-:W-:Y:S02]  /*19f0*/  UIADD3 UR35, UP2, UP1, UR38, UR20, UR50 ;  /* 0x0000001426237290 */ /* 0x000fe4000f95e032 */
[----:B------:R-:W-:Y:S01]  /*1a00*/  USHF.R.S32.HI UR20, URZ, 0x1f, UR20 ;  /* 0x0000001f3f147899 */ /* 0x000fe20008011414 */
[----:B------:R-:W-:Y:S01]  /*1a10*/  ULDC.64 UR42, c[0x0][0x478] ;  /* 0x00011e00002a7ab9 */ /* 0x000fe20000000a00 */
[----:B------:R-:W-:Y:S01]  /*1a20*/  ULDC.64 UR28, c[0x0][0x3e0] ;  /* 0x0000f800001c7ab9 */ /* 0x000fe20000000a00 */
[----:B------:R-:W-:Y:S01]  /*1a30*/  ULDC.64 UR44, c[0x0][0x2b0] ;  /* 0x0000ac00002c7ab9 */ /* 0x000fe20000000a00 */
[----:B------:R-:W-:Y:S01]  /*1a40*/  UIADD3 UR12, UR46, -0x1, URZ ;  /* 0xffffffff2e0c7890 */ /* 0x000fe2000fffe03f */
[----:B-1----:R-:W-:-:S04]  /*1a50*/  SHF.R.S32.HI R23, RZ, 0x1f, R23 ;  /* 0x0000001fff177819 */ /* 0x002fc80000011417 */
[----:B---3--:R-:W-:-:S04]  /*1a60*/  LEA.HI R23, R23, R24, RZ, 0x3 ;  /* 0x0000001817177211 */ /* 0x008fc800078f18ff */
[----:B------:R-:W-:Y:S02]  /*1a70*/  SHF.R.S32.HI R23, RZ, 0x3, R23 ;  /* 0x00000003ff177819 */ /* 0x000fe40000011417 */
[----:B----4-:R-:W-:Y:S02]  /*1a80*/  SHF.R.S32.HI R8, RZ, 0x1f, R14 ;  /* 0x0000001fff087819 */ /* 0x010fe4000001140e */
[----:B------:R-:W-:Y:S02]  /*1a90*/  SHF.R.S32.HI R21, RZ, 0x1f, R23 ;  /* 0x0000001fff157819 */ /* 0x000fe40000011417 */
[----:B------:R-:W-:Y:S02]  /*1aa0*/  IADD3 R0, P0, R23, UR13, RZ ;  /* 0x0000000d17007c10 */ /* 0x000fe4000ff1e0ff */
[----:B------:R-:W-:Y:S02]  /*1ab0*/  LEA.HI R8, R8, R14, RZ, 0x5 ;  /* 0x0000000e08087211 */ /* 0x000fe400078f28ff */
[----:B------:R-:W-:-:S02]  /*1ac0*/  IADD3.X R4, R21, UR25, RZ, P0, !PT ;  /* 0x0000001915047c10 */ /* 0x000fc400087fe4ff */
[----:B------:R-:W-:Y:S02]  /*1ad0*/  LOP3.LUT R10, R8, 0xffffffe0, RZ, 0xc0, !PT ;  /* 0xffffffe0080a7812 */ /* 0x000fe400078ec0ff */
[----:B------:R-:W-:Y:S01]  /*1ae0*/  SHF.R.S32.HI R8, RZ, 0x5, R8 ;  /* 0x00000005ff087819 */ /* 0x000fe20000011408 */
[----:B------:R-:W-:Y:S02]  /*1af0*/  IMAD R6, R4, UR18, RZ ;  /* 0x0000001204067c24 */ /* 0x000fe4000f8e02ff */
[----:B------:R-:W-:-:S04]  /*1b00*/  IMAD.WIDE.U32 R4, R0, UR18, R240 ;  /* 0x0000001200047c25 */ /* 0x000fc8000f8e00f0 */
[----:B------:R-:W-:Y:S01]  /*1b10*/  IMAD R0, R0, UR19, R6 ;  /* 0x0000001300007c24 */ /* 0x000fe2000f8e0206 */
[----:B------:R-:W-:Y:S01]  /*1b20*/  IADD3 R6, P2, R4, UR56, RZ ;  /* 0x0000003804067c10 */ /* 0x000fe2000ff5e0ff */
[----:B------:R-:W-:Y:S01]  /*1b30*/  IMAD.IADD R14, R14, 0x1, -R10 ;  /* 0x000000010e0e7824 */ /* 0x000fe200078e0a0a */
[----:B------:R-:W-:Y:S01]  /*1b40*/  IADD3 R4, P0, R240, UR8, RZ ;  /* 0x00000008f0047c10 */ /* 0x000fe2000ff1e0ff */
[----:B------:R-:W-:Y:S01]  /*1b50*/  ULDC.64 UR8, c[0x0][0x210] ;  /* 0x0000840000087ab9 */ /* 0x000fe20000000a00 */
[----:B------:R-:W-:Y:S01]  /*1b60*/  IADD3.X R7, R5, UR47, R0, P2, !PT ;  /* 0x0000002f05077c10 */ /* 0x000fe200097fe400 */
[----:B--2---:R-:W-:Y:S01]  /*1b70*/  IMAD R0, R2, UR25, RZ ;  /* 0x0000001902007c24 */ /* 0x004fe2000f8e02ff */
[----:B------:R-:W-:Y:S01]  /*1b80*/  UIMAD UR25, UR60, UR22, URZ ;  /* 0x000000163c1972a4 */ /* 0x000fe2000f8e023f */
[----:B------:R-:W-:Y:S01]  /*1b90*/  IADD3.X R5, R241, UR51, RZ, P0, !PT ;  /* 0x00000033f1057c10 */ /* 0x000fe200087fe4ff */
[----:B------:R-:W-:Y:S02]  /*1ba0*/  IMAD R8, R8, UR21, R14 ;  /* 0x0000001508087c24 */ /* 0x000fe4000f8e020e */
[----:B------:R-:W-:Y:S01]  /*1bb0*/  UIMAD UR23, UR58, UR23, UR25 ;  /* 0x000000173a1772a4 */ /* 0x000fe2000f8e0219 */
[----:B------:R-:W-:Y:S01]  /*1bc0*/  IMAD R0, R3, UR13, R0 ;  /* 0x0000000d03007c24 */ /* 0x000fe2000f8e0200 */
[----:B------:R-:W-:Y:S01]  /*1bd0*/  USHF.R.S32.HI UR25, URZ, 0x1f, UR5 ;  /* 0x0000001f3f197899 */ /* 0x000fe20008011405 */
[----:B------:R-:W-:Y:S01]  /*1be0*/  IMAD.WIDE.U32 R4, R2, UR13, R4 ;  /* 0x0000000d02047c25 */ /* 0x000fe2000f8e0004 */
[----:B------:R-:W-:-:S02]  /*1bf0*/  UIMAD UR13, UR60, UR30, URZ ;  /* 0x0000001e3c0d72a4 */ /* 0x000fc4000f8e023f */
[----:B------:R-:W-:Y:S01]  /*1c00*/  ULEA.HI UR25, UR25, UR5, URZ, 0x6 ;  /* 0x0000000519197291 */ /* 0x000fe2000f8f303f */
[----:B------:R-:W-:Y:S01]  /*1c10*/  IMAD.IADD R5, R5, 0x1, R0 ;  /* 0x0000000105057824 */ /* 0x000fe200078e0200 */
[----:B------:R-:W-:Y:S01]  /*1c20*/  UIMAD UR22, UR58, UR31, UR13 ;  /* 0x0000001f3a1672a4 */ /* 0x000fe2000f8e020d */
[----:B------:R-:W-:Y:S01]  /*1c30*/  IMAD.U32 R0, RZ, RZ, UR30 ;  /* 0x0000001eff007e24 */ /* 0x000fe2000f8e00ff */
[----:B------:R-:W-:Y:S01]  /*1c40*/  UIADD3.X UR5, UR52, UR20, UR54, UP2, UP1 ;  /* 0x0000001434057290 */ /* 0x000fe200097e2436 */
[----:B------:R-:W-:Y:S01]  /*1c50*/  IMAD.WIDE.U32 R4, R9, UR58, R4 ;  /* 0x0000003a09047c25 */ /* 0x000fe2000f8e0004 */
[----:B------:R-:W-:Y:S02]  /*1c60*/  UIADD3 UR13, UP2, UP1, UR55, UR35, UR57 ;  /* 0x00000023370d7290 */ /* 0x000fe4000f95e039 */
[----:B------:R-:W-:Y:S01]  /*1c70*/  USHF.R.S32.HI UR25, URZ, 0x6, UR25 ;  /* 0x000000063f197899 */ /* 0x000fe20008011419 */
[----:B------:R-:W-:Y:S01]  /*1c80*/  IMAD.WIDE.U32 R6, R0, UR58, R6 ;  /* 0x0000003a00067c25 */ /* 0x000fe2000f8e0006 */
[----:B------:R-:W-:-:S02]  /*1c90*/  UIADD3.X UR5, UR53, UR5, UR48, UP2, UP1 ;  /* 0x0000000535057290 */ /* 0x000fc400097e2430 */
[----:B------:R-:W-:Y:S01]  /*1ca0*/  UISETP.LT.AND UP1, UPT, URZ, UR25, UPT ;  /* 0x000000193f00728c */ /* 0x000fe2000bf21270 */
[C---:B------:R-:W-:Y:S01]  /*1cb0*/  IADD3 R0, P0, R8.reuse, UR13, RZ ;  /* 0x0000000d08007c10 */ /* 0x040fe2000ff1e0ff */
[----:B------:R-:W-:Y:S01]  /*1cc0*/  ULDC.64 UR20, c[0x0][0x400] ;  /* 0x0001000000147ab9 */ /* 0x000fe20000000a00 */
[----:B------:R-:W-:Y:S01]  /*1cd0*/  VIADD R5, R5, UR23 ;  /* 0x0000001705057c36 */ /* 0x000fe20008000000 */
[----:B------:R-:W-:Y:S01]  /*1ce0*/  USEL UR25, URZ, UR25, !UP1 ;  /* 0x000000193f197287 */ /* 0x000fe2000c800000 */
[----:B------:R-:W-:Y:S01]  /*1cf0*/  LEA.HI.X.SX32 R8, R8, UR5, 0x1, P0 ;  /* 0x0000000508087c11 */ /* 0x000fe200080f0eff */
[-C--:B------:R-:W-:Y:S01]  /*1d00*/  IMAD R9, R21, R2.reuse, RZ ;  /* 0x0000000215097224 */ /* 0x080fe200078e02ff */
[C---:B------:R-:W-:Y:S01]  /*1d10*/  LEA R222, P0, R0.reuse, UR20, 0x2 ;  /* 0x0000001400de7c11 */ /* 0x040fe2000f8010ff */
[----:B------:R-:W-:Y:S01]  /*1d20*/  UISETP.GT.AND UP1, UPT, UR46, UR25, UPT ;  /* 0x000000192e00728c */ /* 0x000fe2000bf24270 */
[C---:B------:R-:W-:Y:S01]  /*1d30*/  IMAD.WIDE.U32 R4, R23.reuse, R2, R4 ;  /* 0x0000000217047225 */ /* 0x040fe200078e0004 */
[----:B------:R-:W-:Y:S01]  /*1d40*/  UIMAD.WIDE UR30, UR39, 0x4, UR42 ;  /* 0x00000004271e78a5 */ /* 0x000fe2000f8e022a */
[----:B------:R-:W-:Y:S01]  /*1d50*/  LEA.HI.X R223, R0, UR21, R8, 0x2, P0 ;  /* 0x0000001500df7c11 */ /* 0x000fe200080f1408 */
[----:B------:R-:W-:Y:S01]  /*1d60*/  UIMAD.WIDE UR20, UR41, 0x4, UR44 ;  /* 0x00000004291478a5 */ /* 0x000fe2000f8e022c */
[----:B------:R-:W-:Y:S01]  /*1d70*/  IMAD R9, R23, R3, R9 ;  /* 0x0000000317097224 */ /* 0x000fe200078e0209 */
[----:B------:R-:W-:Y:S01]  /*1d80*/  PLOP3.LUT P0, PT, PT, PT, UP1, 0x80, 0x0 ;  /* 0x000000000000781c */ /* 0x000fe20003f0f018 */
[----:B------:R-:W-:Y:S01]  /*1d90*/  VIADD R11, R7, UR22 ;  /* 0x00000016070b7c36 */ /* 0x000fe20008000000 */
[----:B------:R-:W-:Y:S01]  /*1da0*/  LEA R236, P3, R6, UR8, 0x1 ;  /* 0x0000000806ec7c11 */ /* 0x000fe2000f8608ff */
[----:B------:R-:W-:Y:S01]  /*1db0*/  IMAD.IADD R10, R5, 0x1, R9 ;  /* 0x00000001050a7824 */ /* 0x000fe200078e0209 */
[----:B------:R-:W-:Y:S01]  /*1dc0*/  LEA R234, P2, R4, UR28, 0x1 ;  /* 0x0000001c04ea7c11 */ /* 0x000fe2000f8408ff */
[----:B------:R-:W-:Y:S01]  /*1dd0*/  UMOV UR23, UR30 ;  /* 0x0000001e00177c82 */ /* 0x000fe20008000000 */
[----:B------:R-:W-:Y:S01]  /*1de0*/  UMOV UR22, UR31 ;  /* 0x0000001f00167c82 */ /* 0x000fe20008000000 */
[----:B------:R-:W-:-:S02]  /*1df0*/  LEA.HI.X R237, R6, UR9, R11, 0x1, P3 ;  /* 0x0000000906ed7c11 */ /* 0x000fc400098f0c0b */
[----:B------:R-:W-:-:S04]  /*1e00*/  LEA.HI.X R235, R4, UR29, R10, 0x1, P2 ;  /* 0x0000001d04eb7c11 */ /* 0x000fc800090f0c0a */
        /* <DEDUP_REMOVED lines=20> */
.L_x_906:
        /* <DEDUP_REMOVED lines=19> */
.L_x_907:
[----:B------:R1:W5:Y:S01]  /*2080*/  LDL R10, [R1+0xc] ;  /* 0x00000c00010a7983 */ /* 0x0003620000100800 */
        /* <DEDUP_REMOVED lines=23> */
[----:B-1----:R-:W-:-:S12]  /*2200*/  @P5 BRA `(.L_x_909) ;  /* 0x0000000000385947 */ /* 0x002fd80003800000 */
[----:B------:R-:W-:Y:S01]  /*2210*/  MOV R5, R0 ;  /* 0x0000000000057202 */ /* 0x000fe20000000f00 */
[----:B------:R-:W-:Y:S01]  /*2220*/  IMAD.MOV.U32 R4, RZ, RZ, R2 ;  /* 0x000000ffff047224 */ /* 0x000fe200078e0002 */
[----:B------:R-:W-:Y:S01]  /*2230*/  ULDC UR5, c[0x0][0x2d0] ;  /* 0x0000b40000057ab9 */ /* 0x000fe20000000800 */
[----:B------:R-:W-:Y:S01]  /*2240*/  IMAD R8, R21, UR8, RZ ;  /* 0x0000000815087c24 */ /* 0x000fe2000f8e02ff */
[----:B------:R-:W-:Y:S01]  /*2250*/  ISETP.GE.AND P6, PT, R240, UR5, PT ;  /* 0x00000005f0007c0c */ /* 0x000fe2000bfc6270 */
[C---:B------:R-:W-:Y:S01]  /*2260*/  IMAD.WIDE.U32 R6, R23.reuse, UR8, R4 ;  /* 0x0000000817067c25 */ /* 0x040fe2000f8e0004 */
[----:B-----5:R-:W-:Y:S01]  /*2270*/  ISETP.GE.AND P1, PT, R10, UR5, PT ;  /* 0x000000050a007c0c */ /* 0x020fe2000bf26270 */
[----:B------:R-:W-:Y:S02]  /*2280*/  ULDC.64 UR10, c[0x0][0x3f0] ;  /* 0x0000fc00000a7ab9 */ /* 0x000fe40000000a00 */
[----:B------:R-:W-:-:S04]  /*2290*/  IMAD R4, R23, UR9, R8 ;  /* 0x0000000917047c24 */ /* 0x000fc8000f8e0208 */
[----:B------:R-:W-:Y:S01]  /*22a0*/  IMAD.IADD R5, R7, 0x1, R4 ;  /* 0x0000000107057824 */ /* 0x000fe200078e0204 */
[----:B------:R-:W-:-:S04]  /*22b0*/  LEA R4, P0, R6, UR10, 0x1 ;  /* 0x0000000a06047c11 */ /* 0x000fc8000f8008ff */
[----:B------:R-:W-:-:S05]  /*22c0*/  LEA.HI.X R5, R6, UR11, R5, 0x1, P0 ;  /* 0x0000000b06057c11 */ /* 0x000fca00080f0c05 */
[----:B------:R1:W-:Y:S04]  /*22d0*/  @!P6 STG.E.128 desc[UR14][R4.64], RZ ;  /* 0x000000ff0400e986 */ /* 0x0003e8000c101d0e */
[----:B------:R1:W-:Y:S02]  /*22e0*/  @!P1 STG.E.128 desc[UR14][R4.64+0x80], RZ ;  /* 0x000080ff04009986 */ /* 0x0003e4000c101d0e */
.L_x_909:
[----:B------:R-:W-:Y:S05]  /*22f0*/  BSYNC B0 ;  /* 0x0000000000007941 */ /* 0x000fea0003800000 */
.L_x_908:
[----:B------:R-:W-:Y:S04]  /*2300*/  BSSY B0, `(.L_x_910) ;  /* 0x0000012000007945 */ /* 0x000fe80003800000 */
[----:B------:R-:W-:Y:S05]  /*2310*/  @P4 BRA `(.L_x_911) ;  /* 0x0000000000404947 */ /* 0x000fea0003800000 */
[----:B-1----:R-:W-:Y:S01]  /*2320*/  IADD3 R4, P0, R23, 0x20, RZ ;  /* 0x0000002017047810 */ /* 0x002fe20007f1e0ff */
[----:B------:R-:W-:Y:S01]  /*2330*/  IMAD.MOV.U32 R6, RZ, RZ, R2 ;  /* 0x000000ffff067224 */ /* 0x000fe200078e0002 */
[----:B------:R-:W-:Y:S01]  /*2340*/  MOV R7, R0 ;  /* 0x0000000000077202 */ /* 0x000fe20000000f00 */
[----:B------:R-:W-:Y:S01]  /*2350*/  ULDC UR5, c[0x0][0x2d0] ;  /* 0x0000b40000057ab9 */ /* 0x000fe20000000800 */
[----:B------:R-:W-:Y:S01]  /*2360*/  ULDC.64 UR10, c[0x0][0x3f0] ;  /* 0x0000fc00000a7ab9 */ /* 0x000fe20000000a00 */
[----:B------:R-:W-:Y:S01]  /*2370*/  IMAD.X R5, RZ, RZ, R21, P0 ;  /* 0x000000ffff057224 */ /* 0x000fe200000e0615 */
[----:B------:R-:W-:Y:S01]  /*2380*/  ISETP.GE.AND P1, PT, R240, UR5, PT ;  /* 0x00000005f0007c0c */ /* 0x000fe2000bf26270 */
[----:B------:R-:W-:Y:S01]  /*2390*/  IMAD.WIDE.U32 R6, R4, UR8, R6 ;  /* 0x0000000804067c25 */ /* 0x000fe2000f8e0006 */
[----:B-----5:R-:W-:-:S03]  /*23a0*/  ISETP.GE.AND P0, PT, R10, UR5, PT ;  /* 0x000000050a007c0c */ /* 0x020fc6000bf06270 */
[----:B------:R-:W-:-:S04]  /*23b0*/  IMAD R5, R5, UR8, RZ ;  /* 0x0000000805057c24 */ /* 0x000fc8000f8e02ff */
[----:B------:R-:W-:Y:S01]  /*23c0*/  IMAD R5, R4, UR9, R5 ;  /* 0x0000000904057c24 */ /* 0x000fe2000f8e0205 */
[----:B------:R-:W-:-:S03]  /*23d0*/  LEA R4, P6, R6, UR10, 0x1 ;  /* 0x0000000a06047c11 */ /* 0x000fc6000f8c08ff */
[----:B------:R-:W-:-:S05]  /*23e0*/  IMAD.IADD R5, R7, 0x1, R5 ;  /* 0x0000000107057824 */ /* 0x000fca00078e0205 */
[----:B------:R-:W-:-:S05]  /*23f0*/  LEA.HI.X R5, R6, UR11, R5, 0x1, P6 ;  /* 0x0000000b06057c11 */ /* 0x000fca000b0f0c05 */
[----:B------:R2:W-:Y:S04]  /*2400*/  @!P1 STG.E.128 desc[UR14][R4.64], RZ ;  /* 0x000000ff04009986 */ /* 0x0005e8000c101d0e */
[----:B------:R2:W-:Y:S02]  /*2410*/  @!P0 STG.E.128 desc[UR14][R4.64+0x80], RZ ;  /* 0x000080ff04008986 */ /* 0x0005e4000c101d0e */
.L_x_911:
[----:B------:R-:W-:Y:S05]  /*2420*/  BSYNC B0 ;  /* 0x0000000000007941 */ /* 0x000fea0003800000 */
.L_x_910:
[----:B------:R-:W-:Y:S04]  /*2430*/  BSSY B0, `(.L_x_912) ;  /* 0x0000012000007945 */ /* 0x000fe80003800000 */
[----:B------:R-:W-:Y:S05]  /*2440*/  @P3 BRA `(.L_x_913) ;  /* 0x0000000000403947 */ /* 0x000fea0003800000 */
[----:B-12---:R-:W-:Y:S01]  /*2450*/  IADD3 R4, P0, R23, 0x40, RZ ;  /* 0x0000004017047810 */ /* 0x006fe20007f1e0ff */
        /* <DEDUP_REMOVED lines=15> */
.L_x_913:
[----:B------:R-:W-:Y:S05]  /*2550*/  BSYNC B0 ;  /* 0x0000000000007941 */ /* 0x000fea0003800000 */
.L_x_912:
[----:B------:R-:W-:Y:S04]  /*2560*/  BSSY B0, `(.L_x_914) ;  /* 0x0000012000007945 */ /* 0x000fe80003800000 */
[----:B------:R-:W-:Y:S05]  /*2570*/  @P2 BRA `(.L_x_915) ;  /* 0x0000000000402947 */ /* 0x000fea0003800000 */
[----:B------:R-:W-:Y:S01]  /*2580*/  IADD3 R3, P0, R23, 0x60, RZ ;  /* 0x0000006017037810 */ /* 0x000fe20007f1e0ff */
[----:B------:R-:W-:Y:S01]  /*2590*/  ULDC UR5, c[0x0][0x2d0] ;  /* 0x0000b40000057ab9 */ /* 0x000fe20000000800 */
[----:B-123--:R-:W-:Y:S01]  /*25a0*/  MOV R5, R0 ;  /* 0x0000000000057202 */ /* 0x00efe20000000f00 */
[----:B------:R-:W-:Y:S01]  /*25b0*/  ULDC.64 UR10, c[0x0][0x3f0] ;  /* 0x0000fc00000a7ab9 */ /* 0x000fe20000000a00 */
[----:B------:R-:W-:Y:S01]  /*25c0*/  ISETP.GE.AND P1, PT, R240, UR5, PT ;  /* 0x00000005f0007c0c */ /* 0x000fe2000bf26270 */
[----:B------:R-:W-:Y:S01]  /*25d0*/  IMAD.X R4, RZ, RZ, R21, P0 ;  /* 0x000000ffff047224 */ /* 0x000fe200000e0615 */
[----:B-----5:R-:W-:-:S03]  /*25e0*/  ISETP.GE.AND P0, PT, R10, UR5, PT ;  /* 0x000000050a007c0c */ /* 0x020fc6000bf06270 */
        /* <DEDUP_REMOVED lines=9> */
.L_x_915:
[----:B------:R-:W-:Y:S05]  /*2680*/  BSYNC B0 ;  /* 0x0000000000007941 */ /* 0x000fea0003800000 */
.L_x_914:
        /* <DEDUP_REMOVED lines=22> */
[----:B-----5:R-:W-:Y:S01]  /*27f0*/  ISETP.GE.AND P0, PT, R10, UR5, PT ;  /* 0x000000050a007c0c */ /* 0x020fe2000bf06270 */
[----:B------:R-:W-:Y:S01]  /*2800*/  IMAD.WIDE.U32 R6, R23, UR6, R4 ;  /* 0x0000000617067c25 */ /* 0x000fe2000f8e0004 */
[----:B------:R-:W-:-:S03]  /*2810*/  ULDC.64 UR8, c[0x0][0x3f8] ;  /* 0x0000fe0000087ab9 */ /* 0x000fc60000000a00 */
[----:B------:R-:W-:Y:S01]  /*2820*/  IMAD.IADD R0, R7, 0x1, R0 ;  /* 0x0000000107007824 */ /* 0x000fe200078e0200 */
[----:B------:R-:W-:-:S04]  /*2830*/  LEA R4, P5, R6, UR8, 0x1 ;  /* 0x0000000806047c11 */ /* 0x000fc8000f8a08ff */
[----:B------:R-:W-:-:S05]  /*2840*/  LEA.HI.X R5, R6, UR9, R0, 0x1, P5 ;  /* 0x0000000906057c11 */ /* 0x000fca000a8f0c00 */
[----:B------:R4:W-:Y:S04]  /*2850*/  @!P1 STG.E.128 desc[UR14][R4.64], RZ ;  /* 0x000000ff04009986 */ /* 0x0009e8000c101d0e */
[----:B------:R4:W-:Y:S02]  /*2860*/  @!P0 STG.E.128 desc[UR14][R4.64+0x80], RZ ;  /* 0x000080ff04008986 */ /* 0x0009e4000c101d0e */
.L_x_917:
[----:B------:R-:W-:Y:S05]  /*2870*/  BSYNC B0 ;  /* 0x0000000000007941 */ /* 0x000fea0003800000 */
.L_x_916:
        /* <DEDUP_REMOVED lines=18> */
.L_x_919:
[----:B------:R-:W-:Y:S05]  /*29a0*/  BSYNC B0 ;  /* 0x0000000000007941 */ /* 0x000fea0003800000 */
.L_x_918:
        /* <DEDUP_REMOVED lines=18> */
.L_x_921:
[----:B------:R-:W-:Y:S05]  /*2ad0*/  BSYNC B0 ;  /* 0x0000000000007941 */ /* 0x000fea0003800000 */
.L_x_920:
        /* <DEDUP_REMOVED lines=15> */
[----:B-----5:R-:W-:-:S13]  /*2bd0*/  ISETP.GE.AND P0, PT, R10, UR5, PT ;  /* 0x000000050a007c0c */ /* 0x020fda000bf06270 */
[----:B------:R-:W-:Y:S05]  /*2be0*/  @P0 BRA `(.L_x_922) ;  /* 0x0000009c00380947 */ /* 0x000fea0003800000 */
[----:B------:R2:W-:Y:S01]  /*2bf0*/  STG.E.128 desc[UR14][R2.64+0x80], RZ ;  /* 0x000080ff02007986 */ /* 0x0005e2000c101d0e */
[----:B------:R-:W-:Y:S05]  /*2c00*/  BRA `(.L_x_922) ;  /* 0x0000009c00307947 */ /* 0x000fea0003800000 */
.L_x_905:
        /* <DEDUP_REMOVED lines=16> */
[----:B------:R-:W2:Y:S01]  /*2d10*/  LDL R8, [R1+0xc] ;  /* 0x00000c0001087983 */ /* 0x000ea20000100800 */
[----:B------:R-:W-:Y:S02]  /*2d20*/  ULDC UR13, c[0x0][0x2d0] ;  /* 0x0000b400000d7ab9 */ /* 0x000fe40000000800 */
[----:B------:R-:W-:-:S13]  /*2d30*/  ISETP.GE.AND P1, PT, R240, UR13, PT ;  /* 0x0000000df0007c0c */ /* 0x000fda000bf26270 */
[----:B------:R3:W-:Y:S04]  /*2d40*/  @P1 STS.128 [R0+0x8000], RZ ;  /* 0x008000ff00001388 */ /* 0x0007e80000000c00 */
[----:B------:R-:W-:Y:S01]  /*2d50*/  @!PT LDS RZ, [RZ] ;  /* 0x00000000fffff984 */ /* 0x000fe20000000800 */
[----:B------:R-:W-:Y:S01]  /*2d60*/  @!PT LDS RZ, [RZ] ;  /* 0x00000000fffff984 */ /* 0x000fe20000000800 */
[----:B------:R-:W-:Y:S01]  /*2d70*/  @!PT LDS RZ, [RZ] ;  /* 0x00000000fffff984 */ /* 0x000fe20000000800 */
[----:B------:R3:W-:Y:S01]  /*2d80*/  @!P1 LDGSTS.E.BYPASS.LTC128B.128 [R0+0x8000], desc[UR14][R234.64] ;  /* 0x08000000ea009fae */ /* 0x0007e2000b901d4e */
[----:B--2---:R-:W-:-:S13]  /*2d90*/  ISETP.GE.AND P0, PT, R8, UR13, PT ;  /* 0x0000000d08007c0c */ /* 0x004fda000bf06270 */
[----:B------:R3:W-:Y:S01]  /*2da0*/  @P0 STS.128 [R0+0xa000], RZ ;  /* 0x00a000ff00000388 */ /* 0x0007e20000000c00 */
[----:B------:R-:W-:Y:S05]  /*2db0*/  @P0 BRA `(.L_x_924) ;  /* 0x0000000000100947 */ /* 0x000fea0003800000 */
[----:B------:R-:W-:Y:S01]  /*2dc0*/  @!PT LDS RZ, [RZ] ;  /* 0x00000000fffff984 */ /* 0x000fe20000000800 */
[----:B------:R-:W-:Y:S01]  /*2dd0*/  @!PT LDS RZ, [RZ] ;  /* 0x00000000fffff984 */ /* 0x000fe20000000800 */
[----:B------:R-:W-:Y:S01]  /*2de0*/  @!PT LDS RZ, [RZ] ;  /* 0x00000000fffff984 */ /* 0x000fe20000000800 */
[----:B------:R2:W-:Y:S02]  /*2df0*/  LDGSTS.E.BYPASS.LTC128B.128 [R0+0xa000], desc[UR14][R234.64+0x80] ;  /* 0x0a000080ea007fae */ /* 0x0005e4000b901d4e */
.L_x_924:
[----:B------:R-:W-:Y:S05]  /*2e00*/  BSYNC B0 ;  /* 0x0000000000007941 */ /* 0x000fea0003800000 */
.L_x_923:
[----:B------:R4:W-:Y:S01]  /*2e10*/  @P3 STS.128 [R0+0x9000], RZ ;  /* 0x009000ff00003388 */ /* 0x0009e20000000c00 */
[----:B------:R-:W-:Y:S01]  /*2e20*/  VIADD R8, R9, 0x2000 ;  /* 0x0000200009087836 */ /* 0x000fe20000000000 */
[----:B------:R-:W-:Y:S01]  /*2e30*/  PLOP3.LUT P1, PT, PT, PT, UP0, 0x80, 0x0 ;  /* 0x000000000000781c */ /* 0x000fe20003f2f008 */
[----:B------:R-:W-:Y:S01]  /*2e40*/  BSSY B0, `(.L_x_925) ;  /* 0x0000019000007945 */ /* 0x000fe20003800000 */
[----:B------:R4:W-:Y:S02]  /*2e50*/  @P3 STS.128 [R0+0xb000], RZ ;  /* 0x00b000ff00003388 */ /* 0x0009e40000000c00 */
[----:B------:R-:W-:Y:S01]  /*2e60*/  SEL R221, R8, R9, !P1 ;  /* 0x0000000908dd7207 */ /* 0x000fe20004800000 */
[----:B------:R-:W-:Y:S08]  /*2e70*/  @P3 BRA `(.L_x_926) ;  /* 0x0000000000543947 */ /* 0x000ff00003800000 */
[----:B------:R-:W5:Y:S01]  /*2e80*/  LDL R9, [R1+0xc] ;  /* 0x00000c0001097983 */ /* 0x000f620000100800 */
[----:B------:R-:W-:Y:S02]  /*2e90*/  ULDC UR13, c[0x0][0x2d0] ;  /* 0x0000b400000d7ab9 */ /* 0x000fe40000000800 */
[----:B------:R-:W-:-:S13]  /*2ea0*/  ISETP.GE.AND P2, PT, R240, UR13, PT ;  /* 0x0000000df0007c0c */ /* 0x000fda000bf46270 */
[C---:B------:R-:W-:Y:S01]  /*2eb0*/  @!P2 LEA R8, P5, R2.reuse, R234, 0x6 ;  /* 0x000000ea0208a211 */ /* 0x040fe200078a30ff */
[----:B------:R1:W-:Y:S01]  /*2ec0*/  @P2 STS.128 [R0+0x9000], RZ ;  /* 0x009000ff00002388 */ /* 0x0003e20000000c00 */
[----:B-----5:R-:W-:Y:S02]  /*2ed0*/  ISETP.GE.AND P0, PT, R9, UR13, PT ;  /* 0x0000000d09007c0c */ /* 0x020fe4000bf06270 */
[----:B------:R-:W-:-:S05]  /*2ee0*/  @!P2 LEA.HI.X R9, R2, R235, R3, 0x6, P5 ;  /* 0x000000eb0209a211 */ /* 0x000fca00028f3403 */
[----:B------:R-:W-:Y:S01]  /*2ef0*/  @!PT LDS RZ, [RZ] ;  /* 0x00000000fffff984 */ /* 0x000fe20000000800 */
[----:B------:R-:W-:Y:S01]  /*2f00*/  @!PT LDS RZ, [RZ] ;  /* 0x00000000fffff984 */ /* 0x000fe20000000800 */
[----:B------:R-:W-:Y:S01]  /*2f10*/  @!PT LDS RZ, [RZ] ;  /* 0x00000000fffff984 */ /* 0x000fe20000000800 */
[----:B------:R1:W-:Y:S06]  /*2f20*/  @!P2 LDGSTS.E.BYPASS.LTC128B.128 [R0+0x9000], desc[UR14][R8.64] ;  /* 0x090000000800afae */ /* 0x0003ec000b901d4e */
        /* <DEDUP_REMOVED lines=10> */
.L_x_926:
[----:B------:R-:W-:Y:S05]  /*2fd0*/  BSYNC B0 ;  /* 0x0000000000007941 */ /* 0x000fea0003800000 */
.L_x_925:
        /* <DEDUP_REMOVED lines=12> */
.L_x_928:
[----:B-1----:R-:W5:Y:S01]  /*30a0*/  LDL R2, [R1+0xc] ;  /* 0x00000c0001027983 */ /* 0x002f620000100800 */
[----:B------:R-:W-:Y:S02]  /*30b0*/  ULDC UR13, c[0x0][0x2d0] ;  /* 0x0000b400000d7ab9 */ /* 0x000fe40000000800 */
[----:B------:R-:W-:-:S13]  /*30c0*/  ISETP.GE.AND P2, PT, R240, UR13, PT ;  /* 0x0000000df0007c0c */ /* 0x000fda000bf46270 */
[----:B------:R1:W-:Y:S04]  /*30d0*/  @P2 STS [R221], RZ ;  /* 0x000000ffdd002388 */ /* 0x0003e80000000800 */
[----:B------:R1:W-:Y:S04]  /*30e0*/  @P2 STS [R221+0x4], RZ ;  /* 0x000004ffdd002388 */ /* 0x0003e80000000800 */
[----:B------:R1:W-:Y:S04]  /*30f0*/  @P2 STS [R221+0x8], RZ ;  /* 0x000008ffdd002388 */ /* 0x0003e80000000800 */
[----:B------:R1:W-:Y:S04]  /*3100*/  @P2 STS [R221+0xc], RZ ;  /* 0x00000cffdd002388 */ /* 0x0003e80000000800 */
[----:B------:R-:W-:Y:S01]  /*3110*/  @!PT LDS RZ, [RZ] ;  /* 0x00000000fffff984 */ /* 0x000fe20000000800 */
[----:B------:R-:W-:Y:S01]  /*3120*/  @!PT LDS RZ, [RZ] ;  /* 0x00000000fffff984 */ /* 0x000fe20000000800 */
[----:B------:R-:W-:Y:S01]  /*3130*/  @!PT LDS RZ, [RZ] ;  /* 0x00000000fffff984 */ /* 0x000fe20000000800 */
[----:B------:R1:W-:Y:S01]  /*3140*/  @!P2 LDGSTS.E.BYPASS.LTC128B.128 [R221], desc[UR14][R236.64] ;  /* 0x00000000ecddafae */ /* 0x0003e2000b901d4e */
[----:B-----5:R-:W-:-:S13]  /*3150*/  ISETP.GE.AND P0, PT, R2, UR13, PT ;  /* 0x0000000d02007c0c */ /* 0x020fda000bf06270 */
        /* <DEDUP_REMOVED lines=9> */
.L_x_929:
[----:B------:R-:W-:Y:S05]  /*31f0*/  BSYNC B0 ;  /* 0x0000000000007941 */ /* 0x000fea0003800000 */
.L_x_927:
        /* <DEDUP_REMOVED lines=13> */
.L_x_931:
[----:B-1----:R-:W5:Y:S01]  /*32d0*/  LDL R2, [R1+0xc] ;  /* 0x00000c0001027983 */ /* 0x002f620000100800 */
[----:B------:R-:W-:Y:S01]  /*32e0*/  ULDC UR30, c[0x0][0x2d0] ;  /* 0x0000b400001e7ab9 */ /* 0x000fe20000000800 */
[----:B------:R-:W-:Y:S01]  /*32f0*/  IMAD.U32 R3, RZ, RZ, UR18 ;  /* 0x00000012ff037e24 */ /* 0x000fe2000f8e00ff */
[----:B------:R-:W-:Y:S01]  /*3300*/  ISETP.GE.AND P2, PT, R240, UR30, PT ;  /* 0x0000001ef0007c0c */ /* 0x000fe2000bf46270 */
[----:B------:R-:W-:-:S12]  /*3310*/  IMAD.U32 R4, RZ, RZ, UR19 ;  /* 0x00000013ff047e24 */ /* 0x000fd8000f8e00ff */
[----:B------:R1:W-:Y:S04]  /*3320*/  @P2 STS [R221+0x1000], RZ ;  /* 0x001000ffdd002388 */ /* 0x0003e80000000800 */
[----:B------:R1:W-:Y:S04]  /*3330*/  @P2 STS [R221+0x1004], RZ ;  /* 0x001004ffdd002388 */ /* 0x0003e80000000800 */
[----:B------:R1:W-:Y:S04]  /*3340*/  @P2 STS [R221+0x1008], RZ ;  /* 0x001008ffdd002388 */ /* 0x0003e80000000800 */
[----:B------:R1:W-:Y:S01]  /*3350*/  @P2 STS [R221+0x100c], RZ ;  /* 0x00100cffdd002388 */ /* 0x0003e20000000800 */
[----:B-----5:R-:W-:-:S02]  /*3360*/  ISETP.GE.AND P0, PT, R2, UR30, PT ;  /* 0x0000001e02007c0c */ /* 0x020fc4000bf06270 */
[----:B------:R-:W-:-:S04]  /*3370*/  @!P2 LEA R2, P3, R3, R236, 0x6 ;  /* 0x000000ec0302a211 */ /* 0x000fc800078630ff */
[----:B------:R-:W-:-:S05]  /*3380*/  @!P2 LEA.HI.X R3, R3, R237, R4, 0x6, P3 ;  /* 0x000000ed0303a211 */ /* 0x000fca00018f3404 */
        /* <DEDUP_REMOVED lines=18> */
.L_x_932:
[----:B------:R-:W-:Y:S05]  /*34b0*/  BSYNC B0 ;  /* 0x0000000000007941 */ /* 0x000fea0003800000 */
.L_x_930:
        /* <DEDUP_REMOVED lines=9> */
[----:B------:R-:W-:Y:S01]  /*3550*/  IADD3 R4, P0, R2, UR16, RZ ;  /* 0x0000001002047c10 */ /* 0x000fe2000ff1e0ff */
[----:B------:R-:W-:Y:S01]  /*3560*/  IMAD R2, R13, UR18, RZ ;  /* 0x000000120d027c24 */ /* 0x000fe2000f8e02ff */
[----:B------:R-:W-:Y:S02]  /*3570*/  ISETP.GE.AND P5, PT, R23, UR8, PT ;  /* 0x0000000817007c0c */ /* 0x000fe4000bfa6270 */
[----:B------:R-:W-:Y:S01]  /*3580*/  IADD3.X R5, R3, UR32, R5, P0, !PT ;  /* 0x0000002003057c10 */ /* 0x000fe200087fe405 */
[C---:B------:R-:W-:Y:S02]  /*3590*/  IMAD R2, R12.reuse, UR19, R2 ;  /* 0x000000130c027c24 */ /* 0x040fe4000f8e0202 */
[----:B------:R-:W-:-:S04]  /*35a0*/  IMAD.WIDE.U32 R4, R12, UR18, R4 ;  /* 0x000000120c047c25 */ /* 0x000fc8000f8e0004 */
[----:B------:R-:W-:-:S04]  /*35b0*/  IMAD.IADD R9, R5, 0x1, R2 ;  /* 0x0000000105097824 */ /* 0x000fc800078e0202 */
[----:B------:R1:W-:Y:S04]  /*35c0*/  @P5 STS.128 [R0+0xc000], RZ ;  /* 0x00c000ff00005388 */ /* 0x0003e80000000c00 */
[----:B------:R1:W-:Y:S01]  /*35d0*/  @P5 STS.128 [R0+0x10000], RZ ;  /* 0x010000ff00005388 */ /* 0x0003e20000000c00 */
[C---:B-----5:R-:W-:Y:S02]  /*35e0*/  VIADD R7, R22.reuse, 0x8 ;  /* 0x0000000816077836 */ /* 0x060fe40000000000 */
[C---:B------:R-:W-:Y:S02]  /*35f0*/  VIADD R6, R22.reuse, 0x20 ;  /* 0x0000002016067836 */ /* 0x040fe40000000000 */
[----:B------:R-:W-:Y:S01]  /*3600*/  VIADD R15, R22, 0x28 ;  /* 0x00000028160f7836 */ /* 0x000fe20000000000 */
[----:B------:R-:W-:-:S02]  /*3610*/  ISETP.GE.AND P2, PT, R7, UR5, PT ;  /* 0x0000000507007c0c */ /* 0x000fc4000bf46270 */
[----:B------:R-:W-:Y:S02]  /*3620*/  ISETP.GE.AND P0, PT, R6, UR5, PT ;  /* 0x0000000506007c0c */ /* 0x000fe4000bf06270 */
[----:B------:R-:W-:Y:S02]  /*3630*/  P2R R20, PR, RZ, 0x4 ;  /* 0x00000004ff147803 */ /* 0x000fe40000000000 */
[----:B------:R-:W-:Y:S02]  /*3640*/  P2R R19, PR, RZ, 0x1 ;  /* 0x00000001ff137803 */ /* 0x000fe40000000000 */
[----:B------:R-:W-:Y:S02]  /*3650*/  ISETP.GE.AND P2, PT, R22, UR5, PT ;  /* 0x0000000516007c0c */ /* 0x000fe4000bf46270 */
[----:B------:R-:W-:Y:S02]  /*3660*/  ISETP.GE.AND P0, PT, R15, UR5, PT ;  /* 0x000000050f007c0c */ /* 0x000fe4000bf06270 */
[----:B------:R-:W-:-:S02]  /*3670*/  P2R R18, PR, RZ, 0x4 ;  /* 0x00000004ff127803 */ /* 0x000fc40000000000 */
[----:B------:R-:W-:Y:S01]  /*3680*/  P2R R17, PR, RZ, 0x1 ;  /* 0x00000001ff117803 */ /* 0x000fe20000000000 */
[----:B-1----:R-:W-:Y:S08]  /*3690*/  @P5 BRA `(.L_x_934) ;  /* 0x00000000006c5947 */ /* 0x002ff00003800000 */
[----:B------:R-:W5:Y:S01]  /*36a0*/  LDL R10, [R1+0xc] ;  /* 0x00000c00010a7983 */ /* 0x000f620000100800 */
        /* <DEDUP_REMOVED lines=16> */
[----:B-----5:R-:W-:-:S13]  /*37b0*/  ISETP.GE.AND P0, PT, R10, UR5, PT ;  /* 0x000000050a007c0c */ /* 0x020fda000bf06270 */
        /* <DEDUP_REMOVED lines=9> */
.L_x_934:
[----:B------:R-:W-:Y:S05]  /*3850*/  BSYNC B0 ;  /* 0x0000000000007941 */ /* 0x000fea0003800000 */
.L_x_933:
[----:B------:R-:W-:Y:S01]  /*3860*/  ISETP.GE.AND P4, PT, R16, UR8, PT ;  /* 0x0000000810007c0c */ /* 0x000fe2000bf86270 */
[----:B------:R-:W-:-:S12]  /*3870*/  BSSY B0, `(.L_x_935) ;  /* 0x0000021000007945 */ /* 0x000fd80003800000 */
[----:B------:R1:W-:Y:S04]  /*3880*/  @P4 STS.128 [R0+0xd000], RZ ;  /* 0x00d000ff00004388 */ /* 0x0003e80000000c00 */
[----:B------:R1:W-:Y:S01]  /*3890*/  @P4 STS.128 [R0+0x11000], RZ ;  /* 0x011000ff00004388 */ /* 0x0003e20000000c00 */
[----:B------:R-:W-:Y:S05]  /*38a0*/  @P4 BRA `(.L_x_936) ;  /* 0x0000000000744947 */ /* 0x000fea0003800000 */
[----:B------:R-:W5:Y:S01]  /*38b0*/  LDL R24, [R1+0xc] ;  /* 0x00000c0001187983 */ /* 0x000f620000100800 */
        /* <DEDUP_REMOVED lines=28> */
.L_x_936:
[----:B------:R-:W-:Y:S05]  /*3a80*/  BSYNC B0 ;  /* 0x0000000000007941 */ /* 0x000fea0003800000 */
.L_x_935:
[----:B------:R-:W-:Y:S01]  /*3a90*/  IADD3 R2, R23, 0x40, RZ ;  /* 0x0000004017027810 */ /* 0x000fe20007ffe0ff */
[----:B------:R-:W-:Y:S03]  /*3aa0*/  BSSY B0, `(.L_x_937) ;  /* 0x0000022000007945 */ /* 0x000fe60003800000 */
[----:B------:R-:W-:-:S13]  /*3ab0*/  ISETP.GE.AND P3, PT, R2, UR8, PT ;  /* 0x0000000802007c0c */ /* 0x000fda000bf66270 */
        /* <DEDUP_REMOVED lines=32> */
.L_x_938:
[----:B------:R-:W-:Y:S05]  /*3cc0*/  BSYNC B0 ;  /* 0x0000000000007941 */ /* 0x000fea0003800000 */
.L_x_937:
[----:B------:R-:W-:Y:S01]  /*3cd0*/  IADD3 R2, R23, 0x60, RZ ;  /* 0x0000006017027810 */ /* 0x000fe20007ffe0ff */
[----:B------:R-:W-:Y:S03]  /*3ce0*/  BSSY B0, `(.L_x_939) ;  /* 0x0000021000007945 */ /* 0x000fe60003800000 */
[----:B------:R-:W-:-:S13]  /*3cf0*/  ISETP.GE.AND P2, PT, R2, UR8, PT ;  /* 0x0000000802007c0c */ /* 0x000fda000bf46270 */
[----:B------:R1:W-:Y:S04]  /*3d00*/  @P2 STS.128 [R0+0xf000], RZ ;  /* 0x00f000ff00002388 */ /* 0x0003e80000000c00 */
[----:B------:R1:W-:Y:S01]  /*3d10*/  @P2 STS.128 [R0+0x13000], RZ ;  /* 0x013000ff00002388 */ /* 0x0003e20000000c00 */
[----:B------:R-:W-:Y:S05]  /*3d20*/  @P2 BRA `(.L_x_940) ;  /* 0x0000000000702947 */ /* 0x000fea0003800000 */
[----:B-1----:R-:W5:Y:S01]  /*3d30*/  LDL R7, [R1+0xc] ;  /* 0x00000c0001077983 */ /* 0x002f620000100800 */
        /* <DEDUP_REMOVED lines=27> */
.L_x_940:
[----:B------:R-:W-:Y:S05]  /*3ef0*/  BSYNC B0 ;  /* 0x0000000000007941 */ /* 0x000fea0003800000 */
.L_x_939:
        /* <DEDUP_REMOVED lines=43> */
.L_x_942:
[----:B------:R-:W-:Y:S05]  /*41b0*/  BSYNC B0 ;  /* 0x0000000000007941 */ /* 0x000fea0003800000 */
.L_x_941:
[----:B------:R1:W-:Y:S01]  /*41c0*/  @P4 STS.128 [R0+0x15000], RZ ;  /* 0x015000ff00004388 */ /* 0x0003e20000000c00 */
[----:B------:R-:W-:Y:S03]  /*41d0*/  BSSY B0, `(.L_x_943) ;  /* 0x0000020000007945 */ /* 0x000fe60003800000 */
        /* <DEDUP_REMOVED lines=31> */
.L_x_944:
[----:B------:R-:W-:Y:S05]  /*43d0*/  BSYNC B0 ;  /* 0x0000000000007941 */ /* 0x000fea0003800000 */
.L_x_943:
        /* <DEDUP_REMOVED lines=33> */
.L_x_946:
[----:B------:R-:W-:Y:S05]  /*45f0*/  BSYNC B0 ;  /* 0x0000000000007941 */ /* 0x000fea0003800000 */
.L_x_945:
[----:B------:R1:W-:Y:S01]  /*4600*/  @P2 STS.128 [R0+0x17000], RZ ;  /* 0x017000ff00002388 */ /* 0x0003e20000000c00 */
[----:B------:R-:W-:Y:S03]  /*4610*/  BSSY B0, `(.L_x_947) ;  /* 0x000001e000007945 */ /* 0x000fe60003800000 */
[----:B------:R1:W-:Y:S01]  /*4620*/  @P2 STS.128 [R0+0x1b000], RZ ;  /* 0x01b000ff00002388 */ /* 0x0003e20000000c00 */
[----:B------:R-:W-:Y:S05]  /*4630*/  @P2 BRA `(.L_x_948) ;  /* 0x00000000006c2947 */ /* 0x000fea0003800000 */
[----:B------:R-:W5:Y:S01]  /*4640*/  LDL R8, [R1+0xc] ;  /* 0x00000c0001087983 */ /* 0x000f620000100800 */
[----:B------:R-:W-:Y:S01]  /*4650*/  ULDC UR5, c[0x0][0x2d0] ;  /* 0x0000b40000057ab9 */ /* 0x000fe20000000800 */
[----:B------:R-:W-:Y:S01]  /*4660*/  IMAD.MOV.U32 R5, RZ, RZ, R9 ;  /* 0x000000ffff057224 */ /* 0x000fe200078e0009 */
[----:B------:R-:W-:Y:S02]  /*4670*/  ISETP.GE.AND P3, PT, R240, UR5, PT ;  /* 0x00000005f0007c0c */ /* 0x000fe4000bf66270 */
[----:B------:R-:W-:-:S05]  /*4680*/  IADD3 R2, P0, R23, 0x60, RZ ;  /* 0x0000006017027810 */ /* 0x000fca0007f1e0ff */
[----:B------:R-:W-:Y:S02]  /*4690*/  IMAD.X R3, RZ, RZ, R21, P0 ;  /* 0x000000ffff037224 */ /* 0x000fe400000e0615 */
[----:B------:R-:W-:-:S04]  /*46a0*/  IMAD.WIDE.U32 R4, R2, UR10, R4 ;  /* 0x0000000a02047c25 */ /* 0x000fc8000f8e0004 */
[----:B-1----:R-:W1:Y:S01]  /*46b0*/  @!P3 LDC.64 R6, c[0x0][0x220] ;  /* 0x00008800ff06bb82 */ /* 0x002e620000000a00 */
[----:B------:R-:W-:Y:S01]  /*46c0*/  IMAD R3, R3, UR10, RZ ;  /* 0x0000000a03037c24 */ /* 0x000fe2000f8e02ff */
[----:B------:R1:W-:Y:S03]  /*46d0*/  @P3 STS.128 [R0+0x17000], RZ ;  /* 0x017000ff00003388 */ /* 0x0003e60000000c00 */
[----:B------:R-:W-:-:S04]  /*46e0*/  IMAD R2, R2, UR11, R3 ;  /* 0x0000000b02027c24 */ /* 0x000fc8000f8e0203 */
[----:B------:R-:W-:Y:S01]  /*46f0*/  IMAD.IADD R3, R5, 0x1, R2 ;  /* 0x0000000105037824 */ /* 0x000fe200078e0202 */
[----:B-1----:R-:W-:-:S04]  /*4700*/  @!P3 LEA R6, P0, R4, R6, 0x1 ;  /* 0x000000060406b211 */ /* 0x002fc800078008ff */
[----:B------:R-:W-:-:S05]  /*4710*/  @!P3 LEA.HI.X R7, R4, R7, R3, 0x1, P0 ;  /* 0x000000070407b211 */ /* 0x000fca00000f0c03 */
[----:B------:R-:W-:Y:S01]  /*4720*/  @!PT LDS RZ, [RZ] ;  /* 0x00000000fffff984 */ /* 0x000fe20000000800 */
[----:B------:R-:W-:Y:S01]  /*4730*/  @!PT LDS RZ, [RZ] ;  /* 0x00000000fffff984 */ /* 0x000fe20000000800 */
[----:B------:R-:W-:Y:S01]  /*4740*/  @!PT LDS RZ, [RZ] ;  /* 0x00000000fffff984 */ /* 0x000fe20000000800 */
[----:B------:R1:W-:Y:S01]  /*4750*/  @!P3 LDGSTS.E.BYPASS.LTC128B.128 [R0+0x17000], desc[UR14][R6.64] ;  /* 0x170000000600bfae */ /* 0x0003e2000b901d4e */
[----:B-----5:R-:W-:-:S13]  /*4760*/  ISETP.GE.AND P2, PT, R8, UR5, PT ;  /* 0x0000000508007c0c */ /* 0x020fda000bf46270 */
[----:B------:R-:W5:Y:S01]  /*4770*/  @!P2 LDC.64 R8, c[0x0][0x220] ;  /* 0x00008800ff08ab82 */ /* 0x000f620000000a00 */
[----:B------:R1:W-:Y:S01]  /*4780*/  @P2 STS.128 [R0+0x1b000], RZ ;  /* 0x01b000ff00002388 */ /* 0x0003e20000000c00 */
[----:B-----5:R-:W-:-:S04]  /*4790*/  @!P2 LEA R2, P0, R4, R8, 0x1 ;  /* 0x000000080402a211 */ /* 0x020fc800078008ff */
[----:B------:R-:W-:-:S05]  /*47a0*/  @!P2 LEA.HI.X R3, R4, R9, R3, 0x1, P0 ;  /* 0x000000090403a211 */ /* 0x000fca00000f0c03 */
[----:B------:R-:W-:Y:S01]  /*47b0*/  @!PT LDS RZ, [RZ] ;  /* 0x00000000fffff984 */ /* 0x000fe20000000800 */
[----:B------:R-:W-:Y:S01]  /*47c0*/  @!PT LDS RZ, [RZ] ;  /* 0x00000000fffff984 */ /* 0x000fe20000000800 */
[----:B------:R-:W-:Y:S01]  /*47d0*/  @!PT LDS RZ, [RZ] ;  /* 0x00000000fffff984 */ /* 0x000fe20000000800 */
[----:B------:R1:W-:Y:S04]  /*47e0*/  @!P2 LDGSTS.E.BYPASS.LTC128B.128 [R0+0x1b000], desc[UR14][R2.64+0x80] ;  /* 0x1b0000800200afae */ /* 0x0003e8000b901d4e */
.L_x_948:
[----:B------:R-:W-:Y:S05]  /*47f0*/  BSYNC B0 ;  /* 0x0000000000007941 */ /* 0x000fea0003800000 */
.L_x_947:
[----:B------:R-:W-:Y:S01]  /*4800*/  ULDC.64 UR8, c[0x0][0x3c8] ;  /* 0x0000f20000087ab9 */ /* 0x000fe20000000a00 */
[----:B------:R-:W-:Y:S01]  /*4810*/  USHF.R.S32.HI UR6, URZ, 0x1f, UR58 ;  /* 0x0000001f3f067899 */ /* 0x000fe2000801143a */
[----:B------:R-:W-:Y:S01]  /*4820*/  ISETP.NE.AND P4, PT, R20, RZ, PT ;  /* 0x000000ff1400720c */ /* 0x000fe20003f85270 */
[----:B------:R-:W-:Y:S01]  /*4830*/  UISETP.NE.U32.AND UP1, UPT, UR8, URZ, UPT ;  /* 0x0000003f0800728c */ /* 0x000fe2000bf25070 */
[----:B------:R-:W-:Y:S01]  /*4840*/  ISETP.NE.AND P3, PT, R19, RZ, PT ;  /* 0x000000ff1300720c */ /* 0x000fe20003f65270 */
[----:B------:R-:W-:Y:S01]  /*4850*/  IMAD.MOV.U32 R13, RZ, RZ, 0x7f800000 ;  /* 0x7f800000ff0d7424 */ /* 0x000fe200078e00ff */
[----:B------:R-:W-:Y:S01]  /*4860*/  ISETP.NE.AND P2, PT, R17, RZ, PT ;  /* 0x000000ff1100720c */ /* 0x000fe20003f45270 */
[----:B------:R-:W-:Y:S01]  /*4870*/  UISETP.NE.AND.EX UP1, UPT, UR9, URZ, UPT, UP1 ;  /* 0x0000003f0900728c */ /* 0x000fe2000bf25310 */
[----:B------:R-:W-:Y:S01]  /*4880*/  IMAD.MOV.U32 R12, RZ, RZ, 0x7f800000 ;  /* 0x7f800000ff0c7424 */ /* 0x000fe200078e00ff */
[----:B------:R-:W5:Y:S01]  /*4890*/  LDC.64 R10, c[0x0][0x3b8] ;  /* 0x0000ee00ff0a7b82 */ /* 0x000f620000000a00 */
[----:B-1----:R-:W-:Y:S01]  /*48a0*/  IMAD.MOV.U32 R6, RZ, RZ, 0x4 ;  /* 0x00000004ff067424 */ /* 0x002fe200078e00ff */
[----:B------:R-:W-:Y:S01]  /*48b0*/  ISETP.NE.AND P5, PT, R18, RZ, PT ;  /* 0x000000ff1200720c */ /* 0x000fe20003fa5270 */
[----:B--234-:R-:W-:Y:S01]  /*48c0*/  IMAD.MOV.U32 R0, RZ, RZ, 0x7f800000 ;  /* 0x7f800000ff007424 */ /* 0x01cfe200078e00ff */
[----:B------:R-:W2:Y:S01]  /*48d0*/  LDL R9, [R1+0x58] ;  /* 0x0000580001097983 */ /* 0x000ea20000100800 */
[----:B------:R-:W-:Y:S01]  /*48e0*/  PLOP3.LUT P0, PT, PT, PT, UP1, 0x80, 0x0 ;  /* 0x000000000000781c */ /* 0x000fe20003f0f018 */
[----:B------:R-:W-:Y:S01]  /*48f0*/  IMAD.MOV.U32 R16, RZ, RZ, 0x7f800000 ;  /* 0x7f800000ff107424 */ /* 0x000fe200078e00ff */
[----:B------:R-:W-:Y:S01]  /*4900*/  ULDC UR13, c[0x0][0x270] ;  /* 0x00009c00000d7ab9 */ /* 0x000fe20000000800 */
[----:B------:R-:W0:Y:S01]  /*4910*/  LDGDEPBAR ;  /* 0x00000000000079af */ /* 0x000e220000000000 */
        /* <DEDUP_REMOVED lines=10> */
[----:B------:R-:W-:Y:S01]  /*49c0*/  CS2R R158, SRZ ;  /* 0x00000000009e7805 */ /* 0x000fe2000001ff00 */
[----:B-----5:R-:W3:Y:S01]  /*49d0*/  LDG.E.64 R4, desc[UR14][R10.64+0x8] ;  /* 0x0000080e0a047981 */ /* 0x020ee2000c1e1b00 */
[----:B------:R-:W-:Y:S01]  /*49e0*/  @UP1 ULEA.HI.X UR9, UR6, UR9, UR5, 0x2, UP0 ;  /* 0x0000000906091291 */ /* 0x000fe200080f1405 */
[----:B------:R-:W-:Y:S01]  /*49f0*/  IMAD.U32 R2, RZ, RZ, UR8 ;  /* 0x00000008ff027e24 */ /* 0x000fe2000f8e00ff */
[----:B------:R-:W-:Y:S01]  /*4a00*/  CS2R R156, SRZ ;  /* 0x00000000009c7805 */ /* 0x000fe2000001ff00 */
[----:B------:R-:W-:Y:S01]  /*4a10*/  @!P2 IMAD.WIDE R6, R15, R6, UR20 ;  /* 0x000000140f06ae25 */ /* 0x000fe2000f8e0206 */
[----:B------:R-:W-:Y:S01]  /*4a20*/  @UP1 ULDC UR5, c[0x0][0x2e8] ;  /* 0x0000ba0000051ab9 */ /* 0x000fe20000000800 */
[----:B------:R-:W-:-:S02]  /*4a30*/  CS2R R162, SRZ ;  /* 0x0000000000a27805 */ /* 0x000fc4000001ff00 */
[----:B------:R-:W-:Y:S01]  /*4a40*/  CS2R R160, SRZ ;  /* 0x0000000000a07805 */ /* 0x000fe2000001ff00 */
[----:B------:R-:W-:Y:S01]  /*4a50*/  IMAD.U32 R3, RZ, RZ, UR9 ;  /* 0x00000009ff037e24 */ /* 0x000fe2000f8e00ff */
[----:B------:R-:W4:Y:S01]  /*4a60*/  @!P2 LDG.E R0, desc[UR14][R6.64] ;  /* 0x0000000e0600a981 */ /* 0x000f22000c1e1900 */
[----:B------:R-:W-:Y:S01]  /*4a70*/  IMAD.MOV.U32 R233, RZ, RZ, R221 ;  /* 0x000000ffffe97224 */ /* 0x000fe200078e00dd */
[----:B------:R-:W-:Y:S02]  /*4a80*/  CS2R R154, SRZ ;  /* 0x00000000009a7805 */ /* 0x000fe4000001ff00 */
[----:B------:R-:W-:Y:S01]  /*4a90*/  CS2R R152, SRZ ;  /* 0x0000000000987805 */ /* 0x000fe2000001ff00 */
[----:B------:R1:W5:Y:S01]  /*4aa0*/  @P0 LDG.E R8, desc[UR14][R2.64] ;  /* 0x0000000e02080981 */ /* 0x000362000c1e1900 */
        /* <DEDUP_REMOVED lines=11> */
[----:B------:R-:W2:Y:S01]  /*4b60*/  LDG.E.64 R10, desc[UR14][R10.64] ;  /* 0x0000000e0a0a7981 */ /* 0x000ea2000c1e1b00 */
        /* <DEDUP_REMOVED lines=12> */
[----:B-1----:R-:W-:Y:S01]  /*4c30*/  IMAD.MOV.U32 R2, RZ, RZ, 0x4 ;  /* 0x00000004ff027424 */ /* 0x002fe200078e00ff */
[----:B------:R-:W-:Y:S02]  /*4c40*/  CS2R R104, SRZ ;  /* 0x0000000000687805 */ /* 0x000fe4000001ff00 */
[----:B------:R-:W-:Y:S02]  /*4c50*/  CS2R R102, SRZ ;  /* 0x0000000000667805 */ /* 0x000fe4000001ff00 */
[----:B------:R-:W-:Y:S01]  /*4c60*/  CS2R R100, SRZ ;  /* 0x0000000000647805 */ /* 0x000fe2000001ff00 */
[----:B------:R-:W-:Y:S01]  /*4c70*/  IMAD.WIDE R2, R22, R2, UR20 ;  /* 0x0000001416027e25 */ /* 0x000fe2000f8e0202 */
[----:B------:R-:W-:-:S02]  /*4c80*/  CS2R R94, SRZ ;  /* 0x00000000005e7805 */ /* 0x000fc4000001ff00 */
[----:B------:R-:W-:Y:S02]  /*4c90*/  CS2R R92, SRZ ;  /* 0x00000000005c7805 */ /* 0x000fe4000001ff00 */
[----:B------:R-:W-:Y:S02]  /*4ca0*/  CS2R R98, SRZ ;  /* 0x0000000000627805 */ /* 0x000fe4000001ff00 */
[----:B------:R-:W-:Y:S01]  /*4cb0*/  CS2R R96, SRZ ;  /* 0x0000000000607805 */ /* 0x000fe2000001ff00 */
[----:B------:R-:W3:Y:S01]  /*4cc0*/  @!P4 LDG.E R13, desc[UR14][R2.64+0x20] ;  /* 0x0000200e020dc981 */ /* 0x000ee2000c1e1900 */
[----:B------:R-:W-:Y:S02]  /*4cd0*/  CS2R R90, SRZ ;  /* 0x00000000005a7805 */ /* 0x000fe4000001ff00 */
[----:B------:R-:W-:Y:S02]  /*4ce0*/  CS2R R88, SRZ ;  /* 0x0000000000587805 */ /* 0x000fe4000001ff00 */
[----:B------:R-:W-:Y:S01]  /*4cf0*/  CS2R R86, SRZ ;  /* 0x0000000000567805 */ /* 0x000fe2000001ff00 */
[----:B------:R-:W4:Y:S01]  /*4d00*/  @!P3 LDG.E R12, desc[UR14][R2.64+0x80] ;  /* 0x0000800e020cb981 */ /* 0x000f22000c1e1900 */
[----:B------:R-:W-:-:S02]  /*4d10*/  CS2R R84, SRZ ;  /* 0x0000000000547805 */ /* 0x000fc4000001ff00 */
[----:B------:R-:W-:Y:S02]  /*4d20*/  CS2R R78, SRZ ;  /* 0x00000000004e7805 */ /* 0x000fe4000001ff00 */
[----:B------:R-:W-:Y:S01]  /*4d30*/  CS2R R76, SRZ ;  /* 0x00000000004c7805 */ /* 0x000fe2000001ff00 */
[----:B------:R1:W2:Y:S01]  /*4d40*/  @!P5 LDG.E R16, desc[UR14][R2.64] ;  /* 0x0000000e0210d981 */ /* 0x0002a2000c1e1900 */
        /* <DEDUP_REMOVED lines=23> */
[----:B------:R-:W-:Y:S01]  /*4ec0*/  ULDC UR30, c[0x0][0x2dc] ;  /* 0x0000b700001e7ab9 */ /* 0x000fe20000000800 */
[----:B-1----:R-:W1:Y:S01]  /*4ed0*/  S2R R2, SR_TID.X ;  /* 0x0000000000027919 */ /* 0x002e620000002100 */
[----:B------:R-:W-:Y:S01]  /*4ee0*/  ULDC UR29, c[0x0][0x270] ;  /* 0x00009c00001d7ab9 */ /* 0x000fe20000000800 */
[----:B------:R-:W-:Y:S01]  /*4ef0*/  ULDC.U8 UR19, c[0x0][0x388] ;  /* 0x0000e20000137ab9 */ /* 0x000fe20000000000 */
[----:B------:R-:W-:Y:S01]  /*4f00*/  ULDC UR18, c[0x0][0x2ec] ;  /* 0x0000bb0000127ab9 */ /* 0x000fe20000000800 */
[----:B-1----:R-:W-:Y:S01]  /*4f10*/  IMAD.SHL.U32 R2, R2, 0x2, RZ ;  /* 0x0000000202027824 */ /* 0x002fe200078e00ff */
[----:B---3--:R1:W-:Y:S04]  /*4f20*/  STL [R1+0x20], R13 ;  /* 0x0000200d01007387 */ /* 0x0083e80000100800 */
[----:B----4-:R3:W-:Y:S01]  /*4f30*/  STL [R1+0x14], R12 ;  /* 0x0000140c01007387 */ /* 0x0107e20000100800 */
[----:B-1----:R-:W1:Y:S01]  /*4f40*/  S2R R13, SR_TID.X ;  /* 0x00000000000d7919 */ /* 0x002e620000002100 */
[----:B---3--:R-:W3:Y:S02]  /*4f50*/  S2R R12, SR_TID.X ;  /* 0x00000000000c7919 */ /* 0x008ee40000002100 */
[----:B------:R4:W-:Y:S02]  /*4f60*/  STL [R1+0x18], R0 ;  /* 0x0000180001007387 */ /* 0x0009e40000100800 */
[----:B----4-:R-:W5:Y:S01]  /*4f70*/  @P0 MUFU.RCP R0, UR5 ;  /* 0x0000000500000d08 */ /* 0x010f620008001000 */
[----:B---3--:R-:W-:-:S04]  /*4f80*/  SHF.R.S32.HI R12, RZ, 0x1f, R12 ;  /* 0x0000001fff0c7819 */ /* 0x008fc8000001140c */
[----:B-1----:R-:W-:-:S04]  /*4f90*/  LEA.HI R12, R12, R13, RZ, 0x6 ;  /* 0x0000000d0c0c7211 */ /* 0x002fc800078f30ff */
[----:B------:R-:W-:Y:S01]  /*4fa0*/  SHF.R.S32.HI R12, RZ, 0x6, R12 ;  /* 0x00000006ff0c7819 */ /* 0x000fe2000001140c */
[----:B------:R-:W-:-:S04]  /*4fb0*/  UIMAD UR5, UR49, UR13, UR58 ;  /* 0x0000000d310572a4 */ /* 0x000fc8000f8e023a */
[----:B------:R-:W-:Y:S01]  /*4fc0*/  IMAD.SHL.U32 R3, R12, 0x20, RZ ;  /* 0x000000200c037824 */ /* 0x000fe200078e00ff */
[----:B------:R-:W-:Y:S01]  /*4fd0*/  USHF.L.U32 UR5, UR5, 0x5, URZ ;  /* 0x0000000505057899 */ /* 0x000fe2000800063f */
[----:B-----5:R-:W-:-:S03]  /*4fe0*/  @P0 FMUL.FTZ R0, R8, R0 ;  /* 0x0000000008000220 */ /* 0x020fc60000410000 */
[----:B------:R-:W-:Y:S01]  /*4ff0*/  LOP3.LUT R3, R3, 0x6, R2, 0xf8, !PT ;  /* 0x0000000603037812 */ /* 0x000fe200078ef802 */
[----:B------:R-:W-:Y:S01]  /*5000*/  IMAD.U32 R2, RZ, RZ, UR26 ;  /* 0x0000001aff027e24 */ /* 0x000fe2000f8e00ff */
[----:B------:R-:W-:Y:S01]  /*5010*/  USHF.R.S32.HI UR6, URZ, 0x1f, UR5 ;  /* 0x0000001f3f067899 */ /* 0x000fe20008011405 */
[----:B------:R-:W-:Y:S02]  /*5020*/  @P0 R2UR UR7, R0 ;  /* 0x00000000000702ca */ /* 0x000fe400000e0000 */
[----:B------:R-:W-:Y:S01]  /*5030*/  IMAD R238, R2, 0x80, R3 ;  /* 0x0000008002ee7824 */ /* 0x000fe200078e0203 */
[--C-:B------:R-:W-:Y:S01]  /*5040*/  SHF.R.S32.HI R2, RZ, 0x1f, R14.reuse ;  /* 0x0000001fff027819 */ /* 0x100fe2000001140e */
[----:B------:R-:W-:Y:S01]  /*5050*/  VIADD R0, R220, 0x2000 ;  /* 0x00002000dc007836 */ /* 0x000fe20000000000 */
[----:B------:R-:W-:Y:S01]  /*5060*/  IADD3 R14, P3, P2, R4, UR5, R14 ;  /* 0x00000005040e7c10 */ /* 0x000fe2000fa7e00e */
[----:B------:R-:W-:-:S03]  /*5070*/  IMAD.MOV.U32 R3, RZ, RZ, 0x40 ;  /* 0x00000040ff037424 */ /* 0x000fc600078e00ff */
[----:B------:R-:W-:Y:S01]  /*5080*/  IADD3.X R4, R5, UR6, R2, P3, P2 ;  /* 0x0000000605047c10 */ /* 0x000fe20009fe4402 */
[----:B------:R-:W-:Y:S01]  /*5090*/  VIADD R2, R219, 0x2000 ;  /* 0x00002000db027836 */ /* 0x000fe20000000000 */
[----:B--2---:R-:W-:Y:S02]  /*50a0*/  LOP3.LUT P2, RZ, R9, 0x4, RZ, 0xc0, !PT ;  /* 0x0000000409ff7812 */ /* 0x004fe4000784c0ff */
[----:B------:R-:W-:Y:S01]  /*50b0*/  SEL R0, R0, R220, !P1 ;  /* 0x000000dc00007207 */ /* 0x000fe20004800000 */
[----:B------:R-:W-:Y:S01]  /*50c0*/  VIADD R247, R238, 0x19 ;  /* 0x00000019eef77836 */ /* 0x000fe20000000000 */
[----:B------:R-:W-:Y:S02]  /*50d0*/  R2UR UR16, R10 ;  /* 0x000000000a1072ca */ /* 0x000fe400000e0000 */
[----:B------:R-:W-:Y:S02]  /*50e0*/  SEL R3, R3, 0xffffffc0, !P2 ;  /* 0xffffffc003037807 */ /* 0x000fe40005000000 */
[----:B------:R-:W-:Y:S01]  /*50f0*/  LEA R210, R0, UR4, 0x1 ;  /* 0x0000000400d27c11 */ /* 0x000fe2000f8e08ff */
[----:B------:R-:W-:Y:S01]  /*5100*/  VIADD R246, R238, 0x18 ;  /* 0x00000018eef67836 */ /* 0x000fe20000000000 */
[----:B------:R-:W-:-:S02]  /*5110*/  SEL R2, R2, R219, !P1 ;  /* 0x000000db02027207 */ /* 0x000fc40004800000 */
[----:B------:R-:W-:Y:S01]  /*5120*/  I2FP.F32.S32 R0, R238 ;  /* 0x000000ee00007245 */ /* 0x000fe20000201400 */
[----:B------:R-:W-:Y:S01]  /*5130*/  STL [R1+0x1c], R16 ;  /* 0x00001c1001007387 */ /* 0x000fe20000100800 */
[----:B------:R-:W-:Y:S02]  /*5140*/  LEA R213, R2, UR4, 0x1 ;  /* 0x0000000402d57c11 */ /* 0x000fe4000f8e08ff */
[----:B------:R-:W-:Y:S01]  /*5150*/  I2FP.F32.S32 R2, R247 ;  /* 0x000000f700027245 */ /* 0x000fe20000201400 */
[----:B------:R-:W-:Y:S04]  /*5160*/  STL [R1+0x38], R3 ;  /* 0x0000380301007387 */ /* 0x000fe80000100800 */
[----:B------:R1:W-:Y:S04]  /*5170*/  STL [R1+0x8], R0 ;  /* 0x0000080001007387 */ /* 0x0003e80000100800 */
[----:B------:R2:W-:Y:S01]  /*5180*/  STL [R1+0x4], R2 ;  /* 0x0000040201007387 */ /* 0x0005e20000100800 */
[----:B-1----:R-:W-:-:S05]  /*5190*/  I2FP.F32.S32 R0, R246 ;  /* 0x000000f600007245 */ /* 0x002fca0000201400 */
[----:B------:R1:W-:Y:S01]  /*51a0*/  STL [R1], R0 ;  /* 0x0000000001007387 */ /* 0x0003e20000100800 */
[----:B--2---:R-:W-:Y:S01]  /*51b0*/  IMAD.WIDE.U32 R2, R14, -0x2daee0ad, RZ ;  /* 0xd2511f530e027825 */ /* 0x004fe200078e00ff */
[----:B------:R-:W-:Y:S02]  /*51c0*/  R2UR UR13, R11 ;  /* 0x000000000b0d72ca */ /* 0x000fe400000e0000 */
[----:B-1----:R-:W-:-:S05]  /*51d0*/  LOP3.LUT R0, R4, UR16, RZ, 0x3c, !PT ;  /* 0x0000001004007c12 */ /* 0x002fca000f8e3cff */
[----:B------:R1:W-:Y:S04]  /*51e0*/  STL [R1+0x30], R0 ;  /* 0x0000300001007387 */ /* 0x0003e80000100800 */
[----:B------:R1:W-:Y:S01]  /*51f0*/  STL.64 [R1+0x28], R2 ;  /* 0x0000280201007387 */ /* 0x0003e20000100a00 */
[C---:B------:R-:W-:Y:S01]  /*5200*/  VIADD R245, R238.reuse, 0x11 ;  /* 0x00000011eef57836 */ /* 0x040fe20000000000 */
[C---:B------:R-:W-:Y:S01]  /*5210*/  LOP3.LUT P3, RZ, R9.reuse, 0x4, RZ, 0xc0, !PT ;  /* 0x0000000409ff7812 */ /* 0x040fe2000786c0ff */
[C---:B------:R-:W-:Y:S01]  /*5220*/  VIADD R244, R238.reuse, 0x10 ;  /* 0x00000010eef47836 */ /* 0x040fe20000000000 */
[----:B------:R-:W-:Y:S01]  /*5230*/  LOP3.LUT P0, RZ, R9, 0x2, RZ, 0xc0, !PT ;  /* 0x0000000209ff7812 */ /* 0x000fe2000780c0ff */
[C---:B------:R-:W-:Y:S02]  /*5240*/  VIADD R243, R238.reuse, 0x9 ;  /* 0x00000009eef37836 */ /* 0x040fe40000000000 */
[----:B------:R-:W-:-:S02]  /*5250*/  VIADD R242, R238, 0x8 ;  /* 0x00000008eef27836 */ /* 0x000fc40000000000 */
[----:B------:R-:W-:Y:S01]  /*5260*/  VIADD R239, R238, 0x1 ;  /* 0x00000001eeef7836 */ /* 0x000fe20000000000 */
[----:B------:R-:W-:Y:S02]  /*5270*/  SEL R211, R211, 0xffffffc0, !P3 ;  /* 0xffffffc0d3d37807 */ /* 0x000fe40005800000 */
[----:B------:R-:W-:Y:S02]  /*5280*/  SEL R218, R218, 0xffffffe0, !P0 ;  /* 0xffffffe0dada7807 */ /* 0x000fe40004000000 */
[----:B------:R-:W-:Y:S02]  /*5290*/  I2FP.F32.S32 R252, R245 ;  /* 0x000000f500fc7245 */ /* 0x000fe40000201400 */
[----:B------:R-:W-:Y:S02]  /*52a0*/  I2FP.F32.S32 R251, R244 ;  /* 0x000000f400fb7245 */ /* 0x000fe40000201400 */
[----:B------:R-:W-:Y:S02]  /*52b0*/  I2FP.F32.S32 R250, R243 ;  /* 0x000000f300fa7245 */ /* 0x000fe40000201400 */
[----:B------:R-:W-:-:S02]  /*52c0*/  I2FP.F32.S32 R249, R242 ;  /* 0x000000f200f97245 */ /* 0x000fc40000201400 */
[----:B------:R-:W-:Y:S01]  /*52d0*/  I2FP.F32.S32 R248, R239 ;  /* 0x000000ef00f87245 */ /* 0x000fe20000201400 */
[----:B------:R-:W-:Y:S01]  /*52e0*/  UMOV UR5, URZ ;  /* 0x0000003f00057c82 */ /* 0x000fe20008000000 */
[----:B------:R-:W-:-:S05]  /*52f0*/  @UP1 UMOV UR5, UR7 ;  /* 0x0000000700051c82 */ /* 0x000fca0008000000 */
.L_x_951:
[----:B------:R-:W0:Y:S01]  /*5300*/  LDGDEPBAR ;  /* 0x00000000000079af */ /* 0x000e220000000000 */
[C---:B-1----:R-:W-:Y:S01]  /*5310*/  IMAD.IADD R0, R213.reuse, 0x1, R218 ;  /* 0x00000001d5007824 */ /* 0x042fe200078e02da */
[----:B------:R-:W-:Y:S01]  /*5320*/  USHF.L.U32 UR6, UR26, 0x7, URZ ;  /* 0x000000071a067899 */ /* 0x000fe2000800063f */
[--C-:B------:R-:W-:Y:S05]  /*5330*/  IMAD.IADD R3, R213, 0x1, R211.reuse ;  /* 0x00000001d5037824 */ /* 0x100fea00078e02d3 */
[----:B------:R-:W2:Y:S01]  /*5340*/  LDL R228, [R1+0x3c] ;  /* 0x00003c0001e47983 */ /* 0x000ea20000100800 */
[----:B------:R-:W-:Y:S01]  /*5350*/  IMAD.IADD R2, R0, 0x1, R211 ;  /* 0x0000000100027824 */ /* 0x000fe200078e02d3 */
[----:B------:R-:W-:Y:S02]  /*5360*/  UIADD3 UR7, UR24, 0x80, UR6 ;  /* 0x0000008018077890 */ /* 0x000fe4000fffe006 */
[----:B------:R-:W3:Y:S01]  /*5370*/  LDL R227, [R1+0x48] ;  /* 0x0000480001e37983 */ /* 0x000ee20000100800 */
[----:B------:R-:W-:Y:S02]  /*5380*/  UIADD3 UR9, UR6, 0x80, URZ ;  /* 0x0000008006097890 */ /* 0x000fe4000fffe03f */
[----:B------:R-:W-:Y:S01]  /*5390*/  USHF.L.U32 UR10, UR12, 0x6, URZ ;  /* 0x000000060c0a7899 */ /* 0x000fe2000800063f */
[----:B------:R-:W4:Y:S01]  /*53a0*/  LDL.64 R224, [R1+0x28] ;  /* 0x0000280001e07983 */ /* 0x000f220000100a00 */
[----:B------:R-:W-:Y:S02]  /*53b0*/  UIADD3 UR6, UR7, -UR17, URZ ;  /* 0x8000001107067290 */ /* 0x000fe4000fffe03f */
[----:B------:R-:W-:Y:S02]  /*53c0*/  UIADD3 UR8, UR16, -0x61c88647, URZ ;  /* 0x9e3779b910087890 */ /* 0x000fe4000fffe03f */
[----:B------:R-:W-:Y:S01]  /*53d0*/  UISETP.GE.AND UP0, UPT, UR10, UR6, UPT ;  /* 0x000000060a00728c */ /* 0x000fe2000bf06270 */
[----:B------:R-:W4:Y:S01]  /*53e0*/  LDL R226, [R1+0x30] ;  /* 0x0000300001e27983 */ /* 0x000f220000100800 */
[----:B------:R-:W-:Y:S02]  /*53f0*/  UIADD3 UR6, UR13, -0x4498517b, URZ ;  /* 0xbb67ae850d067890 */ /* 0x000fe4000fffe03f */
[----:B------:R-:W-:Y:S01]  /*5400*/  UISETP.LT.AND UP0, UPT, UR9, UR17, UP0 ;  /* 0x000000110900728c */ /* 0x000fe20008701270 */
[----:B------:R1:W-:Y:S01]  /*5410*/  STL [R1+0x60], R36 ;  /* 0x0000602401007387 */ /* 0x0003e20000100800 */
[----:B------:R-:W-:Y:S02]  /*5420*/  UIADD3 UR7, UR16, 0x3c6ef372, URZ ;  /* 0x3c6ef37210077890 */ /* 0x000fe4000fffe03f */
[----:B------:R-:W-:Y:S02]  /*5430*/  UISETP.GT.AND UP3, UPT, UR12, UR25, UPT ;  /* 0x000000190c00728c */ /* 0x000fe4000bf64270 */
[----:B------:R-:W-:Y:S01]  /*5440*/  PLOP3.LUT P1, PT, PT, PT, UP0, 0x80, 0x0 ;  /* 0x000000000000781c */ /* 0x000fe20003f2f008 */
[----:B-1----:R-:W4:Y:S01]  /*5450*/  LDL R36, [R1+0x10] ;  /* 0x0000100001247983 */ /* 0x002f220000100800 */
[----:B------:R-:W-:Y:S04]  /*5460*/  DEPBAR.LE SB0, 0x0 ;  /* 0x000080000000791a */ /* 0x000fe80000000000 */
[----:B------:R-:W-:Y:S06]  /*5470*/  BAR.SYNC.DEFER_BLOCKING 0x0 ;  /* 0x0000000000007b1d */ /* 0x000fec0000010000 */
[----:B------:R-:W-:Y:S08]  /*5480*/  LDSM.16.M88.4 R32, [R213] ;  /* 0x00000000d520783b */ /* 0x000ff00000000200 */
[----:B------:R-:W1:Y:S08]  /*5490*/  LDSM.16.M88.4 R16, [R214+0xc000] ;  /* 0x00c00000d610783b */ /* 0x000e700000000200 */
[----:B------:R-:W1:Y:S08]  /*54a0*/  LDSM.16.M88.4 R28, [R213+0x1000] ;  /* 0x00100000d51c783b */ /* 0x000e700000000200 */
[----:B------:R-:W1:Y:S08]  /*54b0*/  LDSM.16.M88.4 R164, [R214+0xc800] ;  /* 0x00c80000d6a4783b */ /* 0x000e700000000200 */
[----:B------:R-:W-:Y:S08]  /*54c0*/  LDSM.16.M88.4 R168, [R0] ;  /* 0x0000000000a8783b */ /* 0x000ff00000000200 */
[----:B------:R-:W1:Y:S02]  /*54d0*/  LDSM.16.M88.4 R172, [R215+0xc000] ;  /* 0x00c00000d7ac783b */ /* 0x000e640000000200 */
[-C--:B-1----:R-:W-:Y:S06]  /*54e0*/  HMMA.16816.F32.BF16 R4, R32, R16.reuse, RZ ;  /* 0x000000102004723c */ /* 0x082fec00000418ff */
[----:B------:R-:W1:Y:S01]  /*54f0*/  LDSM.16.M88.4 R176, [R0+0x1000] ;  /* 0x0010000000b0783b */ /* 0x000e620000000200 */
[C---:B------:R-:W-:Y:S07]  /*5500*/  HMMA.16816.F32.BF16 R8, R28.reuse, R16, RZ ;  /* 0x000000101c08723c */ /* 0x040fee00000418ff */
[----:B------:R-:W1:Y:S01]  /*5510*/  LDSM.16.M88.4 R180, [R215+0xc800] ;  /* 0x00c80000d7b4783b */ /* 0x000e620000000200 */
[-C--:B------:R-:W-:Y:S07]  /*5520*/  HMMA.16816.F32.BF16 R12, R28, R18.reuse, RZ ;  /* 0x000000121c0c723c */ /* 0x080fee00000418ff */
[----:B------:R-:W-:Y:S01]  /*5530*/  LDSM.16.M88.4 R184, [R3] ;  /* 0x0000000003b8783b */ /* 0x000fe20000000200 */
[C---:B------:R-:W-:Y:S07]  /*5540*/  HMMA.16816.F32.BF16 R16, R32.reuse, R18, RZ ;  /* 0x000000122010723c */ /* 0x040fee00000418ff */
[----:B------:R-:W1:Y:S01]  /*5550*/  LDSM.16.M88.4 R188, [R217+0xc000] ;  /* 0x00c00000d9bc783b */ /* 0x000e620000000200 */
[-C--:B------:R-:W-:Y:S06]  /*5560*/  HMMA.16816.F32.BF16 R20, R32, R164.reuse, RZ ;  /* 0x000000a42014723c */ /* 0x080fec00000418ff */
[C---:B------:R-:W-:Y:S01]  /*5570*/  HMMA.16816.F32.BF16 R24, R28.reuse, R164, RZ ;  /* 0x000000a41c18723c */ /* 0x040fe200000418ff */
[----:B-----5:R-:W1:Y:S05]  /*5580*/  LDSM.16.M88.4 R192, [R3+0x1000] ;  /* 0x0010000003c0783b */ /* 0x020e6a0000000200 */
[-C--:B------:R-:W-:Y:S03]  /*5590*/  HMMA.16816.F32.BF16 R28, R28, R166.reuse, RZ ;  /* 0x000000a61c1c723c */ /* 0x080fe600000418ff */
[----:B------:R-:W-:Y:S03]  /*55a0*/  LDSM.16.M88.4 R196, [R2] ;  /* 0x0000000002c4783b */ /* 0x000fe60000000200 */
[----:B------:R-:W-:Y:S05]  /*55b0*/  HMMA.16816.F32.BF16 R32, R32, R166, RZ ;  /* 0x000000a62020723c */ /* 0x000fea00000418ff */
[----:B------:R-:W1:Y:S01]  /*55c0*/  LDSM.16.M88.4 R164, [R217+0xc800] ;  /* 0x00c80000d9a4783b */ /* 0x000e620000000200 */
[-C--:B------:R-:W-:Y:S06]  /*55d0*/  HMMA.16816.F32.BF16 R4, R168, R172.reuse, R4 ;  /* 0x000000aca804723c */ /* 0x080fec0000041804 */
[C---:B-1----:R-:W-:Y:S01]  /*55e0*/  HMMA.16816.F32.BF16 R8, R176.reuse, R172, R8 ;  /* 0x000000acb008723c */ /* 0x042fe20000041808 */
[----:B------:R-:W1:Y:S05]  /*55f0*/  LDSM.16.M88.4 R200, [R216+0xc000] ;  /* 0x00c00000d8c8783b */ /* 0x000e6a0000000200 */
[-C--:B------:R-:W-:Y:S03]  /*5600*/  HMMA.16816.F32.BF16 R12, R176, R174.reuse, R12 ;  /* 0x000000aeb00c723c */ /* 0x080fe6000004180c */
[----:B------:R-:W1:Y:S03]  /*5610*/  LDSM.16.M88.4 R204, [R2+0x1000] ;  /* 0x0010000002cc783b */ /* 0x000e660000000200 */
[C---:B------:R-:W-:Y:S05]  /*5620*/  HMMA.16816.F32.BF16 R16, R168.reuse, R174, R16 ;  /* 0x000000aea810723c */ /* 0x040fea0000041810 */
[----:B------:R-:W-:Y:S01]  /*5630*/  LDSM.16.M88.4 R172, [R213+0x2000] ;  /* 0x00200000d5ac783b */ /* 0x000fe20000000200 */
[-C--:B------:R-:W-:Y:S06]  /*5640*/  HMMA.16816.F32.BF16 R20, R168, R180.reuse, R20 ;  /* 0x000000b4a814723c */ /* 0x080fec0000041814 */
[C---:B------:R-:W-:Y:S06]  /*5650*/  HMMA.16816.F32.BF16 R24, R176.reuse, R180, R24 ;  /* 0x000000b4b018723c */ /* 0x040fec0000041818 */
[-C--:B------:R-:W-:Y:S01]  /*5660*/  HMMA.16816.F32.BF16 R28, R176, R182.reuse, R28 ;  /* 0x000000b6b01c723c */ /* 0x080fe2000004181c */
[----:B------:R-:W-:Y:S05]  /*5670*/  LDSM.16.M88.4 R176, [R214+0x10000] ;  /* 0x01000000d6b0783b */ /* 0x000fea0000000200 */
[----:B------:R-:W-:Y:S03]  /*5680*/  HMMA.16816.F32.BF16 R32, R168, R182, R32 ;  /* 0x000000b6a820723c */ /* 0x000fe60000041820 */
[----:B------:R-:W1:Y:S03]  /*5690*/  LDSM.16.M88.4 R168, [R216+0xc800] ;  /* 0x00c80000d8a8783b */ /* 0x000e660000000200 */
[-C--:B------:R-:W-:Y:S05]  /*56a0*/  HMMA.16816.F32.BF16 R4, R184, R188.reuse, R4 ;  /* 0x000000bcb804723c */ /* 0x080fea0000041804 */
[----:B------:R-:W3:Y:S01]  /*56b0*/  LDSM.16.M88.4 R180, [R213+0x3000] ;  /* 0x00300000d5b4783b */ /* 0x000ee20000000200 */
        /* <DEDUP_REMOVED lines=8> */
[----:B------:R-:W-:Y:S03]  /*5740*/  HMMA.16816.F32.BF16 R32, R184, R166, R32 ;  /* 0x000000a6b820723c */ /* 0x000fe60000041820 */
[----:B------:R-:W2:Y:S03]  /*5750*/  LDSM.16.M88.4 R164, [R214+0x10800] ;  /* 0x01080000d6a4783b */ /* 0x000ea60000000200 */
[-C--:B-1----:R-:W-:Y:S05]  /*5760*/  HMMA.16816.F32.BF16 R4, R196, R200.reuse, R4 ;  /* 0x000000c8c404723c */ /* 0x082fea0000041804 */
[----:B------:R1:W2:Y:S01]  /*5770*/  LDSM.16.M88.4 R184, [R0+0x2000] ;  /* 0x0020000000b8783b */ /* 0x0002a20000000200 */
[C---:B------:R-:W-:Y:S06]  /*5780*/  HMMA.16816.F32.BF16 R8, R204.reuse, R200, R8 ;  /* 0x000000c8cc08723c */ /* 0x040fec0000041808 */
[-C--:B------:R-:W-:Y:S06]  /*5790*/  HMMA.16816.F32.BF16 R12, R204, R202.reuse, R12 ;  /* 0x000000cacc0c723c */ /* 0x080fec000004180c */
[C---:B------:R-:W-:Y:S01]  /*57a0*/  HMMA.16816.F32.BF16 R16, R196.reuse, R202, R16 ;  /* 0x000000cac410723c */ /* 0x040fe20000041810 */
[----:B------:R-:W-:Y:S05]  /*57b0*/  LDSM.16.M88.4 R200, [R3+0x3000] ;  /* 0x0030000003c8783b */ /* 0x000fea0000000200 */
[-C--:B------:R-:W-:Y:S01]  /*57c0*/  HMMA.16816.F32.BF16 R20, R196, R168.reuse, R20 ;  /* 0x000000a8c414723c */ /* 0x080fe20000041814 */
[----:B-1----:R-:W-:Y:S05]  /*57d0*/  IMAD.U32 R0, RZ, RZ, UR12 ;  /* 0x0000000cff007e24 */ /* 0x002fea000f8e00ff */
[C---:B------:R-:W-:Y:S06]  /*57e0*/  HMMA.16816.F32.BF16 R24, R204.reuse, R168, R24 ;  /* 0x000000a8cc18723c */ /* 0x040fec0000041818 */
[-C--:B------:R-:W-:Y:S05]  /*57f0*/  HMMA.16816.F32.BF16 R28, R204, R170.reuse, R28 ;  /* 0x000000aacc1c723c */ /* 0x080fea000004181c */
[----:B---3--:R-:W-:Y:S01]  /*5800*/  IMAD R0, R0, 0x4, R227 ;  /* 0x0000000400007824 */ /* 0x008fe200078e02e3 */
[----:B------:R-:W-:Y:S01]  /*5810*/  HMMA.16816.F32.BF16 R32, R196, R170, R32 ;  /* 0x000000aac420723c */ /* 0x000fe20000041820 */
[----:B------:R-:W1:Y:S05]  /*5820*/  LDSM.16.M88.4 R168, [R215+0x10800] ;  /* 0x01080000d7a8783b */ /* 0x000e6a0000000200 */
[-C--:B------:R-:W-:Y:S03]  /*5830*/  HMMA.16816.F32.BF16 R4, R172, R176.reuse, R4 ;  /* 0x000000b0ac04723c */ /* 0x080fe60000041804 */
[----:B------:R-:W-:Y:S03]  /*5840*/  LDSM.16.M88.4 R196, [R217+0x10000] ;  /* 0x01000000d9c4783b */ /* 0x000fe60000000200 */
[C---:B------:R-:W-:Y:S06]  /*5850*/  HMMA.16816.F32.BF16 R8, R180.reuse, R176, R8 ;  /* 0x000000b0b408723c */ /* 0x040fec0000041808 */
[-C--:B------:R-:W-:Y:S06]  /*5860*/  HMMA.16816.F32.BF16 R12, R180, R178.reuse, R12 ;  /* 0x000000b2b40c723c */ /* 0x080fec000004180c */
[C---:B------:R-:W-:Y:S01]  /*5870*/  HMMA.16816.F32.BF16 R16, R172.reuse, R178, R16 ;  /* 0x000000b2ac10723c */ /* 0x040fe20000041810 */
[----:B------:R-:W3:Y:S05]  /*5880*/  LDSM.16.M88.4 R176, [R3+0x2000] ;  /* 0x0020000003b0783b */ /* 0x000eea0000000200 */
[-C--:B--2---:R-:W-:Y:S06]  /*5890*/  HMMA.16816.F32.BF16 R20, R172, R164.reuse, R20 ;  /* 0x000000a4ac14723c */ /* 0x084fec0000041814 */
[C---:B------:R-:W-:Y:S06]  /*58a0*/  HMMA.16816.F32.BF16 R24, R180.reuse, R164, R24 ;  /* 0x000000a4b418723c */ /* 0x040fec0000041818 */
[-C--:B------:R-:W-:Y:S01]  /*58b0*/  HMMA.16816.F32.BF16 R28, R180, R166.reuse, R28 ;  /* 0x000000a6b41c723c */ /* 0x080fe2000004181c */
[----:B------:R-:W-:Y:S05]  /*58c0*/  LDSM.16.M88.4 R180, [R2+0x3000] ;  /* 0x0030000002b4783b */ /* 0x000fea0000000200 */
[----:B------:R-:W-:Y:S03]  /*58d0*/  HMMA.16816.F32.BF16 R32, R172, R166, R32 ;  /* 0x000000a6ac20723c */ /* 0x000fe60000041820 */
[----:B------:R-:W2:Y:S03]  /*58e0*/  LDSM.16.M88.4 R164, [R217+0x10800] ;  /* 0x01080000d9a4783b */ /* 0x000ea60000000200 */
[-C--:B------:R-:W-:Y:S05]  /*58f0*/  HMMA.16816.F32.BF16 R4, R184, R188.reuse, R4 ;  /* 0x000000bcb804723c */ /* 0x080fea0000041804 */
[----:B------:R-:W-:Y:S01]  /*5900*/  LDSM.16.M88.4 R172, [R216+0x10000] ;  /* 0x01000000d8ac783b */ /* 0x000fe20000000200 */
[C---:B------:R-:W-:Y:S06]  /*5910*/  HMMA.16816.F32.BF16 R8, R192.reuse, R188, R8 ;  /* 0x000000bcc008723c */ /* 0x040fec0000041808 */
[-C--:B------:R-:W-:Y:S06]  /*5920*/  HMMA.16816.F32.BF16 R12, R192, R190.reuse, R12 ;  /* 0x000000bec00c723c */ /* 0x080fec000004180c */
[C---:B------:R-:W-:Y:S06]  /*5930*/  HMMA.16816.F32.BF16 R16, R184.reuse, R190, R16 ;  /* 0x000000beb810723c */ /* 0x040fec0000041810 */
[-C--:B-1----:R-:W-:Y:S06]  /*5940*/  HMMA.16816.F32.BF16 R20, R184, R168.reuse, R20 ;  /* 0x000000a8b814723c */ /* 0x082fec0000041814 */
[C---:B------:R-:W-:Y:S06]  /*5950*/  HMMA.16816.F32.BF16 R24, R192.reuse, R168, R24 ;  /* 0x000000a8c018723c */ /* 0x040fec0000041818 */
[-C--:B------:R-:W-:Y:S01]  /*5960*/  HMMA.16816.F32.BF16 R28, R192, R170.reuse, R28 ;  /* 0x000000aac01c723c */ /* 0x080fe2000004181c */
[----:B------:R-:W4:Y:S04]  /*5970*/  LDL R195, [R1+0x1c] ;  /* 0x00001c0001c37983 */ /* 0x000f280000100800 */
[----:B------:R-:W4:Y:S01]  /*5980*/  LDL R194, [R1+0x20] ;  /* 0x0000200001c27983 */ /* 0x000f220000100800 */
[----:B------:R-:W-:Y:S03]  /*5990*/  HMMA.16816.F32.BF16 R32, R184, R170, R32 ;  /* 0x000000aab820723c */ /* 0x000fe60000041820 */
[----:B------:R1:W4:Y:S03]  /*59a0*/  LDSM.16.M88.4 R168, [R2+0x2000] ;  /* 0x0020000002a8783b */ /* 0x0003260000000200 */
[-C--:B---3--:R-:W-:Y:S05]  /*59b0*/  HMMA.16816.F32.BF16 R4, R176, R196.reuse, R4 ;  /* 0x000000c4b004723c */ /* 0x088fea0000041804 */
[----:B------:R-:W3:Y:S01]  /*59c0*/  LDL R187, [R1+0x14] ;  /* 0x0000140001bb7983 */ /* 0x000ee20000100800 */
[C---:B------:R-:W-:Y:S03]  /*59d0*/  HMMA.16816.F32.BF16 R8, R200.reuse, R196, R8 ;  /* 0x000000c4c808723c */ /* 0x040fe60000041808 */
[----:B------:R-:W3:Y:S02]  /*59e0*/  LDL R196, [R1+0x8] ;  /* 0x0000080001c47983 */ /* 0x000ee40000100800 */
[----:B------:R-:W-:Y:S01]  /*59f0*/  IMAD.WIDE.U32 R184, R0, -0x326172a9, RZ ;  /* 0xcd9e8d5700b87825 */ /* 0x000fe200078e00ff */
[-C--:B------:R-:W-:Y:S06]  /*5a00*/  HMMA.16816.F32.BF16 R12, R200, R198.reuse, R12 ;  /* 0x000000c6c80c723c */ /* 0x080fec000004180c */
[C---:B------:R-:W-:Y:S01]  /*5a10*/  HMMA.16816.F32.BF16 R16, R176.reuse, R198, R16 ;  /* 0x000000c6b010723c */ /* 0x040fe20000041810 */
[----:B-1----:R-:W-:Y:S05]  /*5a20*/  IMAD.U32 R2, RZ, RZ, UR26 ;  /* 0x0000001aff027e24 */ /* 0x002fea000f8e00ff */
[-C--:B--2---:R-:W-:Y:S05]  /*5a30*/  HMMA.16816.F32.BF16 R20, R176, R164.reuse, R20 ;  /* 0x000000a4b014723c */ /* 0x084fea0000041814 */
[----:B------:R-:W-:Y:S01]  /*5a40*/  IMAD R2, R2, 0x4, R228 ;  /* 0x0000000402027824 */ /* 0x000fe200078e02e4 */
[C---:B------:R-:W-:Y:S05]  /*5a50*/  HMMA.16816.F32.BF16 R24, R200.reuse, R164, R24 ;  /* 0x000000a4c818723c */ /* 0x040fea0000041818 */
[----:B------:R-:W-:Y:S01]  /*5a60*/  LOP3.LUT R2, R2, UR13, RZ, 0x3c, !PT ;  /* 0x0000000d02027c12 */ /* 0x000fe2000f8e3cff */
[-C--:B------:R-:W-:Y:S05]  /*5a70*/  HMMA.16816.F32.BF16 R28, R200, R166.reuse, R28 ;  /* 0x000000a6c81c723c */ /* 0x080fea000004181c */
[----:B----4-:R-:W-:Y:S01]  /*5a80*/  LOP3.LUT R2, R225, R2, RZ, 0x3c, !PT ;  /* 0x00000002e1027212 */ /* 0x010fe200078e3cff */
[----:B------:R-:W-:Y:S01]  /*5a90*/  HMMA.16816.F32.BF16 R32, R176, R166, R32 ;  /* 0x000000a6b020723c */ /* 0x000fe20000041820 */
[----:B------:R-:W2:Y:S04]  /*5aa0*/  LDL R179, [R1+0x18] ;  /* 0x0000180001b37983 */ /* 0x000ea80000100800 */
[----:B------:R-:W-:Y:S01]  /*5ab0*/  VIADD R164, R0, 0x2 ;  /* 0x0000000200a47836 */ /* 0x000fe20000000000 */
[-C--:B------:R-:W-:Y:S01]  /*5ac0*/  LOP3.LUT R0, R185, R226.reuse, RZ, 0x3c, !PT ;  /* 0x000000e2b9007212 */ /* 0x080fe200078e3cff */
[-C--:B------:R-:W-:Y:S05]  /*5ad0*/  HMMA.16816.F32.BF16 R4, R168, R172.reuse, R4 ;  /* 0x000000aca804723c */ /* 0x080fea0000041804 */
[----:B------:R-:W-:Y:S01]  /*5ae0*/  IMAD.WIDE.U32 R2, R2, -0x326172a9, RZ ;  /* 0xcd9e8d5702027825 */ /* 0x000fe200078e00ff */
[C---:B------:R-:W-:Y:S05]  /*5af0*/  HMMA.16816.F32.BF16 R8, R180.reuse, R172, R8 ;  /* 0x000000acb408723c */ /* 0x040fea0000041808 */
[----:B------:R-:W-:Y:S01]  /*5b00*/  LOP3.LUT R184, R3, UR8, R184, 0x96, !PT ;  /* 0x0000000803b87c12 */ /* 0x000fe2000f8e96b8 */
[----:B------:R-:W-:Y:S01]  /*5b10*/  IMAD.WIDE.U32 R164, R164, -0x326172a9, RZ ;  /* 0xcd9e8d57a4a47825 */ /* 0x000fe200078e00ff */
[-C--:B------:R-:W-:Y:S04]  /*5b20*/  HMMA.16816.F32.BF16 R12, R180, R174.reuse, R12 ;  /* 0x000000aeb40c723c */ /* 0x080fe8000004180c */
[----:B------:R-:W-:Y:S01]  /*5b30*/  LOP3.LUT R178, R165, R226, RZ, 0x3c, !PT ;  /* 0x000000e2a5b27212 */ /* 0x000fe200078e3cff */
[----:B------:R-:W-:Y:S01]  /*5b40*/  IMAD.WIDE.U32 R176, R184, -0x2daee0ad, RZ ;  /* 0xd2511f53b8b07825 */ /* 0x000fe200078e00ff */
[----:B------:R-:W-:Y:S01]  /*5b50*/  LOP3.LUT R188, R3, UR8, R164, 0x96, !PT ;  /* 0x0000000803bc7c12 */ /* 0x000fe2000f8e96a4 */
[C---:B------:R-:W-:Y:S01]  /*5b60*/  HMMA.16816.F32.BF16 R16, R168.reuse, R174, R16 ;  /* 0x000000aea810723c */ /* 0x040fe20000041810 */
[----:B------:R-:W-:Y:S03]  /*5b70*/  UIADD3 UR8, UR13, 0x32370b8f, URZ ;  /* 0x32370b8f0d087890 */ /* 0x000fe6000fffe03f */
[----:B------:R-:W-:Y:S01]  /*5b80*/  LOP3.LUT R184, R2, UR7, RZ, 0x3c, !PT ;  /* 0x0000000702b87c12 */ /* 0x000fe2000f8e3cff */
[----:B------:R-:W-:Y:S01]  /*5b90*/  IMAD.WIDE.U32 R164, R0, -0x2daee0ad, RZ ;  /* 0xd2511f5300a47825 */ /* 0x000fe200078e00ff */
[----:B------:R-:W-:Y:S01]  /*5ba0*/  LOP3.LUT R0, R224, UR6, RZ, 0x3c, !PT ;  /* 0x00000006e0007c12 */ /* 0x000fe2000f8e3cff */
[----:B------:R-:W-:Y:S04]  /*5bb0*/  UIADD3 UR6, UR13, 0x76cf5d0a, URZ ;  /* 0x76cf5d0a0d067890 */ /* 0x000fe8000fffe03f */
[----:B------:R-:W-:Y:S01]  /*5bc0*/  FFMA.FTZ R5, R248, UR5, R5 ;  /* 0x00000005f8057c23 */ /* 0x000fe20008010005 */
[----:B------:R-:W-:Y:S01]  /*5bd0*/  UIADD3 UR7, UR16, -0x255992d5, URZ ;  /* 0xdaa66d2b10077890 */ /* 0x000fe2000fffe03f */
[----:B------:R-:W-:Y:S01]  /*5be0*/  LOP3.LUT R166, R0, R165, RZ, 0x3c, !PT ;  /* 0x000000a500a67212 */ /* 0x000fe200078e3cff */
[----:B------:R-:W-:Y:S01]  /*5bf0*/  IMAD.U32 R2, RZ, RZ, UR24 ;  /* 0x00000018ff027e24 */ /* 0x000fe2000f8e00ff */
[----:B------:R-:W-:Y:S01]  /*5c00*/  LOP3.LUT R190, R177, UR6, R164, 0x96, !PT ;  /* 0x00000006b1be7c12 */ /* 0x000fe2000f8e96a4 */
[----:B------:R-:W-:Y:S02]  /*5c10*/  IMAD.U32 R3, RZ, RZ, UR10 ;  /* 0x0000000aff037e24 */ /* 0x000fe4000f8e00ff */
[----:B------:R-:W-:Y:S01]  /*5c20*/  FFMA.FTZ R7, R248, UR5, R7 ;  /* 0x00000005f8077c23 */ /* 0x000fe20008010007 */
[----:B------:R-:W-:Y:S01]  /*5c30*/  IMAD.WIDE.U32 R166, R166, -0x326172a9, RZ ;  /* 0xcd9e8d57a6a67825 */ /* 0x000fe200078e00ff */
[----:B------:R-:W-:Y:S03]  /*5c40*/  @!P1 IADD3 R2, -R2, 0x1, R36 ;  /* 0x0000000102029810 */ /* 0x000fe60007ffe124 */
[----:B------:R-:W-:Y:S01]  /*5c50*/  FFMA.FTZ R12, R249, UR5, R12 ;  /* 0x00000005f90c7c23 */ /* 0x000fe2000801000c */
[----:B------:R-:W-:Y:S01]  /*5c60*/  IMAD.WIDE.U32 R164, R178, -0x2daee0ad, RZ ;  /* 0xd2511f53b2a47825 */ /* 0x000fe200078e00ff */
[----:B------:R-:W-:Y:S02]  /*5c70*/  LOP3.LUT R192, R184, R167, RZ, 0x3c, !PT ;  /* 0x000000a7b8c07212 */ /* 0x000fe400078e3cff */
[----:B------:R-:W-:Y:S01]  /*5c80*/  @!P1 IADD3 R2, R3, UR17, R2 ;  /* 0x0000001103029c10 */ /* 0x000fe2000fffe002 */
[----:B------:R-:W-:Y:S01]  /*5c90*/  IMAD.WIDE.U32 R188, R188, -0x2daee0ad, RZ ;  /* 0xd2511f53bcbc7825 */ /* 0x000fe200078e00ff */
[----:B------:R-:W-:Y:S02]  /*5ca0*/  LOP3.LUT R178, R0, R165, RZ, 0x3c, !PT ;  /* 0x000000a500b27212 */ /* 0x000fe400078e3cff */
[----:B------:R-:W-:Y:S01]  /*5cb0*/  @!P1 VIMNMX R172, R2, UR17, PT ;  /* 0x0000001102ac9c48 */ /* 0x000fe2000bfe0100 */
[----:B------:R-:W-:Y:S01]  /*5cc0*/  IMAD.WIDE.U32 R192, R192, -0x2daee0ad, RZ ;  /* 0xd2511f53c0c07825 */ /* 0x000fe200078e00ff */
[----:B------:R-:W-:Y:S01]  /*5cd0*/  LOP3.LUT R186, R189, UR6, R164, 0x96, !PT ;  /* 0x00000006bdba7c12 */ /* 0x000fe2000f8e96a4 */
[----:B------:R-:W-:Y:S02]  /*5ce0*/  UIADD3 UR6, UR16, 0x78dde6e4, URZ ;  /* 0x78dde6e410067890 */ /* 0x000fe4000fffe03f */
[----:B------:R-:W-:Y:S01]  /*5cf0*/  FFMA.FTZ R16, R249, UR5, R16 ;  /* 0x00000005f9107c23 */ /* 0x000fe20008010010 */
[----:B------:R-:W-:Y:S01]  /*5d00*/  IMAD.WIDE.U32 R190, R190, -0x326172a9, RZ ;  /* 0xcd9e8d57bebe7825 */ /* 0x000fe200078e00ff */
[----:B------:R-:W-:Y:S03]  /*5d10*/  LOP3.LUT R177, R193, UR8, R176, 0x96, !PT ;  /* 0x00000008c1b17c12 */ /* 0x000fe6000f8e96b0 */
[C---:B------:R-:W-:Y:S01]  /*5d20*/  FFMA.FTZ R17, R250.reuse, UR5, R17 ;  /* 0x00000005fa117c23 */ /* 0x040fe20008010011 */
[----:B------:R-:W-:Y:S01]  /*5d30*/  FFMA.FTZ R18, R249, UR5, R18 ;  /* 0x00000005f9127c23 */ /* 0x000fe20008010012 */
[----:B------:R-:W-:Y:S01]  /*5d40*/  LOP3.LUT R185, R191, UR7, R166, 0x96, !PT ;  /* 0x00000007bfb97c12 */ /* 0x000fe2000f8e96a6 */
[C---:B------:R-:W-:Y:S01]  /*5d50*/  FFMA.FTZ R19, R250.reuse, UR5, R19 ;  /* 0x00000005fa137c23 */ /* 0x040fe20008010013 */
[----:B------:R-:W1:Y:S01]  /*5d60*/  LDSM.16.M88.4 R164, [R216+0x10800] ;  /* 0x01080000d8a4783b */ /* 0x000e620000000200 */
[----:B------:R-:W-:Y:S01]  /*5d70*/  FFMA.FTZ R13, R250, UR5, R13 ;  /* 0x00000005fa0d7c23 */ /* 0x000fe2000801000d */
[----:B------:R-:W-:Y:S01]  /*5d80*/  FFMA.FTZ R9, R248, UR5, R9 ;  /* 0x00000005f8097c23 */ /* 0x000fe20008010009 */
[----:B------:R-:W-:Y:S01]  /*5d90*/  FFMA.FTZ R14, R249, UR5, R14 ;  /* 0x00000005f90e7c23 */ /* 0x000fe2000801000e */
[----:B------:R-:W-:Y:S01]  /*5da0*/  FFMA.FTZ R15, R250, UR5, R15 ;  /* 0x00000005fa0f7c23 */ /* 0x000fe2000801000f */
[----:B------:R-:W-:Y:S01]  /*5db0*/  FFMA.FTZ R11, R248, UR5, R11 ;  /* 0x00000005f80b7c23 */ /* 0x000fe2000801000b */
[-C--:B-1----:R-:W-:Y:S06]  /*5dc0*/  HMMA.16816.F32.BF16 R20, R168, R164.reuse, R20 ;  /* 0x000000a4a814723c */ /* 0x082fec0000041814 */
[C---:B------:R-:W-:Y:S06]  /*5dd0*/  HMMA.16816.F32.BF16 R24, R180.reuse, R164, R24 ;  /* 0x000000a4b418723c */ /* 0x040fec0000041818 */
[-C--:B------:R-:W-:Y:S06]  /*5de0*/  HMMA.16816.F32.BF16 R28, R180, R166.reuse, R28 ;  /* 0x000000a6b41c723c */ /* 0x080fec000004181c */
[----:B------:R-:W-:Y:S05]  /*5df0*/  HMMA.16816.F32.BF16 R32, R168, R166, R32 ;  /* 0x000000a6a820723c */ /* 0x000fea0000041820 */
[----:B------:R-:W-:Y:S06]  /*5e00*/  IMAD.WIDE.U32 R182, R177, -0x326172a9, RZ ;  /* 0xcd9e8d57b1b67825 */ /* 0x000fec00078e00ff */
[----:B------:R-:W-:Y:S01]  /*5e10*/  FFMA.FTZ R20, R251, UR5, R20 ;  /* 0x00000005fb147c23 */ /* 0x000fe20008010014 */
[C---:B------:R-:W-:Y:S01]  /*5e20*/  FFMA.FTZ R21, R252.reuse, UR5, R21 ;  /* 0x00000005fc157c23 */ /* 0x040fe20008010015 */
[----:B------:R-:W-:Y:S01]  /*5e30*/  LOP3.LUT R180, R183, UR6, R190, 0x96, !PT ;  /* 0x00000006b7b47c12 */ /* 0x000fe2000f8e96be */
[C---:B------:R-:W-:Y:S01]  /*5e40*/  FFMA.FTZ R22, R251.reuse, UR5, R22 ;  /* 0x00000005fb167c23 */ /* 0x040fe20008010016 */
[C---:B------:R-:W-:Y:S01]  /*5e50*/  FFMA.FTZ R23, R252.reuse, UR5, R23 ;  /* 0x00000005fc177c23 */ /* 0x040fe20008010017 */
[C---:B------:R-:W-:Y:S01]  /*5e60*/  FFMA.FTZ R24, R251.reuse, UR5, R24 ;  /* 0x00000005fb187c23 */ /* 0x040fe20008010018 */
[----:B------:R-:W-:Y:S01]  /*5e70*/  FFMA.FTZ R25, R252, UR5, R25 ;  /* 0x00000005fc197c23 */ /* 0x000fe20008010019 */
[----:B------:R-:W-:Y:S04]  /*5e80*/  IMAD.WIDE.U32 R180, R180, -0x2daee0ad, RZ ;  /* 0xd2511f53b4b47825 */ /* 0x000fe800078e00ff */
[----:B------:R-:W-:Y:S01]  /*5e90*/  FFMA.FTZ R26, R251, UR5, R26 ;  /* 0x00000005fb1a7c23 */ /* 0x000fe2000801001a */
[----:B------:R-:W-:Y:S01]  /*5ea0*/  FFMA.FTZ R27, R252, UR5, R27 ;  /* 0x00000005fc1b7c23 */ /* 0x000fe2000801001b */
[C---:B------:R-:W-:Y:S01]  /*5eb0*/  FSETP.NEU.FTZ.AND P4, PT, R195.reuse, -INF , PT ;  /* 0xff800000c300780b */ /* 0x040fe20003f9d000 */
[----:B------:R-:W-:Y:S01]  /*5ec0*/  FMUL.FTZ R176, R195, 1.4426950216293334961 ;  /* 0x3fb8aa3bc3b07820 */ /* 0x000fe20000410000 */
[----:B------:R-:W-:Y:S01]  /*5ed0*/  IMAD.MOV.U32 R195, RZ, RZ, 0x8 ;  /* 0x00000008ffc37424 */ /* 0x000fe200078e00ff */
[C---:B------:R-:W-:Y:S01]  /*5ee0*/  FSETP.NEU.FTZ.AND P3, PT, R194.reuse, -INF , PT ;  /* 0xff800000c200780b */ /* 0x040fe20003f7d000 */
[----:B------:R-:W-:Y:S02]  /*5ef0*/  FMUL.FTZ R175, R194, 1.4426950216293334961 ;  /* 0x3fb8aa3bc2af7820 */ /* 0x000fe40000410000 */
[----:B------:R-:W-:Y:S01]  /*5f00*/  FSEL R176, R176, RZ, P4 ;  /* 0x000000ffb0b07208 */ /* 0x000fe20002000000 */
[----:B------:R-:W-:Y:S01]  /*5f10*/  IMAD.MOV.U32 R194, RZ, RZ, 0x20 ;  /* 0x00000020ffc27424 */ /* 0x000fe200078e00ff */
[C---:B------:R-:W-:Y:S02]  /*5f20*/  @!P1 VIADDMNMX R3, R2.reuse, R195, UR17, PT ;  /* 0x0000001102039e46 */ /* 0x040fe4000b8001c3 */
[----:B------:R-:W-:Y:S01]  /*5f30*/  FSEL R175, R175, RZ, P3 ;  /* 0x000000ffafaf7208 */ /* 0x000fe20001800000 */
[----:B------:R-:W4:Y:S01]  /*5f40*/  LDL R195, [R1+0x4] ;  /* 0x0000040001c37983 */ /* 0x000f220000100800 */
[C---:B------:R-:W-:Y:S02]  /*5f50*/  @!P1 ISETP.GE.AND P3, PT, R239.reuse, R172, PT ;  /* 0x000000acef00920c */ /* 0x040fe40003f66270 */
[----:B------:R-:W-:Y:S02]  /*5f60*/  @!P1 ISETP.GE.AND P6, PT, R239, R3, PT ;  /* 0x00000003ef00920c */ /* 0x000fe40003fc6270 */
[C---:B---3--:R-:W-:Y:S01]  /*5f70*/  FSETP.NEU.FTZ.AND P2, PT, R187.reuse, -INF , PT ;  /* 0xff800000bb00780b */ /* 0x048fe20003f5d000 */
[----:B------:R-:W-:Y:S01]  /*5f80*/  FMUL.FTZ R174, R187, 1.4426950216293334961 ;  /* 0x3fb8aa3bbbae7820 */ /* 0x000fe20000410000 */
[----:B------:R-:W-:Y:S01]  /*5f90*/  @!P1 FSEL R5, R5, -INF , !P3 ;  /* 0xff80000005059808 */ /* 0x000fe20005800000 */
[----:B------:R-:W-:Y:S01]  /*5fa0*/  IMAD.MOV.U32 R187, RZ, RZ, 0x28 ;  /* 0x00000028ffbb7424 */ /* 0x000fe200078e00ff */
[----:B------:R-:W-:Y:S01]  /*5fb0*/  @!P1 VIADDMNMX R0, R2, R194, UR17, PT ;  /* 0x0000001102009e46 */ /* 0x000fe2000b8001c2 */
[----:B------:R-:W-:Y:S01]  /*5fc0*/  FFMA.FTZ R4, R196, UR5, R4 ;  /* 0x00000005c4047c23 */ /* 0x000fe20008010004 */
[----:B------:R-:W-:Y:S01]  /*5fd0*/  FSEL R174, R174, RZ, P2 ;  /* 0x000000ffaeae7208 */ /* 0x000fe20001000000 */
[----:B------:R-:W-:Y:S01]  /*5fe0*/  FFMA.FTZ R6, R196, UR5, R6 ;  /* 0x00000005c4067c23 */ /* 0x000fe20008010006 */
[----:B------:R-:W-:Y:S01]  /*5ff0*/  @!P1 ISETP.GE.AND P2, PT, R238, R172, PT ;  /* 0x000000acee00920c */ /* 0x000fe20003f46270 */
[C---:B------:R-:W-:Y:S01]  /*6000*/  FFMA.FTZ R8, R196.reuse, UR5, R8 ;  /* 0x00000005c4087c23 */ /* 0x040fe20008010008 */
[----:B------:R-:W-:Y:S01]  /*6010*/  @!P1 FSEL R7, R7, -INF , !P6 ;  /* 0xff80000007079808 */ /* 0x000fe20007000000 */
[----:B------:R-:W-:Y:S01]  /*6020*/  FFMA.FTZ R10, R196, UR5, R10 ;  /* 0x00000005c40a7c23 */ /* 0x000fe2000801000a */
[----:B------:R-:W-:Y:S01]  /*6030*/  @!P1 FSEL R4, R4, -INF , !P2 ;  /* 0xff80000004049808 */ /* 0x000fe20005000000 */
[----:B------:R-:W3:Y:S01]  /*6040*/  LDL R196, [R1] ;  /* 0x0000000001c47983 */ /* 0x000ee20000100800 */
[-C--:B------:R-:W-:Y:S01]  /*6050*/  @!P1 ISETP.GE.AND P4, PT, R238, R0.reuse, PT ;  /* 0x00000000ee00920c */ /* 0x080fe20003f86270 */
[--C-:B------:R-:W-:Y:S01]  /*6060*/  FFMA.FTZ R5, R5, UR18, -R176.reuse ;  /* 0x0000001205057c23 */ /* 0x100fe200080108b0 */
[-C--:B------:R-:W-:Y:S01]  /*6070*/  @!P1 ISETP.GE.AND P6, PT, R243, R0.reuse, PT ;  /* 0x00000000f300920c */ /* 0x080fe20003fc6270 */
[----:B------:R-:W-:Y:S01]  /*6080*/  FFMA.FTZ R4, R4, UR18, -R176 ;  /* 0x0000001204047c23 */ /* 0x000fe200080108b0 */
[----:B------:R-:W-:Y:S01]  /*6090*/  @!P1 VIADDMNMX R2, R2, R187, UR17, PT ;  /* 0x0000001102029e46 */ /* 0x000fe2000b8001bb */
[----:B------:R-:W-:Y:S01]  /*60a0*/  FFMA.FTZ R7, R7, UR18, -R175 ;  /* 0x0000001207077c23 */ /* 0x000fe200080108af */
[----:B------:R-:W-:Y:S01]  /*60b0*/  @!P1 FSEL R8, R8, -INF , !P4 ;  /* 0xff80000008089808 */ /* 0x000fe20006000000 */
[----:B------:R-:W1:Y:S01]  /*60c0*/  MUFU.EX2 R203, R4 ;  /* 0x0000000400cb7308 */ /* 0x000e620000000800 */
[----:B------:R-:W-:Y:S01]  /*60d0*/  @!P1 ISETP.GE.AND P5, PT, R239, R0, PT ;  /* 0x00000000ef00920c */ /* 0x000fe20003fa6270 */
[----:B------:R-:W-:Y:S01]  /*60e0*/  IMAD.WIDE.U32 R186, R186, -0x326172a9, RZ ;  /* 0xcd9e8d57baba7825 */ /* 0x000fe200078e00ff */
[----:B------:R-:W-:Y:S02]  /*60f0*/  @!P1 FSEL R13, R13, -INF , !P6 ;  /* 0xff8000000d0d9808 */ /* 0x000fe40007000000 */
[----:B------:R-:W-:Y:S01]  /*6100*/  @!P1 ISETP.GE.AND P6, PT, R243, R2, PT ;  /* 0x00000002f300920c */ /* 0x000fe20003fc6270 */
[--C-:B------:R-:W-:Y:S01]  /*6110*/  FFMA.FTZ R8, R8, UR18, -R174.reuse ;  /* 0x0000001208087c23 */ /* 0x100fe200080108ae */
[----:B------:R-:W-:Y:S01]  /*6120*/  @!P1 FSEL R9, R9, -INF , !P5 ;  /* 0xff80000009099808 */ /* 0x000fe20006800000 */
[--C-:B------:R-:W-:Y:S01]  /*6130*/  FFMA.FTZ R13, R13, UR18, -R174.reuse ;  /* 0x000000120d0d7c23 */ /* 0x100fe200080108ae */
[----:B------:R-:W-:Y:S01]  /*6140*/  @!P1 FSEL R15, R15, -INF , !P6 ;  /* 0xff8000000f0f9808 */ /* 0x000fe20007000000 */
[----:B------:R1:W-:Y:S01]  /*6150*/  MUFU.EX2 R202, R5 ;  /* 0x0000000500ca7308 */ /* 0x0003e20000000800 */
[----:B------:R-:W-:Y:S01]  /*6160*/  @!P1 ISETP.GE.AND P6, PT, R243, R172, PT ;  /* 0x000000acf300920c */ /* 0x000fe20003fc6270 */
[----:B------:R-:W-:Y:S01]  /*6170*/  FFMA.FTZ R9, R9, UR18, -R174 ;  /* 0x0000001209097c23 */ /* 0x000fe200080108ae */
[----:B------:R-:W-:Y:S02]  /*6180*/  @!P1 ISETP.GE.AND P2, PT, R238, R2, PT ;  /* 0x00000002ee00920c */ /* 0x000fe40003f46270 */
[----:B------:R-:W-:Y:S02]  /*6190*/  @!P1 FSEL R17, R17, -INF , !P6 ;  /* 0xff80000011119808 */ /* 0x000fe40007000000 */
[C---:B--2---:R-:W-:Y:S01]  /*61a0*/  FSETP.NEU.FTZ.AND P0, PT, R179.reuse, -INF , PT ;  /* 0xff800000b300780b */ /* 0x044fe20003f1d000 */
[----:B------:R-:W-:Y:S01]  /*61b0*/  FMUL.FTZ R173, R179, 1.4426950216293334961 ;  /* 0x3fb8aa3bb3ad7820 */ /* 0x000fe20000410000 */
[----:B------:R-:W-:Y:S01]  /*61c0*/  IMAD.WIDE.U32 R178, R178, -0x326172a9, RZ ;  /* 0xcd9e8d57b2b27825 */ /* 0x000fe200078e00ff */
[----:B------:R-:W2:Y:S01]  /*61d0*/  MUFU.EX2 R224, R7 ;  /* 0x0000000700e07308 */ /* 0x000ea20000000800 */
[-C--:B------:R-:W-:Y:S02]  /*61e0*/  @!P1 ISETP.GE.AND P6, PT, R243, R3.reuse, PT ;  /* 0x00000003f300920c */ /* 0x080fe40003fc6270 */
[----:B------:R-:W-:Y:S01]  /*61f0*/  FFMA.FTZ R17, R17, UR18, -R176 ;  /* 0x0000001211117c23 */ /* 0x000fe200080108b0 */
[----:B------:R-:W-:Y:S02]  /*6200*/  FSEL R173, R173, RZ, P0 ;  /* 0x000000ffadad7208 */ /* 0x000fe40000000000 */
[----:B------:R-:W-:Y:S02]  /*6210*/  @!P1 ISETP.GE.AND P0, PT, R238, R3, PT ;  /* 0x00000003ee00920c */ /* 0x000fe40003f06270 */
[----:B------:R-:W-:Y:S02]  /*6220*/  LOP3.LUT R184, R184, R179, RZ, 0x3c, !PT ;  /* 0x000000b3b8b87212 */ /* 0x000fe400078e3cff */
[----:B------:R-:W-:Y:S01]  /*6230*/  MUFU.EX2 R227, R8 ;  /* 0x0000000800e37308 */ /* 0x000fe20000000800 */
[----:B------:R-:W-:Y:S01]  /*6240*/  @!P1 FSEL R6, R6, -INF , !P0 ;  /* 0xff80000006069808 */ /* 0x000fe20004000000 */
[----:B------:R-:W-:Y:S01]  /*6250*/  FFMA.FTZ R15, R15, UR18, -R173 ;  /* 0x000000120f0f7c23 */ /* 0x000fe200080108ad */
[----:B------:R-:W-:Y:S01]  /*6260*/  @!P1 ISETP.GE.AND P0, PT, R242, R0, PT ;  /* 0x00000000f200920c */ /* 0x000fe20003f06270 */
[----:B-1----:R-:W-:Y:S01]  /*6270*/  IMAD.WIDE.U32 R4, R184, -0x2daee0ad, RZ ;  /* 0xd2511f53b8047825 */ /* 0x002fe200078e00ff */
[----:B------:R-:W-:Y:S03]  /*6280*/  @!P1 FSEL R10, R10, -INF , !P2 ;  /* 0xff8000000a0a9808 */ /* 0x000fe60005000000 */
[----:B------:R-:W-:Y:S01]  /*6290*/  FFMA.FTZ R6, R6, UR18, -R175 ;  /* 0x0000001206067c23 */ /* 0x000fe200080108af */
[----:B------:R-:W-:Y:S01]  /*62a0*/  @!P1 FSEL R12, R12, -INF , !P0 ;  /* 0xff8000000c0c9808 */ /* 0x000fe20004000000 */
[----:B------:R-:W-:Y:S01]  /*62b0*/  MUFU.EX2 R225, R9 ;  /* 0x0000000900e17308 */ /* 0x000fe20000000800 */
[----:B------:R-:W-:Y:S01]  /*62c0*/  @!P1 ISETP.GE.AND P0, PT, R242, R2, PT ;  /* 0x00000002f200920c */ /* 0x000fe20003f06270 */
[--C-:B------:R-:W-:Y:S01]  /*62d0*/  FFMA.FTZ R10, R10, UR18, -R173.reuse ;  /* 0x000000120a0a7c23 */ /* 0x100fe200080108ad */
[----:B------:R-:W-:Y:S01]  /*62e0*/  LOP3.LUT R178, R187, UR7, R178, 0x96, !PT ;  /* 0x00000007bbb27c12 */ /* 0x000fe2000f8e96b2 */
[----:B------:R-:W-:Y:S01]  /*62f0*/  UIADD3 UR7, UR13, -0x126145ec, URZ ;  /* 0xed9eba140d077890 */ /* 0x000fe2000fffe03f */
[----:B------:R-:W-:Y:S01]  /*6300*/  @!P1 FSEL R14, R14, -INF , !P0 ;  /* 0xff8000000e0e9808 */ /* 0x000fe20004000000 */
[----:B------:R-:W-:Y:S01]  /*6310*/  FFMA.FTZ R12, R12, UR18, -R174 ;  /* 0x000000120c0c7c23 */ /* 0x000fe200080108ae */
[----:B------:R-:W-:Y:S03]  /*6320*/  @!P1 ISETP.GE.AND P0, PT, R242, R172, PT ;  /* 0x000000acf200920c */ /* 0x000fe60003f06270 */
[----:B------:R1:W2:Y:S01]  /*6330*/  MUFU.EX2 R201, R6 ;  /* 0x0000000600c97308 */ /* 0x0002a20000000800 */
[----:B------:R-:W-:Y:S01]  /*6340*/  LOP3.LUT R164, R5, UR8, R188, 0x96, !PT ;  /* 0x0000000805a47c12 */ /* 0x000fe2000f8e96bc */
[----:B------:R-:W-:Y:S01]  /*6350*/  IMAD.WIDE.U32 R178, R178, -0x2daee0ad, RZ ;  /* 0xd2511f53b2b27825 */ /* 0x000fe200078e00ff */
[----:B------:R-:W-:Y:S01]  /*6360*/  @!P1 FSEL R16, R16, -INF , !P0 ;  /* 0xff80000010109808 */ /* 0x000fe20004000000 */
[----:B------:R-:W-:Y:S01]  /*6370*/  UIADD3 UR8, UR13, -0x56f99767, URZ ;  /* 0xa90668990d087890 */ /* 0x000fe2000fffe03f */
[-C--:B------:R-:W-:Y:S01]  /*6380*/  @!P1 ISETP.GE.AND P0, PT, R242, R3.reuse, PT ;  /* 0x00000003f200920c */ /* 0x080fe20003f06270 */
[----:B------:R-:W-:Y:S01]  /*6390*/  IMAD.WIDE.U32 R164, R164, -0x326172a9, RZ ;  /* 0xcd9e8d57a4a47825 */ /* 0x000fe200078e00ff */
[----:B------:R-:W-:Y:S03]  /*63a0*/  @!P1 ISETP.GE.AND P3, PT, R239, R2, PT ;  /* 0x00000002ef00920c */ /* 0x000fe60003f66270 */
[----:B------:R-:W2:Y:S01]  /*63b0*/  MUFU.EX2 R228, R10 ;  /* 0x0000000a00e47308 */ /* 0x000ea20000000800 */
[----:B------:R-:W-:Y:S01]  /*63c0*/  @!P1 FSEL R18, R18, -INF , !P0 ;  /* 0xff80000012129808 */ /* 0x000fe20004000000 */
[----:B------:R-:W-:Y:S01]  /*63d0*/  FFMA.FTZ R14, R14, UR18, -R173 ;  /* 0x000000120e0e7c23 */ /* 0x000fe200080108ad */
[----:B------:R-:W-:Y:S01]  /*63e0*/  @!P1 FSEL R19, R19, -INF , !P6 ;  /* 0xff80000013139808 */ /* 0x000fe20007000000 */
[--C-:B------:R-:W-:Y:S01]  /*63f0*/  FFMA.FTZ R16, R16, UR18, -R176.reuse ;  /* 0x0000001210107c23 */ /* 0x100fe200080108b0 */
[-C--:B------:R-:W-:Y:S01]  /*6400*/  @!P1 ISETP.GE.AND P0, PT, R244, R172.reuse, PT ;  /* 0x000000acf400920c */ /* 0x080fe20003f06270 */
[----:B------:R-:W-:Y:S01]  /*6410*/  FFMA.FTZ R18, R18, UR18, -R175 ;  /* 0x0000001212127c23 */ /* 0x000fe200080108af */
[----:B------:R-:W-:Y:S03]  /*6420*/  @!P1 ISETP.GE.AND P6, PT, R245, R172, PT ;  /* 0x000000acf500920c */ /* 0x000fe60003fc6270 */
[----:B------:R2:W-:Y:S01]  /*6430*/  MUFU.EX2 R204, R13 ;  /* 0x0000000d00cc7308 */ /* 0x0005e20000000800 */
[----:B------:R-:W-:Y:S01]  /*6440*/  @!P1 FSEL R11, R11, -INF , !P3 ;  /* 0xff8000000b0b9808 */ /* 0x000fe20005800000 */
[----:B-1----:R-:W-:Y:S01]  /*6450*/  IMAD.WIDE.U32 R6, R185, -0x2daee0ad, RZ ;  /* 0xd2511f53b9067825 */ /* 0x002fe200078e00ff */
[----:B------:R-:W-:Y:S02]  /*6460*/  @!P1 FSEL R20, R20, -INF , !P0 ;  /* 0xff80000014149808 */ /* 0x000fe40004000000 */
[----:B------:R-:W-:Y:S01]  /*6470*/  @!P1 FSEL R21, R21, -INF , !P6 ;  /* 0xff80000015159808 */ /* 0x000fe20007000000 */
[----:B------:R-:W-:Y:S01]  /*6480*/  FFMA.FTZ R11, R11, UR18, -R173 ;  /* 0x000000120b0b7c23 */ /* 0x000fe200080108ad */
[CC--:B------:R-:W-:Y:S03]  /*6490*/  @!P1 ISETP.GE.AND P4, PT, R244.reuse, R0.reuse, PT ;  /* 0x00000000f400920c */ /* 0x0c0fe60003f86270 */
[----:B------:R1:W-:Y:S01]  /*64a0*/  MUFU.EX2 R205, R12 ;  /* 0x0000000c00cd7308 */ /* 0x0003e20000000800 */
[-C--:B------:R-:W-:Y:S01]  /*64b0*/  @!P1 ISETP.GE.AND P5, PT, R245, R0.reuse, PT ;  /* 0x00000000f500920c */ /* 0x080fe20003fa6270 */
[--C-:B------:R-:W-:Y:S01]  /*64c0*/  FFMA.FTZ R19, R19, UR18, -R175.reuse ;  /* 0x0000001213137c23 */ /* 0x100fe200080108af */
[-C--:B------:R-:W-:Y:S01]  /*64d0*/  @!P1 ISETP.GE.AND P0, PT, R244, R3.reuse, PT ;  /* 0x00000003f400920c */ /* 0x080fe20003f06270 */
[--C-:B------:R-:W-:Y:S01]  /*64e0*/  FFMA.FTZ R20, R20, UR18, -R176.reuse ;  /* 0x0000001214147c23 */ /* 0x100fe200080108b0 */
[-C--:B------:R-:W-:Y:S01]  /*64f0*/  @!P1 ISETP.GE.AND P6, PT, R245, R3.reuse, PT ;  /* 0x00000003f500920c */ /* 0x080fe20003fc6270 */
[----:B------:R-:W-:Y:S01]  /*6500*/  FFMA.FTZ R21, R21, UR18, -R176 ;  /* 0x0000001215157c23 */ /* 0x000fe200080108b0 */
[----:B------:R-:W-:Y:S03]  /*6510*/  LOP3.LUT R184, R179, UR7, R4, 0x96, !PT ;  /* 0x00000007b3b87c12 */ /* 0x000fe6000f8e9604 */
[----:B------:R3:W3:Y:S01]  /*6520*/  MUFU.EX2 R226, R11 ;  /* 0x0000000b00e27308 */ /* 0x0006e20000000800 */
[----:B------:R-:W-:Y:S01]  /*6530*/  LOP3.LUT R5, R7, UR7, R192, 0x96, !PT ;  /* 0x0000000707057c12 */ /* 0x000fe2000f8e96c0 */
[----:B------:R-:W-:Y:S01]  /*6540*/  UIADD3 UR7, UR16, -0x4ab325aa, URZ ;  /* 0xb54cda5610077890 */ /* 0x000fe2000fffe03f */
[----:B------:R-:W-:Y:S01]  /*6550*/  LOP3.LUT R8, R165, UR6, R186, 0x96, !PT ;  /* 0x00000006a5087c12 */ /* 0x000fe2000f8e96ba */
[----:B------:R-:W-:Y:S01]  /*6560*/  UIADD3 UR6, UR16, 0x1715609d, URZ ;  /* 0x1715609d10067890 */ /* 0x000fe2000fffe03f */
[----:B------:R-:W-:Y:S01]  /*6570*/  @!P1 FSEL R22, R22, -INF , !P0 ;  /* 0xff80000016169808 */ /* 0x000fe20004000000 */
[----:B------:R-:W-:Y:S01]  /*6580*/  IMAD.WIDE.U32 R184, R184, -0x326172a9, RZ ;  /* 0xcd9e8d57b8b87825 */ /* 0x000fe200078e00ff */
[----:B------:R-:W-:Y:S03]  /*6590*/  @!P1 FSEL R23, R23, -INF , !P6 ;  /* 0xff80000017179808 */ /* 0x000fe60007000000 */
[----:B------:R-:W-:Y:S01]  /*65a0*/  MUFU.EX2 R207, R14 ;  /* 0x0000000e00cf7308 */ /* 0x000fe20000000800 */
[----:B------:R-:W-:Y:S01]  /*65b0*/  @!P1 FSEL R24, R24, -INF , !P4 ;  /* 0xff80000018189808 */ /* 0x000fe20006000000 */
[----:B------:R-:W-:Y:S01]  /*65c0*/  IMAD.WIDE.U32 R4, R5, -0x326172a9, RZ ;  /* 0xcd9e8d5705047825 */ /* 0x000fe200078e00ff */
[----:B------:R-:W-:Y:S02]  /*65d0*/  @!P1 FSEL R25, R25, -INF , !P5 ;  /* 0xff80000019199808 */ /* 0x000fe40006800000 */
[C---:B------:R-:W-:Y:S01]  /*65e0*/  @!P1 ISETP.GE.AND P3, PT, R247.reuse, R0, PT ;  /* 0x00000000f700920c */ /* 0x040fe20003f66270 */
[----:B------:R-:W-:Y:S01]  /*65f0*/  IMAD.WIDE.U32 R8, R8, -0x2daee0ad, RZ ;  /* 0xd2511f5308087825 */ /* 0x000fe200078e00ff */
[-C--:B------:R-:W-:Y:S03]  /*6600*/  @!P1 ISETP.GE.AND P4, PT, R246, R2.reuse, PT ;  /* 0x00000002f600920c */ /* 0x080fe60003f86270 */
[----:B------:R-:W-:Y:S01]  /*6610*/  MUFU.EX2 R206, R15 ;  /* 0x0000000f00ce7308 */ /* 0x000fe20000000800 */
[----:B------:R-:W-:Y:S01]  /*6620*/  @!P1 ISETP.GE.AND P5, PT, R247, R2, PT ;  /* 0x00000002f700920c */ /* 0x000fe20003fa6270 */
[--C-:B------:R-:W-:Y:S01]  /*6630*/  FFMA.FTZ R22, R22, UR18, -R175.reuse ;  /* 0x0000001216167c23 */ /* 0x100fe200080108af */
[----:B------:R-:W-:Y:S01]  /*6640*/  @!P1 ISETP.GE.AND P2, PT, R246, R0, PT ;  /* 0x00000000f600920c */ /* 0x000fe20003f46270 */
[----:B------:R-:W-:Y:S01]  /*6650*/  FFMA.FTZ R23, R23, UR18, -R175 ;  /* 0x0000001217177c23 */ /* 0x000fe200080108af */
[-C--:B------:R-:W-:Y:S01]  /*6660*/  @!P1 ISETP.GE.AND P0, PT, R244, R2.reuse, PT ;  /* 0x00000002f400920c */ /* 0x080fe20003f06270 */
[----:B------:R-:W-:Y:S01]  /*6670*/  FFMA.FTZ R24, R24, UR18, -R174 ;  /* 0x0000001218187c23 */ /* 0x000fe200080108ae */
[----:B------:R-:W-:Y:S03]  /*6680*/  @!P1 ISETP.GE.AND P6, PT, R245, R2, PT ;  /* 0x00000002f500920c */ /* 0x000fe60003fc6270 */
[----:B------:R-:W3:Y:S01]  /*6690*/  MUFU.EX2 R194, R16 ;  /* 0x0000001000c27308 */ /* 0x000ee20000000800 */
[----:B------:R-:W-:Y:S01]  /*66a0*/  LOP3.LUT R2, R181, UR8, R6, 0x96, !PT ;  /* 0x00000008b5027c12 */ /* 0x000fe2000f8e9606 */
[----:B------:R-:W-:Y:S01]  /*66b0*/  FFMA.FTZ R25, R25, UR18, -R174 ;  /* 0x0000001219197c23 */ /* 0x000fe200080108ae */
[----:B------:R-:W-:Y:S02]  /*66c0*/  LOP3.LUT R5, R5, UR6, R182, 0x96, !PT ;  /* 0x0000000605057c12 */ /* 0x000fe4000f8e96b6 */
[----:B------:R-:W-:Y:S01]  /*66d0*/  LOP3.LUT R6, R185, UR6, R164, 0x96, !PT ;  /* 0x00000006b9067c12 */ /* 0x000fe2000f8e96a4 */
[----:B------:R-:W-:Y:S01]  /*66e0*/  UIADD3 UR6, UR13, 0x646e171e, URZ ;  /* 0x646e171e0d067890 */ /* 0x000fe2000fffe03f */
[----:B------:R-:W-:Y:S03]  /*66f0*/  LOP3.LUT R178, R9, UR8, R178, 0x96, !PT ;  /* 0x0000000809b27c12 */ /* 0x000fe6000f8e96b2 */
[----:B------:R-:W-:Y:S01]  /*6700*/  MUFU.EX2 R197, R18 ;  /* 0x0000001200c57308 */ /* 0x000fe20000000800 */
[----:B------:R-:W-:Y:S01]  /*6710*/  @!P1 FSEL R26, R26, -INF , !P0 ;  /* 0xff8000001a1a9808 */ /* 0x000fe20004000000 */
[----:B------:R-:W-:Y:S01]  /*6720*/  IMAD.WIDE.U32 R6, R6, -0x2daee0ad, RZ ;  /* 0xd2511f5306067825 */ /* 0x000fe200078e00ff */
[----:B------:R-:W-:Y:S02]  /*6730*/  @!P1 FSEL R27, R27, -INF , !P6 ;  /* 0xff8000001b1b9808 */ /* 0x000fe40007000000 */
[-C--:B------:R-:W-:Y:S01]  /*6740*/  @!P1 ISETP.GE.AND P0, PT, R246, R172.reuse, PT ;  /* 0x000000acf600920c */ /* 0x080fe20003f06270 */
[--C-:B------:R-:W-:Y:S01]  /*6750*/  FFMA.FTZ R26, R26, UR18, -R173.reuse ;  /* 0x000000121a1a7c23 */ /* 0x100fe200080108ad */
[----:B------:R-:W-:Y:S03]  /*6760*/  @!P1 ISETP.GE.AND P6, PT, R247, R172, PT ;  /* 0x000000acf700920c */ /* 0x000fe60003fc6270 */
[----:B------:R-:W-:Y:S01]  /*6770*/  MUFU.EX2 R192, R17 ;  /* 0x0000001100c07308 */ /* 0x000fe20000000800 */
[--C-:B------:R-:W-:Y:S01]  /*6780*/  SHF.R.U32.HI R170, RZ, 0x10, R6.reuse ;  /* 0x00000010ffaa7819 */ /* 0x100fe20000011606 */
[----:B------:R-:W-:Y:S01]  /*6790*/  FFMA.FTZ R27, R27, UR18, -R173 ;  /* 0x000000121b1b7c23 */ /* 0x000fe200080108ad */
[C---:B------:R-:W-:Y:S02]  /*67a0*/  LOP3.LUT R171, R6.reuse, 0xffff, RZ, 0xc0, !PT ;  /* 0x0000ffff06ab7812 */ /* 0x040fe400078ec0ff */
[----:B--2---:R-:W-:Y:S02]  /*67b0*/  SHF.R.U32.HI R13, RZ, 0x18, R6 ;  /* 0x00000018ff0d7819 */ /* 0x004fe40000011606 */
[----:B------:R-:W-:Y:S03]  /*67c0*/  LOP3.LUT R8, R7, UR6, R8, 0x96, !PT ;  /* 0x0000000607087c12 */ /* 0x000fe6000f8e9608 */
[----:B------:R-:W-:Y:S01]  /*67d0*/  MUFU.EX2 R187, R20 ;  /* 0x0000001400bb7308 */ /* 0x000fe20000000800 */
[----:B-1----:R-:W-:Y:S09]  /*67e0*/  LOP3.LUT R12, R6, 0xff, RZ, 0xc0, !PT ;  /* 0x000000ff060c7812 */ /* 0x002ff200078ec0ff */
[----:B------:R-:W-:Y:S10]  /*67f0*/  MUFU.EX2 R193, R22 ;  /* 0x0000001600c17308 */ /* 0x000ff40000000800 */
[----:B------:R-:W-:Y:S10]  /*6800*/  MUFU.EX2 R191, R23 ;  /* 0x0000001700bf7308 */ /* 0x000ff40000000800 */
[----:B------:R-:W-:Y:S10]  /*6810*/  MUFU.EX2 R198, R24 ;  /* 0x0000001800c67308 */ /* 0x000ff40000000800 */
[----:B------:R-:W-:Y:S10]  /*6820*/  MUFU.EX2 R185, R21 ;  /* 0x0000001500b97308 */ /* 0x000ff40000000800 */
[----:B------:R-:W-:Y:S10]  /*6830*/  MUFU.EX2 R200, R26 ;  /* 0x0000001a00c87308 */ /* 0x000ff40000000800 */
[----:B------:R-:W-:Y:S01]  /*6840*/  MUFU.EX2 R199, R27 ;  /* 0x0000001b00c77308 */ /* 0x000fe20000000800 */
[C---:B----4-:R-:W-:Y:S01]  /*6850*/  FFMA.FTZ R29, R195.reuse, UR5, R29 ;  /* 0x00000005c31d7c23 */ /* 0x050fe2000801001d */
[C---:B------:R-:W-:Y:S01]  /*6860*/  FFMA.FTZ R33, R195.reuse, UR5, R33 ;  /* 0x00000005c3217c23 */ /* 0x040fe20008010021 */
[C---:B------:R-:W-:Y:S01]  /*6870*/  FFMA.FTZ R31, R195.reuse, UR5, R31 ;  /* 0x00000005c31f7c23 */ /* 0x040fe2000801001f */
[----:B------:R-:W-:Y:S02]  /*6880*/  FFMA.FTZ R35, R195, UR5, R35 ;  /* 0x00000005c3237c23 */ /* 0x000fe40008010023 */
[----:B------:R-:W-:Y:S04]  /*6890*/  @!P1 FSEL R29, R29, -INF , !P3 ;  /* 0xff8000001d1d9808 */ /* 0x000fe80005800000 */
[----:B------:R-:W-:Y:S01]  /*68a0*/  MUFU.EX2 R195, R25 ;  /* 0x0000001900c37308 */ /* 0x000fe20000000800 */
[-C--:B------:R-:W-:Y:S02]  /*68b0*/  @!P1 ISETP.GE.AND P3, PT, R247, R3.reuse, PT ;  /* 0x00000003f700920c */ /* 0x080fe40003f66270 */
[----:B------:R-:W-:Y:S02]  /*68c0*/  @!P1 FSEL R33, R33, -INF , !P6 ;  /* 0xff80000021219808 */ /* 0x000fe40007000000 */
[----:B------:R-:W-:Y:S02]  /*68d0*/  @!P1 FSEL R31, R31, -INF , !P5 ;  /* 0xff8000001f1f9808 */ /* 0x000fe40006800000 */
[----:B------:R-:W-:Y:S01]  /*68e0*/  @!P1 FSEL R35, R35, -INF , !P3 ;  /* 0xff80000023239808 */ /* 0x000fe20005800000 */
[C---:B---3--:R-:W-:Y:S01]  /*68f0*/  FFMA.FTZ R28, R196.reuse, UR5, R28 ;  /* 0x00000005c41c7c23 */ /* 0x048fe2000801001c */
[C---:B------:R-:W-:Y:S01]  /*6900*/  FFMA.FTZ R32, R196.reuse, UR5, R32 ;  /* 0x00000005c4207c23 */ /* 0x040fe20008010020 */
[C---:B------:R-:W-:Y:S01]  /*6910*/  FFMA.FTZ R30, R196.reuse, UR5, R30 ;  /* 0x00000005c41e7c23 */ /* 0x040fe2000801001e */
[----:B------:R-:W-:Y:S02]  /*6920*/  FFMA.FTZ R34, R196, UR5, R34 ;  /* 0x00000005c4227c23 */ /* 0x000fe40008010022 */
[----:B------:R-:W-:Y:S01]  /*6930*/  @!P1 FSEL R28, R28, -INF , !P2 ;  /* 0xff8000001c1c9808 */ /* 0x000fe20005000000 */
[----:B------:R-:W1:Y:S01]  /*6940*/  MUFU.EX2 R196, R19 ;  /* 0x0000001300c47308 */ /* 0x000e620000000800 */
[----:B------:R-:W-:Y:S01]  /*6950*/  @!P1 ISETP.GE.AND P2, PT, R246, R3, PT ;  /* 0x00000003f600920c */ /* 0x000fe20003f46270 */
[----:B------:R-:W-:Y:S01]  /*6960*/  IMAD.WIDE.U32 R2, R2, -0x326172a9, RZ ;  /* 0xcd9e8d5702027825 */ /* 0x000fe200078e00ff */
[----:B------:R-:W-:Y:S02]  /*6970*/  @!P1 FSEL R32, R32, -INF , !P0 ;  /* 0xff80000020209808 */ /* 0x000fe40004000000 */
[----:B------:R-:W-:Y:S01]  /*6980*/  @!P1 FSEL R30, R30, -INF , !P4 ;  /* 0xff8000001e1e9808 */ /* 0x000fe20006000000 */
[----:B------:R-:W-:Y:S01]  /*6990*/  FFMA.FTZ R28, R28, UR18, -R174 ;  /* 0x000000121c1c7c23 */ /* 0x000fe200080108ae */
[----:B------:R-:W-:Y:S01]  /*69a0*/  LOP3.LUT R10, R3, UR7, R4, 0x96, !PT ;  /* 0x00000007030a7c12 */ /* 0x000fe2000f8e9604 */
[----:B------:R-:W-:Y:S01]  /*69b0*/  IMAD.WIDE.U32 R4, R5, -0x2daee0ad, RZ ;  /* 0xd2511f5305047825 */ /* 0x000fe200078e00ff */
[----:B------:R-:W-:Y:S01]  /*69c0*/  LOP3.LUT R165, R2, 0xff, RZ, 0xc0, !PT ;  /* 0x000000ff02a57812 */ /* 0x000fe200078ec0ff */
[----:B------:R-:W-:Y:S01]  /*69d0*/  MUFU.EX2 R188, R28 ;  /* 0x0000001c00bc7308 */ /* 0x000fe20000000800 */
[----:B------:R-:W-:Y:S01]  /*69e0*/  SHF.R.U32.HI R164, RZ, 0x18, R2 ;  /* 0x00000018ffa47819 */ /* 0x000fe20000011602 */
[--C-:B------:R-:W-:Y:S01]  /*69f0*/  FFMA.FTZ R32, R32, UR18, -R176.reuse ;  /* 0x0000001220207c23 */ /* 0x100fe200080108b0 */
[----:B------:R-:W-:Y:S01]  /*6a00*/  LOP3.LUT R172, R2, 0xffff, RZ, 0xc0, !PT ;  /* 0x0000ffff02ac7812 */ /* 0x000fe200078ec0ff */
[----:B------:R-:W-:Y:S01]  /*6a10*/  FFMA.FTZ R176, R33, UR18, -R176 ;  /* 0x0000001221b07c23 */ /* 0x000fe200080108b0 */
[----:B------:R-:W-:Y:S01]  /*6a20*/  SHF.R.U32.HI R177, RZ, 0x10, R2 ;  /* 0x00000010ffb17819 */ /* 0x000fe20000011602 */
[----:B------:R-:W-:Y:S01]  /*6a30*/  IMAD.WIDE.U32 R2, R178, -0x326172a9, RZ ;  /* 0xcd9e8d57b2027825 */ /* 0x000fe200078e00ff */
[----:B------:R-:W-:Y:S03]  /*6a40*/  LOP3.LUT R168, R4, 0xffff, RZ, 0xc0, !PT ;  /* 0x0000ffff04a87812 */ /* 0x000fe600078ec0ff */
[----:B------:R-:W2:Y:S01]  /*6a50*/  MUFU.EX2 R181, R32 ;  /* 0x0000002000b57308 */ /* 0x000ea20000000800 */
[----:B------:R-:W-:Y:S01]  /*6a60*/  LOP3.LUT R9, R5, UR6, R180, 0x96, !PT ;  /* 0x0000000605097c12 */ /* 0x000fe2000f8e96b4 */
[--C-:B------:R-:W-:Y:S01]  /*6a70*/  FFMA.FTZ R30, R30, UR18, -R173.reuse ;  /* 0x000000121e1e7c23 */ /* 0x100fe200080108ad */
[C---:B------:R-:W-:Y:S01]  /*6a80*/  LOP3.LUT R5, R2.reuse, 0xffff, RZ, 0xc0, !PT ;  /* 0x0000ffff02057812 */ /* 0x040fe200078ec0ff */
[----:B------:R-:W-:Y:S01]  /*6a90*/  FFMA.FTZ R174, R29, UR18, -R174 ;  /* 0x000000121dae7c23 */ /* 0x000fe200080108ae */
[----:B------:R-:W-:Y:S01]  /*6aa0*/  LOP3.LUT R11, R2, 0xff, RZ, 0xc0, !PT ;  /* 0x000000ff020b7812 */ /* 0x000fe200078ec0ff */
[----:B------:R-:W-:Y:S01]  /*6ab0*/  FFMA.FTZ R173, R31, UR18, -R173 ;  /* 0x000000121fad7c23 */ /* 0x000fe200080108ad */
[--C-:B------:R-:W-:Y:S03]  /*6ac0*/  SHF.R.U32.HI R7, RZ, 0x10, R2.reuse ;  /* 0x00000010ff077819 */ /* 0x100fe60000011602 */
[----:B------:R-:W-:Y:S01]  /*6ad0*/  MUFU.EX2 R180, R176 ;  /* 0x000000b000b47308 */ /* 0x000fe20000000800 */
[----:B------:R-:W-:Y:S02]  /*6ae0*/  SHF.R.U32.HI R6, RZ, 0x18, R2 ;  /* 0x00000018ff067819 */ /* 0x000fe40000011602 */
[----:B------:R-:W-:Y:S02]  /*6af0*/  LOP3.LUT R2, R10, 0xff, RZ, 0xc0, !PT ;  /* 0x000000ff0a027812 */ /* 0x000fe400078ec0ff */
[----:B------:R-:W-:Y:S02]  /*6b00*/  LOP3.LUT R0, R3, UR7, R184, 0x96, !PT ;  /* 0x0000000703007c12 */ /* 0x000fe4000f8e96b8 */
[----:B------:R-:W-:Y:S03]  /*6b10*/  ISETP.LE.U32.AND P0, PT, R2, UR19, PT ;  /* 0x0000001302007c0c */ /* 0x000fe6000bf03070 */
[----:B------:R-:W-:Y:S01]  /*6b20*/  MUFU.EX2 R186, R174 ;  /* 0x000000ae00ba7308 */ /* 0x000fe20000000800 */
[--C-:B------:R-:W-:Y:S02]  /*6b30*/  SHF.R.U32.HI R3, RZ, 0x18, R10.reuse ;  /* 0x00000018ff037819 */ /* 0x100fe4000001160a */
[----:B------:R-:W-:Y:S02]  /*6b40*/  LOP3.LUT R2, R10, 0xffff, RZ, 0xc0, !PT ;  /* 0x0000ffff0a027812 */ /* 0x000fe400078ec0ff */
[----:B------:R-:W-:Y:S02]  /*6b50*/  ISETP.LE.U32.AND P6, PT, R3, UR19, PT ;  /* 0x0000001303007c0c */ /* 0x000fe4000bfc3070 */
[----:B------:R-:W-:Y:S03]  /*6b60*/  SHF.R.U32.HI R3, RZ, 0x10, R10 ;  /* 0x00000010ff037819 */ /* 0x000fe6000001160a */
[----:B------:R-:W-:Y:S01]  /*6b70*/  MUFU.EX2 R190, R30 ;  /* 0x0000001e00be7308 */ /* 0x000fe20000000800 */
[----:B------:R-:W-:Y:S02]  /*6b80*/  SHF.R.U32.HI R2, RZ, 0x8, R2 ;  /* 0x00000008ff027819 */ /* 0x000fe40000011602 */
[----:B------:R-:W-:Y:S01]  /*6b90*/  LOP3.LUT R3, R3, 0xff, RZ, 0xc0, !PT ;  /* 0x000000ff03037812 */ /* 0x000fe200078ec0ff */
[----:B------:R-:W-:Y:S01]  /*6ba0*/  @!P0 FADD.FTZ R203, -R203, -RZ ;  /* 0x800000ffcbcb8221 */ /* 0x000fe20000010100 */
[----:B------:R-:W-:Y:S02]  /*6bb0*/  LOP3.LUT R2, R2, 0xffff, RZ, 0xc0, !PT ;  /* 0x0000ffff02027812 */ /* 0x000fe400078ec0ff */
[----:B------:R-:W-:Y:S03]  /*6bc0*/  @!P1 FSEL R34, R34, -INF , !P2 ;  /* 0xff80000022229808 */ /* 0x000fe60005000000 */
[----:B------:R-:W-:Y:S01]  /*6bd0*/  MUFU.EX2 R189, R173 ;  /* 0x000000ad00bd7308 */ /* 0x000fe20000000800 */
[----:B------:R-:W-:Y:S01]  /*6be0*/  ISETP.LE.U32.AND P2, PT, R3, UR19, PT ;  /* 0x0000001303007c0c */ /* 0x000fe2000bf43070 */
[----:B------:R-:W-:Y:S01]  /*6bf0*/  @!P6 FADD.FTZ R224, -R224, -RZ ;  /* 0x800000ffe0e0e221 */ /* 0x000fe20000010100 */
[----:B------:R-:W-:Y:S01]  /*6c00*/  ISETP.LE.U32.AND P1, PT, R2, UR19, PT ;  /* 0x0000001302007c0c */ /* 0x000fe2000bf23070 */
[--C-:B------:R-:W-:Y:S01]  /*6c10*/  FFMA.FTZ R34, R34, UR18, -R175.reuse ;  /* 0x0000001222227c23 */ /* 0x100fe200080108af */
[----:B------:R-:W-:Y:S01]  /*6c20*/  LOP3.LUT R2, R0, 0xffff, RZ, 0xc0, !PT ;  /* 0x0000ffff00027812 */ /* 0x000fe200078ec0ff */
[----:B------:R-:W-:Y:S01]  /*6c30*/  FFMA.FTZ R175, R35, UR18, -R175 ;  /* 0x0000001223af7c23 */ /* 0x000fe200080108af */
[----:B------:R-:W-:Y:S03]  /*6c40*/  LOP3.LUT R166, R4, 0xff, RZ, 0xc0, !PT ;  /* 0x000000ff04a67812 */ /* 0x000fe600078ec0ff */
[----:B------:R-:W3:Y:S01]  /*6c50*/  MUFU.EX2 R183, R34 ;  /* 0x0000002200b77308 */ /* 0x000ee20000000800 */
[--C-:B------:R-:W-:Y:S02]  /*6c60*/  SHF.R.U32.HI R167, RZ, 0x18, R4.reuse ;  /* 0x00000018ffa77819 */ /* 0x100fe40000011604 */
[----:B------:R-:W-:Y:S02]  /*6c70*/  SHF.R.U32.HI R169, RZ, 0x10, R4 ;  /* 0x00000010ffa97819 */ /* 0x000fe40000011604 */
[----:B------:R-:W-:Y:S01]  /*6c80*/  LOP3.LUT R4, R0, 0xff, RZ, 0xc0, !PT ;  /* 0x000000ff00047812 */ /* 0x000fe200078ec0ff */
[----:B------:R-:W-:Y:S01]  /*6c90*/  @!P2 FADD.FTZ R201, -R201, -RZ ;  /* 0x800000ffc9c9a221 */ /* 0x000fe20000010100 */
[----:B------:R-:W-:Y:S01]  /*6ca0*/  SHF.R.U32.HI R2, RZ, 0x8, R2 ;  /* 0x00000008ff027819 */ /* 0x000fe20000011602 */
[----:B------:R-:W-:Y:S01]  /*6cb0*/  @!P1 FADD.FTZ R202, -R202, -RZ ;  /* 0x800000ffcaca9221 */ /* 0x000fe20000010100 */
[--C-:B------:R-:W-:Y:S01]  /*6cc0*/  SHF.R.U32.HI R3, RZ, 0x10, R0.reuse ;  /* 0x00000010ff037819 */ /* 0x100fe20000011600 */
[----:B------:R-:W4:Y:S01]  /*6cd0*/  MUFU.EX2 R182, R175 ;  /* 0x000000af00b67308 */ /* 0x000f220000000800 */
[----:B------:R-:W-:Y:S02]  /*6ce0*/  ISETP.LE.U32.AND P3, PT, R4, UR19, PT ;  /* 0x0000001304007c0c */ /* 0x000fe4000bf63070 */
[----:B------:R-:W-:Y:S02]  /*6cf0*/  LOP3.LUT R2, R2, 0xffff, RZ, 0xc0, !PT ;  /* 0x0000ffff02027812 */ /* 0x000fe400078ec0ff */
[----:B------:R-:W-:Y:S02]  /*6d00*/  LOP3.LUT R3, R3, 0xff, RZ, 0xc0, !PT ;  /* 0x000000ff03037812 */ /* 0x000fe400078ec0ff */
[----:B------:R-:W-:Y:S02]  /*6d10*/  SHF.R.U32.HI R0, RZ, 0x18, R0 ;  /* 0x00000018ff007819 */ /* 0x000fe40000011600 */
[----:B------:R-:W-:Y:S02]  /*6d20*/  ISETP.LE.U32.AND P1, PT, R2, UR19, PT ;  /* 0x0000001302007c0c */ /* 0x000fe4000bf23070 */
[----:B------:R-:W-:Y:S02]  /*6d30*/  ISETP.LE.U32.AND P0, PT, R3, UR19, PT ;  /* 0x0000001303007c0c */ /* 0x000fe4000bf03070 */
[----:B------:R-:W-:Y:S01]  /*6d40*/  ISETP.LE.U32.AND P2, PT, R0, UR19, PT ;  /* 0x0000001300007c0c */ /* 0x000fe2000bf43070 */
[----:B------:R-:W-:Y:S01]  /*6d50*/  @!P3 FADD.FTZ R227, -R227, -RZ ;  /* 0x800000ffe3e3b221 */ /* 0x000fe20000010100 */
[----:B------:R-:W-:Y:S02]  /*6d60*/  SHF.R.U32.HI R2, RZ, 0x8, R5 ;  /* 0x00000008ff027819 */ /* 0x000fe40000011605 */
[----:B------:R-:W-:Y:S02]  /*6d70*/  ISETP.LE.U32.AND P4, PT, R165, UR19, PT ;  /* 0x00000013a5007c0c */ /* 0x000fe4000bf83070 */
[----:B------:R-:W-:Y:S02]  /*6d80*/  LOP3.LUT R0, R2, 0xffff, RZ, 0xc0, !PT ;  /* 0x0000ffff02007812 */ /* 0x000fe400078ec0ff */
[----:B------:R-:W-:Y:S01]  /*6d90*/  ISETP.LE.U32.AND P5, PT, R164, UR19, PT ;  /* 0x00000013a4007c0c */ /* 0x000fe2000bfa3070 */
[----:B------:R-:W-:Y:S01]  /*6da0*/  @!P1 FADD.FTZ R225, -R225, -RZ ;  /* 0x800000ffe1e19221 */ /* 0x000fe20000010100 */
[----:B------:R-:W-:Y:S01]  /*6db0*/  ISETP.LE.U32.AND P3, PT, R0, UR19, PT ;  /* 0x0000001300007c0c */ /* 0x000fe2000bf63070 */
[----:B------:R-:W-:Y:S01]  /*6dc0*/  @!P0 FADD.FTZ R228, -R228, -RZ ;  /* 0x800000ffe4e48221 */ /* 0x000fe20000010100 */
[----:B------:R-:W-:Y:S01]  /*6dd0*/  LOP3.LUT R0, R7, 0xff, RZ, 0xc0, !PT ;  /* 0x000000ff07007812 */ /* 0x000fe200078ec0ff */
[----:B------:R-:W-:Y:S01]  /*6de0*/  @!P2 FADD.FTZ R226, -R226, -RZ ;  /* 0x800000ffe2e2a221 */ /* 0x000fe20000010100 */
[----:B------:R-:W-:Y:S02]  /*6df0*/  ISETP.LE.U32.AND P2, PT, R6, UR19, PT ;  /* 0x0000001306007c0c */ /* 0x000fe4000bf43070 */
[----:B------:R-:W-:Y:S01]  /*6e00*/  ISETP.LE.U32.AND P0, PT, R0, UR19, PT ;  /* 0x0000001300007c0c */ /* 0x000fe2000bf03070 */
[----:B------:R-:W-:Y:S01]  /*6e10*/  @!P4 FADD.FTZ R194, -R194, -RZ ;  /* 0x800000ffc2c2c221 */ /* 0x000fe20000010100 */
[----:B------:R-:W-:Y:S02]  /*6e20*/  SHF.R.U32.HI R0, RZ, 0x8, R172 ;  /* 0x00000008ff007819 */ /* 0x000fe400000116ac */
[--C-:B------:R-:W-:Y:S01]  /*6e30*/  SHF.R.U32.HI R3, RZ, 0x10, R9.reuse ;  /* 0x00000010ff037819 */ /* 0x100fe20000011609 */
[----:B-1----:R-:W-:Y:S01]  /*6e40*/  @!P5 FADD.FTZ R196, -R196, -RZ ;  /* 0x800000ffc4c4d221 */ /* 0x002fe20000010100 */
[----:B------:R-:W-:Y:S01]  /*6e50*/  LOP3.LUT R2, R0, 0xffff, RZ, 0xc0, !PT ;  /* 0x0000ffff00027812 */ /* 0x000fe200078ec0ff */
[----:B------:R-:W-:Y:S01]  /*6e60*/  @!P3 FADD.FTZ R204, -R204, -RZ ;  /* 0x800000ffccccb221 */ /* 0x000fe20000010100 */
[----:B------:R-:W-:Y:S02]  /*6e70*/  LOP3.LUT R0, R177, 0xff, RZ, 0xc0, !PT ;  /* 0x000000ffb1007812 */ /* 0x000fe400078ec0ff */
[----:B------:R-:W-:Y:S01]  /*6e80*/  ISETP.LE.U32.AND P1, PT, R166, UR19, PT ;  /* 0x00000013a6007c0c */ /* 0x000fe2000bf23070 */
[----:B------:R-:W-:Y:S01]  /*6e90*/  @!P2 FADD.FTZ R206, -R206, -RZ ;  /* 0x800000ffcecea221 */ /* 0x000fe20000010100 */
[----:B------:R-:W-:Y:S01]  /*6ea0*/  ISETP.LE.U32.AND P2, PT, R0, UR19, PT ;  /* 0x0000001300007c0c */ /* 0x000fe2000bf43070 */
[----:B------:R-:W-:Y:S01]  /*6eb0*/  @!P0 FADD.FTZ R207, -R207, -RZ ;  /* 0x800000ffcfcf8221 */ /* 0x000fe20000010100 */
[----:B------:R-:W-:Y:S02]  /*6ec0*/  ISETP.LE.U32.AND P0, PT, R2, UR19, PT ;  /* 0x0000001302007c0c */ /* 0x000fe4000bf03070 */
[C---:B------:R-:W-:Y:S02]  /*6ed0*/  LOP3.LUT R2, R9.reuse, 0xff, RZ, 0xc0, !PT ;  /* 0x000000ff09027812 */ /* 0x040fe400078ec0ff */
[----:B------:R-:W-:Y:S02]  /*6ee0*/  LOP3.LUT R0, R9, 0xffff, RZ, 0xc0, !PT ;  /* 0x0000ffff09007812 */ /* 0x000fe400078ec0ff */
[----:B------:R-:W-:Y:S02]  /*6ef0*/  ISETP.LE.U32.AND P4, PT, R2, UR19, PT ;  /* 0x0000001302007c0c */ /* 0x000fe4000bf83070 */
[----:B------:R-:W-:Y:S01]  /*6f00*/  SHF.R.U32.HI R0, RZ, 0x8, R0 ;  /* 0x00000008ff007819 */ /* 0x000fe20000011600 */
[----:B--2---:R-:W-:Y:S01]  /*6f10*/  @!P1 FADD.FTZ R181, -R181, -RZ ;  /* 0x800000ffb5b59221 */ /* 0x004fe20000010100 */
[----:B------:R-:W-:Y:S01]  /*6f20*/  SHF.R.U32.HI R9, RZ, 0x18, R9 ;  /* 0x00000018ff097819 */ /* 0x000fe20000011609 */
[----:B------:R-:W-:Y:S01]  /*6f30*/  @!P2 FADD.FTZ R197, -R197, -RZ ;  /* 0x800000ffc5c5a221 */ /* 0x000fe20000010100 */
[----:B------:R-:W-:Y:S01]  /*6f40*/  LOP3.LUT R2, R0, 0xffff, RZ, 0xc0, !PT ;  /* 0x0000ffff00027812 */ /* 0x000fe200078ec0ff */
[----:B------:R-:W-:Y:S01]  /*6f50*/  @!P0 FADD.FTZ R192, -R192, -RZ ;  /* 0x800000ffc0c08221 */ /* 0x000fe20000010100 */
[----:B------:R-:W-:Y:S02]  /*6f60*/  LOP3.LUT R0, R3, 0xff, RZ, 0xc0, !PT ;  /* 0x000000ff03007812 */ /* 0x000fe400078ec0ff */
[----:B------:R-:W-:Y:S02]  /*6f70*/  ISETP.LE.U32.AND P5, PT, R9, UR19, PT ;  /* 0x0000001309007c0c */ /* 0x000fe4000bfa3070 */
[----:B------:R-:W-:Y:S01]  /*6f80*/  ISETP.LE.U32.AND P2, PT, R0, UR19, PT ;  /* 0x0000001300007c0c */ /* 0x000fe2000bf43070 */
[----:B------:R-:W-:Y:S01]  /*6f90*/  @!P4 FADD.FTZ R187, -R187, -RZ ;  /* 0x800000ffbbbbc221 */ /* 0x000fe20000010100 */
[----:B------:R-:W-:Y:S02]  /*6fa0*/  LOP3.LUT R0, R8, 0xff, RZ, 0xc0, !PT ;  /* 0x000000ff08007812 */ /* 0x000fe400078ec0ff */
        /* <DEDUP_REMOVED lines=16> */
[----:B---3--:R-:W-:Y:S01]  /*70b0*/  @!P2 FADD.FTZ R183, -R183, -RZ ;  /* 0x800000ffb7b7a221 */ /* 0x008fe20000010100 */
[----:B------:R-:W-:Y:S01]  /*70c0*/  LOP3.LUT R0, R0, 0xff, RZ, 0xc0, !PT ;  /* 0x000000ff00007812 */ /* 0x000fe200078ec0ff */
[----:B------:R-:W-:Y:S01]  /*70d0*/  @!P5 FADD.FTZ R180, -R180, -RZ ;  /* 0x800000ffb4b4d221 */ /* 0x000fe20000010100 */
[----:B------:R-:W-:Y:S02]  /*70e0*/  SHF.R.U32.HI R2, RZ, 0x8, R171 ;  /* 0x00000008ff027819 */ /* 0x000fe400000116ab */
[----:B------:R-:W-:Y:S02]  /*70f0*/  ISETP.LE.U32.AND P5, PT, R0, UR19, PT ;  /* 0x0000001300007c0c */ /* 0x000fe4000bfa3070 */
[----:B------:R-:W-:Y:S01]  /*7100*/  LOP3.LUT R0, R2, 0xffff, RZ, 0xc0, !PT ;  /* 0x0000ffff02007812 */ /* 0x000fe200078ec0ff */
[----:B------:R-:W-:Y:S01]  /*7110*/  @!P4 FADD.FTZ R199, -R199, -RZ ;  /* 0x800000ffc7c7c221 */ /* 0x000fe20000010100 */
[----:B------:R-:W-:Y:S02]  /*7120*/  F2FP.RELU.BF16.F32.PACK_AB R2, R202, R203 ;  /* 0x000000cbca02723e */ /* 0x000fe400000018ff */
[----:B------:R-:W-:Y:S01]  /*7130*/  ISETP.LE.U32.AND P2, PT, R0, UR19, PT ;  /* 0x0000001300007c0c */ /* 0x000fe2000bf43070 */
[----:B------:R-:W-:Y:S01]  /*7140*/  @!P1 FADD.FTZ R190, -R190, -RZ ;  /* 0x800000ffbebe9221 */ /* 0x000fe20000010100 */
[----:B------:R-:W-:Y:S01]  /*7150*/  F2FP.RELU.BF16.F32.PACK_AB R0, R224, R201 ;  /* 0x000000c9e000723e */ /* 0x000fe200000018ff */
[----:B------:R1:W-:Y:S01]  /*7160*/  STS [R229+0x20000], R2 ;  /* 0x02000002e5007388 */ /* 0x0003e20000000800 */
[----:B------:R-:W-:Y:S02]  /*7170*/  ISETP.LE.U32.AND P6, PT, R11, UR19, PT ;  /* 0x000000130b007c0c */ /* 0x000fe4000bfc3070 */
[----:B------:R-:W-:Y:S01]  /*7180*/  LOP3.LUT R3, R8, 0xffff, RZ, 0xc0, !PT ;  /* 0x0000ffff08037812 */ /* 0x000fe200078ec0ff */
[----:B------:R2:W-:Y:S01]  /*7190*/  STS [R229+0x20400], R0 ;  /* 0x02040000e5007388 */ /* 0x0005e20000000800 */
[----:B------:R-:W-:Y:S01]  /*71a0*/  F2FP.RELU.BF16.F32.PACK_AB R4, R225, R227 ;  /* 0x000000e3e104723e */ /* 0x000fe200000018ff */
[----:B------:R-:W-:Y:S01]  /*71b0*/  @!P5 FADD.FTZ R200, -R200, -RZ ;  /* 0x800000ffc8c8d221 */ /* 0x000fe20000010100 */
[----:B------:R-:W-:Y:S02]  /*71c0*/  SHF.R.U32.HI R3, RZ, 0x8, R3 ;  /* 0x00000008ff037819 */ /* 0x000fe40000011603 */
[----:B------:R-:W-:Y:S01]  /*71d0*/  ISETP.LE.U32.AND P0, PT, R13, UR19, PT ;  /* 0x000000130d007c0c */ /* 0x000fe2000bf03070 */
[----:B------:R-:W-:Y:S01]  /*71e0*/  @!P2 FADD.FTZ R186, -R186, -RZ ;  /* 0x800000ffbabaa221 */ /* 0x000fe20000010100 */
[----:B------:R-:W-:Y:S02]  /*71f0*/  LOP3.LUT R3, R3, 0xffff, RZ, 0xc0, !PT ;  /* 0x0000ffff03037812 */ /* 0x000fe400078ec0ff */
[----:B------:R-:W-:Y:S01]  /*7200*/  ISETP.LE.U32.AND P3, PT, R12, UR19, PT ;  /* 0x000000130c007c0c */ /* 0x000fe2000bf63070 */
[----:B------:R-:W-:Y:S01]  /*7210*/  @!P6 FADD.FTZ R205, -R205, -RZ ;  /* 0x800000ffcdcde221 */ /* 0x000fe20000010100 */
[----:B------:R-:W-:Y:S02]  /*7220*/  ISETP.LE.U32.AND P6, PT, R167, UR19, PT ;  /* 0x00000013a7007c0c */ /* 0x000fe4000bfc3070 */
[----:B------:R-:W-:Y:S02]  /*7230*/  FSETP.GE.FTZ.AND P2, PT, R203, RZ, PT ;  /* 0x000000ffcb00720b */ /* 0x000fe40003f56000 */
[----:B------:R-:W-:Y:S02]  /*7240*/  F2FP.RELU.BF16.F32.PACK_AB R5, R204, R205 ;  /* 0x000000cdcc05723e */ /* 0x000fe400000018ff */
[----:B------:R-:W-:Y:S01]  /*7250*/  FSETP.GE.FTZ.AND P1, PT, R202, RZ, PT ;  /* 0x000000ffca00720b */ /* 0x000fe20003f36000 */
[----:B------:R-:W-:Y:S01]  /*7260*/  @!P0 FADD.FTZ R189, -R189, -RZ ;  /* 0x800000ffbdbd8221 */ /* 0x000fe20000010100 */
[----:B-1----:R-:W-:Y:S03]  /*7270*/  F2FP.RELU.BF16.F32.PACK_AB R2, R192, R194 ;  /* 0x000000c2c002723e */ /* 0x002fe600000018ff */
[----:B------:R-:W-:Y:S01]  /*7280*/  @!P3 FADD.FTZ R188, -R188, -RZ ;  /* 0x800000ffbcbcb221 */ /* 0x000fe20000010100 */
[----:B------:R-:W-:Y:S01]  /*7290*/  FSETP.GE.FTZ.AND P3, PT, R194, RZ, PT ;  /* 0x000000ffc200720b */ /* 0x000fe20003f76000 */
[----:B----4-:R-:W-:Y:S01]  /*72a0*/  @!P6 FADD.FTZ R182, -R182, -RZ ;  /* 0x800000ffb6b6e221 */ /* 0x010fe20000010100 */
[----:B--2---:R-:W-:Y:S01]  /*72b0*/  F2FP.RELU.BF16.F32.PACK_AB R0, R196, R197 ;  /* 0x000000c5c400723e */ /* 0x004fe200000018ff */
[----:B------:R1:W-:Y:S01]  /*72c0*/  STS [R232+0x20000], R2 ;  /* 0x02000002e8007388 */ /* 0x0003e20000000800 */
[----:B------:R-:W-:Y:S02]  /*72d0*/  ISETP.LE.U32.AND P6, PT, R3, UR19, PT ;  /* 0x0000001303007c0c */ /* 0x000fe4000bfc3070 */
[----:B------:R-:W-:Y:S01]  /*72e0*/  F2FP.RELU.BF16.F32.PACK_AB R3, R226, R228 ;  /* 0x000000e4e203723e */ /* 0x000fe200000018ff */
[----:B------:R2:W-:Y:S04]  /*72f0*/  STS [R232+0x20400], R0 ;  /* 0x02040000e8007388 */ /* 0x0005e80000000800 */
[----:B------:R3:W-:Y:S04]  /*7300*/  STS [R229+0x21000], R4 ;  /* 0x02100004e5007388 */ /* 0x0007e80000000800 */
[----:B------:R4:W-:Y:S02]  /*7310*/  STS [R229+0x21400], R3 ;  /* 0x02140003e5007388 */ /* 0x0009e40000000800 */
[----:B------:R-:W-:Y:S02]  /*7320*/  @!P6 FADD.FTZ R195, -R195, -RZ ;  /* 0x800000ffc3c3e221 */ /* 0x000fe40000010100 */
        /* <DEDUP_REMOVED lines=20> */
[----:B-1----:R-:W-:Y:S07]  /*7470*/  LEA R0, R219, UR4, 0x1 ;  /* 0x00000004db007c11 */ /* 0x002fee000f8e08ff */
[----:B------:R-:W-:Y:S01]  /*7480*/  LDSM.16.M88.4 R164, [R214+0x14800] ;  /* 0x01480000d6a4783b */ /* 0x000fe20000000200 */
[C-C-:B------:R-:W-:Y:S07]  /*7490*/  IMAD.IADD R184, R211.reuse, 0x1, R0.reuse ;  /* 0x00000001d3b87824 */ /* 0x140fee00078e0200 */
[----:B------:R-:W1:Y:S01]  /*74a0*/  LDSM.16.M88.4 R32, [R0+0x8000] ;  /* 0x008000000020783b */ /* 0x000e620000000200 */
[----:B--2---:R-:W-:Y:S07]  /*74b0*/  IMAD.IADD R2, R218, 0x1, R0 ;  /* 0x00000001da027824 */ /* 0x004fee00078e0200 */
[----:B------:R-:W2:Y:S01]  /*74c0*/  LDSM.16.M88.4 R28, [R0+0x9000] ;  /* 0x00900000001c783b */ /* 0x000ea20000000200 */
[----:B------:R-:W-:Y:S07]  /*74d0*/  IMAD.IADD R3, R211, 0x1, R2 ;  /* 0x00000001d3037824 */ /* 0x000fee00078e0202 */
        /* <DEDUP_REMOVED lines=29> */
[C---:B------:R-:W-:Y:S06]  /*76b0*/  HMMA.16816.F32.BF16 R16, R172.reuse, R178, R16 ;  /* 0x000000b2ac10723c */ /* 0x040fec0000041810 */
[-C--:B---3--:R-:W-:Y:S05]  /*76c0*/  HMMA.16816.F32.BF16 R20, R172, R168.reuse, R20 ;  /* 0x000000a8ac14723c */ /* 0x088fea0000041814 */
[C---:B------:R-:W-:Y:S01]  /*76d0*/  LEA R178, P0, R36.reuse, R176, 0x2 ;  /* 0x000000b024b27211 */ /* 0x040fe200078010ff */
[C---:B------:R-:W-:Y:S05]  /*76e0*/  HMMA.16816.F32.BF16 R24, R164.reuse, R168, R24 ;  /* 0x000000a8a418723c */ /* 0x040fea0000041818 */
[----:B------:R-:W-:Y:S01]  /*76f0*/  LEA.HI.X.SX32 R179, R36, R177, 0x2, P0 ;  /* 0x000000b124b37211 */ /* 0x000fe200000f16ff */
[-C--:B------:R-:W-:Y:S01]  /*7700*/  HMMA.16816.F32.BF16 R28, R164, R170.reuse, R28 ;  /* 0x000000aaa41c723c */ /* 0x080fe2000004181c */
[----:B------:R-:W-:Y:S02]  /*7710*/  LDSM.16.M88.4 R164, [R3+0x8000] ;  /* 0x0080000003a4783b */ /* 0x000fe40000000200 */
[----:B------:R-:W-:Y:S03]  /*7720*/  FSETP.GE.FTZ.AND P0, PT, R201, RZ, PT ;  /* 0x000000ffc900720b */ /* 0x000fe60003f16000 */
[----:B------:R-:W-:Y:S03]  /*7730*/  HMMA.16816.F32.BF16 R32, R172, R170, R32 ;  /* 0x000000aaac20723c */ /* 0x000fe60000041820 */
[----:B------:R-:W1:Y:S08]  /*7740*/  LDSM.16.M88.4 R168, [R216+0x14000] ;  /* 0x01400000d8a8783b */ /* 0x000e700000000200 */
[----:B------:R-:W2:Y:S08]  /*7750*/  LDSM.16.M88.4 R172, [R3+0x9000] ;  /* 0x0090000003ac783b */ /* 0x000eb00000000200 */
[----:B------:R-:W3:Y:S04]  /*7760*/  LDG.E R177, desc[UR14][R178.64] ;  /* 0x0000000eb2b17981 */ /* 0x000ee8000c1e1900 */
[----:B------:R-:W4:Y:S04]  /*7770*/  LDG.E R176, desc[UR14][R178.64+0x20] ;  /* 0x0000200eb2b07981 */ /* 0x000f28000c1e1900 */
[----:B------:R2:W5:Y:S01]  /*7780*/  LDL.LU R36, [R1+0x60] ;  /* 0x0000600001247983 */ /* 0x0005620000300800 */
        /* <DEDUP_REMOVED lines=46> */
[----:B------:R-:W1:Y:S03]  /*7a70*/  LDSM.16.M88.4 R164, [R3+0xa000] ;  /* 0x00a0000003a4783b */ /* 0x000e660000000200 */
[-C--:B-1----:R-:W-:Y:S11]  /*7a80*/  HMMA.16816.F32.BF16 R4, R164, R168.reuse, R4 ;  /* 0x000000a8a404723c */ /* 0x082ff60000041804 */
[----:B------:R-:W-:Y:S11]  /*7a90*/  @!UPT UIADD3 URZ, URZ, URZ, URZ ;  /* 0x0000003f3f3ff290 */ /* 0x000ff6000fffe03f */
[----:B------:R-:W-:Y:S02]  /*7aa0*/  @!UPT UIADD3 URZ, URZ, URZ, URZ ;  /* 0x0000003f3f3ff290 */ /* 0x000fe4000fffe03f */
[C---:B---3--:R-:W-:Y:S01]  /*7ab0*/  FADD.FTZ R172, -R177.reuse, R4 ;  /* 0x00000004b1ac7221 */ /* 0x048fe20000010100 */
[C---:B----4-:R-:W-:Y:S01]  /*7ac0*/  FADD.FTZ R4, -R176.reuse, R6 ;  /* 0x00000006b0047221 */ /* 0x050fe20000010100 */
[----:B------:R-:W-:Y:S01]  /*7ad0*/  FADD.FTZ R5, -R177, R5 ;  /* 0x00000005b1057221 */ /* 0x000fe20000010100 */
[----:B------:R-:W-:Y:S02]  /*7ae0*/  FADD.FTZ R7, -R176, R7 ;  /* 0x00000007b0077221 */ /* 0x000fe40000010100 */
[-C--:B------:R-:W-:Y:S02]  /*7af0*/  FSEL R6, R172, R177.reuse, P2 ;  /* 0x000000b1ac067208 */ /* 0x080fe40001000000 */
[----:B------:R-:W-:Y:S01]  /*7b00*/  FSEL R5, R5, R177, P1 ;  /* 0x000000b105057208 */ /* 0x000fe20000800000 */
[----:B------:R-:W1:Y:S01]  /*7b10*/  LDSM.16.M88.4 R172, [R3+0xb000] ;  /* 0x00b0000003ac783b */ /* 0x000e620000000200 */
[----:B------:R-:W-:Y:S01]  /*7b20*/  FSEL R4, R4, R176, P0 ;  /* 0x000000b004047208 */ /* 0x000fe20000000000 */
[----:B------:R-:W-:Y:S01]  /*7b30*/  FMUL.FTZ R6, R203, R6 ;  /* 0x00000006cb067220 */ /* 0x000fe20000410000 */
[----:B------:R-:W-:Y:S01]  /*7b40*/  FSETP.GE.FTZ.AND P1, PT, R192, RZ, PT ;  /* 0x000000ffc000720b */ /* 0x000fe20003f36000 */
[----:B------:R-:W-:Y:S01]  /*7b50*/  FMUL.FTZ R202, R202, R5 ;  /* 0x00000005caca7220 */ /* 0x000fe20000410000 */
[----:B------:R-:W-:Y:S01]  /*7b60*/  FSETP.GE.FTZ.AND P0, PT, R185, RZ, PT ;  /* 0x000000ffb900720b */ /* 0x000fe20003f16000 */
[----:B------:R-:W-:Y:S01]  /*7b70*/  FMUL.FTZ R201, R201, R4 ;  /* 0x00000004c9c97220 */ /* 0x000fe20000410000 */
[----:B------:R-:W-:Y:S01]  /*7b80*/  FSETP.GE.FTZ.AND P2, PT, R187, RZ, PT ;  /* 0x000000ffbb00720b */ /* 0x000fe20003f56000 */
[----:B------:R2:W5:Y:S04]  /*7b90*/  LDL R203, [R1+0xc] ;  /* 0x00000c0001cb7983 */ /* 0x0005680000100800 */
[----:B------:R2:W5:Y:S04]  /*7ba0*/  LDG.E R5, desc[UR14][R178.64+0x80] ;  /* 0x0000800eb2057981 */ /* 0x000568000c1e1900 */
[----:B------:R2:W5:Y:S01]  /*7bb0*/  LDG.E R4, desc[UR14][R178.64+0xa0] ;  /* 0x0000a00eb2047981 */ /* 0x000562000c1e1900 */
[C---:B-1----:R-:W-:Y:S06]  /*7bc0*/  HMMA.16816.F32.BF16 R8, R172.reuse, R168, R8 ;  /* 0x000000a8ac08723c */ /* 0x042fec0000041808 */
[-C--:B------:R-:W-:Y:S06]  /*7bd0*/  HMMA.16816.F32.BF16 R12, R172, R170.reuse, R12 ;  /* 0x000000aaac0c723c */ /* 0x080fec000004180c */
[C---:B------:R-:W-:Y:S01]  /*7be0*/  HMMA.16816.F32.BF16 R16, R164.reuse, R170, R16 ;  /* 0x000000aaa410723c */ /* 0x040fe20000041810 */
[----:B------:R-:W1:Y:S11]  /*7bf0*/  LDSM.16.M88.4 R168, [R216+0x18800] ;  /* 0x01880000d8a8783b */ /* 0x000e760000000200 */
[----:B------:R-:W-:Y:S11]  /*7c00*/  @!UPT UIADD3 URZ, URZ, URZ, URZ ;  /* 0x0000003f3f3ff290 */ /* 0x000ff6000fffe03f */
[----:B------:R-:W-:Y:S01]  /*7c10*/  @!UPT UIADD3 URZ, URZ, URZ, URZ ;  /* 0x0000003f3f3ff290 */ /* 0x000fe2000fffe03f */
[----:B------:R-:W-:Y:S05]  /*7c20*/  FADD.FTZ R17, -R177, R17 ;  /* 0x00000011b1117221 */ /* 0x000fea0000010100 */
[----:B------:R-:W-:Y:S02]  /*7c30*/  FSEL R17, R17, R177, P1 ;  /* 0x000000b111117208 */ /* 0x000fe40000800000 */
[----:B------:R-:W-:Y:S03]  /*7c40*/  FSETP.GE.FTZ.AND P1, PT, R180, RZ, PT ;  /* 0x000000ffb400720b */ /* 0x000fe60003f36000 */
[----:B------:R-:W-:Y:S01]  /*7c50*/  FMUL.FTZ R17, R192, R17 ;  /* 0x00000011c0117220 */ /* 0x000fe20000410000 */
[-C--:B-1----:R-:W-:Y:S06]  /*7c60*/  HMMA.16816.F32.BF16 R20, R164, R168.reuse, R20 ;  /* 0x000000a8a414723c */ /* 0x082fec0000041814 */
[C---:B------:R-:W-:Y:S06]  /*7c70*/  HMMA.16816.F32.BF16 R24, R172.reuse, R168, R24 ;  /* 0x000000a8ac18723c */ /* 0x040fec0000041818 */
[-C--:B------:R-:W-:Y:S06]  /*7c80*/  HMMA.16816.F32.BF16 R28, R172, R170.reuse, R28 ;  /* 0x000000aaac1c723c */ /* 0x080fec000004181c */
[----:B------:R-:W-:Y:S07]  /*7c90*/  HMMA.16816.F32.BF16 R32, R164, R170, R32 ;  /* 0x000000aaa420723c */ /* 0x000fee0000041820 */
[----:B------:R-:W-:Y:S01]  /*7ca0*/  F2FP.BF16.F32.PACK_AB R164, R202, R6 ;  /* 0x00000006caa4723e */ /* 0x000fe200000010ff */
[C---:B------:R-:W-:Y:S03]  /*7cb0*/  FADD.FTZ R6, -R177.reuse, R16 ;  /* 0x00000010b1067221 */ /* 0x040fe60000010100 */
[C---:B------:R-:W-:Y:S02]  /*7cc0*/  FADD.FTZ R16, -R177.reuse, R20 ;  /* 0x00000014b1107221 */ /* 0x040fe40000010100 */
[-C--:B------:R-:W-:Y:S01]  /*7cd0*/  FSEL R20, R6, R177.reuse, P3 ;  /* 0x000000b106147208 */ /* 0x080fe20001800000 */
[----:B------:R-:W-:Y:S02]  /*7ce0*/  FADD.FTZ R6, -R177, R21 ;  /* 0x00000015b1067221 */ /* 0x000fe40000010100 */
[-C--:B------:R-:W-:Y:S02]  /*7cf0*/  FSEL R16, R16, R177.reuse, P2 ;  /* 0x000000b110107208 */ /* 0x080fe40001000000 */
[----:B------:R-:W-:Y:S01]  /*7d00*/  FSETP.GE.FTZ.AND P2, PT, R181, RZ, PT ;  /* 0x000000ffb500720b */ /* 0x000fe20003f56000 */
[----:B------:R-:W-:Y:S01]  /*7d10*/  FMUL.FTZ R21, R194, R20 ;  /* 0x00000014c2157220 */ /* 0x000fe20000410000 */
[----:B------:R-:W-:Y:S01]  /*7d20*/  FSEL R6, R6, R177, P0 ;  /* 0x000000b106067208 */ /* 0x000fe20000000000 */
[----:B------:R-:W-:Y:S01]  /*7d30*/  FMUL.FTZ R20, R187, R16 ;  /* 0x00000010bb147220 */ /* 0x000fe20000410000 */
[----:B------:R-:W-:Y:S02]  /*7d40*/  PLOP3.LUT P0, PT, PT, PT, UP3, 0x80, 0x0 ;  /* 0x000000000000781c */ /* 0x000fe40003f0f038 */
[----:B------:R-:W-:Y:S01]  /*7d50*/  F2FP.BF16.F32.PACK_AB R21, R17, R21 ;  /* 0x000000151115723e */ /* 0x000fe200000010ff */
[----:B------:R-:W-:Y:S01]  /*7d60*/  FADD.FTZ R32, -R177, R32 ;  /* 0x00000020b1207221 */ /* 0x000fe20000010100 */
[----:B------:R-:W-:Y:S04]  /*7d70*/  FMUL.FTZ R6, R185, R6 ;  /* 0x00000006b9067220 */ /* 0x000fe80000410000 */
[----:B------:R-:W-:Y:S01]  /*7d80*/  FSEL R16, R32, R177, P2 ;  /* 0x000000b120107208 */ /* 0x000fe20001000000 */
[----:B------:R-:W-:Y:S01]  /*7d90*/  @P1 FADD.FTZ R177, -R177, R33 ;  /* 0x00000021b1b11221 */ /* 0x000fe20000010100 */
[----:B------:R-:W-:Y:S02]  /*7da0*/  FSETP.GE.FTZ.AND P1, PT, R224, RZ, PT ;  /* 0x000000ffe000720b */ /* 0x000fe40003f36000 */
[----:B------:R-:W-:Y:S01]  /*7db0*/  F2FP.BF16.F32.PACK_AB R32, R6, R20 ;  /* 0x000000140620723e */ /* 0x000fe200000010ff */
[----:B------:R-:W-:Y:S01]  /*7dc0*/  FMUL.FTZ R166, R181, R16 ;  /* 0x00000010b5a67220 */ /* 0x000fe20000410000 */
[----:B------:R-:W-:Y:S01]  /*7dd0*/  FSEL R165, R7, R176, P1 ;  /* 0x000000b007a57208 */ /* 0x000fe20000800000 */
[----:B------:R-:W-:Y:S01]  /*7de0*/  FMUL.FTZ R177, R180, R177 ;  /* 0x000000b1b4b17220 */ /* 0x000fe20000410000 */
[----:B--2---:R-:W-:Y:S07]  /*7df0*/  @!P0 BRA `(.L_x_949) ;  /* 0x0000000000dc8947 */ /* 0x004fee0003800000 */
[----:B------:R-:W1:Y:S01]  /*7e00*/  LDC R17, c[0x0][0x240] ;  /* 0x00009000ff117b82 */ /* 0x000e620000000800 */
[----:B------:R-:W-:Y:S01]  /*7e10*/  ULOP3.LUT UR6, UR12, 0x1, URZ, 0xc0, !UPT ;  /* 0x000000010c067892 */ /* 0x000fe2000f8ec03f */
[----:B------:R-:W-:Y:S03]  /*7e20*/  ISETP.GE.AND P2, PT, R240, UR28, PT ;  /* 0x0000001cf0007c0c */ /* 0x000fe6000bf46270 */
[----:B------:R-:W-:Y:S03]  /*7e30*/  UISETP.NE.U32.AND UP0, UPT, UR6, 0x1, UPT ;  /* 0x000000010600788c */ /* 0x000fe6000bf05070 */
[----:B------:R-:W2:Y:S01]  /*7e40*/  LDC R167, c[0x0][0x244] ;  /* 0x00009100ffa77b82 */ /* 0x000ea20000000800 */
        /* <DEDUP_REMOVED lines=9> */
[C---:B------:R-:W-:Y:S02]  /*7ee0*/  LEA R6, P1, R20.reuse, R236, 0x1 ;  /* 0x000000ec14067211 */ /* 0x040fe400078208ff */
[----:B------:R-:W-:Y:S02]  /*7ef0*/  SHF.R.S32.HI R33, RZ, 0x1f, R20 ;  /* 0x0000001fff217819 */ /* 0x000fe40000011414 */
[----:B------:R-:W-:Y:S02]  /*7f00*/  LEA.HI.X.SX32 R7, R20, R237, 0x1, P1 ;  /* 0x000000ed14077211 */ /* 0x000fe400008f0eff */
[----:B-----5:R-:W-:Y:S02]  /*7f10*/  ISETP.GE.AND P1, PT, R203, UR28, PT ;  /* 0x0000001ccb007c0c */ /* 0x020fe4000bf26270 */
        /* <DEDUP_REMOVED lines=37> */
.L_x_949:
[----:B------:R-:W-:Y:S01]  /*8170*/  FADD.FTZ R7, -R176, R19 ;  /* 0x00000013b0077221 */ /* 0x000fe20000010100 */
[----:B------:R-:W-:Y:S01]  /*8180*/  FSETP.GE.FTZ.AND P4, PT, R196, RZ, PT ;  /* 0x000000ffc400720b */ /* 0x000fe20003f96000 */
[----:B------:R-:W-:Y:S01]  /*8190*/  FMUL.FTZ R165, R224, R165 ;  /* 0x000000a5e0a57220 */ /* 0x000fe20000410000 */
[C---:B------:R-:W-:Y:S01]  /*81a0*/  FADD.FTZ R6, -R176.reuse, R18 ;  /* 0x00000012b0067221 */ /* 0x040fe20000010100 */
[----:B------:R-:W-:Y:S01]  /*81b0*/  FSETP.GE.FTZ.AND P1, PT, R197, RZ, PT ;  /* 0x000000ffc500720b */ /* 0x000fe20003f36000 */
[C---:B------:R-:W-:Y:S01]  /*81c0*/  FADD.FTZ R22, -R176.reuse, R22 ;  /* 0x00000016b0167221 */ /* 0x040fe20000010100 */
[-C--:B------:R-:W-:Y:S01]  /*81d0*/  FSEL R7, R7, R176.reuse, P4 ;  /* 0x000000b007077208 */ /* 0x080fe20002000000 */
[----:B------:R-:W-:Y:S01]  /*81e0*/  FADD.FTZ R23, -R176, R23 ;  /* 0x00000017b0177221 */ /* 0x000fe20000010100 */
[----:B------:R-:W-:Y:S01]  /*81f0*/  FSEL R6, R6, R176, P1 ;  /* 0x000000b006067208 */ /* 0x000fe20000800000 */
[----:B------:R-:W-:Y:S01]  /*8200*/  STS [R229+0x1c000], R164 ;  /* 0x01c000a4e5007388 */ /* 0x000fe20000000800 */
[----:B------:R-:W-:Y:S01]  /*8210*/  FSETP.GE.FTZ.AND P3, PT, R193, RZ, PT ;  /* 0x000000ffc100720b */ /* 0x000fe20003f76000 */
[----:B------:R-:W-:Y:S01]  /*8220*/  FMUL.FTZ R19, R196, R7 ;  /* 0x00000007c4137220 */ /* 0x000fe20000410000 */
        /* <DEDUP_REMOVED lines=8> */
[----:B------:R-:W-:Y:S02]  /*82b0*/  F2FP.BF16.F32.PACK_AB R6, R19, R20 ;  /* 0x000000141306723e */ /* 0x000fe400000010ff */
[----:B------:R-:W-:Y:S01]  /*82c0*/  STS [R232+0x1c000], R21 ;  /* 0x01c00015e8007388 */ /* 0x000fe20000000800 */
[-C--:B------:R-:W-:Y:S01]  /*82d0*/  FSEL R23, R23, R176.reuse, P2 ;  /* 0x000000b017177208 */ /* 0x080fe20001000000 */
[----:B-----5:R-:W-:Y:S01]  /*82e0*/  FADD.FTZ R13, -R5, R13 ;  /* 0x0000000d050d7221 */ /* 0x020fe20000010100 */
[----:B------:R-:W-:Y:S02]  /*82f0*/  FSETP.GE.FTZ.AND P2, PT, R183, RZ, PT ;  /* 0x000000ffb700720b */ /* 0x000fe40003f56000 */
[----:B------:R2:W-:Y:S01]  /*8300*/  STS [R232+0x1c400], R6 ;  /* 0x01c40006e8007388 */ /* 0x0005e20000000800 */
[----:B------:R-:W-:Y:S01]  /*8310*/  FSETP.GE.FTZ.AND P3, PT, R227, RZ, PT ;  /* 0x000000ffe300720b */ /* 0x000fe20003f76000 */
[----:B---3--:R-:W-:Y:S01]  /*8320*/  FMUL.FTZ R16, R191, R23 ;  /* 0x00000017bf107220 */ /* 0x008fe20000410000 */
[----:B------:R-:W-:Y:S01]  /*8330*/  FSEL R34, R34, R176, P2 ;  /* 0x000000b022227208 */ /* 0x000fe20001000000 */
[----:B------:R-:W-:Y:S01]  /*8340*/  @P1 FADD.FTZ R176, -R176, R35 ;  /* 0x00000023b0b01221 */ /* 0x000fe20000010100 */
[----:B------:R-:W-:Y:S01]  /*8350*/  FSETP.GE.FTZ.AND P1, PT, R205, RZ, PT ;  /* 0x000000ffcd00720b */ /* 0x000fe20003f36000 */
[C---:B------:R-:W-:Y:S01]  /*8360*/  FADD.FTZ R24, -R5.reuse, R24 ;  /* 0x0000001805187221 */ /* 0x040fe20000010100 */
[----:B------:R-:W-:Y:S01]  /*8370*/  F2FP.BF16.F32.PACK_AB R16, R16, R18 ;  /* 0x000000121010723e */ /* 0x000fe200000010ff */
[C---:B------:R-:W-:Y:S01]  /*8380*/  FADD.FTZ R18, -R5.reuse, R8 ;  /* 0x0000000805127221 */ /* 0x040fe20000010100 */
[----:B------:R-:W-:Y:S01]  /*8390*/  FADD.FTZ R8, -R5, R9 ;  /* 0x0000000905087221 */ /* 0x000fe20000010100 */
[----:B------:R-:W-:Y:S01]  /*83a0*/  FSETP.GE.FTZ.AND P2, PT, R225, RZ, PT ;  /* 0x000000ffe100720b */ /* 0x000fe20003f56000 */
[C---:B------:R-:W-:Y:S01]  /*83b0*/  FADD.FTZ R25, -R5.reuse, R25 ;  /* 0x0000001905197221 */ /* 0x040fe20000010100 */
[C---:B------:R-:W-:Y:S01]  /*83c0*/  FADD.FTZ R28, -R5.reuse, R28 ;  /* 0x0000001c051c7221 */ /* 0x040fe20000010100 */
[-C--:B------:R-:W-:Y:S01]  /*83d0*/  FSEL R9, R18, R5.reuse, P3 ;  /* 0x0000000512097208 */ /* 0x080fe20001800000 */
[----:B------:R-:W-:Y:S01]  /*83e0*/  FADD.FTZ R10, -R4, R10 ;  /* 0x0000000a040a7221 */ /* 0x000fe20000010100 */
[-C--:B------:R-:W-:Y:S01]  /*83f0*/  FSEL R8, R8, R5.reuse, P2 ;  /* 0x0000000508087208 */ /* 0x080fe20001000000 */
[----:B------:R-:W-:Y:S01]  /*8400*/  FADD.FTZ R11, -R4, R11 ;  /* 0x0000000b040b7221 */ /* 0x000fe20000010100 */
[----:B-1----:R-:W-:Y:S01]  /*8410*/  FADD.FTZ R7, -R5, R12 ;  /* 0x0000000c05077221 */ /* 0x002fe20000010100 */
[----:B------:R-:W-:Y:S01]  /*8420*/  FSETP.GE.FTZ.AND P2, PT, R204, RZ, PT ;  /* 0x000000ffcc00720b */ /* 0x000fe20003f56000 */
[C---:B------:R-:W-:Y:S01]  /*8430*/  FADD.FTZ R14, -R4.reuse, R14 ;  /* 0x0000000e040e7221 */ /* 0x040fe20000010100 */
[----:B------:R-:W-:Y:S01]  /*8440*/  FSETP.GE.FTZ.AND P3, PT, R195, RZ, PT ;  /* 0x000000ffc300720b */ /* 0x000fe20003f76000 */
[----:B------:R-:W-:Y:S01]  /*8450*/  FMUL.FTZ R8, R225, R8 ;  /* 0x00000008e1087220 */ /* 0x000fe20000410000 */
[----:B------:R-:W-:Y:S01]  /*8460*/  FSEL R7, R7, R5, P1 ;  /* 0x0000000507077208 */ /* 0x000fe20000800000 */
[----:B------:R-:W-:Y:S01]  /*8470*/  FADD.FTZ R26, -R4, R26 ;  /* 0x0000001a041a7221 */ /* 0x000fe20000010100 */
[----:B------:R-:W-:Y:S01]  /*8480*/  FSETP.GE.FTZ.AND P1, PT, R186, RZ, PT ;  /* 0x000000ffba00720b */ /* 0x000fe20003f36000 */
[----:B--2---:R-:W-:Y:S01]  /*8490*/  FMUL.FTZ R6, R227, R9 ;  /* 0x00000009e3067220 */ /* 0x004fe20000410000 */
[----:B------:R-:W-:Y:S01]  /*84a0*/  FSEL R13, R13, R5, P2 ;  /* 0x000000050d0d7208 */ /* 0x000fe20001000000 */
[----:B------:R-:W-:Y:S01]  /*84b0*/  FMUL.FTZ R18, R205, R7 ;  /* 0x00000007cd127220 */ /* 0x000fe20000410000 */
[----:B------:R-:W-:Y:S01]  /*84c0*/  FSETP.GE.FTZ.AND P4, PT, R198, RZ, PT ;  /* 0x000000ffc600720b */ /* 0x000fe20003f96000 */
[----:B------:R-:W-:Y:S01]  /*84d0*/  FMUL.FTZ R34, R183, R34 ;  /* 0x00000022b7227220 */ /* 0x000fe20000410000 */
[----:B------:R-:W-:Y:S01]  /*84e0*/  FSETP.GE.FTZ.AND P2, PT, R188, RZ, PT ;  /* 0x000000ffbc00720b */ /* 0x000fe20003f56000 */
[----:B------:R-:W-:Y:S01]  /*84f0*/  FMUL.FTZ R9, R204, R13 ;  /* 0x0000000dcc097220 */ /* 0x000fe20000410000 */
[-C--:B------:R-:W-:Y:S01]  /*8500*/  FSEL R25, R25, R5.reuse, P3 ;  /* 0x0000000519197208 */ /* 0x080fe20001800000 */
[----:B------:R-:W-:Y:S01]  /*8510*/  FADD.FTZ R13, -R4, R15 ;  /* 0x0000000f040d7221 */ /* 0x000fe20000010100 */
[-C--:B------:R-:W-:Y:S01]  /*8520*/  FSEL R24, R24, R5.reuse, P4 ;  /* 0x0000000518187208 */ /* 0x080fe20002000000 */
[----:B------:R-:W-:Y:S01]  /*8530*/  FMUL.FTZ R176, R182, R176 ;  /* 0x000000b0b6b07220 */ /* 0x000fe20000410000 */
[----:B------:R-:W-:Y:S01]  /*8540*/  FSEL R28, R28, R5, P2 ;  /* 0x000000051c1c7208 */ /* 0x000fe20001000000 */
[----:B------:R-:W-:Y:S01]  /*8550*/  @P1 FADD.FTZ R5, -R5, R29 ;  /* 0x0000001d05051221 */ /* 0x000fe20000010100 */
[----:B------:R-:W-:Y:S01]  /*8560*/  F2FP.BF16.F32.PACK_AB R7, R8, R6 ;  /* 0x000000060807723e */ /* 0x000fe200000010ff */
[----:B------:R-:W-:Y:S01]  /*8570*/  FMUL.FTZ R24, R198, R24 ;  /* 0x00000018c6187220 */ /* 0x000fe20000410000 */
[----:B------:R-:W-:Y:S01]  /*8580*/  FSETP.GE.FTZ.AND P2, PT, R228, RZ, PT ;  /* 0x000000ffe400720b */ /* 0x000fe20003f56000 */
[----:B------:R-:W-:Y:S01]  /*8590*/  FMUL.FTZ R28, R188, R28 ;  /* 0x0000001cbc1c7220 */ /* 0x000fe20000410000 */
[----:B------:R-:W-:Y:S01]  /*85a0*/  FMUL.FTZ R6, R186, R5 ;  /* 0x00000005ba067220 */ /* 0x000fe20000410000 */
[----:B------:R-:W-:Y:S01]  /*85b0*/  FSETP.GE.FTZ.AND P1, PT, R226, RZ, PT ;  /* 0x000000ffe200720b */ /* 0x000fe20003f36000 */
[----:B------:R1:W-:Y:S01]  /*85c0*/  STS [R229+0x1d000], R7 ;  /* 0x01d00007e5007388 */ /* 0x0003e20000000800 */
[-C--:B------:R-:W-:Y:S01]  /*85d0*/  FSEL R5, R10, R4.reuse, P2 ;  /* 0x000000040a057208 */ /* 0x080fe20001000000 */
[----:B------:R-:W-:Y:S01]  /*85e0*/  FMUL.FTZ R8, R195, R25 ;  /* 0x00000019c3087220 */ /* 0x000fe20000410000 */
[----:B------:R-:W-:Y:S02]  /*85f0*/  FSEL R11, R11, R4, P1 ;  /* 0x000000040b0b7208 */ /* 0x000fe40000800000 */
[----:B------:R2:W5:Y:S01]  /*8600*/  LDL R192, [R1+0x34] ;  /* 0x0000340001c07983 */ /* 0x0005620000100800 */
[----:B------:R-:W-:Y:S01]  /*8610*/  F2FP.BF16.F32.PACK_AB R10, R6, R28 ;  /* 0x0000001c060a723e */ /* 0x000fe200000010ff */
[----:B------:R-:W-:Y:S01]  /*8620*/  FADD.FTZ R6, -R4, R27 ;  /* 0x0000001b04067221 */ /* 0x000fe20000010100 */
[----:B------:R-:W-:Y:S01]  /*8630*/  FSETP.GE.FTZ.AND P2, PT, R207, RZ, PT ;  /* 0x000000ffcf00720b */ /* 0x000fe20003f56000 */
[----:B------:R-:W-:Y:S01]  /*8640*/  FMUL.FTZ R21, R228, R5 ;  /* 0x00000005e4157220 */ /* 0x000fe20000410000 */
[----:B------:R-:W-:Y:S01]  /*8650*/  FSETP.GE.FTZ.AND P5, PT, R206, RZ, PT ;  /* 0x000000ffce00720b */ /* 0x000fe20003fb6000 */
[----:B------:R-:W-:Y:S01]  /*8660*/  FMUL.FTZ R20, R226, R11 ;  /* 0x0000000be2147220 */ /* 0x000fe20000410000 */
[----:B------:R-:W-:Y:S01]  /*8670*/  FSETP.GE.FTZ.AND P3, PT, R199, RZ, PT ;  /* 0x000000ffc700720b */ /* 0x000fe20003f76000 */
[----:B------:R-:W-:Y:S01]  /*8680*/  FADD.FTZ R5, -R4, R30 ;  /* 0x0000001e04057221 */ /* 0x000fe20000010100 */
[-C--:B------:R-:W-:Y:S01]  /*8690*/  FSEL R11, R14, R4.reuse, P2 ;  /* 0x000000040e0b7208 */ /* 0x080fe20001000000 */
[----:B------:R-:W-:Y:S01]  /*86a0*/  UIMAD UR7, UR30, UR29, URZ ;  /* 0x0000001d1e0772a4 */ /* 0x000fe2000f8e023f */
[-C--:B------:R-:W-:Y:S02]  /*86b0*/  FSEL R13, R13, R4.reuse, P5 ;  /* 0x000000040d0d7208 */ /* 0x080fe40002800000 */
[----:B------:R-:W-:Y:S01]  /*86c0*/  FSEL R6, R6, R4, P3 ;  /* 0x0000000406067208 */ /* 0x000fe20001800000 */
[----:B------:R-:W-:Y:S01]  /*86d0*/  FMUL.FTZ R19, R207, R11 ;  /* 0x0000000bcf137220 */ /* 0x000fe20000410000 */
[----:B------:R-:W-:Y:S01]  /*86e0*/  FSETP.GE.FTZ.AND P2, PT, R190, RZ, PT ;  /* 0x000000ffbe00720b */ /* 0x000fe20003f56000 */
[----:B------:R-:W-:Y:S01]  /*86f0*/  ULEA UR6, -UR7, URZ, 0x6 ;  /* 0x0000003f07067291 */ /* 0x000fe2000f8e313f */
[----:B------:R-:W-:Y:S01]  /*8700*/  F2FP.BF16.F32.PACK_AB R9, R9, R18 ;  /* 0x000000120909723e */ /* 0x000fe200000010ff */
[----:B------:R-:W-:Y:S01]  /*8710*/  FMUL.FTZ R18, R206, R13 ;  /* 0x0000000dce127220 */ /* 0x000fe20000410000 */
[----:B------:R-:W-:Y:S01]  /*8720*/  FSETP.GE.FTZ.AND P1, PT, R189, RZ, PT ;  /* 0x000000ffbd00720b */ /* 0x000fe20003f36000 */
[----:B------:R-:W-:Y:S01]  /*8730*/  FMUL.FTZ R14, R199, R6 ;  /* 0x00000006c70e7220 */ /* 0x000fe20000410000 */
[-C--:B------:R-:W-:Y:S02]  /*8740*/  FSEL R5, R5, R4.reuse, P2 ;  /* 0x0000000405057208 */ /* 0x080fe40001000000 */
[----:B------:R-:W-:Y:S02]  /*8750*/  F2FP.BF16.F32.PACK_AB R6, R20, R21 ;  /* 0x000000151406723e */ /* 0x000fe400000010ff */
[----:B------:R-:W-:Y:S01]  /*8760*/  FSETP.GE.FTZ.AND P4, PT, R200, RZ, PT ;  /* 0x000000ffc800720b */ /* 0x000fe20003f96000 */
[----:B------:R-:W-:Y:S01]  /*8770*/  FMUL.FTZ R13, R190, R5 ;  /* 0x00000005be0d7220 */ /* 0x000fe20000410000 */
[----:B------:R-:W-:Y:S01]  /*8780*/  F2FP.BF16.F32.PACK_AB R5, R18, R19 ;  /* 0x000000131205723e */ /* 0x000fe200000010ff */
[----:B------:R-:W-:Y:S01]  /*8790*/  STS [R229+0x1d400], R6 ;  /* 0x01d40006e5007388 */ /* 0x000fe20000000800 */
[----:B------:R-:W-:Y:S02]  /*87a0*/  FSEL R11, R26, R4, P4 ;  /* 0x000000041a0b7208 */ /* 0x000fe40002000000 */
[----:B------:R-:W-:Y:S02]  /*87b0*/  F2FP.BF16.F32.PACK_AB R17, R177, R166 ;  /* 0x000000a6b111723e */ /* 0x000fe400000010ff */
[----:B------:R-:W-:Y:S01]  /*87c0*/  STS [R232+0x1d000], R9 ;  /* 0x01d00009e8007388 */ /* 0x000fe20000000800 */
[----:B------:R-:W-:Y:S01]  /*87d0*/  @P1 FADD.FTZ R4, -R4, R31 ;  /* 0x0000001f04041221 */ /* 0x000fe20000010100 */
[----:B------:R-:W-:Y:S01]  /*87e0*/  FMUL.FTZ R15, R200, R11 ;  /* 0x0000000bc80f7220 */ /* 0x000fe20000410000 */
[----:B------:R-:W-:Y:S02]  /*87f0*/  F2FP.BF16.F32.PACK_AB R12, R176, R34 ;  /* 0x00000022b00c723e */ /* 0x000fe400000010ff */
[----:B------:R-:W-:Y:S01]  /*8800*/  STS [R232+0x1d400], R5 ;  /* 0x01d40005e8007388 */ /* 0x000fe20000000800 */
[----:B------:R-:W-:Y:S01]  /*8810*/  FMUL.FTZ R11, R189, R4 ;  /* 0x00000004bd0b7220 */ /* 0x000fe20000410000 */
[----:B------:R-:W-:Y:S01]  /*8820*/  F2FP.BF16.F32.PACK_AB R8, R8, R24 ;  /* 0x000000180808723e */ /* 0x000fe200000010ff */
[----:B------:R-:W-:Y:S02]  /*8830*/  IMAD.IADD R176, R212, 0x1, R211 ;  /* 0x00000001d4b07824 */ /* 0x000fe400078e02d3 */
[----:B------:R-:W-:Y:S01]  /*8840*/  STS [R230+0x1c000], R32 ;  /* 0x01c00020e6007388 */ /* 0x000fe20000000800 */
[----:B------:R-:W-:Y:S02]  /*8850*/  F2FP.BF16.F32.PACK_AB R4, R14, R15 ;  /* 0x0000000f0e04723e */ /* 0x000fe400000010ff */
[----:B-1----:R-:W-:Y:S02]  /*8860*/  F2FP.BF16.F32.PACK_AB R7, R11, R13 ;  /* 0x0000000d0b07723e */ /* 0x002fe400000010ff */
[----:B------:R-:W-:Y:S05]  /*8870*/  STS [R230+0x1c400], R16 ;  /* 0x01c40010e6007388 */ /* 0x000fea0000000800 */
        /* <DEDUP_REMOVED lines=9> */
[----:B------:R-:W3:Y:S05]  /*8910*/  LDSM.16.MT88.4 R12, [R209+0x22000] ;  /* 0x02200000d10c783b */ /* 0x000eea0000004200 */
[----:B------:R-:W4:Y:S05]  /*8920*/  LDSM.16.MT88.4 R16, [R176+0x8000] ;  /* 0x00800000b010783b */ /* 0x000f2a0000004200 */
[----:B------:R-:W2:Y:S05]  /*8930*/  LDSM.16.MT88.4 R20, [R212+0xa000] ;  /* 0x00a00000d414783b */ /* 0x000eaa0000004200 */
[----:B------:R-:W2:Y:S05]  /*8940*/  LDSM.16.MT88.4 R24, [R176+0xa000] ;  /* 0x00a00000b018783b */ /* 0x000eaa0000004200 */
[----:B------:R-:W-:Y:S05]  /*8950*/  LDSM.16.MT88.4 R28, [R209+0x20800] ;  /* 0x02080000d11c783b */ /* 0x000fea0000004200 */
[----:B------:R-:W2:Y:S05]  /*8960*/  LDSM.16.MT88.4 R32, [R212+0x8800] ;  /* 0x00880000d420783b */ /* 0x000eaa0000004200 */
[----:B------:R-:W2:Y:S01]  /*8970*/  LDSM.16.MT88.4 R164, [R209+0x22800] ;  /* 0x02280000d1a4783b */ /* 0x000ea20000004200 */
[-C--:B-1----:R-:W-:Y:S04]  /*8980*/  HMMA.16816.F32.BF16 R36, R4, R8.reuse, R36 ;  /* 0x000000080424723c */ /* 0x082fe80000041824 */
[----:B------:R-:W-:Y:S02]  /*8990*/  LDSM.16.MT88.4 R168, [R176+0xb000] ;  /* 0x00b00000b0a8783b */ /* 0x000fe40000004200 */
[C---:B---3--:R-:W-:Y:S03]  /*89a0*/  HMMA.16816.F32.BF16 R40, R12.reuse, R8, R40 ;  /* 0x000000080c28723c */ /* 0x048fe60000041828 */
[----:B------:R-:W-:Y:S03]  /*89b0*/  LDSM.16.MT88.4 R172, [R212+0xb800] ;  /* 0x00b80000d4ac783b */ /* 0x000fe60000004200 */
[-C--:B------:R-:W-:Y:S06]  /*89c0*/  HMMA.16816.F32.BF16 R44, R12, R10.reuse, R44 ;  /* 0x0000000a0c2c723c */ /* 0x080fec000004182c */
[C---:B------:R-:W-:Y:S01]  /*89d0*/  HMMA.16816.F32.BF16 R48, R4.reuse, R10, R48 ;  /* 0x0000000a0430723c */ /* 0x040fe20000041830 */
[----:B------:R-:W1:Y:S05]  /*89e0*/  LDSM.16.MT88.4 R8, [R176+0x8800] ;  /* 0x00880000b008783b */ /* 0x000e6a0000004200 */
[-C--:B----4-:R-:W-:Y:S06]  /*89f0*/  HMMA.16816.F32.BF16 R52, R4, R16.reuse, R52 ;  /* 0x000000100434723c */ /* 0x090fec0000041834 */
[C---:B------:R-:W-:Y:S06]  /*8a00*/  HMMA.16816.F32.BF16 R56, R12.reuse, R16, R56 ;  /* 0x000000100c38723c */ /* 0x040fec0000041838 */
[-C--:B------:R-:W-:Y:S06]  /*8a10*/  HMMA.16816.F32.BF16 R60, R12, R18.reuse, R60 ;  /* 0x000000120c3c723c */ /* 0x080fec000004183c */
[C---:B------:R-:W-:Y:S01]  /*8a20*/  HMMA.16816.F32.BF16 R64, R4.reuse, R18, R64 ;  /* 0x000000120440723c */ /* 0x040fe20000041840 */
[----:B------:R-:W3:Y:S05]  /*8a30*/  LDSM.16.MT88.4 R16, [R212+0xa800] ;  /* 0x00a80000d410783b */ /* 0x000eea0000004200 */
[-C--:B--2---:R-:W-:Y:S06]  /*8a40*/  HMMA.16816.F32.BF16 R68, R4, R20.reuse, R68 ;  /* 0x000000140444723c */ /* 0x084fec0000041844 */
        /* <DEDUP_REMOVED lines=26> */
[-C--:B--2---:R-:W-:Y:S06]  /*8bf0*/  HMMA.16816.F32.BF16 R84, R28, R20.reuse, R84 ;  /* 0x000000141c54723c */ /* 0x084fec0000041854 */
        /* <DEDUP_REMOVED lines=10> */
[----:B------:R-:W-:Y:S05]  /*8ca0*/  BAR.SYNC.DEFER_BLOCKING 0x0 ;  /* 0x0000000000007b1d */ /* 0x000fea0000010000 */
        /* <DEDUP_REMOVED lines=14> */
[----:B------:R-:W-:Y:S04]  /*8d90*/  IMAD.U32 R5, RZ, RZ, UR6 ;  /* 0x00000006ff057e24 */ /* 0x000fe8000f8e00ff */
[----:B------:R-:W-:Y:S01]  /*8da0*/  IMAD.U32 R4, RZ, RZ, UR6 ;  /* 0x00000006ff047e24 */ /* 0x000fe2000f8e00ff */
        /* <DEDUP_REMOVED lines=59> */
.L_x_950:
[----:B------:R-:W-:Y:S01]  /*9160*/  LDSM.16.M88.4 R32, [R0+0x1c000] ;  /* 0x01c000000020783b */ /* 0x000fe20000000200 */
[----:B------:R-:W-:Y:S01]  /*9170*/  IMAD.MOV.U32 R193, RZ, RZ, 0x4 ;  /* 0x00000004ffc17424 */ /* 0x000fe200078e00ff */
[----:B------:R-:W-:Y:S02]  /*9180*/  USHF.L.U32 UR6, UR7, 0x3, URZ ;  /* 0x0000000307067899 */ /* 0x000fe4000800063f */
[----:B------:R-:W1:Y:S01]  /*9190*/  LDSM.16.MT88.4 R16, [R208] ;  /* 0x00000000d010783b */ /* 0x000e620000004200 */
[----:B------:R-:W-:Y:S02]  /*91a0*/  USHF.L.U32 UR11, UR7, 0x4, URZ ;  /* 0x00000004070b7899 */ /* 0x000fe4000800063f */
[----:B------:R-:W-:Y:S01]  /*91b0*/  UIMAD UR8, UR7, 0x18, URZ ;  /* 0x00000018070878a4 */ /* 0x000fe2000f8e023f */
[----:B------:R-:W2:Y:S01]  /*91c0*/  LDSM.16.M88.4 R28, [R0+0x1d000] ;  /* 0x01d00000001c783b */ /* 0x000ea20000000200 */
[----:B------:R-:W-:Y:S02]  /*91d0*/  USHF.L.U32 UR10, UR7, 0x5, URZ ;  /* 0x00000005070a7899 */ /* 0x000fe4000800063f */
[----:B------:R-:W-:Y:S01]  /*91e0*/  UIMAD UR9, UR7, 0x28, URZ ;  /* 0x00000028070978a4 */ /* 0x000fe2000f8e023f */
[----:B------:R-:W3:Y:S01]  /*91f0*/  LDSM.16.MT88.4 R164, [R208+0x4000] ;  /* 0x00400000d0a4783b */ /* 0x000ee20000004200 */
[----:B------:R-:W-:Y:S03]  /*9200*/  UISETP.GT.AND UP2, UPT, UR12, UR25, UPT ;  /* 0x000000190c00728c */ /* 0x000fe6000bf44270 */
[----:B------:R-:W4:Y:S04]  /*9210*/  LDL R194, [R1+0x10] ;  /* 0x0000100001c27983 */ /* 0x000f280000100800 */
[----:B------:R-:W-:Y:S04]  /*9220*/  LDSM.16.M88.4 R168, [R2+0x1c000] ;  /* 0x01c0000002a8783b */ /* 0x000fe80000000200 */
[----:B------:R-:W4:Y:S04]  /*9230*/  LDL R188, [R1+0x18] ;  /* 0x0000180001bc7983 */ /* 0x000f280000100800 */
[----:B------:R-:W3:Y:S04]  /*9240*/  LDSM.16.MT88.4 R172, [R208+0x800] ;  /* 0x00080000d0ac783b */ /* 0x000ee80000004200 */
[----:B------:R-:W4:Y:S04]  /*9250*/  LDL R189, [R1+0x14] ;  /* 0x0000140001bd7983 */ /* 0x000f280000100800 */
[----:B------:R-:W3:Y:S04]  /*9260*/  LDSM.16.M88.4 R176, [R2+0x1d000] ;  /* 0x01d0000002b0783b */ /* 0x000ee80000000200 */
[----:B------:R-:W4:Y:S01]  /*9270*/  LDL R190, [R1+0x20] ;  /* 0x0000200001be7983 */ /* 0x000f220000100800 */
[-C--:B-1----:R-:W-:Y:S03]  /*9280*/  HMMA.16816.F32.BF16 R4, R32, R16.reuse, RZ ;  /* 0x000000102004723c */ /* 0x082fe600000418ff */
[----:B------:R-:W1:Y:S04]  /*9290*/  LDSM.16.MT88.4 R180, [R208+0x4800] ;  /* 0x00480000d0b4783b */ /* 0x000e680000004200 */
[----:B------:R-:W4:Y:S01]  /*92a0*/  LDL R191, [R1+0x1c] ;  /* 0x00001c0001bf7983 */ /* 0x000f220000100800 */
        /* <DEDUP_REMOVED lines=12> */
[----:B------:R-:W2:Y:S05]  /*9370*/  LDSM.16.MT88.4 R172, [R208+0x1000] ;  /* 0x00100000d0ac783b */ /* 0x000eaa0000004200 */
[-C--:B-1----:R-:W-:Y:S06]  /*9380*/  HMMA.16816.F32.BF16 R20, R168, R180.reuse, R20 ;  /* 0x000000b4a814723c */ /* 0x082fec0000041814 */
[C---:B------:R-:W-:Y:S06]  /*9390*/  HMMA.16816.F32.BF16 R24, R176.reuse, R180, R24 ;  /* 0x000000b4b018723c */ /* 0x040fec0000041818 */
[-C--:B------:R-:W-:Y:S01]  /*93a0*/  HMMA.16816.F32.BF16 R28, R176, R182.reuse, R28 ;  /* 0x000000b6b01c723c */ /* 0x080fe2000004181c */
[----:B------:R-:W1:Y:S05]  /*93b0*/  LDSM.16.M88.4 R176, [R184+0x1d000] ;  /* 0x01d00000b8b0783b */ /* 0x000e6a0000000200 */
[----:B------:R-:W-:Y:S01]  /*93c0*/  HMMA.16816.F32.BF16 R32, R168, R182, R32 ;  /* 0x000000b6a820723c */ /* 0x000fe20000041820 */
[----:B------:R-:W3:Y:S04]  /*93d0*/  LDSM.16.MT88.4 R168, [R208+0x5000] ;  /* 0x00500000d0a8783b */ /* 0x000ee80000004200 */
[----:B------:R-:W-:Y:S01]  /*93e0*/  LDSM.16.M88.4 R180, [R3+0x1d000] ;  /* 0x01d0000003b4783b */ /* 0x000fe20000000200 */
[-C--:B--2---:R-:W-:Y:S06]  /*93f0*/  HMMA.16816.F32.BF16 R4, R164, R172.reuse, R4 ;  /* 0x000000aca404723c */ /* 0x084fec0000041804 */
[C---:B-1----:R-:W-:Y:S06]  /*9400*/  HMMA.16816.F32.BF16 R8, R176.reuse, R172, R8 ;  /* 0x000000acb008723c */ /* 0x042fec0000041808 */
[-C--:B------:R-:W-:Y:S06]  /*9410*/  HMMA.16816.F32.BF16 R12, R176, R174.reuse, R12 ;  /* 0x000000aeb00c723c */ /* 0x080fec000004180c */
[C---:B------:R-:W-:Y:S01]  /*9420*/  HMMA.16816.F32.BF16 R16, R164.reuse, R174, R16 ;  /* 0x000000aea410723c */ /* 0x040fe20000041810 */
[----:B------:R-:W-:Y:S05]  /*9430*/  LDSM.16.M88.4 R172, [R3+0x1c000] ;  /* 0x01c0000003ac783b */ /* 0x000fea0000000200 */
[-C--:B---3--:R-:W-:Y:S06]  /*9440*/  HMMA.16816.F32.BF16 R20, R164, R168.reuse, R20 ;  /* 0x000000a8a414723c */ /* 0x088fec0000041814 */
[C---:B------:R-:W-:Y:S06]  /*9450*/  HMMA.16816.F32.BF16 R24, R176.reuse, R168, R24 ;  /* 0x000000a8b018723c */ /* 0x040fec0000041818 */
[-C--:B------:R-:W-:Y:S01]  /*9460*/  HMMA.16816.F32.BF16 R28, R176, R170.reuse, R28 ;  /* 0x000000aab01c723c */ /* 0x080fe2000004181c */
[----:B------:R-:W1:Y:S05]  /*9470*/  LDSM.16.MT88.4 R176, [R208+0x1800] ;  /* 0x00180000d0b0783b */ /* 0x000e6a0000004200 */
[----:B------:R-:W-:Y:S01]  /*9480*/  HMMA.16816.F32.BF16 R32, R164, R170, R32 ;  /* 0x000000aaa420723c */ /* 0x000fe20000041820 */
[----:B------:R-:W2:Y:S04]  /*9490*/  LDSM.16.MT88.4 R164, [R208+0x5800] ;  /* 0x00580000d0a4783b */ /* 0x000ea80000004200 */
[----:B------:R-:W-:Y:S01]  /*94a0*/  LDSM.16.M88.4 R168, [R0+0x1e000] ;  /* 0x01e0000000a8783b */ /* 0x000fe20000000200 */
[-C--:B-1----:R-:W-:Y:S06]  /*94b0*/  HMMA.16816.F32.BF16 R4, R172, R176.reuse, R4 ;  /* 0x000000b0ac04723c */ /* 0x082fec0000041804 */
[C---:B------:R-:W-:Y:S06]  /*94c0*/  HMMA.16816.F32.BF16 R8, R180.reuse, R176, R8 ;  /* 0x000000b0b408723c */ /* 0x040fec0000041808 */
[-C--:B------:R-:W-:Y:S06]  /*94d0*/  HMMA.16816.F32.BF16 R12, R180, R178.reuse, R12 ;  /* 0x000000b2b40c723c */ /* 0x080fec000004180c */
[C---:B------:R-:W-:Y:S01]  /*94e0*/  HMMA.16816.F32.BF16 R16, R172.reuse, R178, R16 ;  /* 0x000000b2ac10723c */ /* 0x040fe20000041810 */
[----:B------:R-:W1:Y:S05]  /*94f0*/  LDSM.16.MT88.4 R176, [R208+0x2000] ;  /* 0x00200000d0b0783b */ /* 0x000e6a0000004200 */
[-C--:B--2---:R-:W-:Y:S06]  /*9500*/  HMMA.16816.F32.BF16 R20, R172, R164.reuse, R20 ;  /* 0x000000a4ac14723c */ /* 0x084fec0000041814 */
[C---:B------:R-:W-:Y:S06]  /*9510*/  HMMA.16816.F32.BF16 R24, R180.reuse, R164, R24 ;  /* 0x000000a4b418723c */ /* 0x040fec0000041818 */
[-C--:B------:R-:W-:Y:S01]  /*9520*/  HMMA.16816.F32.BF16 R28, R180, R166.reuse, R28 ;  /* 0x000000a6b41c723c */ /* 0x080fe2000004181c */
[----:B------:R2:W3:Y:S05]  /*9530*/  LDSM.16.M88.4 R180, [R0+0x1f000] ;  /* 0x01f0000000b4783b */ /* 0x0004ea0000000200 */
[----:B------:R-:W-:Y:S01]  /*9540*/  HMMA.16816.F32.BF16 R32, R172, R166, R32 ;  /* 0x000000a6ac20723c */ /* 0x000fe20000041820 */
[----:B------:R-:W3:Y:S04]  /*9550*/  LDSM.16.MT88.4 R164, [R208+0x6000] ;  /* 0x00600000d0a4783b */ /* 0x000ee80000004200 */
[----:B------:R-:W-:Y:S01]  /*9560*/  LDSM.16.M88.4 R172, [R2+0x1e000] ;  /* 0x01e0000002ac783b */ /* 0x000fe20000000200 */
[-C--:B-1----:R-:W-:Y:S01]  /*9570*/  HMMA.16816.F32.BF16 R4, R168, R176.reuse, R4 ;  /* 0x000000b0a804723c */ /* 0x082fe20000041804 */
[----:B--2---:R-:W-:Y:S05]  /*9580*/  IMAD.U32 R0, RZ, RZ, UR6 ;  /* 0x00000006ff007e24 */ /* 0x004fea000f8e00ff */
[C---:B---3--:R-:W-:Y:S06]  /*9590*/  HMMA.16816.F32.BF16 R8, R180.reuse, R176, R8 ;  /* 0x000000b0b408723c */ /* 0x048fec0000041808 */
[-C--:B------:R-:W-:Y:S06]  /*95a0*/  HMMA.16816.F32.BF16 R12, R180, R178.reuse, R12 ;  /* 0x000000b2b40c723c */ /* 0x080fec000004180c */
[C---:B------:R-:W-:Y:S01]  /*95b0*/  HMMA.16816.F32.BF16 R16, R168.reuse, R178, R16 ;  /* 0x000000b2a810723c */ /* 0x040fe20000041810 */
[----:B------:R-:W1:Y:S05]  /*95c0*/  LDSM.16.MT88.4 R176, [R208+0x2800] ;  /* 0x00280000d0b0783b */ /* 0x000e6a0000004200 */
[-C--:B------:R-:W-:Y:S06]  /*95d0*/  HMMA.16816.F32.BF16 R20, R168, R164.reuse, R20 ;  /* 0x000000a4a814723c */ /* 0x080fec0000041814 */
[C---:B------:R-:W-:Y:S06]  /*95e0*/  HMMA.16816.F32.BF16 R24, R180.reuse, R164, R24 ;  /* 0x000000a4b418723c */ /* 0x040fec0000041818 */
[-C--:B------:R-:W-:Y:S01]  /*95f0*/  HMMA.16816.F32.BF16 R28, R180, R166.reuse, R28 ;  /* 0x000000a6b41c723c */ /* 0x080fe2000004181c */
[----:B------:R4:W2:Y:S05]  /*9600*/  LDSM.16.M88.4 R180, [R2+0x1f000] ;  /* 0x01f0000002b4783b */ /* 0x0008aa0000000200 */
[----:B------:R-:W-:Y:S01]  /*9610*/  HMMA.16816.F32.BF16 R32, R168, R166, R32 ;  /* 0x000000a6a820723c */ /* 0x000fe20000041820 */
[----:B------:R-:W3:Y:S04]  /*9620*/  LDSM.16.MT88.4 R164, [R208+0x6800] ;  /* 0x00680000d0a4783b */ /* 0x000ee80000004200 */
[----:B------:R-:W-:Y:S04]  /*9630*/  LDSM.16.M88.4 R168, [R184+0x1e000] ;  /* 0x01e00000b8a8783b */ /* 0x000fe80000000200 */
[----:B------:R-:W-:Y:S01]  /*9640*/  LDSM.16.M88.4 R184, [R184+0x1f000] ;  /* 0x01f00000b8b8783b */ /* 0x000fe20000000200 */
[-C--:B-1----:R-:W-:Y:S05]  /*9650*/  HMMA.16816.F32.BF16 R4, R172, R176.reuse, R4 ;  /* 0x000000b0ac04723c */ /* 0x082fea0000041804 */
[----:B----4-:R-:W-:Y:S01]  /*9660*/  @P0 VIADD R2, R194, 0xffffffc0 ;  /* 0xffffffc0c2020836 */ /* 0x010fe20000000000 */
[C---:B--2---:R-:W-:Y:S06]  /*9670*/  HMMA.16816.F32.BF16 R8, R180.reuse, R176, R8 ;  /* 0x000000b0b408723c */ /* 0x044fec0000041808 */
[-C--:B------:R-:W-:Y:S06]  /*9680*/  HMMA.16816.F32.BF16 R12, R180, R178.reuse, R12 ;  /* 0x000000b2b40c723c */ /* 0x080fec000004180c */
[C---:B------:R-:W-:Y:S01]  /*9690*/  HMMA.16816.F32.BF16 R16, R172.reuse, R178, R16 ;  /* 0x000000b2ac10723c */ /* 0x040fe20000041810 */
[----:B------:R-:W1:Y:S05]  /*96a0*/  LDSM.16.MT88.4 R176, [R208+0x3000] ;  /* 0x00300000d0b0783b */ /* 0x000e6a0000004200 */
[-C--:B---3--:R-:W-:Y:S06]  /*96b0*/  HMMA.16816.F32.BF16 R20, R172, R164.reuse, R20 ;  /* 0x000000a4ac14723c */ /* 0x088fec0000041814 */
[C---:B------:R-:W-:Y:S06]  /*96c0*/  HMMA.16816.F32.BF16 R24, R180.reuse, R164, R24 ;  /* 0x000000a4b418723c */ /* 0x040fec0000041818 */
[-C--:B------:R-:W-:Y:S01]  /*96d0*/  HMMA.16816.F32.BF16 R28, R180, R166.reuse, R28 ;  /* 0x000000a6b41c723c */ /* 0x080fe2000004181c */
[----:B------:R-:W2:Y:S05]  /*96e0*/  LDSM.16.MT88.4 R180, [R208+0x7000] ;  /* 0x00700000d0b4783b */ /* 0x000eaa0000004200 */
[----:B------:R-:W-:Y:S01]  /*96f0*/  HMMA.16816.F32.BF16 R32, R172, R166, R32 ;  /* 0x000000a6ac20723c */ /* 0x000fe20000041820 */
[----:B------:R-:W-:Y:S04]  /*9700*/  LDSM.16.M88.4 R164, [R3+0x1e000] ;  /* 0x01e0000003a4783b */ /* 0x000fe80000000200 */
[----:B------:R-:W3:Y:S01]  /*9710*/  LDSM.16.MT88.4 R172, [R208+0x3800] ;  /* 0x00380000d0ac783b */ /* 0x000ee20000004200 */
[-C--:B-1----:R-:W-:Y:S06]  /*9720*/  HMMA.16816.F32.BF16 R4, R168, R176.reuse, R4 ;  /* 0x000000b0a804723c */ /* 0x082fec0000041804 */
[C---:B------:R-:W-:Y:S06]  /*9730*/  HMMA.16816.F32.BF16 R8, R184.reuse, R176, R8 ;  /* 0x000000b0b808723c */ /* 0x040fec0000041808 */
[-C--:B------:R-:W-:Y:S06]  /*9740*/  HMMA.16816.F32.BF16 R12, R184, R178.reuse, R12 ;  /* 0x000000b2b80c723c */ /* 0x080fec000004180c */
[C---:B------:R-:W-:Y:S01]  /*9750*/  HMMA.16816.F32.BF16 R16, R168.reuse, R178, R16 ;  /* 0x000000b2a810723c */ /* 0x040fe20000041810 */
[----:B------:R1:W4:Y:S05]  /*9760*/  LDSM.16.M88.4 R176, [R3+0x1f000] ;  /* 0x01f0000003b0783b */ /* 0x00032a0000000200 */
[-C--:B--2---:R-:W-:Y:S06]  /*9770*/  HMMA.16816.F32.BF16 R20, R168, R180.reuse, R20 ;  /* 0x000000b4a814723c */ /* 0x084fec0000041814 */
[C---:B------:R-:W-:Y:S06]  /*9780*/  HMMA.16816.F32.BF16 R24, R184.reuse, R180, R24 ;  /* 0x000000b4b818723c */ /* 0x040fec0000041818 */
[-C--:B------:R-:W-:Y:S01]  /*9790*/  HMMA.16816.F32.BF16 R28, R184, R182.reuse, R28 ;  /* 0x000000b6b81c723c */ /* 0x080fe2000004181c */
[----:B------:R-:W2:Y:S05]  /*97a0*/  LDSM.16.MT88.4 R184, [R208+0x7800] ;  /* 0x00780000d0b8783b */ /* 0x000eaa0000004200 */
[----:B------:R-:W-:Y:S05]  /*97b0*/  HMMA.16816.F32.BF16 R32, R168, R182, R32 ;  /* 0x000000b6a820723c */ /* 0x000fea0000041820 */
[----:B-1----:R-:W-:Y:S01]  /*97c0*/  @P0 IMAD.WIDE R2, R2, R193, UR20 ;  /* 0x0000001402020e25 */ /* 0x002fe2000f8e02c1 */
[-C--:B---3--:R-:W-:Y:S04]  /*97d0*/  HMMA.16816.F32.BF16 R4, R164, R172.reuse, R4 ;  /* 0x000000aca404723c */ /* 0x088fe80000041804 */
[----:B------:R-:W3:Y:S04]  /*97e0*/  @P0 LDG.E R188, desc[UR14][R2.64+0xa0] ;  /* 0x0000a00e02bc0981 */ /* 0x000ee8000c1e1900 */
[----:B------:R-:W3:Y:S01]  /*97f0*/  @P0 LDG.E R189, desc[UR14][R2.64+0x80] ;  /* 0x0000800e02bd0981 */ /* 0x000ee2000c1e1900 */
[C---:B----4-:R-:W-:Y:S03]  /*9800*/  HMMA.16816.F32.BF16 R8, R176.reuse, R172, R8 ;  /* 0x000000acb008723c */ /* 0x050fe60000041808 */
[----:B------:R-:W4:Y:S04]  /*9810*/  @P0 LDG.E R190, desc[UR14][R2.64+0x20] ;  /* 0x0000200e02be0981 */ /* 0x000f28000c1e1900 */
[----:B------:R1:W4:Y:S01]  /*9820*/  @P0 LDG.E R191, desc[UR14][R2.64] ;  /* 0x0000000e02bf0981 */ /* 0x000322000c1e1900 */
[-C--:B------:R-:W-:Y:S06]  /*9830*/  HMMA.16816.F32.BF16 R12, R176, R174.reuse, R12 ;  /* 0x000000aeb00c723c */ /* 0x080fec000004180c */
[C---:B------:R-:W-:Y:S01]  /*9840*/  HMMA.16816.F32.BF16 R16, R164.reuse, R174, R16 ;  /* 0x000000aea410723c */ /* 0x040fe20000041810 */
[----:B------:R-:W-:Y:S04]  /*9850*/  LDSM.16.MT88.4 R172, [R210+0x3800] ;  /* 0x00380000d2ac783b */ /* 0x000fe80000004200 */
[----:B------:R1:W-:Y:S01]  /*9860*/  REDG.E.ADD.F32.FTZ.RN.STRONG.GPU desc[UR14][R222.64], R4 ;  /* 0x00000004de0079a6 */ /* 0x0003e2000c10f38e */
[-C--:B--2---:R-:W-:Y:S06]  /*9870*/  HMMA.16816.F32.BF16 R20, R164, R184.reuse, R20 ;  /* 0x000000b8a414723c */ /* 0x084fec0000041814 */
[C---:B------:R-:W-:Y:S06]  /*9880*/  HMMA.16816.F32.BF16 R24, R176.reuse, R184, R24 ;  /* 0x000000b8b018723c */ /* 0x040fec0000041818 */
[-C--:B------:R-:W-:Y:S01]  /*9890*/  HMMA.16816.F32.BF16 R28, R176, R186.reuse, R28 ;  /* 0x000000bab01c723c */ /* 0x080fe2000004181c */
[----:B-1----:R-:W-:Y:S05]  /*98a0*/  IMAD.U32 R2, RZ, RZ, UR6 ;  /* 0x00000006ff027e24 */ /* 0x002fea000f8e00ff */
[----:B------:R-:W-:Y:S07]  /*98b0*/  HMMA.16816.F32.BF16 R32, R164, R186, R32 ;  /* 0x000000baa420723c */ /* 0x000fee0000041820 */
[----:B------:R-:W-:Y:S04]  /*98c0*/  IMAD.U32 R164, RZ, RZ, UR11 ;  /* 0x0000000bffa47e24 */ /* 0x000fe8000f8e00ff */
[----:B------:R-:W-:Y:S01]  /*98d0*/  IMAD.U32 R4, RZ, RZ, UR8 ;  /* 0x00000008ff047e24 */ /* 0x000fe2000f8e00ff */
[-C--:B------:R-:W-:Y:S01]  /*98e0*/  LEA R164, P1, R164, R222.reuse, 0x2 ;  /* 0x000000dea4a47211 */ /* 0x080fe200078210ff */
[----:B------:R-:W-:Y:S02]  /*98f0*/  IMAD.U32 R165, RZ, RZ, UR11 ;  /* 0x0000000bffa57e24 */ /* 0x000fe4000f8e00ff */
[----:B------:R-:W-:Y:S03]  /*9900*/  IMAD.U32 R166, RZ, RZ, UR10 ;  /* 0x0000000affa67e24 */ /* 0x000fe6000f8e00ff */
[-C--:B------:R-:W-:Y:S01]  /*9910*/  LEA.HI.X.SX32 R165, R165, R223.reuse, 0x2, P1 ;  /* 0x000000dfa5a57211 */ /* 0x080fe200008f16ff */
[----:B---3--:R-:W-:Y:S04]  /*9920*/  @P0 STL [R1+0x18], R188 ;  /* 0x000018bc01000387 */ /* 0x008fe80000100800 */
[----:B------:R-:W-:Y:S04]  /*9930*/  @P0 STL [R1+0x14], R189 ;  /* 0x000014bd01000387 */ /* 0x000fe80000100800 */
[----:B----4-:R-:W-:Y:S04]  /*9940*/  @P0 STL [R1+0x20], R190 ;  /* 0x000020be01000387 */ /* 0x010fe80000100800 */
[----:B------:R-:W-:Y:S01]  /*9950*/  @P0 STL [R1+0x1c], R191 ;  /* 0x00001cbf01000387 */ /* 0x000fe20000100800 */
[-C--:B------:R-:W-:Y:S03]  /*9960*/  LEA R2, P0, R2, R222.reuse, 0x2 ;  /* 0x000000de02027211 */ /* 0x080fe600078010ff */
[----:B------:R-:W2:Y:S01]  /*9970*/  LDL R211, [R1+0x38] ;  /* 0x0000380001d37983 */ /* 0x000ea20000100800 */
[-C--:B------:R-:W-:Y:S01]  /*9980*/  LEA.HI.X.SX32 R3, R0, R223.reuse, 0x2, P0 ;  /* 0x000000df00037211 */ /* 0x080fe200000f16ff */
[----:B------:R-:W-:Y:S01]  /*9990*/  IMAD.U32 R0, RZ, RZ, UR8 ;  /* 0x00000008ff007e24 */ /* 0x000fe2000f8e00ff */
[-C--:B------:R-:W-:Y:S01]  /*99a0*/  LEA R4, P0, R4, R222.reuse, 0x2 ;  /* 0x000000de04047211 */ /* 0x080fe200078010ff */
[----:B------:R-:W-:Y:S02]  /*99b0*/  UIMAD UR8, UR7, 0x30, URZ ;  /* 0x00000030070878a4 */ /* 0x000fe4000f8e023f */
[----:B------:R1:W-:Y:S01]  /*99c0*/  REDG.E.ADD.F32.FTZ.RN.STRONG.GPU desc[UR14][R2.64], R5 ;  /* 0x00000005020079a6 */ /* 0x0003e2000c10f38e */
[----:B------:R-:W-:Y:S03]  /*99d0*/  UIMAD UR7, UR7, 0x38, URZ ;  /* 0x00000038070778a4 */ /* 0x000fe6000f8e023f */
[----:B------:R3:W-:Y:S01]  /*99e0*/  REDG.E.ADD.F32.FTZ.RN.STRONG.GPU desc[UR14][R164.64], R6 ;  /* 0x00000006a40079a6 */ /* 0x0007e2000c10f38e */
[-C--:B-1----:R-:W-:Y:S01]  /*99f0*/  LEA.HI.X.SX32 R5, R0, R223.reuse, 0x2, P0 ;  /* 0x000000df00057211 */ /* 0x082fe200000f16ff */
[----:B------:R-:W-:Y:S01]  /*9a00*/  IMAD.U32 R0, RZ, RZ, UR10 ;  /* 0x0000000aff007e24 */ /* 0x000fe2000f8e00ff */
[-C--:B------:R-:W-:Y:S01]  /*9a10*/  LEA R166, P0, R166, R222.reuse, 0x2 ;  /* 0x000000dea6a67211 */ /* 0x080fe200078010ff */
[----:B---3--:R-:W-:Y:S02]  /*9a20*/  IMAD.U32 R164, RZ, RZ, UR9 ;  /* 0x00000009ffa47e24 */ /* 0x008fe4000f8e00ff */
[----:B------:R1:W-:Y:S01]  /*9a30*/  REDG.E.ADD.F32.FTZ.RN.STRONG.GPU desc[UR14][R4.64], R7 ;  /* 0x00000007040079a6 */ /* 0x0003e2000c10f38e */
[----:B------:R-:W-:Y:S01]  /*9a40*/  IMAD.U32 R6, RZ, RZ, UR8 ;  /* 0x00000008ff067e24 */ /* 0x000fe2000f8e00ff */
[-C--:B------:R-:W-:Y:S01]  /*9a50*/  LEA.HI.X.SX32 R167, R0, R223.reuse, 0x2, P0 ;  /* 0x000000df00a77211 */ /* 0x080fe200000f16ff */
[----:B------:R-:W-:Y:S01]  /*9a60*/  IMAD.U32 R0, RZ, RZ, UR7 ;  /* 0x00000007ff007e24 */ /* 0x000fe2000f8e00ff */
[-C--:B------:R-:W-:Y:S02]  /*9a70*/  LEA R164, P2, R164, R222.reuse, 0x2 ;  /* 0x000000dea4a47211 */ /* 0x080fe400078410ff */
[-C--:B------:R-:W-:Y:S01]  /*9a80*/  LEA R6, P1, R6, R222.reuse, 0x2 ;  /* 0x000000de06067211 */ /* 0x080fe200078210ff */
        /* <DEDUP_REMOVED lines=23> */
[----:B---3--:R-:W-:Y:S02]  /*9c00*/  IMAD.U32 R6, RZ, RZ, UR7 ;  /* 0x00000007ff067e24 */ /* 0x008fe4000f8e00ff */
[----:B------:R1:W-:Y:S01]  /*9c10*/  REDG.E.ADD.F32.FTZ.RN.STRONG.GPU desc[UR14][R8.64], R18 ;  /* 0x00000012080079a6 */ /* 0x0003e2000c10f38e */
[----:B----4-:R-:W-:Y:S02]  /*9c20*/  IMAD.U32 R5, RZ, RZ, UR7 ;  /* 0x00000007ff057e24 */ /* 0x010fe4000f8e00ff */
        /* <DEDUP_REMOVED lines=8> */
[----:B------:R-:W-:Y:S04]  /*9cb0*/  IMAD.U32 R0, RZ, RZ, UR8 ;  /* 0x00000008ff007e24 */ /* 0x000fe8000f8e00ff */
[----:B------:R4:W-:Y:S01]  /*9cc0*/  REDG.E.ADD.F32.FTZ.RN.STRONG.GPU desc[UR14][R4.64], R12 ;  /* 0x0000000c040079a6 */ /* 0x0009e2000c10f38e */
[----:B-1----:R-:W-:Y:S05]  /*9cd0*/  IMAD.U32 R8, RZ, RZ, UR8 ;  /* 0x00000008ff087e24 */ /* 0x002fea000f8e00ff */
[-C--:B------:R-:W-:Y:S04]  /*9ce0*/  LEA R8, P0, R8, R222.reuse, 0x2 ;  /* 0x000000de08087211 */ /* 0x080fe800078010ff */
[-C--:B------:R-:W-:Y:S01]  /*9cf0*/  LEA.HI.X.SX32 R9, R0, R223.reuse, 0x2, P0 ;  /* 0x000000df00097211 */ /* 0x080fe200000f16ff */
[----:B------:R-:W-:Y:S02]  /*9d00*/  IMAD.U32 R0, RZ, RZ, UR9 ;  /* 0x00000009ff007e24 */ /* 0x000fe4000f8e00ff */
[----:B---3--:R-:W-:Y:S02]  /*9d10*/  IMAD.U32 R6, RZ, RZ, UR7 ;  /* 0x00000007ff067e24 */ /* 0x008fe4000f8e00ff */
[----:B------:R-:W-:Y:S03]  /*9d20*/  REDG.E.ADD.F32.FTZ.RN.STRONG.GPU desc[UR14][R8.64], R13 ;  /* 0x0000000d080079a6 */ /* 0x000fe6000c10f38e */
[-C--:B------:R-:W-:Y:S01]  /*9d30*/  LEA R6, P1, R6, R222.reuse, 0x2 ;  /* 0x000000de06067211 */ /* 0x080fe200078210ff */
[----:B----4-:R-:W-:Y:S01]  /*9d40*/  IMAD.U32 R5, RZ, RZ, UR7 ;  /* 0x00000007ff057e24 */ /* 0x010fe2000f8e00ff */
        /* <DEDUP_REMOVED lines=15> */
[----:B---3--:R-:W-:Y:S02]  /*9e40*/  IMAD.U32 R4, RZ, RZ, UR8 ;  /* 0x00000008ff047e24 */ /* 0x008fe4000f8e00ff */
        /* <DEDUP_REMOVED lines=9> */
[----:B------:R-:W-:Y:S01]  /*9ee0*/  IMAD.U32 R8, RZ, RZ, UR8 ;  /* 0x00000008ff087e24 */ /* 0x000fe2000f8e00ff */
[-C--:B------:R-:W-:Y:S01]  /*9ef0*/  LEA R10, P0, R10, R222.reuse, 0x2 ;  /* 0x000000de0a0a7211 */ /* 0x080fe200078010ff */
[----:B------:R3:W-:Y:S03]  /*9f00*/  REDG.E.ADD.F32.FTZ.RN.STRONG.GPU desc[UR14][R4.64], R23 ;  /* 0x00000017040079a6 */ /* 0x0007e6000c10f38e */
[-C--:B------:R-:W-:Y:S01]  /*9f10*/  LEA.HI.X.SX32 R11, R0, R223.reuse, 0x2, P0 ;  /* 0x000000df000b7211 */ /* 0x080fe200000f16ff */
[----:B------:R-:W-:Y:S01]  /*9f20*/  LDSM.16.MT88.4 R20, [R210+0x2000] ;  /* 0x00200000d214783b */ /* 0x000fe20000004200 */
[-C--:B------:R-:W-:Y:S03]  /*9f30*/  LEA R8, P1, R8, R222.reuse, 0x2 ;  /* 0x000000de08087211 */ /* 0x080fe600078210ff */
[----:B------:R-:W-:Y:S01]  /*9f40*/  REDG.E.ADD.F32.FTZ.RN.STRONG.GPU desc[UR14][R10.64], R24 ;  /* 0x000000180a0079a6 */ /* 0x000fe2000c10f38e */
[----:B-1----:R-:W-:Y:S05]  /*9f50*/  IMAD.U32 R6, RZ, RZ, UR7 ;  /* 0x00000007ff067e24 */ /* 0x002fea000f8e00ff */
[-C--:B------:R-:W-:Y:S01]  /*9f60*/  LEA R6, P0, R6, R222.reuse, 0x2 ;  /* 0x000000de06067211 */ /* 0x080fe200078010ff */
[----:B---3--:R-:W-:Y:S01]  /*9f70*/  IMAD.U32 R5, RZ, RZ, UR8 ;  /* 0x00000008ff057e24 */ /* 0x008fe2000f8e00ff */
[----:B------:R-:W-:Y:S01]  /*9f80*/  UIADD3 UR8, UR6, UR7, URZ ;  /* 0x0000000706087290 */ /* 0x000fe2000fffe03f */
[----:B------:R-:W-:Y:S03]  /*9f90*/  IMAD.U32 R4, RZ, RZ, UR7 ;  /* 0x00000007ff047e24 */ /* 0x000fe6000f8e00ff */
[-C--:B------:R-:W-:Y:S02]  /*9fa0*/  LEA.HI.X.SX32 R9, R5, R223.reuse, 0x2, P1 ;  /* 0x000000df05097211 */ /* 0x080fe400008f16ff */
[----:B------:R-:W-:Y:S01]  /*9fb0*/  IMAD.U32 R0, RZ, RZ, UR8 ;  /* 0x00000008ff007e24 */ /* 0x000fe2000f8e00ff */
[-C--:B------:R-:W-:Y:S01]  /*9fc0*/  LEA.HI.X.SX32 R7, R4, R223.reuse, 0x2, P0 ;  /* 0x000000df04077211 */ /* 0x080fe200000f16ff */
[----:B------:R-:W-:Y:S01]  /*9fd0*/  UIADD3 UR8, UR11, 0x60, URZ ;  /* 0x000000600b087890 */ /* 0x000fe2000fffe03f */
[----:B------:R-:W-:Y:S02]  /*9fe0*/  REDG.E.ADD.F32.FTZ.RN.STRONG.GPU desc[UR14][R8.64], R25 ;  /* 0x00000019080079a6 */ /* 0x000fe4000c10f38e */
[CC--:B------:R-:W-:Y:S01]  /*9ff0*/  LEA R4, P0, R0.reuse, R222.reuse, 0x2 ;  /* 0x000000de00047211 */ /* 0x0c0fe200078010ff */
[----:B------:R-:W-:Y:S01]  /*a000*/  UIADD3 UR7, UR6, UR8, URZ ;  /* 0x0000000806077290 */ /* 0x000fe2000fffe03f */
[----:B------:R1:W-:Y:S02]  /*a010*/  REDG.E.ADD.F32.FTZ.RN.STRONG.GPU desc[UR14][R6.64], R26 ;  /* 0x0000001a060079a6 */ /* 0x0003e4000c10f38e */
[-C--:B------:R-:W-:Y:S01]  /*a020*/  LEA.HI.X.SX32 R5, R0, R223.reuse, 0x2, P0 ;  /* 0x000000df00057211 */ /* 0x080fe200000f16ff */
[----:B------:R-:W-:Y:S01]  /*a030*/  IMAD.U32 R0, RZ, RZ, UR8 ;  /* 0x00000008ff007e24 */ /* 0x000fe2000f8e00ff */
[----:B------:R-:W-:Y:S03]  /*a040*/  UIADD3 UR9, UR6, UR7, URZ ;  /* 0x0000000706097290 */ /* 0x000fe6000fffe03f */
[----:B------:R3:W-:Y:S01]  /*a050*/  REDG.E.ADD.F32.FTZ.RN.STRONG.GPU desc[UR14][R4.64], R27 ;  /* 0x0000001b040079a6 */ /* 0x0007e2000c10f38e */
[----:B------:R-:W-:Y:S03]  /*a060*/  UIADD3 UR8, UR6, UR9, URZ ;  /* 0x0000000906087290 */ /* 0x000fe6000fffe03f */
[----:B------:R-:W-:Y:S04]  /*a070*/  REDG.E.ADD.F32.FTZ.RN.STRONG.GPU desc[UR14][R222.64+0x180], R32 ;  /* 0x00018020de0079a6 */ /* 0x000fe8000c10f38e */
[----:B------:R4:W-:Y:S01]  /*a080*/  REDG.E.ADD.F32.FTZ.RN.STRONG.GPU desc[UR14][R2.64+0x180], R33 ;  /* 0x00018021020079a6 */ /* 0x0009e2000c10f38e */
[----:B-1----:R-:W-:Y:S01]  /*a090*/  IMAD.U32 R6, RZ, RZ, UR7 ;  /* 0x00000007ff067e24 */ /* 0x002fe2000f8e00ff */
[----:B------:R-:W-:Y:S01]  /*a0a0*/  UIADD3 UR7, UR6, UR8, URZ ;  /* 0x0000000806077290 */ /* 0x000fe2000fffe03f */
[----:B------:R-:W-:Y:S01]  /*a0b0*/  IMAD.U32 R7, RZ, RZ, UR8 ;  /* 0x00000008ff077e24 */ /* 0x000fe2000f8e00ff */
[----:B------:R-:W-:Y:S02]  /*a0c0*/  UIADD3 UR8, UR12, -0x1, URZ ;  /* 0xffffffff0c087890 */ /* 0x000fe4000fffe03f */
[----:B------:R-:W-:Y:S01]  /*a0d0*/  UIADD3 UR6, UR6, UR7, URZ ;  /* 0x0000000706067290 */ /* 0x000fe2000fffe03f */
[CC--:B---3--:R-:W-:Y:S04]  /*a0e0*/  LEA R4, P0, R0.reuse, R222.reuse, 0x2 ;  /* 0x000000de00047211 */ /* 0x0c8fe800078010ff */
[-C--:B------:R-:W-:Y:S01]  /*a0f0*/  LEA.HI.X.SX32 R5, R0, R223.reuse, 0x2, P0 ;  /* 0x000000df00057211 */ /* 0x080fe200000f16ff */
[----:B------:R-:W-:Y:S01]  /*a100*/  IMAD.U32 R0, RZ, RZ, UR9 ;  /* 0x00000009ff007e24 */ /* 0x000fe2000f8e00ff */
[CC--:B------:R-:W-:Y:S01]  /*a110*/  LEA R10, P0, R6.reuse, R222.reuse, 0x2 ;  /* 0x000000de060a7211 */ /* 0x0c0fe200078010ff */
[----:B----4-:R-:W-:Y:S02]  /*a120*/  IMAD.U32 R3, RZ, RZ, UR6 ;  /* 0x00000006ff037e24 */ /* 0x010fe4000f8e00ff */
[----:B------:R1:W-:Y:S01]  /*a130*/  REDG.E.ADD.F32.FTZ.RN.STRONG.GPU desc[UR14][R4.64], R34 ;  /* 0x00000022040079a6 */ /* 0x0003e2000c10f38e */
[-C--:B------:R-:W-:Y:S01]  /*a140*/  LEA.HI.X.SX32 R11, R6, R223.reuse, 0x2, P0 ;  /* 0x000000df060b7211 */ /* 0x080fe200000f16ff */
[----:B------:R-:W-:Y:S01]  /*a150*/  ULOP3.LUT UR6, UR12, 0x1, URZ, 0xc0, !UPT ;  /* 0x000000010c067892 */ /* 0x000fe2000f8ec03f */
[CC--:B------:R-:W-:Y:S02]  /*a160*/  LEA R8, P0, R0.reuse, R222.reuse, 0x2 ;  /* 0x000000de00087211 */ /* 0x0c0fe400078010ff */
[-C--:B------:R-:W-:Y:S01]  /*a170*/  LEA R6, P2, R7, R222.reuse, 0x2 ;  /* 0x000000de07067211 */ /* 0x080fe200078410ff */
[----:B------:R-:W-:Y:S01]  /*a180*/  REDG.E.ADD.F32.FTZ.RN.STRONG.GPU desc[UR14][R10.64], R35 ;  /* 0x000000230a0079a6 */ /* 0x000fe2000c10f38e */
[-C--:B------:R-:W-:Y:S01]  /*a190*/  LEA.HI.X.SX32 R9, R0, R223.reuse, 0x2, P0 ;  /* 0x000000df00097211 */ /* 0x080fe200000f16ff */
[----:B--2---:R-:W-:Y:S01]  /*a1a0*/  IMAD.IADD R176, R211, 0x1, R210 ;  /* 0x00000001d3b07824 */ /* 0x004fe200078e02d2 */
[-C--:B------:R-:W-:Y:S01]  /*a1b0*/  LEA.HI.X.SX32 R7, R7, R223.reuse, 0x2, P2 ;  /* 0x000000df07077211 */ /* 0x080fe200010f16ff */
[----:B------:R-:W-:Y:S01]  /*a1c0*/  LDSM.16.MT88.4 R32, [R209+0x1c800] ;  /* 0x01c80000d120783b */ /* 0x000fe20000004200 */
[CC--:B------:R-:W-:Y:S01]  /*a1d0*/  LEA R2, P0, R3.reuse, R222.reuse, 0x2 ;  /* 0x000000de03027211 */ /* 0x0c0fe200078010ff */
[C---:B------:R-:W-:Y:S01]  /*a1e0*/  VIADD R0, R210.reuse, 0xffffc000 ;  /* 0xffffc000d2007836 */ /* 0x040fe20000000000 */
[----:B------:R-:W-:Y:S01]  /*a1f0*/  UISETP.NE.U32.AND UP0, UPT, UR6, 0x1, UPT ;  /* 0x000000010600788c */ /* 0x000fe2000bf05070 */
[----:B------:R-:W-:Y:S01]  /*a200*/  REDG.E.ADD.F32.FTZ.RN.STRONG.GPU desc[UR14][R8.64], R28 ;  /* 0x0000001c080079a6 */ /* 0x000fe2000c10f38e */
[-C--:B------:R-:W-:Y:S01]  /*a210*/  LEA.HI.X.SX32 R3, R3, R223.reuse, 0x2, P0 ;  /* 0x000000df03037211 */ /* 0x080fe200000f16ff */
[----:B------:R-:W-:Y:S01]  /*a220*/  UMOV UR12, UR8 ;  /* 0x00000008000c7c82 */ /* 0x000fe20008000000 */
[----:B------:R-:W-:Y:S01]  /*a230*/  PLOP3.LUT P0, PT, PT, PT, UP2, 0x80, 0x0 ;  /* 0x000000000000781c */ /* 0x000fe20003f0f028 */
[----:B------:R-:W-:Y:S04]  /*a240*/  REDG.E.ADD.F32.FTZ.RN.STRONG.GPU desc[UR14][R6.64], R29 ;  /* 0x0000001d060079a6 */ /* 0x000fe8000c10f38e */
[----:B------:R-:W-:Y:S04]  /*a250*/  LDSM.16.MT88.4 R8, [R210] ;  /* 0x00000000d208783b */ /* 0x000fe80000004200 */
[----:B------:R-:W-:Y:S01]  /*a260*/  LDSM.16.MT88.4 R16, [R176] ;  /* 0x00000000b010783b */ /* 0x000fe20000004200 */
[----:B-1----:R-:W-:Y:S01]  /*a270*/  IMAD.U32 R5, RZ, RZ, UR7 ;  /* 0x00000007ff057e24 */ /* 0x002fe2000f8e00ff */
[----:B------:R-:W-:Y:S02]  /*a280*/  @UP3 UIADD3 UR7, UP1, UR20, -0x100, URZ ;  /* 0xffffff0014073890 */ /* 0x000fe4000ff3e03f */
[----:B------:R-:W-:Y:S02]  /*a290*/  LDSM.16.MT88.4 R24, [R176+0x2000] ;  /* 0x00200000b018783b */ /* 0x000fe40000004200 */
[C---:B------:R-:W-:Y:S01]  /*a2a0*/  LEA R4, P1, R5.reuse, R222, 0x2 ;  /* 0x000000de05047211 */ /* 0x040fe200078210ff */
[----:B------:R-:W-:Y:S01]  /*a2b0*/  @UP3 UIADD3.X UR6, UR21, -0x1, URZ, UP1, !UPT ;  /* 0xffffffff15063890 */ /* 0x000fe20008ffe43f */
[----:B------:R-:W-:Y:S01]  /*a2c0*/  LDSM.16.MT88.4 R168, [R176+0x3000] ;  /* 0x00300000b0a8783b */ /* 0x000fe20000004200 */
        /* <DEDUP_REMOVED lines=290> */
[----:B------:R-:W-:Y:S01]  /*b4f0*/  F2FP.BF16.F32.PACK_AB R5, R5, R90 ;  /* 0x0000005a0505723e */ /* 0x000fe200000010ff */
[----:B------:R-:W-:Y:S01]  /*b500*/  UISETP.NE.AND UP0, UPT, UR37, -0x1, UPT ;  /* 0xffffffff2500788c */ /* 0x000fe2000bf05270 */
[----:B------:R-:W-:Y:S02]  /*b510*/  F2FP.BF16.F32.PACK_AB R2, R2, R92 ;  /* 0x0000005c0202723e */ /* 0x000fe400000010ff */
[----:B------:R-:W-:-:S03]  /*b520*/  F2FP.BF16.F32.PACK_AB R0, R0, R94 ;  /* 0x0000005e0000723e */ /* 0x000fc600000010ff */
[----:B------:R-:W-:Y:S01]  /*b530*/  PLOP3.LUT P0, PT, PT, PT, UP0, 0x80, 0x0 ;  /* 0x000000000000781c */ /* 0x000fe20003f0f008 */
[----:B--2---:R1:W-:Y:S04]  /*b540*/  STS [R183], R59 ;  /* 0x0000003bb7007388 */ /* 0x0043e80000000800 */
[----:B------:R-:W-:Y:S01]  /*b550*/  @UP0 ULDC.64 UR6, c[0x0][0x450] ;  /* 0x0001140000060ab9 */ /* 0x000fe20000000a00 */
[----:B------:R1:W-:Y:S04]  /*b560*/  STS [R183+0x400], R58 ;  /* 0x0004003ab7007388 */ /* 0x0003e80000000800 */
[----:B---3--:R1:W-:Y:S04]  /*b570*/  STS [R182], R55 ;  /* 0x00000037b6007388 */ /* 0x0083e80000000800 */
[----:B----4-:R1:W-:Y:S04]  /*b580*/  STS [R185], R54 ;  /* 0x00000036b9007388 */ /* 0x0103e80000000800 */
[----:B------:R1:W-:Y:S04]  /*b590*/  STS [R183+0x2000], R57 ;  /* 0x00200039b7007388 */ /* 0x0003e80000000800 */
[----:B------:R1:W-:Y:S04]  /*b5a0*/  STS [R183+0x2400], R56 ;  /* 0x00240038b7007388 */ /* 0x0003e80000000800 */
[----:B------:R1:W-:Y:S04]  /*b5b0*/  STS [R182+0x2000], R53 ;  /* 0x00200035b6007388 */ /* 0x0003e80000000800 */
[----:B------:R1:W-:Y:S04]  /*b5c0*/  STS [R182+0x2400], R52 ;  /* 0x00240034b6007388 */ /* 0x0003e80000000800 */
[----:B------:R1:W-:Y:S04]  /*b5d0*/  STS [R181], R51 ;  /* 0x00000033b5007388 */ /* 0x0003e80000000800 */
[----:B------:R1:W-:Y:S04]  /*b5e0*/  STS [R181+0x400], R50 ;  /* 0x00040032b5007388 */ /* 0x0003e80000000800 */
[----:B------:R1:W-:Y:S04]  /*b5f0*/  STS [R180], R47 ;  /* 0x0000002fb4007388 */ /* 0x0003e80000000800 */
[----:B------:R1:W-:Y:S04]  /*b600*/  STS [R184], R46 ;  /* 0x0000002eb8007388 */ /* 0x0003e80000000800 */
        /* <DEDUP_REMOVED lines=52> */
[----:B------:R-:W-:-:S04]  /*b950*/  @UP0 UIADD3 UR5, UR27, UR37, URZ ;  /* 0x000000251b050290 */ /* 0x000fc8000fffe03f */
        /* <DEDUP_REMOVED lines=18> */
.L_x_952:
[----:B------:R-:W-:Y:S01]  /*ba80*/  @UP0 UIADD3 UR12, UR27, UR37, URZ ;  /* 0x000000251b0c0290 */ /* 0x000fe2000fffe03f */
[----:B-1---5:R-:W-:Y:S01]  /*ba90*/  LEA R0, R192, UR4, 0x1 ;  /* 0x00000004c0007c11 */ /* 0x022fe2000f8e08ff */
[----:B------:R-:W-:Y:S01]  /*baa0*/  @UP0 ULDC.64 UR8, c[0x0][0x458] ;  /* 0x0001160000080ab9 */ /* 0x000fe20000000a00 */
[----:B------:R-:W-:Y:S02]  /*bab0*/  USHF.L.U32 UR5, UR26, 0x7, URZ ;  /* 0x000000071a057899 */ /* 0x000fe4000800063f */
        /* <DEDUP_REMOVED lines=18> */
.L_x_953:
[----:B------:R-:W1:Y:S01]  /*bbe0*/  S2R R53, SR_TID.X ;  /* 0x0000000000357919 */ /* 0x000e620000002100 */
[----:B------:R-:W-:Y:S01]  /*bbf0*/  USHF.R.S32.HI UR10, URZ, 0x1f, UR5 ;  /* 0x0000001f3f0a7899 */ /* 0x000fe20008011405 */
[--C-:B------:R-:W-:Y:S01]  /*bc00*/  SHF.R.S32.HI R9, RZ, 0x1f, R240.reuse ;  /* 0x0000001fff097819 */ /* 0x100fe200000114f0 */
[----:B------:R-:W-:Y:S01]  /*bc10*/  IMAD.U32 R2, RZ, RZ, UR6 ;  /* 0x00000006ff027e24 */ /* 0x000fe2000f8e00ff */
[----:B------:R-:W2:Y:S01]  /*bc20*/  S2R R54, SR_TID.X ;  /* 0x0000000000367919 */ /* 0x000ea20000002100 */
[----:B------:R-:W-:Y:S01]  /*bc30*/  UIMAD UR11, UR10, UR6, URZ ;  /* 0x000000060a0b72a4 */ /* 0x000fe2000f8e023f */
[----:B------:R-:W-:Y:S01]  /*bc40*/  IMAD.MOV.U32 R8, RZ, RZ, R240 ;  /* 0x000000ffff087224 */ /* 0x000fe200078e00f0 */
[----:B------:R-:W-:Y:S01]  /*bc50*/  UIMAD UR17, UR26, -0x80, UR17 ;  /* 0xffffff801a1178a4 */ /* 0x000fe2000f8e0211 */
[----:B------:R-:W-:Y:S01]  /*bc60*/  BAR.SYNC.DEFER_BLOCKING 0x0 ;  /* 0x0000000000007b1d */ /* 0x000fe20000010000 */
[----:B------:R-:W-:Y:S01]  /*bc70*/  UIMAD UR11, UR5, UR7, UR11 ;  /* 0x00000007050b72a4 */ /* 0x000fe2000f8e020b */
[----:B------:R-:W-:Y:S01]  /*bc80*/  IMAD.WIDE.U32 R2, R2, UR5, R8 ;  /* 0x0000000502027c25 */ /* 0x000fe2000f8e0008 */
[----:B------:R-:W-:-:S03]  /*bc90*/  USHF.R.S32.HI UR21, URZ, 0x1f, UR58 ;  /* 0x0000001f3f157899 */ /* 0x000fc6000801143a */
[----:B------:R-:W-:Y:S01]  /*bca0*/  ULDC.64 UR12, c[0x0][0x468] ;  /* 0x00011a00000c7ab9 */ /* 0x000fe20000000a00 */
[----:B------:R-:W-:Y:S01]  /*bcb0*/  IADD3 R2, P0, R2, UR19, RZ ;  /* 0x0000001302027c10 */ /* 0x000fe2000ff1e0ff */
[----:B------:R-:W-:Y:S01]  /*bcc0*/  BSSY B0, `(.L_x_954) ;  /* 0x000002c000007945 */ /* 0x000fe20003800000 */
[----:B------:R3:W4:Y:S01]  /*bcd0*/  LDS.128 R24, [R0+0xd000] ;  /* 0x00d0000000187984 */ /* 0x0007220000000c00 */
[----:B-1----:R-:W-:-:S03]  /*bce0*/  SHF.R.S32.HI R53, RZ, 0x1f, R53 ;  /* 0x0000001fff357819 */ /* 0x002fc60000011435 */
[----:B------:R3:W1:Y:S01]  /*bcf0*/  LDS.128 R20, [R0+0x11000] ;  /* 0x0110000000147984 */ /* 0x0006620000000c00 */
[----:B--2---:R-:W-:-:S03]  /*bd00*/  LEA.HI R53, R53, R54, RZ, 0x3 ;  /* 0x0000003635357211 */ /* 0x004fc600078f18ff */
[----:B------:R3:W2:Y:S01]  /*bd10*/  LDS.128 R32, [R0+0x15000] ;  /* 0x0150000000207984 */ /* 0x0006a20000000c00 */
[----:B------:R-:W-:-:S03]  /*bd20*/  SHF.R.S32.HI R53, RZ, 0x3, R53 ;  /* 0x00000003ff357819 */ /* 0x000fc60000011435 */
[----:B------:R3:W1:Y:S01]  /*bd30*/  LDS.128 R40, [R0+0x16000] ;  /* 0x0160000000287984 */ /* 0x0006620000000c00 */
[C---:B------:R-:W-:Y:S01]  /*bd40*/  ISETP.GE.AND P5, PT, R53.reuse, UR17, PT ;  /* 0x0000001135007c0c */ /* 0x040fe2000bfa6270 */
[C---:B------:R-:W-:Y:S01]  /*bd50*/  VIADD R4, R53.reuse, 0x20 ;  /* 0x0000002035047836 */ /* 0x040fe20000000000 */
[----:B------:R-:W-:Y:S01]  /*bd60*/  SHF.R.S32.HI R52, RZ, 0x1f, R53 ;  /* 0x0000001fff347819 */ /* 0x000fe20000011435 */
[----:B------:R3:W1:Y:S01]  /*bd70*/  LDS.128 R48, [R0+0x17000] ;  /* 0x0170000000307984 */ /* 0x0006620000000c00 */
[----:B------:R-:W-:Y:S02]  /*bd80*/  VIADD R5, R53, 0x40 ;  /* 0x0000004035057836 */ /* 0x000fe40000000000 */
[----:B------:R-:W-:Y:S01]  /*bd90*/  ISETP.GE.AND P4, PT, R4, UR17, PT ;  /* 0x0000001104007c0c */ /* 0x000fe2000bf86270 */
[----:B------:R3:W1:Y:S01]  /*bda0*/  LDS.128 R28, [R0+0x19000] ;  /* 0x01900000001c7984 */ /* 0x0006620000000c00 */
[----:B------:R-:W-:Y:S01]  /*bdb0*/  IMAD.U32 R4, RZ, RZ, UR11 ;  /* 0x0000000bff047e24 */ /* 0x000fe2000f8e00ff */
[----:B------:R-:W-:Y:S01]  /*bdc0*/  UIMAD UR11, UR21, UR12, URZ ;  /* 0x0000000c150b72a4 */ /* 0x000fe2000f8e023f */
[----:B------:R-:W-:Y:S01]  /*bdd0*/  ISETP.GE.AND P3, PT, R5, UR17, PT ;  /* 0x0000001105007c0c */ /* 0x000fe2000bf66270 */
[----:B------:R3:W1:Y:S01]  /*bde0*/  LDS.128 R36, [R0+0x1a000] ;  /* 0x01a0000000247984 */ /* 0x0006620000000c00 */
[----:B------:R-:W-:Y:S01]  /*bdf0*/  VIADD R5, R53, 0x60 ;  /* 0x0000006035057836 */ /* 0x000fe20000000000 */
[----:B------:R-:W-:Y:S01]  /*be00*/  IADD3.X R3, R3, UR20, R4, P0, !PT ;  /* 0x0000001403037c10 */ /* 0x000fe200087fe404 */
[----:B------:R-:W-:Y:S01]  /*be10*/  IMAD.U32 R4, RZ, RZ, UR12 ;  /* 0x0000000cff047e24 */ /* 0x000fe2000f8e00ff */
[----:B------:R3:W1:Y:S01]  /*be20*/  LDS.128 R44, [R0+0x1b000] ;  /* 0x01b00000002c7984 */ /* 0x0006620000000c00 */
[----:B------:R-:W-:Y:S01]  /*be30*/  UIMAD UR13, UR58, UR13, UR11 ;  /* 0x0000000d3a0d72a4 */ /* 0x000fe2000f8e020b */
[----:B------:R-:W-:Y:S01]  /*be40*/  ISETP.GE.AND P2, PT, R5, UR17, PT ;  /* 0x0000001105007c0c */ /* 0x000fe2000bf46270 */
[----:B------:R-:W-:-:S04]  /*be50*/  IMAD.WIDE.U32 R2, R4, UR58, R2 ;  /* 0x0000003a04027c25 */ /* 0x000fc8000f8e0002 */
[----:B------:R-:W-:Y:S01]  /*be60*/  VIADD R10, R3, UR13 ;  /* 0x0000000d030a7c36 */ /* 0x000fe20008000000 */
[----:B----4-:R-:W-:Y:S07]  /*be70*/  @P5 BRA `(.L_x_955) ;  /* 0x0000000000405947 */ /* 0x010fee0003800000 */
[----:B------:R-:W-:Y:S01]  /*be80*/  ULDC UR11, c[0x0][0x2d0] ;  /* 0x0000b400000b7ab9 */ /* 0x000fe20000000800 */
[----:B------:R-:W4:Y:S01]  /*be90*/  LDS.128 R16, [R0+0x10000] ;  /* 0x0100000000107984 */ /* 0x000f220000000c00 */
        /* <DEDUP_REMOVED lines=8> */
[----:B------:R-:W5:Y:S01]  /*bf20*/  @!P1 LDS.128 R12, [R0+0xc000] ;  /* 0x00c00000000c9984 */ /* 0x000f620000000c00 */
[----:B------:R-:W-:Y:S01]  /*bf30*/  IMAD.IADD R5, R4, 0x1, R7 ;  /* 0x0000000104057824 */ /* 0x000fe200078e0207 */
[----:B------:R-:W-:-:S04]  /*bf40*/  LEA R4, P6, R6, UR12, 0x1 ;  /* 0x0000000c06047c11 */ /* 0x000fc8000f8c08ff */
[----:B------:R-:W-:-:S05]  /*bf50*/  LEA.HI.X R5, R6, UR13, R5, 0x1, P6 ;  /* 0x0000000d06057c11 */ /* 0x000fca000b0f0c05 */
[----:B----4-:R4:W-:Y:S04]  /*bf60*/  @!P0 STG.E.128 desc[UR14][R4.64+0x80], R16 ;  /* 0x0000801004008986 */ /* 0x0109e8000c101d0e */
[----:B-----5:R4:W-:Y:S02]  /*bf70*/  @!P1 STG.E.128 desc[UR14][R4.64], R12 ;  /* 0x0000000c04009986 */ /* 0x0209e4000c101d0e */
.L_x_955:
[----:B------:R-:W-:Y:S05]  /*bf80*/  BSYNC B0 ;  /* 0x0000000000007941 */ /* 0x000fea0003800000 */
.L_x_954:
[----:B------:R-:W-:Y:S04]  /*bf90*/  BSSY B0, `(.L_x_956) ;  /* 0x0000012000007945 */ /* 0x000fe80003800000 */
[----:B------:R-:W-:Y:S05]  /*bfa0*/  @P4 BRA `(.L_x_957) ;  /* 0x0000000000404947 */ /* 0x000fea0003800000 */
[----:B----4-:R-:W-:Y:S01]  /*bfb0*/  IADD3 R4, P0, R53, 0x20, RZ ;  /* 0x0000002035047810 */ /* 0x010fe20007f1e0ff */
        /* <DEDUP_REMOVED lines=14> */
[----:B-1----:R4:W-:Y:S02]  /*c0a0*/  @!P0 STG.E.128 desc[UR14][R4.64+0x80], R20 ;  /* 0x0000801404008986 */ /* 0x0029e4000c101d0e */
.L_x_957:
[----:B------:R-:W-:Y:S05]  /*c0b0*/  BSYNC B0 ;  /* 0x0000000000007941 */ /* 0x000fea0003800000 */
.L_x_956:
[----:B----4-:R4:W1:Y:S01]  /*c0c0*/  LDS.128 R16, [R0+0xe000] ;  /* 0x00e0000000107984 */ /* 0x0108620000000c00 */
        /* <DEDUP_REMOVED lines=19> */
.L_x_959:
[----:B------:R-:W-:Y:S05]  /*c200*/  BSYNC B0 ;  /* 0x0000000000007941 */ /* 0x000fea0003800000 */
.L_x_958:
[----:B-1----:R1:W1:Y:S01]  /*c210*/  LDS.128 R16, [R0+0xf000] ;  /* 0x00f0000000107984 */ /* 0x0022620000000c00 */
        /* <DEDUP_REMOVED lines=19> */
.L_x_961:
[----:B------:R-:W-:Y:S05]  /*c350*/  BSYNC B0 ;  /* 0x0000000000007941 */ /* 0x000fea0003800000 */
.L_x_960:
        /* <DEDUP_REMOVED lines=14> */
[----:B---34-:R-:W-:-:S05]  /*c440*/  MOV R0, UR6 ;  /* 0x0000000600007c02 */ /* 0x018fca0008000f00 */
        /* <DEDUP_REMOVED lines=17> */
.L_x_963:
[----:B------:R-:W-:Y:S05]  /*c560*/  BSYNC B0 ;  /* 0x0000000000007941 */ /* 0x000fea0003800000 */
.L_x_962:
[----:B------:R-:W-:Y:S04]  /*c570*/  BSSY B0, `(.L_x_964) ;  /* 0x0000012000007945 */ /* 0x000fe80003800000 */
[----:B------:R-:W-:Y:S05]  /*c580*/  @P4 BRA `(.L_x_965) ;  /* 0x0000000000404947 */ /* 0x000fea0003800000 */
[----:B------:R-:W-:Y:S01]  /*c590*/  IADD3 R0, P0, R53, 0x20, RZ ;  /* 0x0000002035007810 */ /* 0x000fe20007f1e0ff */
[----:B------:R-:W-:Y:S01]  /*c5a0*/  ULDC UR5, c[0x0][0x2d0] ;  /* 0x0000b40000057ab9 */ /* 0x000fe20000000800 */
[----:B---3--:R-:W-:Y:S01]  /*c5b0*/  MOV R5, R8 ;  /* 0x0000000800057202 */ /* 0x008fe20000000f00 */
        /* <DEDUP_REMOVED lines=12> */
[----:B------:R4:W-:Y:S02]  /*c680*/  @!P0 STG.E.128 desc[UR14][R4.64+0x80], R28 ;  /* 0x0000801c04008986 */ /* 0x0009e4000c101d0e */
.L_x_965:
[----:B------:R-:W-:Y:S05]  /*c690*/  BSYNC B0 ;  /* 0x0000000000007941 */ /* 0x000fea0003800000 */
.L_x_964:
[----:B------:R-:W-:Y:S04]  /*c6a0*/  BSSY B0, `(.L_x_966) ;  /* 0x0000012000007945 */ /* 0x000fe80003800000 */
[----:B------:R-:W-:Y:S05]  /*c6b0*/  @P3 BRA `(.L_x_967) ;  /* 0x0000000000403947 */ /* 0x000fea0003800000 */
[----:B------:R-:W-:Y:S01]  /*c6c0*/  IADD3 R0, P0, R53, 0x40, RZ ;  /* 0x0000004035007810 */ /* 0x000fe20007f1e0ff */
[----:B------:R-:W-:Y:S01]  /*c6d0*/  ULDC UR5, c[0x0][0x2d0] ;  /* 0x0000b40000057ab9 */ /* 0x000fe20000000800 */
[----:B---34-:R-:W-:Y:S01]  /*c6e0*/  MOV R5, R8 ;  /* 0x0000000800057202 */ /* 0x018fe20000000f00 */
        /* <DEDUP_REMOVED lines=13> */
.L_x_967:
[----:B------:R-:W-:Y:S05]  /*c7c0*/  BSYNC B0 ;  /* 0x0000000000007941 */ /* 0x000fea0003800000 */
.L_x_966:
        /* <DEDUP_REMOVED lines=9> */
[----:B---34-:R-:W-:-:S04]  /*c860*/  IMAD.WIDE.U32 R4, R0, UR8, R2 ;  /* 0x0000000800047c25 */ /* 0x018fc8000f8e0002 */
[----:B------:R-:W-:Y:S01]  /*c870*/  IMAD R0, R0, UR9, R6 ;  /* 0x0000000900007c24 */ /* 0x000fe2000f8e0206 */
[----:B------:R-:W-:-:S03]  /*c880*/  LEA R2, P2, R4, UR6, 0x1 ;  /* 0x0000000604027c11 */ /* 0x000fc6000f8408ff */
[----:B------:R-:W-:-:S05]  /*c890*/  IMAD.IADD R0, R0, 0x1, R5 ;  /* 0x0000000100007824 */ /* 0x000fca00078e0205 */
[----:B------:R-:W-:-:S05]  /*c8a0*/  LEA.HI.X R3, R4, UR7, R0, 0x1, P2 ;  /* 0x0000000704037c11 */ /* 0x000fca00090f0c00 */
[----:B------:R3:W-:Y:S04]  /*c8b0*/  @!P1 STG.E.128 desc[UR14][R2.64], R48 ;  /* 0x0000003002009986 */ /* 0x0007e8000c101d0e */
[----:B------:R3:W-:Y:S02]  /*c8c0*/  @!P0 STG.E.128 desc[UR14][R2.64+0x80], R44 ;  /* 0x0000802c02008986 */ /* 0x0007e4000c101d0e */
.L_x_922:
[----:B------:R-:W-:Y:S05]  /*c8d0*/  BSYNC B1 ;  /* 0x0000000000017941 */ /* 0x000fea0003800000 */
.L_x_900:
        /* <DEDUP_REMOVED lines=11> */
.L_x_968:
[----:B------:R-:W-:Y:S05]  /*c990*/  EXIT ;  /* 0x000000000000794d */ /* 0x000fea0003800000 */
.L_x_970:
        /* <DEDUP_REMOVED lines=14> */
.L_x_1092:


//--------------------- .text._ZN5flash44flash_bwd_dq_dk_dv_loop_seqk_parallel_kernelI23Flash_bwd_kernel_traitsILi128ELi64ELi128ELi8ELi2ELi4ELi2ELb0ELb0EN7cutlass10bfloat16_tE19Flash_kernel_traitsILi128ELi64ELi128ELi8ES3_EELb0ELb1ELb0ELb1ELb0ELb0ELb1EEEvNS_16Flash_bwd_paramsE --------------------------
	.section	.text._ZN5flash44flash_bwd_dq_dk_dv_loop_seqk_parallel_kernelI23Flash_bwd_kernel_traitsILi128ELi64ELi128ELi8ELi2ELi4ELi2ELb0ELb0EN7cutlass10bfloat16_tE19Flash_kernel_traitsILi128ELi64ELi128ELi8ES3_EELb0ELb1ELb0ELb1ELb0ELb0ELb1EEEvNS_16Flash_bwd_paramsE,"ax",@progbits
	.align	128
        .global         _ZN5flash44flash_bwd_dq_dk_dv_loop_seqk_parallel_kernelI23Flash_bwd_kernel_traitsILi128ELi64ELi128ELi8ELi2ELi4ELi2ELb0ELb0EN7cutlass10bfloat16_tE19Flash_kernel_traitsILi128ELi64ELi128ELi8ES3_EELb0ELb1ELb0ELb1ELb0ELb0ELb1EEEvNS_16Flash_bwd_paramsE
        .type           _ZN5flash44flash_bwd_dq_dk_dv_loop_seqk_parallel_kernelI23Flash_bwd_kernel_traitsILi128ELi64ELi128ELi8ELi2ELi4ELi2ELb0ELb0EN7cutlass10bfloat16_tE19Flash_kernel_traitsILi128ELi64ELi128ELi8ES3_EELb0ELb1ELb0ELb1ELb0ELb0ELb1EEEvNS_16Flash_bwd_paramsE,@function
        .size           _ZN5flash44flash_bwd_dq_dk_dv_loop_seqk_parallel_kernelI23Flash_bwd_kernel_traitsILi128ELi64ELi128ELi8ELi2ELi4ELi2ELb0ELb0EN7cutlass10bfloat16_tE19Flash_kernel_traitsILi128ELi64ELi128ELi8ES3_EELb0ELb1ELb0ELb1ELb0ELb0ELb1EEEvNS_16Flash_bwd_paramsE,(.L_x_1093 - _ZN5flash44flash_bwd_dq_dk_dv_loop_seqk_parallel_kernelI23Flash_bwd_kernel_traitsILi128ELi64ELi128ELi8ELi2ELi4ELi2ELb0ELb0EN7cutlass10bfloat16_tE19Flash_kernel_traitsILi128ELi64ELi128ELi8ES3_EELb0ELb1ELb0ELb1ELb0ELb0ELb1EEEvNS_16Flash_bwd_paramsE)
        .other          _ZN5flash44flash_bwd_dq_dk_dv_loop_seqk_parallel_kernelI23Flash_bwd_kernel_traitsILi128ELi64ELi128ELi8ELi2ELi4ELi2ELb0ELb0EN7cutlass10bfloat16_tE19Flash_kernel_traitsILi128ELi64ELi128ELi8ES3_EELb0ELb1ELb0ELb1ELb0ELb0ELb1EEEvNS_16Flash_bwd_paramsE,@"STO_CUDA_ENTRY STV_DEFAULT"
_ZN5flash44flash_bwd_dq_dk_dv_loop_seqk_parallel_kernelI23Flash_bwd_kernel_traitsILi128ELi64ELi128ELi8ELi2ELi4ELi2ELb0ELb0EN7cutlass10bfloat16_tE19Flash_kernel_traitsILi128ELi64ELi128ELi8ES3_EELb0ELb1ELb0ELb1ELb0ELb0ELb1EEEvNS_16Flash_bwd_paramsE:
.text._ZN5flash44flash_bwd_dq_dk_dv_loop_seqk_parallel_kernelI23Flash_bwd_kernel_traitsILi128ELi64ELi128ELi8ELi2ELi4ELi2ELb0ELb0EN7cutlass10bfloat16_tE19Flash_kernel_traitsILi128ELi64ELi128ELi8ES3_EELb0ELb1ELb0ELb1ELb0ELb0ELb1EEEvNS_16Flash_bwd_paramsE:
        /* <DEDUP_REMOVED lines=16> */
[----:B------:R-:W3:Y:S08]  /*0100*/  S2UR UR47, SR_CTAID.Y ;  /* 0x00000000002f79c3 */ /* 0x000ef00000002600 */
[----:B------:R-:W4:Y:S01]  /*0110*/  S2UR UR56, SR_CTAID.Z ;  /* 0x00000000003879c3 */ /* 0x000f220000002700 */
[----:B--2---:R-:W-:Y:S01]  /*0120*/  ULEA UR4, UR4, UR5, 0x18 ;  /* 0x0000000504047291 */ /* 0x004fe2000f8ec03f */
[----:B-1----:R-:W-:Y:S01]  /*0130*/  SHF.R.S32.HI R2, RZ, 0x1f, R6 ;  /* 0x0000001fff027819 */ /* 0x002fe20000011406 */
[----:B---3--:R-:W-:-:S03]  /*0140*/  USHF.L.U32 UR5, UR47, 0x7, URZ ;  /* 0x000000072f057899 */ /* 0x008fc6000800063f */
[CC--:B------:R-:W-:Y:S02]  /*0150*/  LEA.HI R0, R2.reuse, R6.reuse, RZ, 0x2 ;  /* 0x0000000602007211 */ /* 0x0c0fe400078f10ff */
[CC--:B------:R-:W-:Y:S02]  /*0160*/  LEA.HI R11, R2.reuse, R6.reuse, RZ, 0x3 ;  /* 0x00000006020b7211 */ /* 0x0c0fe400078f18ff */
[CC--:B------:R-:W-:Y:S01]  /*0170*/  LEA.HI R13, R2.reuse, R6.reuse, RZ, 0x6 ;  /* 0x00000006020d7211 */ /* 0x0c0fe200078f30ff */
[----:B----4-:R-:W-:Y:S01]  /*0180*/  USHF.R.S32.HI UR6, URZ, 0x1f, UR56 ;  /* 0x0000001f3f067899 */ /* 0x010fe20008011438 */
[CC--:B------:R-:W-:Y:S02]  /*0190*/  LEA.HI R10, R2.reuse, R6.reuse, RZ, 0x5 ;  /* 0x00000006020a7211 */ /* 0x0c0fe400078f28ff */
[CC--:B------:R-:W-:Y:S02]  /*01a0*/  LEA.HI R5, R2.reuse, R6.reuse, RZ, 0x4 ;  /* 0x0000000602057211 */ /* 0x0c0fe400078f20ff */
[----:B------:R-:W-:-:S02]  /*01b0*/  LEA.HI R16, R2, R6, RZ, 0x7 ;  /* 0x0000000602107211 */ /* 0x000fc400078f38ff */
[--C-:B------:R-:W-:Y:S02]  /*01c0*/  SHF.R.S32.HI R4, RZ, 0x2, R0.reuse ;  /* 0x00000002ff047819 */ /* 0x100fe40000011400 */
[----:B------:R-:W-:Y:S02]  /*01d0*/  SHF.R.S32.HI R2, RZ, 0x1f, R0 ;  /* 0x0000001fff027819 */ /* 0x000fe40000011400 */
[----:B------:R-:W-:Y:S02]  /*01e0*/  LOP3.LUT R0, R0, 0x7ffffffc, RZ, 0xc0, !PT ;  /* 0x7ffffffc00007812 */ /* 0x000fe400078ec0ff */
[----:B------:R-:W-:Y:S02]  /*01f0*/  LOP3.LUT R3, R11, 0xfffffff8, RZ, 0xc0, !PT ;  /* 0xfffffff80b037812 */ /* 0x000fe400078ec0ff */
[----:B------:R-:W-:Y:S01]  /*0200*/  LEA.HI R2, R2, R4, RZ, 0x3 ;  /* 0x0000000402027211 */ /* 0x000fe200078f18ff */
[C---:B------:R-:W-:Y:S01]  /*0210*/  IMAD.IADD R15, R6.reuse, 0x1, -R0 ;  /* 0x00000001060f7824 */ /* 0x040fe200078e0a00 */
[----:B------:R-:W-:Y:S01]  /*0220*/  SHF.R.S32.HI R12, RZ, 0x3, R11 ;  /* 0x00000003ff0c7819 */ /* 0x000fe2000001140b */
[----:B------:R-:W-:Y:S01]  /*0230*/  IMAD.IADD R0, R6, 0x1, -R3 ;  /* 0x0000000106007824 */ /* 0x000fe200078e0a03 */
[----:B------:R-:W-:-:S02]  /*0240*/  LOP3.LUT R9, R10, 0xffffffe0, RZ, 0xc0, !PT ;  /* 0xffffffe00a097812 */ /* 0x000fc400078ec0ff */
[C---:B------:R-:W-:Y:S01]  /*0250*/  LOP3.LUT R8, R5.reuse, 0xfffffff0, RZ, 0xc0, !PT ;  /* 0xfffffff005087812 */ /* 0x040fe200078ec0ff */
[----:B------:R-:W-:Y:S01]  /*0260*/  IMAD.SHL.U32 R3, R12, 0x40, RZ ;  /* 0x000000400c037824 */ /* 0x000fe200078e00ff */
[----:B------:R-:W-:Y:S01]  /*0270*/  LOP3.LUT R2, R2, 0xfffffff8, RZ, 0xc0, !PT ;  /* 0xfffffff802027812 */ /* 0x000fe200078ec0ff */
[C---:B------:R-:W-:Y:S01]  /*0280*/  IMAD.IADD R18, R6.reuse, 0x1, -R9 ;  /* 0x0000000106127824 */ /* 0x040fe200078e0a09 */
[----:B------:R-:W-:Y:S01]  /*0290*/  SHF.R.S32.HI R7, RZ, 0x4, R5 ;  /* 0x00000004ff077819 */ /* 0x000fe20000011405 */
[----:B------:R-:W-:Y:S01]  /*02a0*/  IMAD.IADD R6, R6, 0x1, -R8 ;  /* 0x0000000106067824 */ /* 0x000fe200078e0a08 */
[----:B------:R-:W-:Y:S01]  /*02b0*/  SHF.R.S32.HI R19, RZ, 0x5, R10 ;  /* 0x00000005ff137819 */ /* 0x000fe2000001140a */
[----:B------:R-:W-:Y:S01]  /*02c0*/  IMAD.IADD R8, R4, 0x1, -R2 ;  /* 0x0000000104087824 */ /* 0x000fe200078e0a02 */
[----:B------:R-:W-:Y:S01]  /*02d0*/  LEA.HI R4, R5, R7, RZ, 0x1 ;  /* 0x0000000705047211 */ /* 0x000fe200078f08ff */
[----:B------:R-:W-:Y:S01]  /*02e0*/  IMAD.SHL.U32 R236, R0, 0x8, RZ ;  /* 0x0000000800ec7824 */ /* 0x000fe200078e00ff */
[----:B------:R-:W-:Y:S01]  /*02f0*/  LOP3.LUT R2, R3, 0x1c0, RZ, 0xc0, !PT ;  /* 0x000001c003027812 */ /* 0x000fe200078ec0ff */
[----:B------:R-:W-:Y:S01]  /*0300*/  STL [R1+0x4c], R18 ;  /* 0x00004c1201007387 */ /* 0x000fe20000100800 */
[----:B------:R-:W-:-:S02]  /*0310*/  SHF.R.S32.HI R12, RZ, 0x1f, R10 ;  /* 0x0000001fff0c7819 */ /* 0x000fc4000001140a */
[----:B------:R-:W-:Y:S02]  /*0320*/  LOP3.LUT R3, R4, 0xfffffffe, RZ, 0xc0, !PT ;  /* 0xfffffffe04037812 */ /* 0x000fe400078ec0ff */
[----:B------:R-:W-:Y:S02]  /*0330*/  SHF.R.U32.HI R5, RZ, 0x3, R2 ;  /* 0x00000003ff057819 */ /* 0x000fe40000011602 */
[----:B------:R-:W-:Y:S01]  /*0340*/  LOP3.LUT R4, R2, 0x38, R236, 0xf8, !PT ;  /* 0x0000003802047812 */ /* 0x000fe200078ef8ec */
[----:B------:R-:W-:Y:S01]  /*0350*/  IMAD.IADD R9, R7, 0x1, -R3 ;  /* 0x0000000107097824 */ /* 0x000fe200078e0a03 */
[----:B------:R-:W-:Y:S02]  /*0360*/  LEA.HI R2, R12, R19, RZ, 0x2 ;  /* 0x000000130c027211 */ /* 0x000fe400078f10ff */
[----:B------:R-:W-:Y:S01]  /*0370*/  SHF.R.S32.HI R3, RZ, 0x1f, R6 ;  /* 0x0000001fff037819 */ /* 0x000fe20000011406 */
[----:B------:R-:W-:Y:S01]  /*0380*/  IMAD.SHL.U32 R205, R9, 0x200, RZ ;  /* 0x0000020009cd7824 */ /* 0x000fe200078e00ff */
[----:B------:R-:W-:-:S02]  /*0390*/  LOP3.LUT R2, R2, 0xfffffffc, RZ, 0xc0, !PT ;  /* 0xfffffffc02027812 */ /* 0x000fc400078ec0ff */
[C---:B------:R-:W-:Y:S02]  /*03a0*/  LOP3.LUT P4, RZ, R0.reuse, 0x2, RZ, 0xc0, !PT ;  /* 0x0000000200ff7812 */ /* 0x040fe4000788c0ff */
[----:B------:R-:W-:Y:S01]  /*03b0*/  LEA.HI R12, R3, R6, RZ, 0x3 ;  /* 0x00000006030c7211 */ /* 0x000fe200078f18ff */
[----:B------:R-:W-:Y:S01]  /*03c0*/  IMAD.IADD R7, R19, 0x1, -R2 ;  /* 0x0000000113077824 */ /* 0x000fe200078e0a02 */
[C---:B------:R-:W-:Y:S01]  /*03d0*/  LOP3.LUT P3, RZ, R0.reuse, 0x4, RZ, 0xc0, !PT ;  /* 0x0000000400ff7812 */ /* 0x040fe2000786c0ff */
[----:B------:R-:W-:Y:S01]  /*03e0*/  IMAD.SHL.U32 R0, R0, 0x40, RZ ;  /* 0x0000004000007824 */ /* 0x000fe200078e00ff */
[----:B------:R-:W-:Y:S01]  /*03f0*/  LOP3.LUT R14, R4, R5, RZ, 0x3c, !PT ;  /* 0x00000005040e7212 */ /* 0x000fe200078e3cff */
[----:B------:R-:W-:Y:S01]  /*0400*/  IMAD.SHL.U32 R2, R7, 0x10, RZ ;  /* 0x0000001007027824 */ /* 0x000fe200078e00ff */
[----:B------:R-:W-:Y:S02]  /*0410*/  LOP3.LUT R4, R12, 0xfffffff8, RZ, 0xc0, !PT ;  /* 0xfffffff80c047812 */ /* 0x000fe400078ec0ff */
[----:B------:R-:W-:-:S02]  /*0420*/  LOP3.LUT R0, R0, 0x1c0, RZ, 0xc0, !PT ;  /* 0x000001c000007812 */ /* 0x000fc400078ec0ff */
[----:B------:R-:W-:Y:S01]  /*0430*/  SHF.R.S32.HI R3, RZ, 0x6, R13 ;  /* 0x00000006ff037819 */ /* 0x000fe2000001140d */
[----:B------:R-:W-:Y:S01]  /*0440*/  IMAD.IADD R17, R6, 0x1, -R4 ;  /* 0x0000000106117824 */ /* 0x000fe200078e0a04 */
[C---:B------:R-:W-:Y:S01]  /*0450*/  LOP3.LUT R4, R0.reuse, 0x30, R2, 0xf8, !PT ;  /* 0x0000003000047812 */ /* 0x040fe200078ef802 */
[----:B------:R-:W-:Y:S01]  /*0460*/  IMAD.SHL.U32 R2, R9, 0x20, RZ ;  /* 0x0000002009027824 */ /* 0x000fe200078e00ff */
[----:B------:R-:W-:Y:S01]  /*0470*/  LOP3.LUT R209, R0, 0x8, R11, 0xf8, !PT ;  /* 0x0000000800d17812 */ /* 0x000fe200078ef80b */
[C---:B------:R-:W-:Y:S01]  /*0480*/  IMAD.SHL.U32 R13, R3.reuse, 0x8, RZ ;  /* 0x00000008030d7824 */ /* 0x040fe200078e00ff */
[----:B------:R-:W-:Y:S01]  /*0490*/  SHF.R.U32.HI R0, RZ, 0x3, R0 ;  /* 0x00000003ff007819 */ /* 0x000fe20000011600 */
[----:B------:R-:W-:Y:S01]  /*04a0*/  IMAD R5, R3, 0x800, R205 ;  /* 0x0000080003057824 */ /* 0x000fe200078e02cd */
[----:B------:R-:W-:Y:S01]  /*04b0*/  LOP3.LUT R2, R2, 0x20, RZ, 0xc0, !PT ;  /* 0x0000002002027812 */ /* 0x000fe200078ec0ff */
[----:B------:R-:W-:Y:S01]  /*04c0*/  STL [R1+0x48], R17 ;  /* 0x0000481101007387 */ /* 0x000fe20000100800 */
[----:B------:R-:W-:-:S02]  /*04d0*/  LOP3.LUT R4, R4, 0x8, R11, 0xf8, !PT ;  /* 0x0000000804047812 */ /* 0x000fc400078ef80b */
[----:B------:R-:W-:Y:S02]  /*04e0*/  LOP3.LUT R209, R209, R0, RZ, 0x3c, !PT ;  /* 0x00000000d1d17212 */ /* 0x000fe400078e3cff */
[----:B------:R-:W-:Y:S01]  /*04f0*/  LOP3.LUT R13, R2, 0x18, R13, 0xf8, !PT ;  /* 0x00000018020d7812 */ /* 0x000fe200078ef80d */
[----:B------:R-:W-:Y:S01]  /*0500*/  IMAD.SHL.U32 R2, R15, 0x2, RZ ;  /* 0x000000020f027824 */ /* 0x000fe200078e00ff */
[----:B------:R-:W-:Y:S01]  /*0510*/  LOP3.LUT R205, R205, R4, R0, 0xf6, !PT ;  /* 0x00000004cdcd7212 */ /* 0x000fe200078ef600 */
[C---:B------:R-:W-:Y:S01]  /*0520*/  IMAD.SHL.U32 R4, R8.reuse, 0x40, RZ ;  /* 0x0000004008047824 */ /* 0x040fe200078e00ff */
[----:B------:R-:W-:Y:S01]  /*0530*/  SHF.R.S32.HI R0, RZ, 0x7, R16 ;  /* 0x00000007ff007819 */ /* 0x000fe20000011410 */
[--C-:B------:R-:W-:Y:S01]  /*0540*/  IMAD R11, R7, 0x400, R2.reuse ;  /* 0x00000400070b7824 */ /* 0x100fe200078e0202 */
[----:B------:R-:W-:Y:S01]  /*0550*/  LOP3.LUT R6, R8, 0x1, RZ, 0xc0, !PT ;  /* 0x0000000108067812 */ /* 0x000fe200078ec0ff */
[----:B------:R-:W-:Y:S01]  /*0560*/  IMAD.IADD R209, R5, 0x1, R209 ;  /* 0x0000000105d17824 */ /* 0x000fe200078e02d1 */
[----:B------:R-:W-:Y:S01]  /*0570*/  LEA R205, R205, UR4, 0x1 ;  /* 0x00000004cdcd7c11 */ /* 0x000fe2000f8e08ff */
[----:B------:R-:W-:Y:S01]  /*0580*/  IMAD R7, R0, 0x1000, R2 ;  /* 0x0000100000077824 */ /* 0x000fe200078e0202 */
[----:B------:R-:W-:Y:S01]  /*0590*/  ISETP.NE.U32.AND P0, PT, R6, 0x1, PT ;  /* 0x000000010600780c */ /* 0x000fe20003f05070 */
[----:B------:R-:W-:Y:S01]  /*05a0*/  IMAD.SHL.U32 R2, R0, 0x8, RZ ;  /* 0x0000000800027824 */ /* 0x000fe200078e00ff */
[----:B------:R-:W-:Y:S01]  /*05b0*/  LOP3.LUT R0, R4, 0x1c0, RZ, 0xc0, !PT ;  /* 0x000001c004007812 */ /* 0x000fe200078ec0ff */
[C---:B------:R-:W-:Y:S01]  /*05c0*/  IMAD R5, R3.reuse, 0x200, R14 ;  /* 0x0000020003057824 */ /* 0x040fe200078e020e */
[----:B------:R-:W-:Y:S01]  /*05d0*/  R2P PR, R8, 0x6 ;  /* 0x0000000608007804 */ /* 0x000fe20000000000 */
[----:B------:R-:W-:Y:S01]  /*05e0*/  IMAD.SHL.U32 R4, R3, 0x20, RZ ;  /* 0x0000002003047824 */ /* 0x000fe200078e00ff */
[----:B------:R-:W-:Y:S01]  /*05f0*/  LOP3.LUT R2, R2, 0x8, RZ, 0xc0, !PT ;  /* 0x0000000802027812 */ /* 0x000fe200078ec0ff */
[----:B------:R-:W-:Y:S01]  /*0600*/  IMAD.SHL.U32 R6, R9, 0x10, RZ ;  /* 0x0000001009067824 */ /* 0x000fe200078e00ff */
[----:B------:R1:W-:Y:S01]  /*0610*/  STL [R1+0x10], R5 ;  /* 0x0000100501007387 */ /* 0x0003e20000100800 */
[----:B------:R-:W-:Y:S01]  /*0620*/  SHF.R.U32.HI R3, RZ, 0x3, R0 ;  /* 0x00000003ff037819 */ /* 0x000fe20000011600 */
[----:B------:R-:W-:Y:S01]  /*0630*/  IMAD.SHL.U32 R209, R209, 0x2, RZ ;  /* 0x00000002d1d17824 */ /* 0x000fe200078e00ff */
[----:B------:R-:W-:-:S02]  /*0640*/  LOP3.LUT R4, R0, 0x20, R4, 0xf8, !PT ;  /* 0x0000002000047812 */ /* 0x000fc400078ef804 */
[----:B------:R-:W-:Y:S02]  /*0650*/  LOP3.LUT R8, R3, R0, R2, 0x1e, !PT ;  /* 0x0000000003087212 */ /* 0x000fe400078e1e02 */
[----:B------:R-:W-:Y:S02]  /*0660*/  SHF.R.S32.HI R0, RZ, 0x1f, R18 ;  /* 0x0000001fff007819 */ /* 0x000fe40000011412 */
[----:B------:R-:W-:Y:S01]  /*0670*/  SEL R232, R232, 0x10, !P0 ;  /* 0x00000010e8e87807 */ /* 0x000fe20004000000 */
[----:B------:R-:W-:Y:S01]  /*0680*/  IMAD.IADD R8, R11, 0x1, R8 ;  /* 0x000000010b087824 */ /* 0x000fe200078e0208 */
[----:B------:R-:W-:Y:S02]  /*0690*/  LEA.HI R0, R0, R18, RZ, 0x2 ;  /* 0x0000001200007211 */ /* 0x000fe400078f10ff */
[----:B-1----:R-:W-:Y:S02]  /*06a0*/  LEA.HI R5, R10, R19, RZ, 0x1 ;  /* 0x000000130a057211 */ /* 0x002fe400078f08ff */
[----:B------:R-:W-:-:S02]  /*06b0*/  LOP3.LUT R10, R2, 0x10, R6, 0xf8, !PT ;  /* 0x00000010020a7812 */ /* 0x000fc400078ef806 */
[----:B------:R-:W-:Y:S01]  /*06c0*/  LOP3.LUT R6, R4, R3, RZ, 0x3c, !PT ;  /* 0x0000000304067212 */ /* 0x000fe200078e3cff */
[----:B------:R-:W-:Y:S01]  /*06d0*/  IMAD.SHL.U32 R3, R12, 0x40, RZ ;  /* 0x000000400c037824 */ /* 0x000fe200078e00ff */
[----:B------:R-:W-:Y:S01]  /*06e0*/  LOP3.LUT R4, R5, 0xfffffffe, RZ, 0xc0, !PT ;  /* 0xfffffffe05047812 */ /* 0x000fe200078ec0ff */
[----:B------:R-:W-:-:S04]  /*06f0*/  IMAD.SHL.U32 R5, R17, 0x40, RZ ;  /* 0x0000004011057824 */ /* 0x000fc800078e00ff */
[----:B------:R-:W-:Y:S01]  /*0700*/  IMAD.IADD R4, R19, 0x1, -R4 ;  /* 0x0000000113047824 */ /* 0x000fe200078e0a04 */
[----:B------:R-:W-:-:S03]  /*0710*/  LOP3.LUT R5, R5, 0x1c0, RZ, 0xc0, !PT ;  /* 0x000001c005057812 */ /* 0x000fc600078ec0ff */
[----:B------:R-:W-:Y:S02]  /*0720*/  IMAD R2, R4, 0x400, R7 ;  /* 0x0000040004027824 */ /* 0x000fe400078e0207 */
[----:B------:R-:W-:Y:S02]  /*0730*/  IMAD.SHL.U32 R7, R9, 0x8, RZ ;  /* 0x0000000809077824 */ /* 0x000fe400078e00ff */
[----:B------:R-:W-:Y:S01]  /*0740*/  IMAD.IADD R233, R6, 0x1, R2 ;  /* 0x0000000106e97824 */ /* 0x000fe200078e0202 */
[----:B------:R-:W-:Y:S02]  /*0750*/  SHF.R.S32.HI R2, RZ, 0x2, R0 ;  /* 0x00000002ff027819 */ /* 0x000fe40000011400 */
[----:B------:R-:W-:Y:S02]  /*0760*/  LOP3.LUT R0, R3, 0xfffffe00, RZ, 0xc0, !PT ;  /* 0xfffffe0003007812 */ /* 0x000fe400078ec0ff */
[----:B------:R-:W-:Y:S01]  /*0770*/  LOP3.LUT R3, R5, 0x8, R7, 0xf8, !PT ;  /* 0x0000000805037812 */ /* 0x000fe200078ef807 */
[C---:B------:R-:W-:Y:S01]  /*0780*/  IMAD R2, R4.reuse, 0x10, R2 ;  /* 0x0000001004027824 */ /* 0x040fe200078e0202 */
[----:B------:R-:W-:Y:S01]  /*0790*/  SHF.R.U32.HI R6, RZ, 0x3, R5 ;  /* 0x00000003ff067819 */ /* 0x000fe20000011605 */
[----:B------:R-:W-:Y:S01]  /*07a0*/  IMAD R4, R4, 0x400, R0 ;  /* 0x0000040004047824 */ /* 0x000fe200078e0200 */
[----:B------:R-:W-:-:S02]  /*07b0*/  LEA R233, R233, UR4, 0x1 ;  /* 0x00000004e9e97c11 */ /* 0x000fc4000f8e08ff */
[----:B------:R-:W-:Y:S01]  /*07c0*/  LOP3.LUT R3, R3, R6, RZ, 0x3c, !PT ;  /* 0x0000000603037212 */ /* 0x000fe200078e3cff */
[----:B------:R1:W-:Y:S01]  /*07d0*/  STL [R1+0x3c], R2 ;  /* 0x00003c0201007387 */ /* 0x0003e20000100800 */
        /* <DEDUP_REMOVED lines=40> */
.L_x_1041:
        /* <DEDUP_REMOVED lines=67> */
.L_x_971:
        /* <DEDUP_REMOVED lines=19> */
[----:B------:R-:W-:Y:S01]  /*0fc0*/  USHF.L.U32 UR14, UR47, 0x7, URZ ;  /* 0x000000072f0e7899 */ /* 0x000fe2000800063f */
[----:B------:R-:W-:Y:S01]  /*0fd0*/  ULDC.64 UR26, c[0x0][0x240] ;  /* 0x00009000001a7ab9 */ /* 0x000fe20000000a00 */
[----:B------:R-:W-:Y:S01]  /*0fe0*/  ULDC UR61, c[0x0][0x2dc] ;  /* 0x0000b700003d7ab9 */ /* 0x000fe20000000800 */
[----:B------:R-:W-:Y:S01]  /*0ff0*/  ULDC UR60, c[0x0][0x270] ;  /* 0x00009c00003c7ab9 */ /* 0x000fe20000000800 */
[----:B------:R-:W-:Y:S01]  /*1000*/  UIMAD.WIDE.U32 UR16, UR5, UR26, URZ ;  /* 0x0000001a051072a5 */ /* 0x000fe2000f8e003f */
[----:B-1----:R-:W-:Y:S01]  /*1010*/  IABS R5, R6 ;  /* 0x0000000600057213 */ /* 0x002fe20000000000 */
[----:B------:R-:W-:Y:S01]  /*1020*/  @!UP1 UIMAD.WIDE.U32 UR40, UR47, UR8, URZ ;  /* 0x000000082f2892a5 */ /* 0x000fe2000f8e003f */
[----:B------:R-:W-:Y:S01]  /*1030*/  ISETP.NE.AND P3, PT, R6, RZ, PT ;  /* 0x000000ff0600720c */ /* 0x000fe20003f65270 */
[----:B------:R-:W-:Y:S01]  /*1040*/  USEL UR34, UR14, URZ, UP2 ;  /* 0x0000003f0e227287 */ /* 0x000fe20009000000 */
[----:B------:R-:W1:Y:S01]  /*1050*/  I2F.RP R2, R5 ;  /* 0x0000000500027306 */ /* 0x000e620000209400 */
[----:B------:R-:W-:-:S02]  /*1060*/  @UP0 UIADD3 UR18, UR22, UR35, URZ ;  /* 0x0000002316120290 */ /* 0x000fc4000fffe03f */
[----:B------:R-:W-:Y:S02]  /*1070*/  UIMAD.WIDE.U32 UR14, UR47, UR58, URZ ;  /* 0x0000003a2f0e72a5 */ /* 0x000fe4000f8e003f */
[----:B--2---:R-:W-:Y:S02]  /*1080*/  UIMAD.WIDE.U32 UR30, UR11, UR12, URZ ;  /* 0x0000000c0b1e72a5 */ /* 0x004fe4000f8e003f */
[----:B------:R-:W-:Y:S02]  /*1090*/  USEL UR55, UR28, UR16, !UP1 ;  /* 0x000000101c377287 */ /* 0x000fe4000c800000 */
[----:B------:R-:W-:Y:S02]  /*10a0*/  UIMAD UR49, UR11, UR13, UR31 ;  /* 0x0000000d0b3172a4 */ /* 0x000fe4000f8e021f */
[----:B------:R-:W-:Y:S01]  /*10b0*/  @!UP1 UIMAD UR11, UR57, UR8, URZ ;  /* 0x00000008390b92a4 */ /* 0x000fe2000f8e023f */
[----:B------:R-:W-:Y:S01]  /*10c0*/  @UP1 ULDC.64 UR12, c[0x0][0x420] ;  /* 0x00010800000c1ab9 */ /* 0x000fe20000000a00 */
[----:B------:R-:W-:Y:S01]  /*10d0*/  UIADD3 UR50, UR29, UR33, URZ ;  /* 0x000000211d327290 */ /* 0x000fe2000fffe03f */
[----:B-1----:R-:W1:Y:S01]  /*10e0*/  MUFU.RCP R2, R2 ;  /* 0x0000000200027308 */ /* 0x002e620000001000 */
[----:B------:R-:W-:-:S02]  /*10f0*/  @!UP1 UIMAD UR37, UR47, UR9, UR11 ;  /* 0x000000092f2592a4 */ /* 0x000fc4000f8e020b */
[----:B------:R-:W-:Y:S02]  /*1100*/  UIADD3 UR11, UR19, 0x3f, URZ ;  /* 0x0000003f130b7890 */ /* 0x000fe4000fffe03f */
[----:B------:R-:W-:Y:S02]  /*1110*/  @UP1 UIMAD.WIDE.U32 UR42, UR5, UR12, URZ ;  /* 0x0000000c052a12a5 */ /* 0x000fe4000f8e003f */
[----:B------:R-:W-:Y:S02]  /*1120*/  USHF.R.S32.HI UR20, URZ, 0x1f, UR11 ;  /* 0x0000001f3f147899 */ /* 0x000fe4000801140b */
[----:B------:R-:W-:Y:S02]  /*1130*/  USHF.L.U64.HI UR12, UR47, 0x7, UR57 ;  /* 0x000000072f0c7899 */ /* 0x000fe40008010239 */
[----:B------:R-:W-:Y:S02]  /*1140*/  ULEA.HI UR20, UR20, UR11, URZ, 0x6 ;  /* 0x0000000b14147291 */ /* 0x000fe4000f8f303f */
[----:B------:R-:W-:-:S02]  /*1150*/  UIMAD UR11, UR38, UR47, URZ ;  /* 0x0000002f260b72a4 */ /* 0x000fc4000f8e023f */
[----:B------:R-:W-:Y:S01]  /*1160*/  @UP1 UIMAD UR51, UR5, UR13, UR43 ;  /* 0x0000000d053312a4 */ /* 0x000fe2000f8e022b */
[----:B-1----:R-:W-:Y:S02]  /*1170*/  VIADD R2, R2, 0xffffffe ;  /* 0x0ffffffe02027836 */ /* 0x002fe40000000000 */
[----:B------:R-:W-:Y:S01]  /*1180*/  ULDC.U8 UR13, c[0x0][0x3d8] ;  /* 0x0000f600000d7ab9 */ /* 0x000fe20000000000 */
[----:B------:R-:W-:Y:S01]  /*1190*/  UIMAD.WIDE UR8, UR61, UR60, URZ ;  /* 0x0000003c3d0872a5 */ /* 0x000fe2000f8e023f */
[----:B------:R-:W1:Y:S01]  /*11a0*/  F2I.FTZ.U32.TRUNC.NTZ R3, R2 ;  /* 0x0000000200037305 */ /* 0x000e62000021f000 */
[----:B------:R-:W-:Y:S02]  /*11b0*/  USEL UR36, UR12, URZ, UP2 ;  /* 0x0000003f0c247287 */ /* 0x000fe40009000000 */
[----:B------:R-:W-:Y:S02]  /*11c0*/  UISETP.NE.AND UP3, UPT, UR13, URZ, UPT ;  /* 0x0000003f0d00728c */ /* 0x000fe4000bf65270 */
[----:B------:R-:W-:Y:S01]  /*11d0*/  UIMAD UR11, UR57, UR58, UR11 ;  /* 0x0000003a390b72a4 */ /* 0x000fe2000f8e020b */
[----:B------:R-:W-:Y:S01]  /*11e0*/  @UP0 ULDC.64 UR12, c[0x0][0x248] ;  /* 0x00009200000c0ab9 */ /* 0x000fe20000000a00 */
[----:B------:R-:W-:-:S02]  /*11f0*/  UIMAD UR32, UR5, UR27, URZ ;  /* 0x0000001b052072a4 */ /* 0x000fc4000f8e023f */
        /* <DEDUP_REMOVED lines=12> */
[----:B------:R-:W-:Y:S02]  /*12c0*/  ULOP3.LUT UR18, UR20, 0xffffffc0, URZ, 0xc0, !UPT ;  /* 0xffffffc014127892 */ /* 0x000fe4000f8ec03f */
[----:B------:R-:W-:Y:S02]  /*12d0*/  UIMAD.WIDE.U32 UR14, UR8, UR5, URZ ;  /* 0x00000005080e72a5 */ /* 0x000fe4000f8e003f */
[----:B------:R-:W-:Y:S01]  /*12e0*/  IMAD.HI.U32 R0, R0, R2, RZ ;  /* 0x0000000200007227 */ /* 0x000fe200078e00ff */
[----:B------:R-:W-:Y:S02]  /*12f0*/  UIADD3 UR46, UR17, UR11, URZ ;  /* 0x0000000b112e7290 */ /* 0x000fe4000fffe03f */
[----:B------:R-:W-:Y:S01]  /*1300*/  UIADD3 UR11, UR18, -0x40, URZ ;  /* 0xffffffc0120b7890 */ /* 0x000fe2000fffe03f */
[----:B------:R-:W-:Y:S01]  /*1310*/  IMAD.MOV R3, RZ, RZ, -R0 ;  /* 0x000000ffff037224 */ /* 0x000fe200078e0a00 */
[----:B------:R-:W-:-:S02]  /*1320*/  USEL UR54, UR16, UR14, !UP1 ;  /* 0x0000000e10367287 */ /* 0x000fc4000c800000 */
[----:B------:R-:W-:Y:S01]  /*1330*/  USHF.R.S32.HI UR38, URZ, 0x1f, UR11 ;  /* 0x0000001f3f267899 */ /* 0x000fe2000801140b */
[C---:B------:R-:W-:Y:S01]  /*1340*/  IMAD R2, R5.reuse, R3, R2 ;  /* 0x0000000305027224 */ /* 0x040fe200078e0202 */
[----:B------:R-:W-:Y:S02]  /*1350*/  UIADD3 UR16, UP2, UR11, UR34, URZ ;  /* 0x000000220b107290 */ /* 0x000fe4000ff5e03f */
[----:B------:R-:W-:Y:S02]  /*1360*/  UIMAD UR14, UR9, UR5, URZ ;  /* 0x00000005090e72a4 */ /* 0x000fe4000f8e023f */
[----:B------:R-:W-:Y:S01]  /*1370*/  ISETP.GT.U32.AND P1, PT, R5, R2, PT ;  /* 0x000000020500720c */ /* 0x000fe20003f24070 */
[----:B------:R-:W-:Y:S02]  /*1380*/  UIADD3.X UR17, UR38, UR36, URZ, UP2, !UPT ;  /* 0x0000002426117290 */ /* 0x000fe400097fe43f */
[----:B------:R-:W-:Y:S01]  /*1390*/  UIMAD UR9, UR9, UR16, URZ ;  /* 0x00000010090972a4 */ /* 0x000fe2000f8e023f */
[----:B------:R-:W-:Y:S01]  /*13a0*/  ULDC.U8 UR24, c[0x0][0x480] ;  /* 0x0001200000187ab9 */ /* 0x000fe20000000000 */
[----:B------:R-:W-:Y:S01]  /*13b0*/  ULDC UR34, c[0x0][0x2c4] ;  /* 0x0000b10000227ab9 */ /* 0x000fe20000000800 */
[----:B------:R-:W-:-:S02]  /*13c0*/  @UP0 UIADD3 UR31, UR22, UR35, URZ ;  /* 0x00000023161f0290 */ /* 0x000fc4000fffe03f */
[----:B------:R-:W-:Y:S02]  /*13d0*/  UIMAD UR18, UR8, UR17, UR9 ;  /* 0x00000011081272a4 */ /* 0x000fe4000f8e0209 */
[----:B------:R-:W-:-:S03]  /*13e0*/  UISETP.NE.AND UP4, UPT, UR24, URZ, UPT ;  /* 0x0000003f1800728c */ /* 0x000fc6000bf85270 */
[----:B------:R-:W-:Y:S01]  /*13f0*/  @!P1 IMAD.IADD R2, R2, 0x1, -R5 ;  /* 0x0000000102029824 */ /* 0x000fe200078e0a05 */
[----:B------:R-:W-:Y:S01]  /*1400*/  @!P1 IADD3 R0, R0, 0x1, RZ ;  /* 0x0000000100009810 */ /* 0x000fe20007ffe0ff */
[----:B------:R-:W-:Y:S01]  /*1410*/  @UP3 UIMAD UR17, UR47, UR34, URZ ;  /* 0x000000222f1132a4 */ /* 0x000fe2000f8e023f */
[----:B------:R-:W-:Y:S01]  /*1420*/  PLOP3.LUT P1, PT, PT, PT, UP0, 0x80, 0x0 ;  /* 0x000000000000781c */ /* 0x000fe20003f2f008 */
[----:B------:R-:W-:Y:S01]  /*1430*/  @UP0 ULDC.64 UR24, c[0x0][0x250] ;  /* 0x0000940000180ab9 */ /* 0x000fe20000000a00 */
[----:B------:R-:W-:Y:S01]  /*1440*/  ISETP.GE.U32.AND P0, PT, R2, R5, PT ;  /* 0x000000050200720c */ /* 0x000fe20003f06070 */
[----:B------:R-:W-:Y:S01]  /*1450*/  @UP1 UIADD3 UR46, UR15, UR14, URZ ;  /* 0x0000000e0f2e1290 */ /* 0x000fe2000fffe03f */
[----:B------:R-:W-:Y:S01]  /*1460*/  LOP3.LUT R2, R6, UR56, RZ, 0x3c, !PT ;  /* 0x0000003806027c12 */ /* 0x000fe2000f8e3cff */
[----:B------:R-:W-:Y:S02]  /*1470*/  @UP0 UIMAD.WIDE.U32 UR14, UR31, UR24, URZ ;  /* 0x000000181f0e02a5 */ /* 0x000fe4000f8e003f */
[----:B------:R-:W-:Y:S01]  /*1480*/  UIMAD.WIDE.U32 UR32, UR8, UR16, URZ ;  /* 0x00000010082072a5 */ /* 0x000fe2000f8e003f */
[----:B------:R-:W-:Y:S01]  /*1490*/  ISETP.GE.AND P2, PT, R2, RZ, PT ;  /* 0x000000ff0200720c */ /* 0x000fe20003f46270 */
[----:B------:R-:W-:-:S02]  /*14a0*/  @UP3 USEL UR16, UR17, UR5, !UP1 ;  /* 0x0000000511103287 */ /* 0x000fc4000c800000 */
[----:B------:R-:W-:Y:S02]  /*14b0*/  @!UP3 UIMAD UR9, UR47, UR60, UR56 ;  /* 0x0000003c2f09b2a4 */ /* 0x000fe4000f8e0238 */
[----:B------:R-:W-:Y:S02]  /*14c0*/  UIMAD UR48, UR56, UR61, URZ ;  /* 0x0000003d383072a4 */ /* 0x000fe4000f8e023f */
[----:B------:R-:W-:Y:S01]  /*14d0*/  @P0 VIADD R0, R0, 0x1 ;  /* 0x0000000100000836 */ /* 0x000fe20000000000 */
[----:B------:R-:W-:Y:S01]  /*14e0*/  @UP0 UIMAD UR31, UR31, UR25, URZ ;  /* 0x000000191f1f02a4 */ /* 0x000fe2000f8e023f */
[----:B------:R-:W-:Y:S01]  /*14f0*/  PLOP3.LUT P0, PT, PT, PT, UP3, 0x80, 0x0 ;  /* 0x000000000000781c */ /* 0x000fe20003f0f038 */
[----:B------:R-:W-:Y:S01]  /*1500*/  @UP3 ULDC UR8, c[0x0][0x2e4] ;  /* 0x0000b90000083ab9 */ /* 0x000fe20000000800 */
[----:B------:R-:W-:Y:S01]  /*1510*/  IMAD.MOV.U32 R13, RZ, RZ, R0 ;  /* 0x000000ffff0d7224 */ /* 0x000fe200078e0000 */
[----:B------:R-:W-:Y:S02]  /*1520*/  USHF.R.S32.HI UR45, URZ, 0x6, UR20 ;  /* 0x000000063f2d7899 */ /* 0x000fe40008011414 */
[----:B------:R-:W-:-:S02]  /*1530*/  @UP3 UIMAD UR17, UR56, UR8, UR16 ;  /* 0x00000008381132a4 */ /* 0x000fc4000f8e0210 */
[----:B------:R-:W-:Y:S01]  /*1540*/  @!UP1 UIADD3 UR51, UR41, UR37, URZ ;  /* 0x0000002529339290 */ /* 0x000fe2000fffe03f */
[----:B------:R-:W-:Y:S01]  /*1550*/  @!P2 IADD3 R13, -R13, RZ, RZ ;  /* 0x000000ff0d0da210 */ /* 0x000fe20007ffe1ff */
[----:B------:R-:W-:Y:S01]  /*1560*/  @!UP3 UIMAD UR17, UR9, UR34, URZ ;  /* 0x000000220911b2a4 */ /* 0x000fe2000f8e023f */
[----:B------:R-:W-:Y:S01]  /*1570*/  @!P3 LOP3.LUT R13, RZ, R6, RZ, 0x33, !PT ;  /* 0x00000006ff0db212 */ /* 0x000fe200078e33ff */
[----:B------:R-:W-:Y:S02]  /*1580*/  UIADD3 UR20, UR33, UR18, URZ ;  /* 0x0000001221147290 */ /* 0x000fe4000fffe03f */
[----:B------:R-:W-:Y:S02]  /*1590*/  USHF.R.S32.HI UR39, URZ, 0x1f, UR23 ;  /* 0x0000001f3f277899 */ /* 0x000fe40008011417 */
[----:B------:R-:W-:Y:S02]  /*15a0*/  USEL UR53, UR30, URZ, UP4 ;  /* 0x0000003f1e357287 */ /* 0x000fe4000a000000 */
[----:B------:R-:W-:-:S02]  /*15b0*/  USHF.R.S32.HI UR52, URZ, 0x1f, UR48 ;  /* 0x0000001f3f347899 */ /* 0x000fc40008011430 */
[----:B------:R-:W-:Y:S02]  /*15c0*/  @UP0 UIADD3 UR37, UR15, UR31, URZ ;  /* 0x0000001f0f250290 */ /* 0x000fe4000fffe03f */
[----:B------:R-:W-:Y:S02]  /*15d0*/  USEL UR49, UR49, URZ, UP4 ;  /* 0x0000003f31317287 */ /* 0x000fe4000a000000 */
        /* <DEDUP_REMOVED lines=16> */
.L_x_973:
        /* <DEDUP_REMOVED lines=13> */
.L_x_974:
        /* <DEDUP_REMOVED lines=11> */
.L_x_975:
[----:B------:R-:W-:-:S04]  /*1860*/  UIMAD UR5, UR47, UR60, UR56 ;  /* 0x0000003c2f0572a4 */ /* 0x000fc8000f8e0238 */
[----:B------:R-:W-:-:S12]  /*1870*/  UIMAD UR5, UR5, UR58, URZ ;  /* 0x0000003a050572a4 */ /* 0x000fd8000f8e023f */
.L_x_976:
[----:B------:R-:W2:Y:S01]  /*1880*/  LDL R10, [R1+0x4c] ;  /* 0x00004c00010a7983 */ /* 0x000ea20000100800 */
[----:B------:R-:W-:Y:S01]  /*1890*/  UIMAD UR9, UR61, UR60, URZ ;  /* 0x0000003c3d0972a4 */ /* 0x000fe2000f8e023f */
[----:B------:R-:W1:Y:S01]  /*18a0*/  LDC.64 R2, c[0x0][0x420] ;  /* 0x00010800ff027b82 */ /* 0x000e620000000a00 */
[----:B------:R-:W-:Y:S01]  /*18b0*/  UIADD3 UR40, UR11, UR5, URZ ;  /* 0x000000050b287290 */ /* 0x000fe2000fffe03f */
[----:B------:R-:W3:Y:S01]  /*18c0*/  S2R R23, SR_TID.X ;  /* 0x0000000000177919 */ /* 0x000ee20000002100 */
[----:B------:R-:W-:Y:S01]  /*18d0*/  UIADD3 UR5, -UR10, UR19, UR23 ;  /* 0x000000130a057290 */ /* 0x000fe2000fffe117 */
[----:B------:R-:W-:Y:S01]  /*18e0*/  SHF.R.S32.HI R237, RZ, 0x1f, R236 ;  /* 0x0000001fffed7819 */ /* 0x000fe200000114ec */
[----:B------:R-:W-:Y:S01]  /*18f0*/  USHF.L.U32 UR8, UR9, 0x6, URZ ;  /* 0x0000000609087899 */ /* 0x000fe2000800063f */
[----:B------:R-:W4:Y:S01]  /*1900*/  S2R R24, SR_TID.X ;  /* 0x0000000000187919 */ /* 0x000f220000002100 */
[----:B------:R-:W-:Y:S01]  /*1910*/  ULDC UR15, c[0x0][0x398] ;  /* 0x0000e600000f7ab9 */ /* 0x000fe20000000800 */
[C---:B------:R-:W-:Y:S01]  /*1920*/  IADD3 R4, P0, R236.reuse, UR14, RZ ;  /* 0x0000000eec047c10 */ /* 0x040fe2000ff1e0ff */
[----:B------:R-:W-:Y:S01]  /*1930*/  UIADD3 UR5, UR5, -UR15, URZ ;  /* 0x8000000f05057290 */ /* 0x000fe2000fffe03f */
[----:B------:R-:W5:Y:S01]  /*1940*/  S2R R8, SR_TID.X ;  /* 0x0000000000087919 */ /* 0x000f620000002100 */
[----:B------:R-:W-:Y:S01]  /*1950*/  UIADD3 UR15, UP2, UP1, UR32, UR8, UR48 ;  /* 0x00000008200f7290 */ /* 0x000fe2000f95e030 */
[----:B------:R-:W-:Y:S01]  /*1960*/  IADD3.X R5, R237, UR51, RZ, P0, !PT ;  /* 0x00000033ed057c10 */ /* 0x000fe200087fe4ff */
[----:B------:R-:W-:Y:S01]  /*1970*/  USHF.R.S32.HI UR8, URZ, 0x1f, UR8 ;  /* 0x0000001f3f087899 */ /* 0x000fe20008011408 */
[----:B------:R-:W5:Y:S01]  /*1980*/  S2R R9, SR_TID.X ;  /* 0x0000000000097919 */ /* 0x000f620000002100 */
[----:B------:R-:W-:Y:S01]  /*1990*/  ULDC.64 UR30, c[0x0][0x400] ;  /* 0x00010000001e7ab9 */ /* 0x000fe20000000a00 */
[----:B------:R-:W-:Y:S01]  /*19a0*/  USHF.R.S32.HI UR41, URZ, 0x1f, UR56 ;  /* 0x0000001f3f297899 */ /* 0x000fe20008011438 */
[----:B------:R-:W-:Y:S01]  /*19b0*/  BSSY B1, `(.L_x_972) ;  /* 0x0000a30000017945 */ /* 0x000fe20003800000 */
[----:B------:R-:W-:Y:S01]  /*19c0*/  UIADD3.X UR8, UR20, UR8, UR52, UP2, UP1 ;  /* 0x0000000814087290 */ /* 0x000fe200097e2434 */
[----:B------:R-:W-:Y:S01]  /*19d0*/  VIADD R12, R236, 0x40 ;  /* 0x00000040ec0c7836 */ /* 0x000fe20000000000 */
[----:B------:R-:W-:-:S02]  /*19e0*/  USHF.R.S32.HI UR20, URZ, 0x1f, UR5 ;  /* 0x0000001f3f147899 */ /* 0x000fc40008011405 */
[----:B------:R-:W-:Y:S02]  /*19f0*/  UIADD3 UR33, UR11, UR17, URZ ;  /* 0x000000110b217290 */ /* 0x000fe4000fffe03f */
[----:B------:R-:W-:Y:S01]  /*1a00*/  ULEA.HI UR20, UR20, UR5, URZ, 0x6 ;  /* 0x0000000514147291 */ /* 0x000fe2000f8f303f */
[----:B-1----:R-:W-:Y:S01]  /*1a10*/  IMAD.WIDE.U32 R4, R2, UR11, R4 ;  /* 0x0000000b02047c25 */ /* 0x002fe2000f8e0004 */
[----:B------:R-:W-:Y:S01]  /*1a20*/  ULDC.64 UR16, c[0x0][0x428] ;  /* 0x00010a0000107ab9 */ /* 0x000fe20000000a00 */
[----:B------:R-:W-:Y:S01]  /*1a30*/  ULDC.64 UR28, c[0x0][0x258] ;  /* 0x00009600001c7ab9 */ /* 0x000fe20000000a00 */
[----:B------:R-:W-:Y:S02]  /*1a40*/  USHF.R.S32.HI UR20, URZ, 0x6, UR20 ;  /* 0x000000063f147899 */ /* 0x000fe40008011414 */
[----:B------:R-:W-:Y:S02]  /*1a50*/  UIMAD UR14, UR41, UR16, URZ ;  /* 0x00000010290e72a4 */ /* 0x000fe4000f8e023f */
[----:B------:R-:W-:Y:S01]  /*1a60*/  UIMAD UR32, UR41, UR28, URZ ;  /* 0x0000001c292072a4 */ /* 0x000fe2000f8e023f */
[----:B---3--:R-:W-:Y:S01]  /*1a70*/  SHF.R.S32.HI R23, RZ, 0x1f, R23 ;  /* 0x0000001fff177819 */ /* 0x008fe20000011417 */
[----:B------:R-:W-:Y:S01]  /*1a80*/  ULDC.64 UR42, c[0x0][0x2b0] ;  /* 0x0000ac00002a7ab9 */ /* 0x000fe20000000a00 */
[----:B------:R-:W-:Y:S01]  /*1a90*/  ULDC.64 UR60, c[0x0][0x478] ;  /* 0x00011e00003c7ab9 */ /* 0x000fe20000000a00 */
[----:B------:R-:W-:Y:S01]  /*1aa0*/  UIMAD UR5, UR56, UR29, UR32 ;  /* 0x0000001d380572a4 */ /* 0x000fe2000f8e0220 */
[----:B----4-:R-:W-:-:S04]  /*1ab0*/  LEA.HI R23, R23, R24, RZ, 0x3 ;  /* 0x0000001817177211 */ /* 0x010fc800078f18ff */
[----:B------:R-:W-:Y:S02]  /*1ac0*/  SHF.R.S32.HI R23, RZ, 0x3, R23 ;  /* 0x00000003ff177819 */ /* 0x000fe40000011417 */
[----:B-----5:R-:W-:Y:S02]  /*1ad0*/  SHF.R.S32.HI R8, RZ, 0x1f, R8 ;  /* 0x0000001fff087819 */ /* 0x020fe40000011408 */
[----:B------:R-:W-:Y:S02]  /*1ae0*/  SHF.R.S32.HI R21, RZ, 0x1f, R23 ;  /* 0x0000001fff157819 */ /* 0x000fe40000011417 */
[----:B------:R-:W-:Y:S02]  /*1af0*/  IADD3 R6, P2, R23, UR11, RZ ;  /* 0x0000000b17067c10 */ /* 0x000fe4000ff5e0ff */
[----:B------:R-:W-:Y:S01]  /*1b00*/  LEA.HI R8, R8, R9, RZ, 0x5 ;  /* 0x0000000908087211 */ /* 0x000fe200078f28ff */
[----:B------:R-:W-:Y:S01]  /*1b10*/  IMAD R9, R2, UR38, RZ ;  /* 0x0000002602097c24 */ /* 0x000fe2000f8e02ff */
[----:B------:R-:W-:-:S02]  /*1b20*/  IADD3.X R0, R21, UR38, RZ, P2, !PT ;  /* 0x0000002615007c10 */ /* 0x000fc400097fe4ff */
[----:B------:R-:W-:Y:S01]  /*1b30*/  SHF.R.S32.HI R8, RZ, 0x5, R8 ;  /* 0x00000005ff087819 */ /* 0x000fe20000011408 */
[----:B------:R-:W-:Y:S02]  /*1b40*/  IMAD R9, R3, UR11, R9 ;  /* 0x0000000b03097c24 */ /* 0x000fe4000f8e0209 */
[----:B------:R-:W-:Y:S02]  /*1b50*/  IMAD R7, R0, UR26, RZ ;  /* 0x0000001a00077c24 */ /* 0x000fe4000f8e02ff */
[----:B------:R-:W-:Y:S02]  /*1b60*/  IMAD.IADD R5, R5, 0x1, R9 ;  /* 0x0000000105057824 */ /* 0x000fe400078e0209 */
[----:B--2---:R-:W-:Y:S01]  /*1b70*/  IMAD R0, R8, UR9, R10 ;  /* 0x0000000908007c24 */ /* 0x004fe2000f8e020a */
[----:B------:R-:W-:Y:S01]  /*1b80*/  UIADD3 UR9, UP2, UP1, UR53, UR15, UR54 ;  /* 0x0000000f35097290 */ /* 0x000fe2000f95e036 */
[C---:B------:R-:W-:Y:S02]  /*1b90*/  IMAD R10, R6.reuse, UR27, R7 ;  /* 0x0000001b060a7c24 */ /* 0x040fe4000f8e0207 */
[----:B------:R-:W-:Y:S01]  /*1ba0*/  IMAD.WIDE.U32 R6, R6, UR26, R236 ;  /* 0x0000001a06067c25 */ /* 0x000fe2000f8e00ec */
[----:B------:R-:W-:-:S02]  /*1bb0*/  UIADD3.X UR8, UR49, UR8, UR46, UP2, UP1 ;  /* 0x0000000831087290 */ /* 0x000fc400097e242e */
[----:B------:R-:W-:Y:S01]  /*1bc0*/  IADD3 R8, P0, R0, UR9, RZ ;  /* 0x0000000900087c10 */ /* 0x000fe2000ff1e0ff */
[----:B------:R-:W-:Y:S01]  /*1bd0*/  UISETP.LT.AND UP1, UPT, URZ, UR20, UPT ;  /* 0x000000143f00728c */ /* 0x000fe2000bf21270 */
[----:B------:R-:W-:Y:S01]  /*1be0*/  IADD3 R6, P2, R6, UR55, RZ ;  /* 0x0000003706067c10 */ /* 0x000fe2000ff5e0ff */
[----:B------:R-:W-:Y:S01]  /*1bf0*/  UIADD3 UR9, UR45, -0x1, URZ ;  /* 0xffffffff2d097890 */ /* 0x000fe2000fffe03f */
[----:B------:R-:W-:Y:S01]  /*1c00*/  LEA.HI.X.SX32 R0, R0, UR8, 0x1, P0 ;  /* 0x0000000800007c11 */ /* 0x000fe200080f0eff */
[----:B------:R-:W-:Y:S01]  /*1c10*/  USEL UR20, URZ, UR20, !UP1 ;  /* 0x000000143f147287 */ /* 0x000fe2000c800000 */
[C---:B------:R-:W-:Y:S01]  /*1c20*/  LEA R218, P0, R8.reuse, UR30, 0x2 ;  /* 0x0000001e08da7c11 */ /* 0x040fe2000f8010ff */
[----:B------:R-:W-:Y:S01]  /*1c30*/  UIMAD UR8, UR56, UR17, UR14 ;  /* 0x00000011380872a4 */ /* 0x000fe2000f8e020e */
[----:B------:R-:W-:Y:S01]  /*1c40*/  IADD3.X R7, R7, UR50, R10, P2, !PT ;  /* 0x0000003207077c10 */ /* 0x000fe200097fe40a */
[----:B------:R-:W-:Y:S01]  /*1c50*/  UISETP.GT.AND UP1, UPT, UR45, UR20, UPT ;  /* 0x000000142d00728c */ /* 0x000fe2000bf24270 */
[----:B------:R-:W-:Y:S01]  /*1c60*/  LEA.HI.X R219, R8, UR31, R0, 0x2, P0 ;  /* 0x0000001f08db7c11 */ /* 0x000fe200080f1400 */
[----:B------:R-:W-:Y:S01]  /*1c70*/  IMAD.U32 R0, RZ, RZ, UR16 ;  /* 0x00000010ff007e24 */ /* 0x000fe2000f8e00ff */
[----:B------:R-:W-:Y:S01]  /*1c80*/  UIMAD.WIDE UR16, UR33, 0x4, UR42 ;  /* 0x00000004211078a5 */ /* 0x000fe2000f8e022a */
[----:B------:R-:W-:Y:S01]  /*1c90*/  IMAD.U32 R8, RZ, RZ, UR28 ;  /* 0x0000001cff087e24 */ /* 0x000fe2000f8e00ff */
[----:B------:R-:W-:Y:S01]  /*1ca0*/  UIMAD.WIDE UR32, UR40, 0x4, UR60 ;  /* 0x00000004282078a5 */ /* 0x000fe2000f8e023c */
[----:B------:R-:W-:Y:S01]  /*1cb0*/  IMAD.WIDE.U32 R4, R0, UR56, R4 ;  /* 0x0000003800047c25 */ /* 0x000fe2000f8e0004 */
[----:B------:R-:W-:Y:S01]  /*1cc0*/  PLOP3.LUT P0, PT, PT, PT, UP1, 0x80, 0x0 ;  /* 0x000000000000781c */ /* 0x000fe20003f0f018 */
[----:B------:R-:W-:Y:S01]  /*1cd0*/  ULDC.64 UR28, c[0x0][0x210] ;  /* 0x00008400001c7ab9 */ /* 0x000fe20000000a00 */
[----:B------:R-:W-:Y:S01]  /*1ce0*/  ULDC.64 UR30, c[0x0][0x3e0] ;  /* 0x0000f800001e7ab9 */ /* 0x000fe20000000a00 */
[----:B------:R-:W-:Y:S01]  /*1cf0*/  VIADD R5, R5, UR8 ;  /* 0x0000000805057c36 */ /* 0x000fe20008000000 */
[----:B------:R-:W-:Y:S01]  /*1d00*/  UMOV UR15, UR16 ;  /* 0x00000010000f7c82 */ /* 0x000fe20008000000 */
[----:B------:R-:W-:Y:S01]  /*1d10*/  IMAD R10, R21, R2, RZ ;  /* 0x00000002150a7224 */ /* 0x000fe200078e02ff */
[----:B------:R-:W-:Y:S01]  /*1d20*/  UMOV UR14, UR17 ;  /* 0x00000011000e7c82 */ /* 0x000fe20008000000 */
[----:B------:R-:W-:Y:S01]  /*1d30*/  IMAD.WIDE.U32 R6, R8, UR56, R6 ;  /* 0x0000003808067c25 */ /* 0x000fe2000f8e0006 */
[----:B------:R-:W-:Y:S01]  /*1d40*/  UMOV UR17, UR32 ;  /* 0x0000002000117c82 */ /* 0x000fe20008000000 */
[----:B------:R-:W-:-:S02]  /*1d50*/  UMOV UR16, UR33 ;  /* 0x0000002100107c82 */ /* 0x000fc40008000000 */
[C---:B------:R-:W-:Y:S01]  /*1d60*/  IMAD R10, R23.reuse, R3, R10 ;  /* 0x00000003170a7224 */ /* 0x040fe200078e020a */
[----:B------:R-:W-:Y:S01]  /*1d70*/  LEA R242, P3, R6, UR28, 0x1 ;  /* 0x0000001c06f27c11 */ /* 0x000fe2000f8608ff */
[----:B------:R-:W-:-:S04]  /*1d80*/  IMAD.WIDE.U32 R4, R23, R2, R4 ;  /* 0x0000000217047225 */ /* 0x000fc800078e0004 */
[----:B------:R-:W-:Y:S01]  /*1d90*/  VIADD R11, R7, UR5 ;  /* 0x00000005070b7c36 */ /* 0x000fe20008000000 */
[----:B------:R-:W-:Y:S01]  /*1da0*/  LEA R240, P2, R4, UR30, 0x1 ;  /* 0x0000001e04f07c11 */ /* 0x000fe2000f8408ff */
[----:B------:R-:W-:-:S03]  /*1db0*/  IMAD.IADD R10, R5, 0x1, R10 ;  /* 0x00000001050a7824 */ /* 0x000fc600078e020a */
        /* <DEDUP_REMOVED lines=22> */
.L_x_978:
        /* <DEDUP_REMOVED lines=19> */
.L_x_979:
        /* <DEDUP_REMOVED lines=38> */
.L_x_981:
[----:B------:R-:W-:Y:S05]  /*22b0*/  BSYNC B0 ;  /* 0x0000000000007941 */ /* 0x000fea0003800000 */
.L_x_980:
        /* <DEDUP_REMOVED lines=18> */
.L_x_983:
[----:B------:R-:W-:Y:S05]  /*23e0*/  BSYNC B0 ;  /* 0x0000000000007941 */ /* 0x000fea0003800000 */
.L_x_982:
        /* <DEDUP_REMOVED lines=18> */
.L_x_985:
[----:B------:R-:W-:Y:S05]  /*2510*/  BSYNC B0 ;  /* 0x0000000000007941 */ /* 0x000fea0003800000 */
.L_x_984:
        /* <DEDUP_REMOVED lines=18> */
.L_x_987:
[----:B------:R-:W-:Y:S05]  /*2640*/  BSYNC B0 ;  /* 0x0000000000007941 */ /* 0x000fea0003800000 */
.L_x_986:
        /* <DEDUP_REMOVED lines=30> */
.L_x_989:
[----:B------:R-:W-:Y:S05]  /*2830*/  BSYNC B0 ;  /* 0x0000000000007941 */ /* 0x000fea0003800000 */
.L_x_988:
        /* <DEDUP_REMOVED lines=18> */
.L_x_991:
[----:B------:R-:W-:Y:S05]  /*2960*/  BSYNC B0 ;  /* 0x0000000000007941 */ /* 0x000fea0003800000 */
.L_x_990:
        /* <DEDUP_REMOVED lines=18> */
.L_x_993:
[----:B------:R-:W-:Y:S05]  /*2a90*/  BSYNC B0 ;  /* 0x0000000000007941 */ /* 0x000fea0003800000 */
.L_x_992:
        /* <DEDUP_REMOVED lines=19> */
.L_x_977:
        /* <DEDUP_REMOVED lines=30> */
.L_x_996:
[----:B------:R-:W-:Y:S05]  /*2db0*/  BSYNC B0 ;  /* 0x0000000000007941 */ /* 0x000fea0003800000 */
.L_x_995:
        /* <DEDUP_REMOVED lines=27> */
.L_x_998:
[----:B------:R-:W-:Y:S05]  /*2f70*/  BSYNC B0 ;  /* 0x0000000000007941 */ /* 0x000fea0003800000 */
.L_x_997:
        /* <DEDUP_REMOVED lines=12> */
.L_x_1000:
        /* <DEDUP_REMOVED lines=20> */
.L_x_1001:
[----:B------:R-:W-:Y:S05]  /*3180*/  BSYNC B0 ;  /* 0x0000000000007941 */ /* 0x000fea0003800000 */
.L_x_999:
        /* <DEDUP_REMOVED lines=13> */
.L_x_1003:
        /* <DEDUP_REMOVED lines=29> */
.L_x_1004:
[----:B------:R-:W-:Y:S05]  /*3430*/  BSYNC B0 ;  /* 0x0000000000007941 */ /* 0x000fea0003800000 */
.L_x_1002:
        /* <DEDUP_REMOVED lines=56> */
.L_x_1006:
[----:B------:R-:W-:Y:S05]  /*37c0*/  BSYNC B0 ;  /* 0x0000000000007941 */ /* 0x000fea0003800000 */
.L_x_1005:
        /* <DEDUP_REMOVED lines=33> */
.L_x_1008:
[----:B------:R-:W-:Y:S05]  /*39e0*/  BSYNC B0 ;  /* 0x0000000000007941 */ /* 0x000fea0003800000 */
.L_x_1007:
        /* <DEDUP_REMOVED lines=34> */
.L_x_1010:
[----:B------:R-:W-:Y:S05]  /*3c10*/  BSYNC B0 ;  /* 0x0000000000007941 */ /* 0x000fea0003800000 */
.L_x_1009:
        /* <DEDUP_REMOVED lines=33> */
.L_x_1012:
[----:B------:R-:W-:Y:S05]  /*3e30*/  BSYNC B0 ;  /* 0x0000000000007941 */ /* 0x000fea0003800000 */
.L_x_1011:
        /* <DEDUP_REMOVED lines=42> */
.L_x_1014:
[----:B------:R-:W-:Y:S05]  /*40e0*/  BSYNC B0 ;  /* 0x0000000000007941 */ /* 0x000fea0003800000 */
.L_x_1013:
        /* <DEDUP_REMOVED lines=32> */
.L_x_1016:
[----:B------:R-:W-:Y:S05]  /*42f0*/  BSYNC B0 ;  /* 0x0000000000007941 */ /* 0x000fea0003800000 */
.L_x_1015:
        /* <DEDUP_REMOVED lines=32> */
.L_x_1018:
[----:B------:R-:W-:Y:S05]  /*4500*/  BSYNC B0 ;  /* 0x0000000000007941 */ /* 0x000fea0003800000 */
.L_x_1017:
        /* <DEDUP_REMOVED lines=8> */
[----:B------:R-:W-:-:S04]  /*4590*/  IMAD.X R3, RZ, RZ, R21, P0 ;  /* 0x000000ffff037224 */ /* 0x000fc800000e0615 */
[----:B------:R-:W-:Y:S02]  /*45a0*/  IMAD R3, R3, UR24, RZ ;  /* 0x0000001803037c24 */ /* 0x000fe4000f8e02ff */
[----:B------:R-:W-:-:S04]  /*45b0*/  IMAD.WIDE.U32 R4, R2, UR24, R4 ;  /* 0x0000001802047c25 */ /* 0x000fc8000f8e0004 */
[----:B-1----:R-:W1:Y:S01]  /*45c0*/  @!P1 LDC.64 R6, c[0x0][0x220] ;  /* 0x00008800ff069b82 */ /* 0x002e620000000a00 */
[----:B------:R-:W-:Y:S01]  /*45d0*/  IMAD R3, R2, UR25, R3 ;  /* 0x0000001902037c24 */ /* 0x000fe2000f8e0203 */
[----:B------:R1:W-:Y:S02]  /*45e0*/  @P1 STS.128 [R0+0x17000], RZ ;  /* 0x017000ff00001388 */ /* 0x0003e40000000c00 */
[----:B-1----:R-:W-:Y:S01]  /*45f0*/  @!P1 LEA R2, P0, R4, R6, 0x1 ;  /* 0x0000000604029211 */ /* 0x002fe200078008ff */
[----:B------:R-:W-:-:S05]  /*4600*/  IMAD.IADD R6, R5, 0x1, R3 ;  /* 0x0000000105067824 */ /* 0x000fca00078e0203 */
        /* <DEDUP_REMOVED lines=15> */
.L_x_1020:
[----:B------:R-:W-:Y:S05]  /*4700*/  BSYNC B0 ;  /* 0x0000000000007941 */ /* 0x000fea0003800000 */
.L_x_1019:
[----:B------:R-:W-:Y:S01]  /*4710*/  ULDC.64 UR24, c[0x0][0x3c8] ;  /* 0x0000f20000187ab9 */ /* 0x000fe20000000a00 */
[----:B------:R-:W-:Y:S01]  /*4720*/  USHF.R.S32.HI UR8, URZ, 0x1f, UR56 ;  /* 0x0000001f3f087899 */ /* 0x000fe20008011438 */
[----:B------:R-:W-:Y:S01]  /*4730*/  ISETP.NE.AND P3, PT, R17, RZ, PT ;  /* 0x000000ff1100720c */ /* 0x000fe20003f65270 */
[----:B------:R-:W-:Y:S01]  /*4740*/  UISETP.NE.U32.AND UP1, UPT, UR24, URZ, UPT ;  /* 0x0000003f1800728c */ /* 0x000fe2000bf25070 */
[----:B-1----:R-:W-:Y:S01]  /*4750*/  SHF.R.S32.HI R7, RZ, 0x1f, R22 ;  /* 0x0000001fff077819 */ /* 0x002fe20000011416 */
[----:B------:R-:W5:Y:S01]  /*4760*/  LDL R8, [R1+0x48] ;  /* 0x0000480001087983 */ /* 0x000f620000100800 */
[----:B------:R-:W-:Y:S01]  /*4770*/  ISETP.NE.AND P6, PT, R18, RZ, PT ;  /* 0x000000ff1200720c */ /* 0x000fe20003fc5270 */
[----:B------:R-:W-:Y:S01]  /*4780*/  UISETP.NE.AND.EX UP1, UPT, UR25, URZ, UPT, UP1 ;  /* 0x0000003f1900728c */ /* 0x000fe2000bf25310 */
[----:B------:R-:W-:Y:S02]  /*4790*/  ISETP.NE.AND P5, PT, R20, RZ, PT ;  /* 0x000000ff1400720c */ /* 0x000fe40003fa5270 */
[----:B------:R-:W-:Y:S01]  /*47a0*/  ISETP.NE.AND P4, PT, R19, RZ, PT ;  /* 0x000000ff1300720c */ /* 0x000fe20003f85270 */
[----:B------:R-:W-:Y:S01]  /*47b0*/  IMAD.MOV.U32 R12, RZ, RZ, 0x7f800000 ;  /* 0x7f800000ff0c7424 */ /* 0x000fe200078e00ff */
[----:B------:R-:W-:Y:S01]  /*47c0*/  SHF.R.S32.HI R5, RZ, 0x1f, R14 ;  /* 0x0000001fff057819 */ /* 0x000fe2000001140e */
[----:B------:R-:W-:Y:S01]  /*47d0*/  IMAD.MOV.U32 R11, RZ, RZ, 0x7f800000 ;  /* 0x7f800000ff0b7424 */ /* 0x000fe200078e00ff */
[----:B------:R-:W-:Y:S01]  /*47e0*/  PLOP3.LUT P0, PT, PT, PT, UP1, 0x80, 0x0 ;  /* 0x000000000000781c */ /* 0x000fe20003f0f018 */
[----:B------:R-:W-:Y:S01]  /*47f0*/  IMAD.MOV.U32 R10, RZ, RZ, 0x7f800000 ;  /* 0x7f800000ff0a7424 */ /* 0x000fe200078e00ff */
[----:B------:R-:W0:Y:S01]  /*4800*/  LDGDEPBAR ;  /* 0x00000000000079af */ /* 0x000e220000000000 */
        /* <DEDUP_REMOVED lines=12> */
[----:B------:R-:W-:Y:S01]  /*48d0*/  IMAD.MOV.U32 R235, RZ, RZ, R216 ;  /* 0x000000ffffeb7224 */ /* 0x000fe200078e00d8 */
[----:B------:R-:W-:Y:S01]  /*48e0*/  @UP1 ULEA.HI.X UR25, UR12, UR25, UR5, 0x2, UP0 ;  /* 0x000000190c191291 */ /* 0x000fe200080f1405 */
[----:B------:R-:W-:Y:S01]  /*48f0*/  IMAD.U32 R2, RZ, RZ, UR24 ;  /* 0x00000018ff027e24 */ /* 0x000fe2000f8e00ff */
[----:B--234-:R-:W-:Y:S01]  /*4900*/  SHF.L.U64.HI R0, R22, 0x2, R7 ;  /* 0x0000000216007819 */ /* 0x01cfe20000010207 */
[----:B------:R-:W-:Y:S01]  /*4910*/  @UP1 ULDC UR5, c[0x0][0x2e8] ;  /* 0x0000ba0000051ab9 */ /* 0x000fe20000000800 */
[----:B------:R-:W-:-:S02]  /*4920*/  CS2R R156, SRZ ;  /* 0x00000000009c7805 */ /* 0x000fc4000001ff00 */
[----:B------:R-:W-:Y:S01]  /*4930*/  CS2R R162, SRZ ;  /* 0x0000000000a27805 */ /* 0x000fe2000001ff00 */
[----:B------:R-:W-:Y:S01]  /*4940*/  IMAD.U32 R3, RZ, RZ, UR25 ;  /* 0x00000019ff037e24 */ /* 0x000fe2000f8e00ff */
[----:B------:R-:W-:Y:S02]  /*4950*/  CS2R R160, SRZ ;  /* 0x0000000000a07805 */ /* 0x000fe4000001ff00 */
[----:B------:R-:W-:Y:S02]  /*4960*/  CS2R R154, SRZ ;  /* 0x00000000009a7805 */ /* 0x000fe4000001ff00 */
[----:B------:R-:W-:Y:S02]  /*4970*/  CS2R R152, SRZ ;  /* 0x0000000000987805 */ /* 0x000fe4000001ff00 */
[----:B------:R-:W-:Y:S01]  /*4980*/  CS2R R150, SRZ ;  /* 0x0000000000967805 */ /* 0x000fe2000001ff00 */
[----:B------:R1:W2:Y:S01]  /*4990*/  @P0 LDG.E R6, desc[UR6][R2.64] ;  /* 0x0000000602060981 */ /* 0x0002a2000c1e1900 */
        /* <DEDUP_REMOVED lines=24> */
[----:B-1----:R-:W-:Y:S01]  /*4b20*/  IMAD.SHL.U32 R2, R22, 0x4, RZ ;  /* 0x0000000416027824 */ /* 0x002fe200078e00ff */
[----:B------:R-:W-:-:S02]  /*4b30*/  CS2R R100, SRZ ;  /* 0x0000000000647805 */ /* 0x000fc4000001ff00 */
[----:B------:R-:W-:Y:S02]  /*4b40*/  CS2R R94, SRZ ;  /* 0x00000000005e7805 */ /* 0x000fe4000001ff00 */
[----:B------:R-:W-:Y:S02]  /*4b50*/  CS2R R92, SRZ ;  /* 0x00000000005c7805 */ /* 0x000fe4000001ff00 */
[----:B------:R-:W-:Y:S02]  /*4b60*/  CS2R R98, SRZ ;  /* 0x0000000000627805 */ /* 0x000fe4000001ff00 */
[----:B------:R-:W-:Y:S02]  /*4b70*/  IADD3 R2, P1, R2, UR15, RZ ;  /* 0x0000000f02027c10 */ /* 0x000fe4000ff3e0ff */
[----:B------:R-:W-:Y:S02]  /*4b80*/  CS2R R96, SRZ ;  /* 0x0000000000607805 */ /* 0x000fe4000001ff00 */
[----:B------:R-:W-:-:S02]  /*4b90*/  CS2R R90, SRZ ;  /* 0x00000000005a7805 */ /* 0x000fc4000001ff00 */
[----:B------:R-:W-:Y:S02]  /*4ba0*/  CS2R R88, SRZ ;  /* 0x0000000000587805 */ /* 0x000fe4000001ff00 */
[----:B------:R-:W-:Y:S02]  /*4bb0*/  IADD3.X R3, R0, UR14, RZ, P1, !PT ;  /* 0x0000000e00037c10 */ /* 0x000fe40008ffe4ff */
[----:B------:R-:W-:Y:S02]  /*4bc0*/  CS2R R86, SRZ ;  /* 0x0000000000567805 */ /* 0x000fe4000001ff00 */
[C---:B------:R-:W-:Y:S02]  /*4bd0*/  @!P3 LEA R4, P1, R14.reuse, UR15, 0x2 ;  /* 0x0000000f0e04bc11 */ /* 0x040fe4000f8210ff */
[----:B------:R-:W-:Y:S02]  /*4be0*/  CS2R R84, SRZ ;  /* 0x0000000000547805 */ /* 0x000fe4000001ff00 */
[----:B------:R-:W-:Y:S01]  /*4bf0*/  CS2R R78, SRZ ;  /* 0x00000000004e7805 */ /* 0x000fe2000001ff00 */
[----:B------:R-:W3:Y:S01]  /*4c00*/  @!P6 LDG.E R12, desc[UR6][R2.64] ;  /* 0x00000006020ce981 */ /* 0x000ee2000c1e1900 */
[----:B------:R-:W-:-:S02]  /*4c10*/  @!P3 LEA.HI.X R5, R14, UR14, R5, 0x2, P1 ;  /* 0x0000000e0e05bc11 */ /* 0x000fc400088f1405 */
[----:B------:R-:W-:Y:S02]  /*4c20*/  CS2R R76, SRZ ;  /* 0x00000000004c7805 */ /* 0x000fe4000001ff00 */
[----:B------:R-:W-:Y:S01]  /*4c30*/  CS2R R82, SRZ ;  /* 0x0000000000527805 */ /* 0x000fe2000001ff00 */
[----:B------:R-:W4:Y:S01]  /*4c40*/  @!P5 LDG.E R11, desc[UR6][R2.64+0x20] ;  /* 0x00002006020bd981 */ /* 0x000f22000c1e1900 */
[----:B------:R-:W-:Y:S02]  /*4c50*/  CS2R R80, SRZ ;  /* 0x0000000000507805 */ /* 0x000fe4000001ff00 */
[----:B------:R-:W-:Y:S02]  /*4c60*/  CS2R R74, SRZ ;  /* 0x00000000004a7805 */ /* 0x000fe4000001ff00 */
[----:B------:R-:W-:Y:S01]  /*4c70*/  CS2R R72, SRZ ;  /* 0x0000000000487805 */ /* 0x000fe2000001ff00 */
[----:B------:R1:W4:Y:S01]  /*4c80*/  @!P4 LDG.E R10, desc[UR6][R2.64+0x80] ;  /* 0x00008006020ac981 */ /* 0x000322000c1e1900 */
[----:B------:R-:W-:-:S02]  /*4c90*/  CS2R R70, SRZ ;  /* 0x0000000000467805 */ /* 0x000fc4000001ff00 */
[----:B------:R-:W-:Y:S02]  /*4ca0*/  CS2R R68, SRZ ;  /* 0x0000000000447805 */ /* 0x000fe4000001ff00 */
[----:B------:R-:W-:Y:S01]  /*4cb0*/  CS2R R62, SRZ ;  /* 0x00000000003e7805 */ /* 0x000fe2000001ff00 */
[----:B------:R1:W4:Y:S01]  /*4cc0*/  @!P3 LDG.E R9, desc[UR6][R4.64] ;  /* 0x000000060409b981 */ /* 0x000322000c1e1900 */
        /* <DEDUP_REMOVED lines=15> */
[----:B------:R-:W-:Y:S01]  /*4dc0*/  ULDC UR23, c[0x0][0x2d0] ;  /* 0x0000b40000177ab9 */ /* 0x000fe20000000800 */
[----:B------:R-:W-:Y:S01]  /*4dd0*/  ULDC UR24, c[0x0][0x2dc] ;  /* 0x0000b70000187ab9 */ /* 0x000fe20000000800 */
[----:B------:R-:W-:Y:S01]  /*4de0*/  ULDC UR11, c[0x0][0x2ec] ;  /* 0x0000bb00000b7ab9 */ /* 0x000fe20000000800 */
[----:B-1----:R-:W1:Y:S01]  /*4df0*/  S2R R3, SR_TID.X ;  /* 0x0000000000037919 */ /* 0x002e620000002100 */
[----:B------:R-:W2:Y:S01]  /*4e00*/  @P0 MUFU.RCP R0, UR5 ;  /* 0x0000000500000d08 */ /* 0x000ea20008001000 */
[----:B-1----:R-:W-:-:S04]  /*4e10*/  SHF.R.S32.HI R2, RZ, 0x1f, R3 ;  /* 0x0000001fff027819 */ /* 0x002fc80000011403 */
[----:B------:R-:W-:-:S04]  /*4e20*/  LEA.HI R2, R2, R3, RZ, 0x6 ;  /* 0x0000000302027211 */ /* 0x000fc800078f30ff */
[----:B------:R-:W-:Y:S01]  /*4e30*/  SHF.R.S32.HI R2, RZ, 0x6, R2 ;  /* 0x00000006ff027819 */ /* 0x000fe20000011402 */
[----:B------:R-:W-:-:S04]  /*4e40*/  IMAD.SHL.U32 R3, R3, 0x2, RZ ;  /* 0x0000000203037824 */ /* 0x000fc800078e00ff */
[----:B------:R-:W-:-:S05]  /*4e50*/  IMAD.SHL.U32 R2, R2, 0x20, RZ ;  /* 0x0000002002027824 */ /* 0x000fca00078e00ff */
[----:B------:R-:W-:-:S05]  /*4e60*/  LOP3.LUT R2, R2, 0x6, R3, 0xf8, !PT ;  /* 0x0000000602027812 */ /* 0x000fca00078ef803 */
[----:B------:R1:W-:Y:S01]  /*4e70*/  STL [R1+0x28], R2 ;  /* 0x0000280201007387 */ /* 0x0003e20000100800 */
[C---:B------:R-:W-:Y:S01]  /*4e80*/  SHF.L.U64.HI R5, R22.reuse, 0x2, R7 ;  /* 0x0000000216057819 */ /* 0x040fe20000010207 */
[----:B-1----:R-:W-:-:S05]  /*4e90*/  VIADD R2, R22, 0x1 ;  /* 0x0000000116027836 */ /* 0x002fca0000000000 */
[----:B------:R1:W-:Y:S02]  /*4ea0*/  STL [R1+0x24], R2 ;  /* 0x0000240201007387 */ /* 0x0003e40000100800 */
[----:B-1----:R-:W-:-:S05]  /*4eb0*/  IMAD.SHL.U32 R2, R22, 0x4, RZ ;  /* 0x0000000416027824 */ /* 0x002fca00078e00ff */
[----:B------:R1:W-:Y:S01]  /*4ec0*/  STL [R1+0x20], R2 ;  /* 0x0000200201007387 */ /* 0x0003e20000100800 */
[----:B------:R-:W-:Y:S02]  /*4ed0*/  VIADD R3, R214, 0x2000 ;  /* 0x00002000d6037836 */ /* 0x000fe40000000000 */
[----:B------:R-:W-:-:S03]  /*4ee0*/  VIADD R4, R215, 0x2000 ;  /* 0x00002000d7047836 */ /* 0x000fc60000000000 */
[----:B------:R-:W-:Y:S02]  /*4ef0*/  SEL R3, R3, R214, !P2 ;  /* 0x000000d603037207 */ /* 0x000fe40005000000 */
[----:B------:R-:W-:Y:S01]  /*4f00*/  SEL R4, R4, R215, !P2 ;  /* 0x000000d704047207 */ /* 0x000fe20005000000 */
[----:B------:R-:W-:Y:S01]  /*4f10*/  UMOV UR5, URZ ;  /* 0x0000003f00057c82 */ /* 0x000fe20008000000 */
[----:B------:R-:W-:Y:S02]  /*4f20*/  LEA R206, R3, UR4, 0x1 ;  /* 0x0000000403ce7c11 */ /* 0x000fe4000f8e08ff */
[----:B------:R-:W-:Y:S02]  /*4f30*/  LEA R207, R4, UR4, 0x1 ;  /* 0x0000000404cf7c11 */ /* 0x000fe4000f8e08ff */
[----:B-----5:R-:W-:Y:S01]  /*4f40*/  LOP3.LUT P1, RZ, R8, 0x2, RZ, 0xc0, !PT ;  /* 0x0000000208ff7812 */ /* 0x020fe2000782c0ff */
[----:B--2---:R-:W-:-:S05]  /*4f50*/  @P0 FMUL.FTZ R0, R6, R0 ;  /* 0x0000000006000220 */ /* 0x004fca0000410000 */
[----:B------:R-:W-:Y:S01]  /*4f60*/  @P0 R2UR UR8, R0 ;  /* 0x00000000000802ca */ /* 0x000fe200000e0000 */
[----:B------:R-:W-:-:S05]  /*4f70*/  VIADD R0, R22, 0xffffffc0 ;  /* 0xffffffc016007836 */ /* 0x000fca0000000000 */
[----:B-1----:R-:W-:-:S04]  /*4f80*/  SHF.R.S32.HI R2, RZ, 0x1f, R0 ;  /* 0x0000001fff027819 */ /* 0x002fc80000011400 */
[C---:B------:R-:W-:Y:S01]  /*4f90*/  SHF.L.U64.HI R2, R0.reuse, 0x2, R2 ;  /* 0x0000000200027819 */ /* 0x040fe20000010202 */
[----:B------:R-:W-:Y:S01]  /*4fa0*/  IMAD.SHL.U32 R0, R0, 0x4, RZ ;  /* 0x0000000400007824 */ /* 0x000fe200078e00ff */
[----:B------:R-:W-:Y:S01]  /*4fb0*/  LOP3.LUT P0, RZ, R8, 0x4, RZ, 0xc0, !PT ;  /* 0x0000000408ff7812 */ /* 0x000fe2000780c0ff */
[----:B---3--:R1:W-:Y:S04]  /*4fc0*/  STL [R1+0x8], R12 ;  /* 0x0000080c01007387 */ /* 0x0083e80000100800 */
[----:B----4-:R1:W-:Y:S04]  /*4fd0*/  STL [R1+0xc], R11 ;  /* 0x00000c0b01007387 */ /* 0x0103e80000100800 */
[----:B------:R1:W-:Y:S04]  /*4fe0*/  STL [R1], R10 ;  /* 0x0000000a01007387 */ /* 0x0003e80000100800 */
[----:B------:R1:W-:Y:S04]  /*4ff0*/  STL [R1+0x4], R9 ;  /* 0x0000040901007387 */ /* 0x0003e80000100800 */
[----:B------:R1:W-:Y:S04]  /*5000*/  STL [R1+0x1c], R5 ;  /* 0x00001c0501007387 */ /* 0x0003e80000100800 */
[----:B------:R1:W-:Y:S04]  /*5010*/  STL [R1+0x18], R2 ;  /* 0x0000180201007387 */ /* 0x0003e80000100800 */
[----:B------:R1:W-:Y:S01]  /*5020*/  STL [R1+0x14], R0 ;  /* 0x0000140001007387 */ /* 0x0003e20000100800 */
[----:B------:R-:W-:-:S02]  /*5030*/  SEL R213, R213, 0xffffffe0, !P1 ;  /* 0xffffffe0d5d57807 */ /* 0x000fc40004800000 */
[----:B------:R-:W-:Y:S01]  /*5040*/  SEL R212, R212, 0xffffffc0, !P0 ;  /* 0xffffffc0d4d47807 */ /* 0x000fe20004000000 */
[----:B------:R-:W-:Y:S01]  /*5050*/  @UP1 UMOV UR5, UR8 ;  /* 0x0000000800051c82 */ /* 0x000fe20008000000 */
[----:B------:R-:W-:-:S05]  /*5060*/  ULDC UR8, c[0x0][0x39c] ;  /* 0x0000e70000087ab9 */ /* 0x000fca0000000800 */
.L_x_1023:
[----:B------:R-:W0:Y:S01]  /*5070*/  LDGDEPBAR ;  /* 0x00000000000079af */ /* 0x000e220000000000 */
[C---:B-1----:R-:W-:Y:S01]  /*5080*/  IADD3 R0, R207.reuse, R213, RZ ;  /* 0x000000d5cf007210 */ /* 0x042fe20007ffe0ff */
[----:B------:R-:W-:Y:S01]  /*5090*/  USHF.L.U32 UR12, UR21, 0x7, URZ ;  /* 0x00000007150c7899 */ /* 0x000fe2000800063f */
[-C--:B------:R-:W-:Y:S01]  /*50a0*/  IADD3 R2, R207, R212.reuse, RZ ;  /* 0x000000d4cf027210 */ /* 0x080fe20007ffe0ff */
[----:B------:R-:W2:Y:S01]  /*50b0*/  LDL R224, [R1+0x24] ;  /* 0x0000240001e07983 */ /* 0x000ea20000100800 */
[----:B------:R-:W-:Y:S01]  /*50c0*/  IADD3 R3, R0, R212, RZ ;  /* 0x000000d400037210 */ /* 0x000fe20007ffe0ff */
[----:B------:R-:W-:Y:S02]  /*50d0*/  UIADD3 UR18, UR19, 0x80, UR12 ;  /* 0x0000008013127890 */ /* 0x000fe4000fffe00c */
[----:B------:R-:W3:Y:S01]  /*50e0*/  LDL R223, [R1+0x28] ;  /* 0x0000280001df7983 */ /* 0x000ee20000100800 */
[----:B------:R-:W-:Y:S02]  /*50f0*/  USHF.L.U32 UR13, UR9, 0x6, URZ ;  /* 0x00000006090d7899 */ /* 0x000fe4000800063f */
[----:B------:R-:W-:Y:S01]  /*5100*/  UIADD3 UR18, UR18, -UR10, URZ ;  /* 0x8000000a12127290 */ /* 0x000fe2000fffe03f */
[----:B------:R-:W4:Y:S01]  /*5110*/  LDL R220, [R1+0x8] ;  /* 0x0000080001dc7983 */ /* 0x000f220000100800 */
[----:B------:R-:W-:Y:S02]  /*5120*/  UIADD3 UR12, UR12, 0x80, URZ ;  /* 0x000000800c0c7890 */ /* 0x000fe4000fffe03f */
[----:B------:R-:W-:Y:S01]  /*5130*/  UISETP.GE.AND UP0, UPT, UR13, UR18, UPT ;  /* 0x000000120d00728c */ /* 0x000fe2000bf06270 */
[----:B------:R-:W2:Y:S03]  /*5140*/  LDL R217, [R1+0xc] ;  /* 0x00000c0001d97983 */ /* 0x000ea60000100800 */
[----:B------:R-:W-:Y:S01]  /*5150*/  UISETP.LT.AND UP0, UPT, UR12, UR10, UP0 ;  /* 0x0000000a0c00728c */ /* 0x000fe20008701270 */
[----:B------:R-:W-:Y:S04]  /*5160*/  STL [R1+0x9c], R55 ;  /* 0x00009c3701007387 */ /* 0x000fe80000100800 */
[----:B------:R-:W-:Y:S01]  /*5170*/  STL [R1+0x98], R54 ;  /* 0x0000983601007387 */ /* 0x000fe20000100800 */
[----:B------:R-:W-:Y:S01]  /*5180*/  PLOP3.LUT P1, PT, PT, PT, UP0, 0x80, 0x0 ;  /* 0x000000000000781c */ /* 0x000fe20003f2f008 */
[----:B------:R-:W-:Y:S02]  /*5190*/  UISETP.GT.AND UP0, UPT, UR9, UR20, UPT ;  /* 0x000000140900728c */ /* 0x000fe4000bf04270 */
[----:B------:R-:W-:Y:S04]  /*51a0*/  STL [R1+0x94], R53 ;  /* 0x0000943501007387 */ /* 0x000fe80000100800 */
        /* <DEDUP_REMOVED lines=16> */
[----:B------:R-:W-:Y:S01]  /*52b0*/  STL [R1+0x50], R36 ;  /* 0x0000502401007387 */ /* 0x000fe20000100800 */
[----:B--2---:R-:W-:Y:S01]  /*52c0*/  FSETP.NEU.FTZ.AND P2, PT, R217, -INF , PT ;  /* 0xff800000d900780b */ /* 0x004fe20003f5d000 */
[----:B------:R-:W-:Y:S04]  /*52d0*/  DEPBAR.LE SB0, 0x0 ;  /* 0x000080000000791a */ /* 0x000fe80000000000 */
[----:B------:R-:W-:Y:S01]  /*52e0*/  BAR.SYNC.DEFER_BLOCKING 0x0 ;  /* 0x0000000000007b1d */ /* 0x000fe20000010000 */
[----:B----4-:R-:W-:Y:S05]  /*52f0*/  FSETP.NEU.FTZ.AND P3, PT, R220, -INF , PT ;  /* 0xff800000dc00780b */ /* 0x010fea0003f7d000 */
[----:B------:R-:W-:Y:S04]  /*5300*/  LDSM.16.M88.4 R32, [R207] ;  /* 0x00000000cf20783b */ /* 0x000fe80000000200 */
[----:B------:R-:W1:Y:S04]  /*5310*/  LDSM.16.M88.4 R16, [R209+UR4+0xc000] ;  /* 0x00c00004d110783b */ /* 0x000e680008000200 */
[----:B------:R-:W2:Y:S04]  /*5320*/  LDSM.16.M88.4 R28, [R207+0x1000] ;  /* 0x00100000cf1c783b */ /* 0x000ea80000000200 */
[----:B------:R-:W4:Y:S04]  /*5330*/  LDSM.16.M88.4 R164, [R209+UR4+0xc800] ;  /* 0x00c80004d1a4783b */ /* 0x000f280008000200 */
[----:B------:R-:W-:Y:S04]  /*5340*/  LDSM.16.M88.4 R168, [R0] ;  /* 0x0000000000a8783b */ /* 0x000fe80000000200 */
[----:B------:R-:W3:Y:S04]  /*5350*/  LDSM.16.M88.4 R172, [R208] ;  /* 0x00000000d0ac783b */ /* 0x000ee80000000200 */
[----:B------:R-:W3:Y:S04]  /*5360*/  LDSM.16.M88.4 R176, [R0+0x1000] ;  /* 0x0010000000b0783b */ /* 0x000ee80000000200 */
[----:B------:R-:W3:Y:S04]  /*5370*/  LDSM.16.M88.4 R180, [R208+0x800] ;  /* 0x00080000d0b4783b */ /* 0x000ee80000000200 */
[----:B------:R-:W-:Y:S04]  /*5380*/  LDSM.16.M88.4 R184, [R2] ;  /* 0x0000000002b8783b */ /* 0x000fe80000000200 */
[----:B------:R-:W3:Y:S04]  /*5390*/  LDSM.16.M88.4 R188, [R211] ;  /* 0x00000000d3bc783b */ /* 0x000ee80000000200 */
[----:B------:R-:W-:Y:S01]  /*53a0*/  LDSM.16.M88.4 R192, [R211+0x800] ;  /* 0x00080000d3c0783b */ /* 0x000fe20000000200 */
[-C--:B-1----:R-:W-:Y:S03]  /*53b0*/  HMMA.16816.F32.BF16 R4, R32, R16.reuse, RZ ;  /* 0x000000102004723c */ /* 0x082fe600000418ff */
[----:B------:R-:W-:Y:S04]  /*53c0*/  LDSM.16.M88.4 R196, [R3] ;  /* 0x0000000003c4783b */ /* 0x000fe80000000200 */
[----:B------:R-:W-:Y:S01]  /*53d0*/  LDSM.16.M88.4 R200, [R210] ;  /* 0x00000000d2c8783b */ /* 0x000fe20000000200 */
[C---:B--2---:R-:W-:Y:S06]  /*53e0*/  HMMA.16816.F32.BF16 R8, R28.reuse, R16, RZ ;  /* 0x000000101c08723c */ /* 0x044fec00000418ff */
[-C--:B------:R-:W-:Y:S06]  /*53f0*/  HMMA.16816.F32.BF16 R12, R28, R18.reuse, RZ ;  /* 0x000000121c0c723c */ /* 0x080fec00000418ff */
[C---:B------:R-:W-:Y:S06]  /*5400*/  HMMA.16816.F32.BF16 R16, R32.reuse, R18, RZ ;  /* 0x000000122010723c */ /* 0x040fec00000418ff */
[-C--:B----4-:R-:W-:Y:S06]  /*5410*/  HMMA.16816.F32.BF16 R20, R32, R164.reuse, RZ ;  /* 0x000000a42014723c */ /* 0x090fec00000418ff */
[C---:B------:R-:W-:Y:S06]  /*5420*/  HMMA.16816.F32.BF16 R24, R28.reuse, R164, RZ ;  /* 0x000000a41c18723c */ /* 0x040fec00000418ff */
[-C--:B------:R-:W-:Y:S06]  /*5430*/  HMMA.16816.F32.BF16 R28, R28, R166.reuse, RZ ;  /* 0x000000a61c1c723c */ /* 0x080fec00000418ff */
[----:B------:R-:W-:Y:S01]  /*5440*/  HMMA.16816.F32.BF16 R32, R32, R166, RZ ;  /* 0x000000a62020723c */ /* 0x000fe200000418ff */
[----:B------:R-:W1:Y:S05]  /*5450*/  LDSM.16.M88.4 R164, [R2+0x1000] ;  /* 0x0010000002a4783b */ /* 0x000e6a0000000200 */
        /* <DEDUP_REMOVED lines=10> */
[----:B------:R-:W2:Y:S04]  /*5500*/  LDSM.16.M88.4 R168, [R3+0x1000] ;  /* 0x0010000003a8783b */ /* 0x000ea80000000200 */
[----:B------:R-:W3:Y:S01]  /*5510*/  LDSM.16.M88.4 R180, [R209+UR4+0x10000] ;  /* 0x01000004d1b4783b */ /* 0x000ee20008000200 */
[-C--:B------:R-:W-:Y:S06]  /*5520*/  HMMA.16816.F32.BF16 R4, R184, R188.reuse, R4 ;  /* 0x000000bcb804723c */ /* 0x080fec0000041804 */
[C---:B-1----:R-:W-:Y:S06]  /*5530*/  HMMA.16816.F32.BF16 R8, R164.reuse, R188, R8 ;  /* 0x000000bca408723c */ /* 0x042fec0000041808 */
        /* <DEDUP_REMOVED lines=8> */
[----:B------:R-:W4:Y:S04]  /*55c0*/  LDSM.16.M88.4 R184, [R209+UR4+0x10800] ;  /* 0x01080004d1b8783b */ /* 0x000f280008000200 */
[----:B------:R-:W4:Y:S01]  /*55d0*/  LDSM.16.M88.4 R192, [R208+0x4000] ;  /* 0x00400000d0c0783b */ /* 0x000f220000000200 */
[-C--:B------:R-:W-:Y:S06]  /*55e0*/  HMMA.16816.F32.BF16 R4, R196, R200.reuse, R4 ;  /* 0x000000c8c404723c */ /* 0x080fec0000041804 */
[C---:B--2---:R-:W-:Y:S06]  /*55f0*/  HMMA.16816.F32.BF16 R8, R168.reuse, R200, R8 ;  /* 0x000000c8a808723c */ /* 0x044fec0000041808 */
        /* <DEDUP_REMOVED lines=8> */
[----:B------:R-:W4:Y:S04]  /*5680*/  LDSM.16.M88.4 R172, [R208+0x4800] ;  /* 0x00480000d0ac783b */ /* 0x000f280000000200 */
[----:B------:R-:W4:Y:S01]  /*5690*/  LDSM.16.M88.4 R196, [R2+0x2000] ;  /* 0x0020000002c4783b */ /* 0x000f220000000200 */
[-C--:B---3--:R-:W-:Y:S06]  /*56a0*/  HMMA.16816.F32.BF16 R4, R176, R180.reuse, R4 ;  /* 0x000000b4b004723c */ /* 0x088fec0000041804 */
[C---:B-1----:R-:W-:Y:S06]  /*56b0*/  HMMA.16816.F32.BF16 R8, R164.reuse, R180, R8 ;  /* 0x000000b4a408723c */ /* 0x042fec0000041808 */
[-C--:B------:R-:W-:Y:S01]  /*56c0*/  HMMA.16816.F32.BF16 R12, R164, R182.reuse, R12 ;  /* 0x000000b6a40c723c */ /* 0x080fe2000004180c */
[----:B--2---:R-:W-:Y:S04]  /*56d0*/  MOV R0, UR21 ;  /* 0x0000001500007c02 */ /* 0x004fe80008000f00 */
[----:B------:R-:W-:Y:S01]  /*56e0*/  LEA R0, R0, R223, 0x7 ;  /* 0x000000df00007211 */ /* 0x000fe200078e38ff */
[C---:B------:R-:W-:Y:S01]  /*56f0*/  HMMA.16816.F32.BF16 R16, R176.reuse, R182, R16 ;  /* 0x000000b6b010723c */ /* 0x040fe20000041810 */
[----:B------:R-:W-:Y:S05]  /*5700*/  LDSM.16.M88.4 R180, [R3+0x2000] ;  /* 0x0020000003b4783b */ /* 0x000fea0000000200 */
[-C--:B----4-:R-:W-:Y:S06]  /*5710*/  HMMA.16816.F32.BF16 R20, R176, R184.reuse, R20 ;  /* 0x000000b8b014723c */ /* 0x090fec0000041814 */
[C---:B------:R-:W-:Y:S06]  /*5720*/  HMMA.16816.F32.BF16 R24, R164.reuse, R184, R24 ;  /* 0x000000b8a418723c */ /* 0x040fec0000041818 */
[-C--:B------:R-:W-:Y:S01]  /*5730*/  HMMA.16816.F32.BF16 R28, R164, R186.reuse, R28 ;  /* 0x000000baa41c723c */ /* 0x080fe2000004181c */
[----:B------:R1:W2:Y:S05]  /*5740*/  LDSM.16.M88.4 R164, [R2+0x3000] ;  /* 0x0030000002a4783b */ /* 0x0002aa0000000200 */
[----:B------:R-:W-:Y:S01]  /*5750*/  HMMA.16816.F32.BF16 R32, R176, R186, R32 ;  /* 0x000000bab020723c */ /* 0x000fe20000041820 */
[----:B------:R-:W3:Y:S04]  /*5760*/  LDSM.16.M88.4 R176, [R211+0x4800] ;  /* 0x00480000d3b0783b */ /* 0x000ee80000000200 */
[----:B------:R-:W4:Y:S01]  /*5770*/  LDSM.16.M88.4 R184, [R210+0x4000] ;  /* 0x00400000d2b8783b */ /* 0x000f220000000200 */
[-C--:B------:R-:W-:Y:S06]  /*5780*/  HMMA.16816.F32.BF16 R4, R188, R192.reuse, R4 ;  /* 0x000000c0bc04723c */ /* 0x080fec0000041804 */
[C---:B------:R-:W-:Y:S06]  /*5790*/  HMMA.16816.F32.BF16 R8, R168.reuse, R192, R8 ;  /* 0x000000c0a808723c */ /* 0x040fec0000041808 */
[-C--:B------:R-:W-:Y:S05]  /*57a0*/  HMMA.16816.F32.BF16 R12, R168, R194.reuse, R12 ;  /* 0x000000c2a80c723c */ /* 0x080fea000004180c */
[----:B-1----:R-:W-:Y:S01]  /*57b0*/  IADD3 R2, R0, 0x1, RZ ;  /* 0x0000000100027810 */ /* 0x002fe20007ffe0ff */
[C---:B------:R-:W-:Y:S06]  /*57c0*/  HMMA.16816.F32.BF16 R16, R188.reuse, R194, R16 ;  /* 0x000000c2bc10723c */ /* 0x040fec0000041810 */
[-C--:B------:R-:W-:Y:S06]  /*57d0*/  HMMA.16816.F32.BF16 R20, R188, R172.reuse, R20 ;  /* 0x000000acbc14723c */ /* 0x080fec0000041814 */
[C---:B------:R-:W-:Y:S06]  /*57e0*/  HMMA.16816.F32.BF16 R24, R168.reuse, R172, R24 ;  /* 0x000000aca818723c */ /* 0x040fec0000041818 */
[-C--:B------:R-:W-:Y:S01]  /*57f0*/  HMMA.16816.F32.BF16 R28, R168, R174.reuse, R28 ;  /* 0x000000aea81c723c */ /* 0x080fe2000004181c */
[----:B------:R-:W1:Y:S05]  /*5800*/  LDSM.16.M88.4 R168, [R3+0x3000] ;  /* 0x0030000003a8783b */ /* 0x000e6a0000000200 */
[----:B------:R-:W-:Y:S06]  /*5810*/  HMMA.16816.F32.BF16 R32, R188, R174, R32 ;  /* 0x000000aebc20723c */ /* 0x000fec0000041820 */
[-C--:B------:R-:W-:Y:S06]  /*5820*/  HMMA.16816.F32.BF16 R4, R196, R200.reuse, R4 ;  /* 0x000000c8c404723c */ /* 0x080fec0000041804 */
[C---:B--2---:R-:W-:Y:S06]  /*5830*/  HMMA.16816.F32.BF16 R8, R164.reuse, R200, R8 ;  /* 0x000000c8a408723c */ /* 0x044fec0000041808 */
[-C--:B------:R-:W-:Y:S06]  /*5840*/  HMMA.16816.F32.BF16 R12, R164, R202.reuse, R12 ;  /* 0x000000caa40c723c */ /* 0x080fec000004180c */
[C---:B------:R-:W-:Y:S06]  /*5850*/  HMMA.16816.F32.BF16 R16, R196.reuse, R202, R16 ;  /* 0x000000cac410723c */ /* 0x040fec0000041810 */
[-C--:B---3--:R-:W-:Y:S06]  /*5860*/  HMMA.16816.F32.BF16 R20, R196, R176.reuse, R20 ;  /* 0x000000b0c414723c */ /* 0x088fec0000041814 */
[C---:B------:R-:W-:Y:S06]  /*5870*/  HMMA.16816.F32.BF16 R24, R164.reuse, R176, R24 ;  /* 0x000000b0a418723c */ /* 0x040fec0000041818 */
[-C--:B------:R-:W-:Y:S06]  /*5880*/  HMMA.16816.F32.BF16 R28, R164, R178.reuse, R28 ;  /* 0x000000b2a41c723c */ /* 0x080fec000004181c */
[----:B------:R-:W-:Y:S06]  /*5890*/  HMMA.16816.F32.BF16 R32, R196, R178, R32 ;  /* 0x000000b2c420723c */ /* 0x000fec0000041820 */
[-C--:B----4-:R-:W-:Y:S06]  /*58a0*/  HMMA.16816.F32.BF16 R4, R180, R184.reuse, R4 ;  /* 0x000000b8b404723c */ /* 0x090fec0000041804 */
[C---:B-1----:R-:W-:Y:S06]  /*58b0*/  HMMA.16816.F32.BF16 R8, R168.reuse, R184, R8 ;  /* 0x000000b8a808723c */ /* 0x042fec0000041808 */
        /* <DEDUP_REMOVED lines=20> */
[----:B------:R-:W-:Y:S08]  /*5a00*/  FMUL.FTZ R18, R18, UR8 ;  /* 0x0000000812127c20 */ /* 0x000ff00008410000 */
[----:B------:R3:W-:Y:S10]  /*5a10*/  MUFU.TANH R250, R16 ;  /* 0x0000001000fa7308 */ /* 0x0007f40000002400 */
[----:B------:R4:W-:Y:S10]  /*5a20*/  MUFU.TANH R41, R19 ;  /* 0x0000001300297308 */ /* 0x0009f40000002400 */
[----:B------:R1:W-:Y:S01]  /*5a30*/  MUFU.TANH R222, R12 ;  /* 0x0000000c00de7308 */ /* 0x0003e20000002400 */
[----:B---3--:R-:W3:Y:S09]  /*5a40*/  LDL R16, [R1+0x4] ;  /* 0x0000040001107983 */ /* 0x008ef20000100800 */
[----:B------:R-:W2:Y:S01]  /*5a50*/  MUFU.TANH R48, R6 ;  /* 0x0000000600307308 */ /* 0x000ea20000002400 */
[----:B----4-:R-:W4:Y:S09]  /*5a60*/  LDL R19, [R1] ;  /* 0x0000000001137983 */ /* 0x010f320000100800 */
[----:B------:R2:W-:Y:S01]  /*5a70*/  MUFU.TANH R226, R8 ;  /* 0x0000000800e27308 */ /* 0x0005e20000002400 */
[----:B-1----:R-:W-:Y:S05]  /*5a80*/  I2FP.F32.S32 R12, R0 ;  /* 0x00000000000c7245 */ /* 0x002fea0000201400 */
[----:B------:R-:W-:Y:S04]  /*5a90*/  FFMA.FTZ R3, R12, UR5, R246 ;  /* 0x000000050c037c23 */ /* 0x000fe800080100f6 */
[----:B------:R1:W1:Y:S10]  /*5aa0*/  MUFU.TANH R47, R7 ;  /* 0x00000007002f7308 */ /* 0x0002740000002400 */
[----:B------:R1:W-:Y:S01]  /*5ab0*/  MUFU.TANH R221, R13 ;  /* 0x0000000d00dd7308 */ /* 0x0003e20000002400 */
[----:B--2---:R-:W-:Y:S01]  /*5ac0*/  FMUL.FTZ R8, R217, 1.4426950216293334961 ;  /* 0x3fb8aa3bd9087820 */ /* 0x004fe20000410000 */
[----:B------:R-:W-:Y:S04]  /*5ad0*/  MOV R217, 0x8 ;  /* 0x0000000800d97802 */ /* 0x000fe80000000f00 */
[----:B------:R-:W-:Y:S04]  /*5ae0*/  FSEL R8, R8, RZ, P2 ;  /* 0x000000ff08087208 */ /* 0x000fe80001000000 */
[----:B------:R2:W-:Y:S01]  /*5af0*/  MUFU.TANH R225, R9 ;  /* 0x0000000900e17308 */ /* 0x0005e20000002400 */
[----:B-1----:R-:W1:Y:S09]  /*5b00*/  LDSM.16.M88.4 R4, [R210+0x4800] ;  /* 0x00480000d204783b */ /* 0x002e720000000200 */
[----:B------:R2:W-:Y:S01]  /*5b10*/  MUFU.TANH R228, R14 ;  /* 0x0000000e00e47308 */ /* 0x0005e20000002400 */
[----:B------:R-:W-:Y:S09]  /*5b20*/  I2FP.F32.S32 R13, R2 ;  /* 0x00000002000d7245 */ /* 0x000ff20000201400 */
[----:B------:R-:W-:Y:S01]  /*5b30*/  MUFU.TANH R249, R17 ;  /* 0x0000001100f97308 */ /* 0x000fe20000002400 */
[----:B--2---:R-:W-:Y:S05]  /*5b40*/  FMUL.FTZ R9, R220, 1.4426950216293334961 ;  /* 0x3fb8aa3bdc097820 */ /* 0x004fea0000410000 */
[----:B------:R-:W-:Y:S04]  /*5b50*/  FSEL R9, R9, RZ, P3 ;  /* 0x000000ff09097208 */ /* 0x000fe80001800000 */
[----:B------:R-:W-:Y:S01]  /*5b60*/  MUFU.TANH R230, R10 ;  /* 0x0000000a00e67308 */ /* 0x000fe20000002400 */
[----:B------:R-:W-:Y:S09]  /*5b70*/  FFMA.FTZ R14, R13, UR5, R54 ;  /* 0x000000050d0e7c23 */ /* 0x000ff20008010036 */
[----:B------:R2:W-:Y:S10]  /*5b80*/  MUFU.TANH R42, R18 ;  /* 0x00000012002a7308 */ /* 0x0005f40000002400 */
[----:B------:R2:W-:Y:S01]  /*5b90*/  MUFU.TANH R227, R15 ;  /* 0x0000000f00e37308 */ /* 0x0005e20000002400 */
[-C--:B-1----:R-:W-:Y:S06]  /*5ba0*/  HMMA.16816.F32.BF16 R20, R180, R4.reuse, R20 ;  /* 0x00000004b414723c */ /* 0x082fec0000041814 */
[C---:B------:R-:W-:Y:S01]  /*5bb0*/  HMMA.16816.F32.BF16 R24, R168.reuse, R4, R24 ;  /* 0x00000004a818723c */ /* 0x040fe20000041818 */
[----:B--2---:R-:W-:Y:S05]  /*5bc0*/  MOV R18, 0x20 ;  /* 0x0000002000127802 */ /* 0x004fea0000000f00 */
[-C--:B------:R-:W-:Y:S01]  /*5bd0*/  HMMA.16816.F32.BF16 R28, R168, R6.reuse, R28 ;  /* 0x00000006a81c723c */ /* 0x080fe2000004181c */
[----:B------:R-:W-:Y:S04]  /*5be0*/  MOV R4, UR10 ;  /* 0x0000000a00047c02 */ /* 0x000fe80008000f00 */
[----:B------:R-:W-:Y:S01]  /*5bf0*/  IADD3 R4, R4, -UR19, R224 ;  /* 0x8000001304047c10 */ /* 0x000fe2000fffe0e0 */
[----:B------:R-:W-:Y:S01]  /*5c00*/  HMMA.16816.F32.BF16 R32, R180, R6, R32 ;  /* 0x00000006b420723c */ /* 0x000fe20000041820 */
[----:B------:R-:W-:Y:S01]  /*5c10*/  MOV R15, 0x28 ;  /* 0x00000028000f7802 */ /* 0x000fe20000000f00 */
[----:B------:R-:W2:Y:S03]  /*5c20*/  LDL R180, [R1+0x20] ;  /* 0x0000200001b47983 */ /* 0x000ea60000100800 */
[----:B------:R-:W-:Y:S01]  /*5c30*/  @!P1 IADD3 R4, R4, UR13, RZ ;  /* 0x0000000d04049c10 */ /* 0x000fe2000fffe0ff */
[----:B------:R-:W-:Y:S01]  /*5c40*/  FFMA.FTZ R5, R12, UR5, R48 ;  /* 0x000000050c057c23 */ /* 0x000fe20008010030 */
[----:B------:R-:W-:Y:S01]  /*5c50*/  FMUL.FTZ R20, R20, UR8 ;  /* 0x0000000814147c20 */ /* 0x000fe20008410000 */
[----:B------:R-:W-:Y:S03]  /*5c60*/  FMUL.FTZ R21, R21, UR8 ;  /* 0x0000000815157c20 */ /* 0x000fe60008410000 */
[----:B------:R-:W-:Y:S01]  /*5c70*/  MUFU.TANH R248, R20 ;  /* 0x0000001400f87308 */ /* 0x000fe20000002400 */
[----:B------:R-:W-:Y:S01]  /*5c80*/  @!P1 VIMNMX R11, R4, UR10, PT ;  /* 0x0000000a040b9c48 */ /* 0x000fe2000bfe0100 */
[----:B------:R-:W-:Y:S01]  /*5c90*/  FMUL.FTZ R22, R22, UR8 ;  /* 0x0000000816167c20 */ /* 0x000fe20008410000 */
[----:B------:R-:W-:Y:S01]  /*5ca0*/  @!P1 VIADDMNMX R10, R4, R217, UR10, PT ;  /* 0x0000000a040a9e46 */ /* 0x000fe2000b8001d9 */
[----:B------:R-:W-:Y:S01]  /*5cb0*/  FMUL.FTZ R23, R23, UR8 ;  /* 0x0000000817177c20 */ /* 0x000fe20008410000 */
[-C--:B------:R-:W-:Y:S01]  /*5cc0*/  @!P1 ISETP.GE.AND P4, PT, R0, R11.reuse, PT ;  /* 0x0000000b0000920c */ /* 0x080fe20003f86270 */
[----:B------:R-:W-:Y:S01]  /*5cd0*/  FMUL.FTZ R24, R24, UR8 ;  /* 0x0000000818187c20 */ /* 0x000fe20008410000 */
[----:B------:R-:W-:Y:S03]  /*5ce0*/  @!P1 ISETP.GE.AND P2, PT, R2, R11, PT ;  /* 0x0000000b0200920c */ /* 0x000fe60003f46270 */
[----:B------:R-:W-:Y:S01]  /*5cf0*/  MUFU.TANH R247, R21 ;  /* 0x0000001500f77308 */ /* 0x000fe20000002400 */
[----:B------:R-:W-:Y:S01]  /*5d00*/  @!P1 FSEL R3, R3, -INF , !P4 ;  /* 0xff80000003039808 */ /* 0x000fe20006000000 */
[----:B------:R-:W-:Y:S01]  /*5d10*/  FMUL.FTZ R25, R25, UR8 ;  /* 0x0000000819197c20 */ /* 0x000fe20008410000 */
[----:B------:R-:W-:Y:S01]  /*5d20*/  @!P1 FSEL R14, R14, -INF , !P2 ;  /* 0xff8000000e0e9808 */ /* 0x000fe20005000000 */
[----:B------:R-:W-:Y:S01]  /*5d30*/  FMUL.FTZ R26, R26, UR8 ;  /* 0x000000081a1a7c20 */ /* 0x000fe20008410000 */
[-C--:B------:R-:W-:Y:S01]  /*5d40*/  @!P1 ISETP.GE.AND P3, PT, R0, R10.reuse, PT ;  /* 0x0000000a0000920c */ /* 0x080fe20003f66270 */
[--C-:B------:R-:W-:Y:S01]  /*5d50*/  FFMA.FTZ R3, R3, UR11, -R9.reuse ;  /* 0x0000000b03037c23 */ /* 0x100fe20008010809 */
[----:B------:R-:W-:Y:S01]  /*5d60*/  @!P1 ISETP.GE.AND P2, PT, R2, R10, PT ;  /* 0x0000000a0200920c */ /* 0x000fe20003f46270 */
[----:B------:R-:W-:Y:S01]  /*5d70*/  FFMA.FTZ R14, R14, UR11, -R9 ;  /* 0x0000000b0e0e7c23 */ /* 0x000fe20008010809 */
[----:B------:R-:W-:Y:S01]  /*5d80*/  @!P1 FSEL R5, R5, -INF , !P3 ;  /* 0xff80000005059808 */ /* 0x000fe20005800000 */
[----:B------:R1:W1:Y:S01]  /*5d90*/  MUFU.EX2 R17, R3 ;  /* 0x0000000300117308 */ /* 0x0002620000000800 */
[----:B------:R-:W-:Y:S01]  /*5da0*/  FMUL.FTZ R27, R27, UR8 ;  /* 0x000000081b1b7c20 */ /* 0x000fe20008410000 */
[----:B------:R-:W-:Y:S01]  /*5db0*/  FMUL.FTZ R28, R28, UR8 ;  /* 0x000000081c1c7c20 */ /* 0x000fe20008410000 */
[----:B------:R-:W-:Y:S01]  /*5dc0*/  FMUL.FTZ R29, R29, UR8 ;  /* 0x000000081d1d7c20 */ /* 0x000fe20008410000 */
[--C-:B------:R-:W-:Y:S01]  /*5dd0*/  FFMA.FTZ R5, R5, UR11, -R8.reuse ;  /* 0x0000000b05057c23 */ /* 0x100fe20008010808 */
[----:B------:R-:W-:Y:S01]  /*5de0*/  FMUL.FTZ R32, R32, UR8 ;  /* 0x0000000820207c20 */ /* 0x000fe20008410000 */
[----:B------:R-:W-:Y:S01]  /*5df0*/  FMUL.FTZ R33, R33, UR8 ;  /* 0x0000000821217c20 */ /* 0x000fe20008410000 */
[----:B------:R-:W-:Y:S03]  /*5e00*/  FMUL.FTZ R34, R34, UR8 ;  /* 0x0000000822227c20 */ /* 0x000fe60008410000 */
[----:B------:R1:W-:Y:S01]  /*5e10*/  MUFU.EX2 R49, R5 ;  /* 0x0000000500317308 */ /* 0x0003e20000000800 */
[----:B------:R-:W-:Y:S01]  /*5e20*/  FMUL.FTZ R35, R35, UR8 ;  /* 0x0000000823237c20 */ /* 0x000fe20008410000 */
[----:B------:R-:W-:Y:S01]  /*5e30*/  FMUL.FTZ R30, R30, UR8 ;  /* 0x000000081e1e7c20 */ /* 0x000fe20008410000 */
[----:B------:R-:W-:Y:S07]  /*5e40*/  FMUL.FTZ R31, R31, UR8 ;  /* 0x000000081f1f7c20 */ /* 0x000fee0008410000 */
[----:B------:R1:W-:Y:S02]  /*5e50*/  MUFU.EX2 R55, R14 ;  /* 0x0000000e00377308 */ /* 0x0003e40000000800 */
[----:B-1----:R-:W-:Y:S01]  /*5e60*/  FFMA.FTZ R3, R13, UR5, R47 ;  /* 0x000000050d037c23 */ /* 0x002fe2000801002f */
[----:B------:R-:W-:Y:S04]  /*5e70*/  MOV R182, R17 ;  /* 0x0000001100b67202 */ /* 0x000fe80000000f00 */
[----:B------:R-:W-:Y:S03]  /*5e80*/  @!P1 FSEL R3, R3, -INF , !P2 ;  /* 0xff80000003039808 */ /* 0x000fe60005000000 */
[----:B------:R-:W1:Y:S01]  /*5e90*/  MUFU.TANH R37, R22 ;  /* 0x0000001600257308 */ /* 0x000e620000002400 */
[C---:B------:R-:W-:Y:S01]  /*5ea0*/  @!P1 VIADDMNMX R5, R4.reuse, R18, UR10, PT ;  /* 0x0000000a04059e46 */ /* 0x040fe2000b800112 */
[----:B------:R-:W-:Y:S01]  /*5eb0*/  FFMA.FTZ R3, R3, UR11, -R8 ;  /* 0x0000000b03037c23 */ /* 0x000fe20008010808 */
[----:B------:R-:W-:Y:S01]  /*5ec0*/  @!P1 VIADDMNMX R4, R4, R15, UR10, PT ;  /* 0x0000000a04049e46 */ /* 0x000fe2000b80010f */
[----:B------:R-:W-:Y:S01]  /*5ed0*/  FFMA.FTZ R15, R12, UR5, R226 ;  /* 0x000000050c0f7c23 */ /* 0x000fe200080100e2 */
[-C--:B------:R-:W-:Y:S01]  /*5ee0*/  @!P1 ISETP.GE.AND P4, PT, R2, R5.reuse, PT ;  /* 0x000000050200920c */ /* 0x080fe20003f86270 */
[----:B------:R-:W-:Y:S04]  /*5ef0*/  FFMA.FTZ R12, R12, UR5, R230 ;  /* 0x000000050c0c7c23 */ /* 0x000fe800080100e6 */
[----:B------:R4:W-:Y:S01]  /*5f00*/  MUFU.EX2 R46, R3 ;  /* 0x00000003002e7308 */ /* 0x0009e20000000800 */
[-C--:B------:R-:W-:Y:S01]  /*5f10*/  @!P1 ISETP.GE.AND P3, PT, R2, R4.reuse, PT ;  /* 0x000000040200920c */ /* 0x080fe20003f66270 */
[C---:B------:R-:W-:Y:S01]  /*5f20*/  FFMA.FTZ R14, R13.reuse, UR5, R225 ;  /* 0x000000050d0e7c23 */ /* 0x040fe200080100e1 */
[----:B------:R-:W-:Y:S01]  /*5f30*/  FFMA.FTZ R13, R13, UR5, R229 ;  /* 0x000000050d0d7c23 */ /* 0x000fe200080100e5 */
[----:B------:R-:W-:Y:S03]  /*5f40*/  @!P1 ISETP.GE.AND P5, PT, R0, R5, PT ;  /* 0x000000050000920c */ /* 0x000fe60003fa6270 */
[----:B------:R-:W-:Y:S03]  /*5f50*/  @!P1 FSEL R14, R14, -INF , !P4 ;  /* 0xff8000000e0e9808 */ /* 0x000fe60006000000 */
[----:B------:R-:W1:Y:S01]  /*5f60*/  MUFU.TANH R36, R23 ;  /* 0x0000001700247308 */ /* 0x000e620000002400 */
[----:B------:R-:W-:Y:S02]  /*5f70*/  @!P1 FSEL R13, R13, -INF , !P3 ;  /* 0xff8000000d0d9808 */ /* 0x000fe40005800000 */
[-C--:B------:R-:W-:Y:S02]  /*5f80*/  @!P1 ISETP.GE.AND P4, PT, R0, R4.reuse, PT ;  /* 0x000000040000920c */ /* 0x080fe40003f86270 */
[----:B------:R-:W-:Y:S02]  /*5f90*/  @!P1 FSEL R15, R15, -INF , !P5 ;  /* 0xff8000000f0f9808 */ /* 0x000fe40006800000 */
[----:B------:R-:W-:Y:S03]  /*5fa0*/  @!P1 FSEL R12, R12, -INF , !P4 ;  /* 0xff8000000c0c9808 */ /* 0x000fe60006000000 */
[----:B------:R-:W1:Y:S10]  /*5fb0*/  MUFU.TANH R203, R24 ;  /* 0x0000001800cb7308 */ /* 0x000e740000002400 */
[----:B------:R-:W1:Y:S10]  /*5fc0*/  MUFU.TANH R202, R25 ;  /* 0x0000001900ca7308 */ /* 0x000e740000002400 */
[----:B------:R-:W1:Y:S10]  /*5fd0*/  MUFU.TANH R224, R26 ;  /* 0x0000001a00e07308 */ /* 0x000e740000002400 */
[----:B------:R-:W1:Y:S10]  /*5fe0*/  MUFU.TANH R223, R27 ;  /* 0x0000001b00df7308 */ /* 0x000e740000002400 */
[----:B------:R-:W1:Y:S10]  /*5ff0*/  MUFU.TANH R198, R28 ;  /* 0x0000001c00c67308 */ /* 0x000e740000002400 */
[----:B------:R-:W-:Y:S10]  /*6000*/  MUFU.TANH R197, R29 ;  /* 0x0000001d00c57308 */ /* 0x000ff40000002400 */
[----:B-----5:R-:W1:Y:S10]  /*6010*/  MUFU.TANH R238, R32 ;  /* 0x0000002000ee7308 */ /* 0x020e740000002400 */
[----:B------:R-:W2:Y:S10]  /*6020*/  MUFU.TANH R239, R33 ;  /* 0x0000002100ef7308 */ /* 0x000eb40000002400 */
[----:B------:R-:W2:Y:S10]  /*6030*/  MUFU.TANH R245, R34 ;  /* 0x0000002200f57308 */ /* 0x000eb40000002400 */
[----:B------:R-:W-:Y:S10]  /*6040*/  MUFU.TANH R244, R35 ;  /* 0x0000002300f47308 */ /* 0x000ff40000002400 */
[----:B------:R-:W2:Y:S10]  /*6050*/  MUFU.TANH R220, R30 ;  /* 0x0000001e00dc7308 */ /* 0x000eb40000002400 */
[----:B------:R-:W2:Y:S01]  /*6060*/  MUFU.TANH R217, R31 ;  /* 0x0000001f00d97308 */ /* 0x000ea20000002400 */
[C---:B---3--:R-:W-:Y:S01]  /*6070*/  FMUL.FTZ R2, R16.reuse, 1.4426950216293334961 ;  /* 0x3fb8aa3b10027820 */ /* 0x048fe20000410000 */
[C---:B----4-:R-:W-:Y:S01]  /*6080*/  FMUL.FTZ R3, R19.reuse, 1.4426950216293334961 ;  /* 0x3fb8aa3b13037820 */ /* 0x050fe20000410000 */
[----:B------:R-:W-:Y:S04]  /*6090*/  FSETP.NEU.FTZ.AND P2, PT, R19, -INF , PT ;  /* 0xff8000001300780b */ /* 0x000fe80003f5d000 */
[----:B------:R-:W-:Y:S02]  /*60a0*/  FSEL R3, R3, RZ, P2 ;  /* 0x000000ff03037208 */ /* 0x000fe40001000000 */
[----:B------:R-:W-:Y:S03]  /*60b0*/  FSETP.NEU.FTZ.AND P2, PT, R16, -INF , PT ;  /* 0xff8000001000780b */ /* 0x000fe60003f5d000 */
[--C-:B------:R-:W-:Y:S01]  /*60c0*/  FFMA.FTZ R14, R14, UR11, -R3.reuse ;  /* 0x0000000b0e0e7c23 */ /* 0x100fe20008010803 */
[----:B------:R-:W-:Y:S01]  /*60d0*/  FSEL R2, R2, RZ, P2 ;  /* 0x000000ff02027208 */ /* 0x000fe20001000000 */
[--C-:B------:R-:W-:Y:S02]  /*60e0*/  FFMA.FTZ R15, R15, UR11, -R3.reuse ;  /* 0x0000000b0f0f7c23 */ /* 0x100fe40008010803 */
[----:B------:R-:W-:Y:S02]  /*60f0*/  MUFU.EX2 R193, R14 ;  /* 0x0000000e00c17308 */ /* 0x000fe40000000800 */
[--C-:B------:R-:W-:Y:S01]  /*6100*/  FFMA.FTZ R13, R13, UR11, -R2.reuse ;  /* 0x0000000b0d0d7c23 */ /* 0x100fe20008010802 */
[----:B------:R-:W-:Y:S07]  /*6110*/  FFMA.FTZ R12, R12, UR11, -R2 ;  /* 0x0000000b0c0c7c23 */ /* 0x000fee0008010802 */
[----:B------:R3:W-:Y:S10]  /*6120*/  MUFU.EX2 R199, R13 ;  /* 0x0000000d00c77308 */ /* 0x0007f40000000800 */
[----:B------:R4:W-:Y:S10]  /*6130*/  MUFU.EX2 R201, R12 ;  /* 0x0000000c00c97308 */ /* 0x0009f40000000800 */
[----:B------:R1:W2:Y:S01]  /*6140*/  MUFU.EX2 R194, R15 ;  /* 0x0000000f00c27308 */ /* 0x0002a20000000800 */
[C---:B---3--:R-:W-:Y:S04]  /*6150*/  IADD3 R13, R0.reuse, 0x8, RZ ;  /* 0x00000008000d7810 */ /* 0x048fe80007ffe0ff */
[----:B------:R-:W-:Y:S02]  /*6160*/  I2FP.F32.S32 R14, R13 ;  /* 0x0000000d000e7245 */ /* 0x000fe40000201400 */
[CC--:B------:R-:W-:Y:S02]  /*6170*/  @!P1 ISETP.GE.AND P2, PT, R13.reuse, R5.reuse, PT ;  /* 0x000000050d00920c */ /* 0x0c0fe40003f46270 */
[----:B----4-:R-:W-:Y:S01]  /*6180*/  IADD3 R12, R0, 0x9, RZ ;  /* 0x00000009000c7810 */ /* 0x010fe20007ffe0ff */
[----:B------:R-:W-:Y:S01]  /*6190*/  FFMA.FTZ R16, R14, UR5, R222 ;  /* 0x000000050e107c23 */ /* 0x000fe200080100de */
[----:B------:R-:W-:Y:S04]  /*61a0*/  @!P1 ISETP.GE.AND P3, PT, R13, R4, PT ;  /* 0x000000040d00920c */ /* 0x000fe80003f66270 */
[----:B------:R-:W-:Y:S02]  /*61b0*/  @!P1 FSEL R16, R16, -INF , !P2 ;  /* 0xff80000010109808 */ /* 0x000fe40005000000 */
[----:B-1----:R-:W-:Y:S02]  /*61c0*/  I2FP.F32.S32 R15, R12 ;  /* 0x0000000c000f7245 */ /* 0x002fe40000201400 */
[----:B------:R-:W-:Y:S01]  /*61d0*/  @!P1 ISETP.GE.AND P2, PT, R12, R5, PT ;  /* 0x000000050c00920c */ /* 0x000fe20003f46270 */
[----:B------:R-:W-:Y:S01]  /*61e0*/  FFMA.FTZ R6, R16, UR11, -R3 ;  /* 0x0000000b10067c23 */ /* 0x000fe20008010803 */
[----:B------:R-:W-:Y:S01]  /*61f0*/  FFMA.FTZ R16, R14, UR5, R228 ;  /* 0x000000050e107c23 */ /* 0x000fe200080100e4 */
[----:B------:R-:W-:Y:S02]  /*6200*/  FFMA.FTZ R7, R15, UR5, R221 ;  /* 0x000000050f077c23 */ /* 0x000fe400080100dd */
[----:B------:R1:W-:Y:S02]  /*6210*/  MUFU.EX2 R190, R6 ;  /* 0x0000000600be7308 */ /* 0x0003e40000000800 */
[----:B------:R-:W-:Y:S02]  /*6220*/  @!P1 FSEL R16, R16, -INF , !P3 ;  /* 0xff80000010109808 */ /* 0x000fe40005800000 */
[----:B------:R-:W-:Y:S02]  /*6230*/  @!P1 FSEL R7, R7, -INF , !P2 ;  /* 0xff80000007079808 */ /* 0x000fe40005000000 */
[----:B------:R-:W-:Y:S01]  /*6240*/  @!P1 ISETP.GE.AND P2, PT, R12, R4, PT ;  /* 0x000000040c00920c */ /* 0x000fe20003f46270 */
[--C-:B------:R-:W-:Y:S01]  /*6250*/  FFMA.FTZ R16, R16, UR11, -R2.reuse ;  /* 0x0000000b10107c23 */ /* 0x100fe20008010802 */
[-C--:B------:R-:W-:Y:S01]  /*6260*/  @!P1 ISETP.GE.AND P3, PT, R13, R10.reuse, PT ;  /* 0x0000000a0d00920c */ /* 0x080fe20003f66270 */
[----:B------:R-:W-:Y:S02]  /*6270*/  FFMA.FTZ R7, R7, UR11, -R3 ;  /* 0x0000000b07077c23 */ /* 0x000fe40008010803 */
[----:B------:R-:W-:Y:S01]  /*6280*/  MUFU.EX2 R196, R16 ;  /* 0x0000001000c47308 */ /* 0x000fe20000000800 */
[----:B-1----:R-:W-:Y:S09]  /*6290*/  FFMA.FTZ R6, R15, UR5, R227 ;  /* 0x000000050f067c23 */ /* 0x002ff200080100e3 */
[----:B------:R1:W-:Y:S01]  /*62a0*/  MUFU.EX2 R189, R7 ;  /* 0x0000000700bd7308 */ /* 0x0003e20000000800 */
[----:B------:R-:W-:Y:S02]  /*62b0*/  @!P1 FSEL R6, R6, -INF , !P2 ;  /* 0xff80000006069808 */ /* 0x000fe40005000000 */
[-C--:B------:R-:W-:Y:S03]  /*62c0*/  @!P1 ISETP.GE.AND P2, PT, R13, R11.reuse, PT ;  /* 0x0000000b0d00920c */ /* 0x080fe60003f46270 */
[----:B------:R-:W-:Y:S04]  /*62d0*/  FFMA.FTZ R6, R6, UR11, -R2 ;  /* 0x0000000b06067c23 */ /* 0x000fe80008010802 */
[----:B------:R3:W-:Y:S01]  /*62e0*/  MUFU.EX2 R195, R6 ;  /* 0x0000000600c37308 */ /* 0x0007e20000000800 */
[C---:B-1----:R-:W-:Y:S01]  /*62f0*/  FFMA.FTZ R7, R14.reuse, UR5, R250 ;  /* 0x000000050e077c23 */ /* 0x042fe200080100fa */
[----:B------:R-:W-:Y:S04]  /*6300*/  FFMA.FTZ R14, R14, UR5, R42 ;  /* 0x000000050e0e7c23 */ /* 0x000fe8000801002a */
[----:B------:R-:W-:Y:S02]  /*6310*/  @!P1 FSEL R7, R7, -INF , !P2 ;  /* 0xff80000007079808 */ /* 0x000fe40005000000 */
[----:B------:R-:W-:Y:S02]  /*6320*/  @!P1 ISETP.GE.AND P2, PT, R12, R11, PT ;  /* 0x0000000b0c00920c */ /* 0x000fe40003f46270 */
[----:B------:R-:W-:Y:S01]  /*6330*/  @!P1 FSEL R14, R14, -INF , !P3 ;  /* 0xff8000000e0e9808 */ /* 0x000fe20005800000 */
[----:B------:R-:W-:Y:S01]  /*6340*/  FFMA.FTZ R7, R7, UR11, -R9 ;  /* 0x0000000b07077c23 */ /* 0x000fe20008010809 */
[C---:B---3--:R-:W-:Y:S01]  /*6350*/  FFMA.FTZ R6, R15.reuse, UR5, R249 ;  /* 0x000000050f067c23 */ /* 0x048fe200080100f9 */
[----:B------:R-:W-:Y:S02]  /*6360*/  FFMA.FTZ R15, R15, UR5, R41 ;  /* 0x000000050f0f7c23 */ /* 0x000fe40008010029 */
[----:B------:R1:W-:Y:S01]  /*6370*/  MUFU.EX2 R53, R7 ;  /* 0x0000000700357308 */ /* 0x0003e20000000800 */
[--C-:B------:R-:W-:Y:S01]  /*6380*/  FFMA.FTZ R14, R14, UR11, -R8.reuse ;  /* 0x0000000b0e0e7c23 */ /* 0x100fe20008010808 */
[----:B------:R-:W-:Y:S02]  /*6390*/  @!P1 FSEL R6, R6, -INF , !P2 ;  /* 0xff80000006069808 */ /* 0x000fe40005000000 */
[----:B------:R-:W-:Y:S03]  /*63a0*/  @!P1 ISETP.GE.AND P2, PT, R12, R10, PT ;  /* 0x0000000a0c00920c */ /* 0x000fe60003f46270 */
[----:B------:R-:W-:Y:S03]  /*63b0*/  FFMA.FTZ R6, R6, UR11, -R9 ;  /* 0x0000000b06067c23 */ /* 0x000fe60008010809 */
[----:B------:R3:W-:Y:S01]  /*63c0*/  MUFU.EX2 R45, R14 ;  /* 0x0000000e002d7308 */ /* 0x0007e20000000800 */
[----:B------:R-:W-:Y:S05]  /*63d0*/  @!P1 FSEL R15, R15, -INF , !P2 ;  /* 0xff8000000f0f9808 */ /* 0x000fea0005000000 */
[----:B------:R-:W-:Y:S04]  /*63e0*/  FFMA.FTZ R15, R15, UR11, -R8 ;  /* 0x0000000b0f0f7c23 */ /* 0x000fe80008010808 */
[----:B------:R4:W-:Y:S01]  /*63f0*/  MUFU.EX2 R52, R6 ;  /* 0x0000000600347308 */ /* 0x0009e20000000800 */
[C---:B-1----:R-:W-:Y:S04]  /*6400*/  IADD3 R7, R0.reuse, 0x11, RZ ;  /* 0x0000001100077810 */ /* 0x042fe80007ffe0ff */
[----:B------:R-:W-:Y:S05]  /*6410*/  I2FP.F32.S32 R13, R7 ;  /* 0x00000007000d7245 */ /* 0x000fea0000201400 */
[----:B------:R1:W2:Y:S01]  /*6420*/  MUFU.EX2 R44, R15 ;  /* 0x0000000f002c7308 */ /* 0x0002a20000000800 */
[----:B---3--:R-:W-:Y:S01]  /*6430*/  FFMA.FTZ R14, R13, UR5, R247 ;  /* 0x000000050d0e7c23 */ /* 0x008fe200080100f7 */
[----:B----4-:R-:W-:Y:S04]  /*6440*/  IADD3 R6, R0, 0x10, RZ ;  /* 0x0000001000067810 */ /* 0x010fe80007ffe0ff */
[----:B------:R-:W-:Y:S02]  /*6450*/  I2FP.F32.S32 R12, R6 ;  /* 0x00000006000c7245 */ /* 0x000fe40000201400 */
[-C--:B------:R-:W-:Y:S03]  /*6460*/  @!P1 ISETP.GE.AND P2, PT, R6, R11.reuse, PT ;  /* 0x0000000b0600920c */ /* 0x080fe60003f46270 */
[C---:B------:R-:W-:Y:S01]  /*6470*/  FFMA.FTZ R16, R12.reuse, UR5, R248 ;  /* 0x000000050c107c23 */ /* 0x040fe200080100f8 */
[----:B-1----:R-:W-:Y:S04]  /*6480*/  FFMA.FTZ R15, R12, UR5, R37 ;  /* 0x000000050c0f7c23 */ /* 0x002fe80008010025 */
[----:B------:R-:W-:Y:S02]  /*6490*/  @!P1 FSEL R16, R16, -INF , !P2 ;  /* 0xff80000010109808 */ /* 0x000fe40005000000 */
[----:B------:R-:W-:Y:S03]  /*64a0*/  @!P1 ISETP.GE.AND P2, PT, R7, R11, PT ;  /* 0x0000000b0700920c */ /* 0x000fe60003f46270 */
[--C-:B------:R-:W-:Y:S01]  /*64b0*/  FFMA.FTZ R16, R16, UR11, -R9.reuse ;  /* 0x0000000b10107c23 */ /* 0x100fe20008010809 */
[----:B------:R-:W-:Y:S02]  /*64c0*/  @!P1 FSEL R14, R14, -INF , !P2 ;  /* 0xff8000000e0e9808 */ /* 0x000fe40005000000 */
[-C--:B------:R-:W-:Y:S01]  /*64d0*/  @!P1 ISETP.GE.AND P2, PT, R6, R10.reuse, PT ;  /* 0x0000000a0600920c */ /* 0x080fe20003f46270 */
[----:B------:R-:W-:Y:S02]  /*64e0*/  MUFU.EX2 R51, R16 ;  /* 0x0000001000337308 */ /* 0x000fe40000000800 */
[----:B------:R-:W-:Y:S01]  /*64f0*/  FFMA.FTZ R14, R14, UR11, -R9 ;  /* 0x0000000b0e0e7c23 */ /* 0x000fe20008010809 */
[----:B------:R-:W-:Y:S02]  /*6500*/  @!P1 FSEL R15, R15, -INF , !P2 ;  /* 0xff8000000f0f9808 */ /* 0x000fe40005000000 */
[----:B------:R-:W-:Y:S05]  /*6510*/  @!P1 ISETP.GE.AND P2, PT, R7, R10, PT ;  /* 0x0000000a0700920c */ /* 0x000fea0003f46270 */
[----:B------:R1:W-:Y:S01]  /*6520*/  MUFU.EX2 R50, R14 ;  /* 0x0000000e00327308 */ /* 0x0003e20000000800 */
[----:B------:R-:W-:Y:S09]  /*6530*/  FFMA.FTZ R15, R15, UR11, -R8 ;  /* 0x0000000b0f0f7c23 */ /* 0x000ff20008010808 */
[----:B------:R3:W-:Y:S01]  /*6540*/  MUFU.EX2 R43, R15 ;  /* 0x0000000f002b7308 */ /* 0x0007e20000000800 */
[----:B-1----:R-:W-:Y:S05]  /*6550*/  FFMA.FTZ R14, R13, UR5, R36 ;  /* 0x000000050d0e7c23 */ /* 0x002fea0008010024 */
[----:B------:R-:W-:Y:S02]  /*6560*/  @!P1 FSEL R14, R14, -INF , !P2 ;  /* 0xff8000000e0e9808 */ /* 0x000fe40005000000 */
[-C--:B------:R-:W-:Y:S01]  /*6570*/  @!P1 ISETP.GE.AND P2, PT, R6, R5.reuse, PT ;  /* 0x000000050600920c */ /* 0x080fe20003f46270 */
[----:B---3--:R-:W-:Y:S02]  /*6580*/  FFMA.FTZ R15, R12, UR5, R203 ;  /* 0x000000050c0f7c23 */ /* 0x008fe400080100cb */
[----:B------:R-:W-:Y:S03]  /*6590*/  FFMA.FTZ R14, R14, UR11, -R8 ;  /* 0x0000000b0e0e7c23 */ /* 0x000fe60008010808 */
[----:B------:R-:W-:Y:S01]  /*65a0*/  @!P1 FSEL R15, R15, -INF , !P2 ;  /* 0xff8000000f0f9808 */ /* 0x000fe20005000000 */
[----:B------:R1:W-:Y:S01]  /*65b0*/  MUFU.EX2 R40, R14 ;  /* 0x0000000e00287308 */ /* 0x0003e20000000800 */
[-C--:B------:R-:W-:Y:S03]  /*65c0*/  @!P1 ISETP.GE.AND P2, PT, R7, R5.reuse, PT ;  /* 0x000000050700920c */ /* 0x080fe60003f46270 */
[--C-:B------:R-:W-:Y:S06]  /*65d0*/  FFMA.FTZ R15, R15, UR11, -R3.reuse ;  /* 0x0000000b0f0f7c23 */ /* 0x100fec0008010803 */
[----:B------:R3:W-:Y:S01]  /*65e0*/  MUFU.EX2 R186, R15 ;  /* 0x0000000f00ba7308 */ /* 0x0007e20000000800 */
[----:B-1----:R-:W-:Y:S05]  /*65f0*/  FFMA.FTZ R14, R13, UR5, R202 ;  /* 0x000000050d0e7c23 */ /* 0x002fea00080100ca */
[----:B------:R-:W-:Y:S02]  /*6600*/  @!P1 FSEL R14, R14, -INF , !P2 ;  /* 0xff8000000e0e9808 */ /* 0x000fe40005000000 */
[-C--:B------:R-:W-:Y:S01]  /*6610*/  @!P1 ISETP.GE.AND P2, PT, R6, R4.reuse, PT ;  /* 0x000000040600920c */ /* 0x080fe20003f46270 */
[----:B---3--:R-:W-:Y:S01]  /*6620*/  FFMA.FTZ R15, R12, UR5, R224 ;  /* 0x000000050c0f7c23 */ /* 0x008fe200080100e0 */
[----:B------:R-:W-:Y:S01]  /*6630*/  IADD3 R6, R0, 0x18, RZ ;  /* 0x0000001800067810 */ /* 0x000fe20007ffe0ff */
[----:B------:R-:W-:Y:S01]  /*6640*/  FFMA.FTZ R14, R14, UR11, -R3 ;  /* 0x0000000b0e0e7c23 */ /* 0x000fe20008010803 */
[----:B------:R-:W-:Y:S02]  /*6650*/  IADD3 R0, R0, 0x19, RZ ;  /* 0x0000001900007810 */ /* 0x000fe40007ffe0ff */
[----:B------:R-:W-:Y:S01]  /*6660*/  @!P1 FSEL R15, R15, -INF , !P2 ;  /* 0xff8000000f0f9808 */ /* 0x000fe20005000000 */
[----:B------:R1:W-:Y:S01]  /*6670*/  MUFU.EX2 R185, R14 ;  /* 0x0000000e00b97308 */ /* 0x0003e20000000800 */
[----:B------:R-:W-:Y:S02]  /*6680*/  @!P1 ISETP.GE.AND P2, PT, R7, R4, PT ;  /* 0x000000040700920c */ /* 0x000fe40003f46270 */
[----:B------:R-:W-:Y:S01]  /*6690*/  I2FP.F32.S32 R12, R6 ;  /* 0x00000006000c7245 */ /* 0x000fe20000201400 */
[----:B------:R-:W-:Y:S01]  /*66a0*/  FFMA.FTZ R15, R15, UR11, -R2 ;  /* 0x0000000b0f0f7c23 */ /* 0x000fe20008010802 */
[----:B------:R-:W-:Y:S02]  /*66b0*/  I2FP.F32.S32 R7, R0 ;  /* 0x0000000000077245 */ /* 0x000fe40000201400 */
[----:B------:R-:W-:Y:S03]  /*66c0*/  @!P1 ISETP.GE.AND P3, PT, R6, R4, PT ;  /* 0x000000040600920c */ /* 0x000fe60003f66270 */
[----:B------:R-:W-:Y:S01]  /*66d0*/  MUFU.EX2 R192, R15 ;  /* 0x0000000f00c07308 */ /* 0x000fe20000000800 */
[----:B-1----:R-:W-:Y:S01]  /*66e0*/  FFMA.FTZ R14, R13, UR5, R223 ;  /* 0x000000050d0e7c23 */ /* 0x002fe200080100df */
[----:B------:R-:W-:Y:S04]  /*66f0*/  FFMA.FTZ R13, R12, UR5, R198 ;  /* 0x000000050c0d7c23 */ /* 0x000fe800080100c6 */
[----:B------:R-:W-:Y:S02]  /*6700*/  @!P1 FSEL R14, R14, -INF , !P2 ;  /* 0xff8000000e0e9808 */ /* 0x000fe40005000000 */
[-C--:B------:R-:W-:Y:S03]  /*6710*/  @!P1 ISETP.GE.AND P2, PT, R6, R5.reuse, PT ;  /* 0x000000050600920c */ /* 0x080fe60003f46270 */
[----:B------:R-:W-:Y:S01]  /*6720*/  FFMA.FTZ R14, R14, UR11, -R2 ;  /* 0x0000000b0e0e7c23 */ /* 0x000fe20008010802 */
[----:B------:R-:W-:Y:S02]  /*6730*/  @!P1 FSEL R13, R13, -INF , !P2 ;  /* 0xff8000000d0d9808 */ /* 0x000fe40005000000 */
[----:B------:R-:W-:Y:S01]  /*6740*/  @!P1 ISETP.GE.AND P2, PT, R0, R5, PT ;  /* 0x000000050000920c */ /* 0x000fe20003f46270 */
[----:B------:R1:W-:Y:S01]  /*6750*/  MUFU.EX2 R191, R14 ;  /* 0x0000000e00bf7308 */ /* 0x0003e20000000800 */
[----:B------:R-:W-:Y:S01]  /*6760*/  FFMA.FTZ R5, R12, UR5, R238 ;  /* 0x000000050c057c23 */ /* 0x000fe200080100ee */
[----:B------:R-:W-:Y:S08]  /*6770*/  FFMA.FTZ R13, R13, UR11, -R3 ;  /* 0x0000000b0d0d7c23 */ /* 0x000ff00008010803 */
[----:B------:R-:W-:Y:S01]  /*6780*/  MUFU.EX2 R184, R13 ;  /* 0x0000000d00b87308 */ /* 0x000fe20000000800 */
[----:B-1----:R-:W-:Y:S05]  /*6790*/  FFMA.FTZ R14, R7, UR5, R197 ;  /* 0x00000005070e7c23 */ /* 0x002fea00080100c5 */
[----:B------:R-:W-:Y:S02]  /*67a0*/  @!P1 FSEL R14, R14, -INF , !P2 ;  /* 0xff8000000e0e9808 */ /* 0x000fe40005000000 */
[-C--:B------:R-:W-:Y:S03]  /*67b0*/  @!P1 ISETP.GE.AND P2, PT, R6, R11.reuse, PT ;  /* 0x0000000b0600920c */ /* 0x080fe60003f46270 */
[----:B------:R-:W-:Y:S01]  /*67c0*/  FFMA.FTZ R3, R14, UR11, -R3 ;  /* 0x0000000b0e037c23 */ /* 0x000fe20008010803 */
[----:B------:R-:W-:Y:S02]  /*67d0*/  @!P1 FSEL R5, R5, -INF , !P2 ;  /* 0xff80000005059808 */ /* 0x000fe40005000000 */
[----:B------:R-:W-:Y:S01]  /*67e0*/  @!P1 ISETP.GE.AND P2, PT, R0, R11, PT ;  /* 0x0000000b0000920c */ /* 0x000fe20003f46270 */
[----:B------:R2:W-:Y:S02]  /*67f0*/  MUFU.EX2 R183, R3 ;  /* 0x0000000300b77308 */ /* 0x0005e40000000800 */
[----:B------:R-:W-:Y:S08]  /*6800*/  FFMA.FTZ R5, R5, UR11, -R9 ;  /* 0x0000000b05057c23 */ /* 0x000ff00008010809 */
[----:B------:R1:W-:Y:S01]  /*6810*/  MUFU.EX2 R252, R5 ;  /* 0x0000000500fc7308 */ /* 0x0003e20000000800 */
[----:B--2---:R-:W-:Y:S05]  /*6820*/  FFMA.FTZ R3, R7, UR5, R239 ;  /* 0x0000000507037c23 */ /* 0x004fea00080100ef */
[----:B------:R-:W-:Y:S02]  /*6830*/  @!P1 FSEL R3, R3, -INF , !P2 ;  /* 0xff80000003039808 */ /* 0x000fe40005000000 */
[-C--:B------:R-:W-:Y:S01]  /*6840*/  @!P1 ISETP.GE.AND P2, PT, R6, R10.reuse, PT ;  /* 0x0000000a0600920c */ /* 0x080fe20003f46270 */
[C---:B-1----:R-:W-:Y:S01]  /*6850*/  FFMA.FTZ R5, R12.reuse, UR5, R245 ;  /* 0x000000050c057c23 */ /* 0x042fe200080100f5 */
[----:B------:R-:W-:Y:S01]  /*6860*/  FFMA.FTZ R12, R12, UR5, R220 ;  /* 0x000000050c0c7c23 */ /* 0x000fe200080100dc */
[----:B------:R-:W-:Y:S01]  /*6870*/  FFMA.FTZ R9, R3, UR11, -R9 ;  /* 0x0000000b03097c23 */ /* 0x000fe20008010809 */
[C---:B------:R-:W-:Y:S01]  /*6880*/  FFMA.FTZ R3, R7.reuse, UR5, R244 ;  /* 0x0000000507037c23 */ /* 0x040fe200080100f4 */
[----:B------:R-:W-:Y:S01]  /*6890*/  FFMA.FTZ R7, R7, UR5, R217 ;  /* 0x0000000507077c23 */ /* 0x000fe200080100d9 */
[----:B------:R-:W-:Y:S01]  /*68a0*/  @!P1 FSEL R5, R5, -INF , !P2 ;  /* 0xff80000005059808 */ /* 0x000fe20005000000 */
[----:B------:R-:W1:Y:S01]  /*68b0*/  MUFU.EX2 R251, R9 ;  /* 0x0000000900fb7308 */ /* 0x000e620000000800 */
[----:B------:R-:W-:Y:S02]  /*68c0*/  @!P1 ISETP.GE.AND P2, PT, R0, R10, PT ;  /* 0x0000000a0000920c */ /* 0x000fe40003f46270 */
[----:B------:R-:W-:Y:S01]  /*68d0*/  @!P1 FSEL R12, R12, -INF , !P3 ;  /* 0xff8000000c0c9808 */ /* 0x000fe20005800000 */
[--C-:B------:R-:W-:Y:S01]  /*68e0*/  FFMA.FTZ R5, R5, UR11, -R8.reuse ;  /* 0x0000000b05057c23 */ /* 0x100fe20008010808 */
[----:B------:R-:W-:Y:S02]  /*68f0*/  @!P1 FSEL R3, R3, -INF , !P2 ;  /* 0xff80000003039808 */ /* 0x000fe40005000000 */
[----:B------:R-:W-:Y:S03]  /*6900*/  @!P1 ISETP.GE.AND P2, PT, R0, R4, PT ;  /* 0x000000040000920c */ /* 0x000fe60003f46270 */
[----:B------:R2:W-:Y:S01]  /*6910*/  MUFU.EX2 R39, R5 ;  /* 0x0000000500277308 */ /* 0x0005e20000000800 */
[----:B------:R-:W-:Y:S01]  /*6920*/  F2FP.BF16.F32.PACK_AB R0, R55, R182 ;  /* 0x000000b63700723e */ /* 0x000fe200000010ff */
[----:B------:R-:W-:Y:S01]  /*6930*/  FFMA.FTZ R8, R3, UR11, -R8 ;  /* 0x0000000b03087c23 */ /* 0x000fe20008010808 */
[----:B------:R-:W-:Y:S01]  /*6940*/  F2FP.BF16.F32.PACK_AB R3, R46, R49 ;  /* 0x000000312e03723e */ /* 0x000fe200000010ff */
[--C-:B------:R-:W-:Y:S01]  /*6950*/  FFMA.FTZ R12, R12, UR11, -R2.reuse ;  /* 0x0000000b0c0c7c23 */ /* 0x100fe20008010802 */
[----:B------:R-:W-:Y:S01]  /*6960*/  F2FP.BF16.F32.PACK_AB R4, R193, R194 ;  /* 0x000000c2c104723e */ /* 0x000fe200000010ff */
[----:B------:R3:W-:Y:S01]  /*6970*/  STS [R233+0x20000], R0 ;  /* 0x02000000e9007388 */ /* 0x0007e20000000800 */
[----:B------:R-:W-:Y:S03]  /*6980*/  @!P1 FSEL R7, R7, -INF , !P2 ;  /* 0xff80000007079808 */ /* 0x000fe60005000000 */
[----:B------:R-:W4:Y:S01]  /*6990*/  MUFU.EX2 R38, R8 ;  /* 0x0000000800267308 */ /* 0x000f220000000800 */
[----:B------:R-:W-:Y:S01]  /*69a0*/  IADD3 R180, P1, R180, UR17, RZ ;  /* 0x00000011b4b47c10 */ /* 0x000fe2000ff3e0ff */
[----:B------:R4:W-:Y:S01]  /*69b0*/  STS [R233+0x20400], R3 ;  /* 0x02040003e9007388 */ /* 0x0009e20000000800 */
[----:B------:R-:W-:Y:S01]  /*69c0*/  PLOP3.LUT P2, PT, PT, PT, UP0, 0x80, 0x0 ;  /* 0x000000000000781c */ /* 0x000fe20003f4f008 */
[----:B------:R-:W-:Y:S06]  /*69d0*/  FFMA.FTZ R2, R7, UR11, -R2 ;  /* 0x0000000b07027c23 */ /* 0x000fec0008010802 */
[----:B------:R1:W-:Y:S01]  /*69e0*/  MUFU.EX2 R187, R2 ;  /* 0x0000000200bb7308 */ /* 0x0003e20000000800 */
[----:B--2---:R-:W-:Y:S05]  /*69f0*/  F2FP.BF16.F32.PACK_AB R5, R44, R45 ;  /* 0x0000002d2c05723e */ /* 0x004fea00000010ff */
[----:B------:R2:W-:Y:S04]  /*6a00*/  STS [R234+0x20400], R5 ;  /* 0x02040005ea007388 */ /* 0x0005e80000000800 */
[----:B------:R-:W2:Y:S01]  /*6a10*/  MUFU.EX2 R188, R12 ;  /* 0x0000000c00bc7308 */ /* 0x000ea20000000800 */
[----:B---3--:R-:W-:Y:S02]  /*6a20*/  F2FP.BF16.F32.PACK_AB R0, R52, R53 ;  /* 0x000000353400723e */ /* 0x008fe400000010ff */
[----:B-1----:R-:W-:Y:S02]  /*6a30*/  F2FP.BF16.F32.PACK_AB R2, R251, R252 ;  /* 0x000000fcfb02723e */ /* 0x002fe400000010ff */
[----:B----4-:R-:W-:Y:S01]  /*6a40*/  F2FP.BF16.F32.PACK_AB R3, R199, R201 ;  /* 0x000000c9c703723e */ /* 0x010fe200000010ff */
[----:B------:R1:W-:Y:S04]  /*6a50*/  STS [R234+0x20000], R0 ;  /* 0x02000000ea007388 */ /* 0x0003e80000000800 */
[----:B------:R3:W-:Y:S04]  /*6a60*/  STS [R233+0x21000], R4 ;  /* 0x02100004e9007388 */ /* 0x0007e80000000800 */
[----:B------:R4:W-:Y:S01]  /*6a70*/  STS [R233+0x21400], R3 ;  /* 0x02140003e9007388 */ /* 0x0009e20000000800 */
[----:B--2---:R-:W-:Y:S05]  /*6a80*/  F2FP.BF16.F32.PACK_AB R5, R195, R196 ;  /* 0x000000c4c305723e */ /* 0x004fea00000010ff */
[----:B------:R2:W-:Y:S01]  /*6a90*/  STS [R234+0x21400], R5 ;  /* 0x02140005ea007388 */ /* 0x0005e20000000800 */
[----:B-1----:R-:W-:Y:S02]  /*6aa0*/  F2FP.BF16.F32.PACK_AB R0, R189, R190 ;  /* 0x000000bebd00723e */ /* 0x002fe400000010ff */
[----:B---3--:R-:W-:Y:S03]  /*6ab0*/  F2FP.BF16.F32.PACK_AB R4, R50, R51 ;  /* 0x000000333204723e */ /* 0x008fe600000010ff */
[----:B------:R1:W-:Y:S01]  /*6ac0*/  STS [R234+0x21000], R0 ;  /* 0x02100000ea007388 */ /* 0x0003e20000000800 */
[----:B----4-:R-:W-:Y:S03]  /*6ad0*/  F2FP.BF16.F32.PACK_AB R3, R40, R43 ;  /* 0x0000002b2803723e */ /* 0x010fe600000010ff */
[----:B------:R3:W-:Y:S04]  /*6ae0*/  STS [R231+0x20000], R4 ;  /* 0x02000004e7007388 */ /* 0x0007e80000000800 */
[----:B------:R4:W-:Y:S01]  /*6af0*/  STS [R231+0x20400], R3 ;  /* 0x02040003e7007388 */ /* 0x0009e20000000800 */
[----:B--2---:R-:W-:Y:S03]  /*6b00*/  F2FP.BF16.F32.PACK_AB R5, R185, R186 ;  /* 0x000000bab905723e */ /* 0x004fe600000010ff */
[----:B------:R2:W-:Y:S01]  /*6b10*/  STS [R232+0x20000], R2 ;  /* 0x02000002e8007388 */ /* 0x0005e20000000800 */
[----:B-1----:R-:W-:Y:S02]  /*6b20*/  F2FP.BF16.F32.PACK_AB R0, R38, R39 ;  /* 0x000000272600723e */ /* 0x002fe400000010ff */
[----:B---3--:R-:W-:Y:S03]  /*6b30*/  F2FP.BF16.F32.PACK_AB R4, R191, R192 ;  /* 0x000000c0bf04723e */ /* 0x008fe600000010ff */
[----:B------:R1:W-:Y:S01]  /*6b40*/  STS [R232+0x20400], R0 ;  /* 0x02040000e8007388 */ /* 0x0003e20000000800 */
[----:B----4-:R-:W-:Y:S03]  /*6b50*/  F2FP.BF16.F32.PACK_AB R3, R183, R184 ;  /* 0x000000b8b703723e */ /* 0x010fe600000010ff */
[----:B------:R-:W-:Y:S01]  /*6b60*/  STS [R231+0x21000], R5 ;  /* 0x02100005e7007388 */ /* 0x000fe20000000800 */
[----:B--2---:R-:W-:Y:S03]  /*6b70*/  F2FP.BF16.F32.PACK_AB R2, R187, R188 ;  /* 0x000000bcbb02723e */ /* 0x004fe600000010ff */
[----:B------:R-:W-:Y:S04]  /*6b80*/  STS [R231+0x21400], R4 ;  /* 0x02140004e7007388 */ /* 0x000fe80000000800 */
[----:B------:R-:W-:Y:S04]  /*6b90*/  STS [R232+0x21000], R3 ;  /* 0x02100003e8007388 */ /* 0x000fe80000000800 */
[----:B------:R2:W-:Y:S04]  /*6ba0*/  STS [R232+0x21400], R2 ;  /* 0x02140002e8007388 */ /* 0x0005e80000000800 */
[----:B------:R-:W-:Y:S04]  /*6bb0*/  LDSM.16.M88.4 R16, [R209+UR4+0x14000] ;  /* 0x01400004d110783b */ /* 0x000fe80008000200 */
[----:B------:R-:W-:Y:S01]  /*6bc0*/  LDSM.16.M88.4 R164, [R209+UR4+0x14800] ;  /* 0x01480004d1a4783b */ /* 0x000fe20008000200 */
[----:B-1----:R-:W-:Y:S03]  /*6bd0*/  LEA R0, R215, UR4, 0x1 ;  /* 0x00000004d7007c11 */ /* 0x002fe6000f8e08ff */
[----:B------:R-:W-:Y:S01]  /*6be0*/  LDSM.16.M88.4 R172, [R208+0x8000] ;  /* 0x00800000d0ac783b */ /* 0x000fe20000000200 */
[CC--:B------:R-:W-:Y:S03]  /*6bf0*/  IADD3 R200, R212.reuse, R0.reuse, RZ ;  /* 0x00000000d4c87210 */ /* 0x0c0fe60007ffe0ff */
[----:B------:R-:W1:Y:S04]  /*6c00*/  LDSM.16.M88.4 R32, [R0+0x8000] ;  /* 0x008000000020783b */ /* 0x000e680000000200 */
[----:B------:R-:W3:Y:S01]  /*6c10*/  LDSM.16.M88.4 R28, [R0+0x9000] ;  /* 0x00900000001c783b */ /* 0x000ee20000000200 */
[----:B--2---:R-:W-:Y:S04]  /*6c20*/  IADD3 R2, R213, R0, RZ ;  /* 0x00000000d5027210 */ /* 0x004fe80007ffe0ff */
[----:B------:R-:W-:Y:S01]  /*6c30*/  IADD3 R3, R212, R2, RZ ;  /* 0x00000002d4037210 */ /* 0x000fe20007ffe0ff */
[----:B------:R-:W2:Y:S04]  /*6c40*/  LDSM.16.M88.4 R168, [R2+0x8000] ;  /* 0x0080000002a8783b */ /* 0x000ea80000000200 */
        /* <DEDUP_REMOVED lines=20> */
[----:B------:R-:W2:Y:S04]  /*6d90*/  LDSM.16.M88.4 R164, [R200+0x9000] ;  /* 0x00900000c8a4783b */ /* 0x000ea80000000200 */
        /* <DEDUP_REMOVED lines=11> */
[----:B------:R-:W1:Y:S04]  /*6e50*/  LDSM.16.M88.4 R168, [R210+0x8000] ;  /* 0x00800000d2a8783b */ /* 0x000e680000000200 */
        /* <DEDUP_REMOVED lines=11> */
[----:B------:R-:W1:Y:S04]  /*6f10*/  LDSM.16.M88.4 R164, [R209+UR4+0x18000] ;  /* 0x01800004d1a4783b */ /* 0x000e680008000200 */
        /* <DEDUP_REMOVED lines=11> */
[----:B------:R-:W1:Y:S04]  /*6fd0*/  LDSM.16.M88.4 R164, [R208+0xc000] ;  /* 0x00c00000d0a4783b */ /* 0x000e680000000200 */
[----:B------:R-:W3:Y:S01]  /*6fe0*/  LDSM.16.M88.4 R172, [R2+0xb000] ;  /* 0x00b0000002ac783b */ /* 0x000ee20000000200 */
[----:B--2---:R-:W-:Y:S05]  /*6ff0*/  IADD3.X R181, R177, UR16, RZ, P1, !PT ;  /* 0x00000010b1b57c10 */ /* 0x004fea0008ffe4ff */
[----:B------:R-:W2:Y:S04]  /*7000*/  LDG.E R178, desc[UR6][R180.64] ;  /* 0x00000006b4b27981 */ /* 0x000ea8000c1e1900 */
        /* <DEDUP_REMOVED lines=30> */
[C---:B--2---:R-:W-:Y:S01]  /*71f0*/  FADD.FTZ R4, -R178.reuse, R4 ;  /* 0x00000004b2047221 */ /* 0x044fe20000010100 */
[----:B------:R-:W-:Y:S01]  /*7200*/  FADD.FTZ R5, -R178, R5 ;  /* 0x00000005b2057221 */ /* 0x000fe20000010100 */
[-C--:B-1----:R-:W-:Y:S03]  /*7210*/  HMMA.16816.F32.BF16 R20, R168, R164.reuse, R20 ;  /* 0x000000a4a814723c */ /* 0x082fe60000041814 */
[----:B------:R-:W-:Y:S01]  /*7220*/  FMUL.FTZ R179, R182, R4 ;  /* 0x00000004b6b37220 */ /* 0x000fe20000410000 */
[----:B------:R-:W-:Y:S01]  /*7230*/  FMUL.FTZ R182, R55, R5 ;  /* 0x0000000537b67220 */ /* 0x000fe20000410000 */
[----:B------:R-:W-:Y:S01]  /*7240*/  FFMA.FTZ R4, -R246, R246, 1 ;  /* 0x3f800000f6047423 */ /* 0x000fe200000101f6 */
[----:B------:R1:W5:Y:S01]  /*7250*/  LDL.LU R55, [R1+0x9c] ;  /* 0x00009c0001377983 */ /* 0x0003620000300800 */
[C---:B------:R-:W-:Y:S03]  /*7260*/  HMMA.16816.F32.BF16 R24, R172.reuse, R164, R24 ;  /* 0x000000a4ac18723c */ /* 0x040fe60000041818 */
[----:B------:R1:W5:Y:S08]  /*7270*/  LDG.E R5, desc[UR6][R180.64+0x80] ;  /* 0x00008006b4057981 */ /* 0x000370000c1e1900 */
[----:B------:R-:W-:Y:S01]  /*7280*/  FADD.FTZ R16, -R178, R16 ;  /* 0x00000010b2107221 */ /* 0x000fe20000010100 */
[----:B------:R-:W-:Y:S01]  /*7290*/  FMUL.FTZ R4, R4, UR8 ;  /* 0x0000000804047c20 */ /* 0x000fe20008410000 */
[-C--:B------:R-:W-:Y:S01]  /*72a0*/  HMMA.16816.F32.BF16 R28, R172, R166.reuse, R28 ;  /* 0x000000a6ac1c723c */ /* 0x080fe2000004181c */
[----:B------:R-:W-:Y:S02]  /*72b0*/  MOV R164, UR4 ;  /* 0x0000000400a47c02 */ /* 0x000fe40008000f00 */
[----:B------:R-:W-:Y:S03]  /*72c0*/  FFMA.FTZ R165, -R54, R54, 1 ;  /* 0x3f80000036a57423 */ /* 0x000fe60000010136 */
[----:B------:R-:W-:Y:S01]  /*72d0*/  HMMA.16816.F32.BF16 R32, R168, R166, R32 ;  /* 0x000000a6a820723c */ /* 0x000fe20000041820 */
[----:B------:R1:W5:Y:S04]  /*72e0*/  LDL.LU R54, [R1+0x98] ;  /* 0x0000980001367983 */ /* 0x0003680000300800 */
[----:B------:R-:W-:Y:S01]  /*72f0*/  SHF.L.U32 R172, R214, 0x1, RZ ;  /* 0x00000001d6ac7819 */ /* 0x000fe200000006ff */
[C---:B------:R-:W-:Y:S01]  /*7300*/  FADD.FTZ R20, -R178.reuse, R20 ;  /* 0x00000014b2147221 */ /* 0x040fe20000010100 */
[----:B------:R-:W-:Y:S01]  /*7310*/  FMUL.FTZ R165, R165, UR8 ;  /* 0x00000008a5a57c20 */ /* 0x000fe20008410000 */
[----:B------:R-:W-:Y:S03]  /*7320*/  FADD.FTZ R17, -R178, R17 ;  /* 0x00000011b2117221 */ /* 0x000fe60000010100 */
[----:B------:R-:W-:Y:S01]  /*7330*/  FMUL.FTZ R16, R53, R16 ;  /* 0x0000001035107220 */ /* 0x000fe20000410000 */
[----:B------:R-:W-:Y:S01]  /*7340*/  IADD3 R164, R172, 0x8000, R164 ;  /* 0x00008000aca47810 */ /* 0x000fe20007ffe0a4 */
[----:B------:R1:W5:Y:S01]  /*7350*/  LDL.LU R53, [R1+0x94] ;  /* 0x0000940001357983 */ /* 0x0003620000300800 */
[----:B------:R-:W-:Y:S01]  /*7360*/  FMUL.FTZ R179, R4, R179 ;  /* 0x000000b304b37220 */ /* 0x000fe20000410000 */
[----:B------:R-:W-:Y:S01]  /*7370*/  FMUL.FTZ R167, R51, R20 ;  /* 0x0000001433a77220 */ /* 0x000fe20000410000 */
[----:B------:R-:W-:Y:S01]  /*7380*/  FMUL.FTZ R165, R165, R182 ;  /* 0x000000b6a5a57220 */ /* 0x000fe20000410000 */
[----:B------:R1:W5:Y:S01]  /*7390*/  LDG.E R4, desc[UR6][R180.64+0xa0] ;  /* 0x0000a006b4047981 */ /* 0x000362000c1e1900 */
[----:B------:R-:W-:Y:S01]  /*73a0*/  FFMA.FTZ R20, -R249, R249, 1 ;  /* 0x3f800000f9147423 */ /* 0x000fe200000101f9 */
[----:B------:R-:W-:Y:S01]  /*73b0*/  FMUL.FTZ R166, R52, R17 ;  /* 0x0000001134a67220 */ /* 0x000fe20000410000 */
[----:B------:R-:W-:Y:S01]  /*73c0*/  FFMA.FTZ R17, -R250, R250, 1 ;  /* 0x3f800000fa117423 */ /* 0x000fe200000101fa */
[----:B------:R1:W5:Y:S01]  /*73d0*/  LDL.LU R52, [R1+0x90] ;  /* 0x0000900001347983 */ /* 0x0003620000300800 */
[----:B------:R-:W-:Y:S01]  /*73e0*/  IADD3 R176, R164, 0x40, RZ ;  /* 0x00000040a4b07810 */ /* 0x000fe20007ffe0ff */
[----:B------:R-:W-:Y:S01]  /*73f0*/  FADD.FTZ R21, -R178, R21 ;  /* 0x00000015b2157221 */ /* 0x000fe20000010100 */
[----:B------:R-:W-:Y:S01]  /*7400*/  @P0 IADD3 R176, R164, -0x40, RZ ;  /* 0xffffffc0a4b00810 */ /* 0x000fe20007ffe0ff */
[----:B------:R1:W5:Y:S01]  /*7410*/  LDL.LU R51, [R1+0x8c] ;  /* 0x00008c0001337983 */ /* 0x0003620000300800 */
[----:B----4-:R-:W-:Y:S01]  /*7420*/  FADD.FTZ R6, -R177, R6 ;  /* 0x00000006b1067221 */ /* 0x010fe20000010100 */
[----:B------:R-:W-:Y:S01]  /*7430*/  FMUL.FTZ R168, R50, R21 ;  /* 0x0000001532a87220 */ /* 0x000fe20000410000 */
[----:B------:R-:W-:Y:S01]  /*7440*/  FMUL.FTZ R20, R20, UR8 ;  /* 0x0000000814147c20 */ /* 0x000fe20008410000 */
[----:B------:R1:W5:Y:S01]  /*7450*/  LDL.LU R50, [R1+0x88] ;  /* 0x0000880001327983 */ /* 0x0003620000300800 */
[----:B------:R-:W-:Y:S01]  /*7460*/  F2FP.BF16.F32.PACK_AB R164, R165, R179 ;  /* 0x000000b3a5a4723e */ /* 0x000fe200000010ff */
[C---:B------:R-:W-:Y:S01]  /*7470*/  FADD.FTZ R18, -R177.reuse, R18 ;  /* 0x00000012b1127221 */ /* 0x040fe20000010100 */
[C---:B------:R-:W-:Y:S01]  /*7480*/  FADD.FTZ R34, -R177.reuse, R34 ;  /* 0x00000022b1227221 */ /* 0x040fe20000010100 */
[----:B------:R-:W-:Y:S01]  /*7490*/  FADD.FTZ R35, -R177, R35 ;  /* 0x00000023b1237221 */ /* 0x000fe20000010100 */
[----:B------:R-:W-:Y:S01]  /*74a0*/  FFMA.FTZ R165, -R248, R248, 1 ;  /* 0x3f800000f8a57423 */ /* 0x000fe200000101f8 */
[----:B------:R-:W-:Y:S01]  /*74b0*/  FMUL.FTZ R17, R17, UR8 ;  /* 0x0000000811117c20 */ /* 0x000fe20008410000 */
[----:B------:R-:W-:Y:S01]  /*74c0*/  FMUL.FTZ R20, R20, R166 ;  /* 0x000000a614147220 */ /* 0x000fe20000410000 */
[----:B------:R-:W-:Y:S01]  /*74d0*/  FFMA.FTZ R21, -R247, R247, 1 ;  /* 0x3f800000f7157423 */ /* 0x000fe200000101f7 */
[C---:B------:R-:W-:Y:S01]  /*74e0*/  FADD.FTZ R166, -R178.reuse, R32 ;  /* 0x00000020b2a67221 */ /* 0x040fe20000010100 */
[----:B------:R-:W-:Y:S01]  /*74f0*/  FMUL.FTZ R165, R165, UR8 ;  /* 0x00000008a5a57c20 */ /* 0x000fe20008410000 */
[----:B------:R-:W-:Y:S01]  /*7500*/  FMUL.FTZ R17, R17, R16 ;  /* 0x0000001011117220 */ /* 0x000fe20000410000 */
[----:B------:R-:W-:Y:S01]  /*7510*/  FADD.FTZ R33, -R178, R33 ;  /* 0x00000021b2217221 */ /* 0x000fe20000010100 */
[----:B------:R-:W-:Y:S01]  /*7520*/  FFMA.FTZ R16, -R238, R238, 1 ;  /* 0x3f800000ee107423 */ /* 0x000fe200000101ee */
[----:B------:R-:W-:Y:S01]  /*7530*/  FMUL.FTZ R32, R21, UR8 ;  /* 0x0000000815207c20 */ /* 0x000fe20008410000 */
[----:B------:R-:W-:Y:S01]  /*7540*/  FMUL.FTZ R21, R252, R166 ;  /* 0x000000a6fc157220 */ /* 0x000fe20000410000 */
[----:B------:R-:W-:Y:S01]  /*7550*/  FMUL.FTZ R165, R165, R167 ;  /* 0x000000a7a5a57220 */ /* 0x000fe20000410000 */
[----:B------:R-:W-:Y:S01]  /*7560*/  FMUL.FTZ R166, R49, R6 ;  /* 0x0000000631a67220 */ /* 0x000fe20000410000 */
[----:B------:R-:W-:Y:S01]  /*7570*/  FMUL.FTZ R167, R251, R33 ;  /* 0x00000021fba77220 */ /* 0x000fe20000410000 */
[----:B------:R1:W5:Y:S01]  /*7580*/  LDL.LU R49, [R1+0x84] ;  /* 0x0000840001317983 */ /* 0x0003620000300800 */
[----:B------:R-:W-:Y:S01]  /*7590*/  FADD.FTZ R33, -R177, R7 ;  /* 0x00000007b1217221 */ /* 0x000fe20000010100 */
[----:B------:R-:W-:Y:S01]  /*75a0*/  FMUL.FTZ R16, R16, UR8 ;  /* 0x0000000810107c20 */ /* 0x000fe20008410000 */
[----:B------:R-:W-:Y:S01]  /*75b0*/  FFMA.FTZ R7, -R48, R48, 1 ;  /* 0x3f80000030077423 */ /* 0x000fe20000010130 */
[----:B------:R-:W-:Y:S01]  /*75c0*/  FFMA.FTZ R6, -R47, R47, 1 ;  /* 0x3f8000002f067423 */ /* 0x000fe2000001012f */
[----:B------:R1:W5:Y:S01]  /*75d0*/  LDL.LU R48, [R1+0x80] ;  /* 0x0000800001307983 */ /* 0x0003620000300800 */
[----:B------:R-:W-:Y:S01]  /*75e0*/  FMUL.FTZ R16, R16, R21 ;  /* 0x0000001510107220 */ /* 0x000fe20000410000 */
[----:B------:R-:W-:Y:S01]  /*75f0*/  FMUL.FTZ R33, R46, R33 ;  /* 0x000000212e217220 */ /* 0x000fe20000410000 */
[----:B------:R-:W-:Y:S01]  /*7600*/  FMUL.FTZ R7, R7, UR8 ;  /* 0x0000000807077c20 */ /* 0x000fe20008410000 */
[----:B------:R1:W5:Y:S01]  /*7610*/  LDL.LU R47, [R1+0x7c] ;  /* 0x00007c00012f7983 */ /* 0x0003620000300800 */
[----:B------:R-:W-:Y:S01]  /*7620*/  FMUL.FTZ R6, R6, UR8 ;  /* 0x0000000806067c20 */ /* 0x000fe20008410000 */
[----:B------:R-:W-:Y:S01]  /*7630*/  FFMA.FTZ R21, -R239, R239, 1 ;  /* 0x3f800000ef157423 */ /* 0x000fe200000101ef */
[----:B------:R-:W-:Y:S01]  /*7640*/  FMUL.FTZ R7, R7, R166 ;  /* 0x000000a607077220 */ /* 0x000fe20000410000 */
[----:B------:R1:W5:Y:S01]  /*7650*/  LDL.LU R46, [R1+0x78] ;  /* 0x00007800012e7983 */ /* 0x0003620000300800 */
[----:B------:R-:W-:Y:S01]  /*7660*/  FMUL.FTZ R6, R6, R33 ;  /* 0x0000002106067220 */ /* 0x000fe20000410000 */
[----:B------:R-:W-:Y:S01]  /*7670*/  FMUL.FTZ R21, R21, UR8 ;  /* 0x0000000815157c20 */ /* 0x000fe20008410000 */
[----:B------:R-:W-:Y:S01]  /*7680*/  F2FP.BF16.F32.PACK_AB R20, R20, R17 ;  /* 0x000000111414723e */ /* 0x000fe200000010ff */
[----:B------:R-:W-:Y:S01]  /*7690*/  FADD.FTZ R17, -R177, R19 ;  /* 0x00000013b1117221 */ /* 0x000fe20000010100 */
[----:B------:R-:W-:Y:S01]  /*76a0*/  FFMA.FTZ R33, -R42, R42, 1 ;  /* 0x3f8000002a217423 */ /* 0x000fe2000001012a */
[----:B------:R-:W-:Y:S01]  /*76b0*/  FMUL.FTZ R21, R21, R167 ;  /* 0x000000a715157220 */ /* 0x000fe20000410000 */
[----:B------:R-:W-:Y:S01]  /*76c0*/  F2FP.BF16.F32.PACK_AB R19, R6, R7 ;  /* 0x000000070613723e */ /* 0x000fe200000010ff */
[----:B------:R-:W-:Y:S01]  /*76d0*/  FMUL.FTZ R6, R45, R18 ;  /* 0x000000122d067220 */ /* 0x000fe20000410000 */
[----:B------:R-:W-:Y:S01]  /*76e0*/  FMUL.FTZ R7, R44, R17 ;  /* 0x000000112c077220 */ /* 0x000fe20000410000 */
[----:B------:R1:W5:Y:S01]  /*76f0*/  LDL.LU R45, [R1+0x74] ;  /* 0x00007400012d7983 */ /* 0x0003620000300800 */
[----:B------:R-:W-:Y:S01]  /*7700*/  F2FP.BF16.F32.PACK_AB R21, R21, R16 ;  /* 0x000000101515723e */ /* 0x000fe200000010ff */
[C---:B------:R-:W-:Y:S01]  /*7710*/  FADD.FTZ R16, -R177.reuse, R22 ;  /* 0x00000016b1107221 */ /* 0x040fe20000010100 */
[----:B------:R-:W-:Y:S01]  /*7720*/  FADD.FTZ R17, -R177, R23 ;  /* 0x00000017b1117221 */ /* 0x000fe20000010100 */
[----:B------:R1:W5:Y:S01]  /*7730*/  LDL.LU R44, [R1+0x70] ;  /* 0x00007000012c7983 */ /* 0x0003620000300800 */
[----:B------:R-:W-:Y:S01]  /*7740*/  FFMA.FTZ R23, -R41, R41, 1 ;  /* 0x3f80000029177423 */ /* 0x000fe20000010129 */
[----:B------:R-:W-:Y:S01]  /*7750*/  FMUL.FTZ R16, R43, R16 ;  /* 0x000000102b107220 */ /* 0x000fe20000410000 */
[----:B------:R-:W-:Y:S01]  /*7760*/  FMUL.FTZ R17, R40, R17 ;  /* 0x0000001128117220 */ /* 0x000fe20000410000 */
[----:B------:R1:W5:Y:S01]  /*7770*/  LDL.LU R43, [R1+0x6c] ;  /* 0x00006c00012b7983 */ /* 0x0003620000300800 */
[----:B------:R-:W-:Y:S01]  /*7780*/  FMUL.FTZ R33, R33, UR8 ;  /* 0x0000000821217c20 */ /* 0x000fe20008410000 */
[----:B------:R-:W-:Y:S01]  /*7790*/  FMUL.FTZ R23, R23, UR8 ;  /* 0x0000000817177c20 */ /* 0x000fe20008410000 */
[----:B------:R-:W-:Y:S01]  /*77a0*/  FMUL.FTZ R32, R32, R168 ;  /* 0x000000a820207220 */ /* 0x000fe20000410000 */
[----:B------:R1:W5:Y:S01]  /*77b0*/  LDL.LU R42, [R1+0x68] ;  /* 0x00006800012a7983 */ /* 0x0003620000300800 */
[----:B------:R-:W-:Y:S01]  /*77c0*/  FMUL.FTZ R33, R33, R6 ;  /* 0x0000000621217220 */ /* 0x000fe20000410000 */
[----:B------:R-:W-:Y:S01]  /*77d0*/  FMUL.FTZ R6, R39, R34 ;  /* 0x0000002227067220 */ /* 0x000fe20000410000 */
[----:B------:R-:W-:Y:S01]  /*77e0*/  FFMA.FTZ R34, -R36, R36, 1 ;  /* 0x3f80000024227423 */ /* 0x000fe20000010124 */
[----:B------:R1:W5:Y:S01]  /*77f0*/  LDL.LU R41, [R1+0x64] ;  /* 0x0000640001297983 */ /* 0x0003620000300800 */
[----:B------:R-:W-:Y:S01]  /*7800*/  FMUL.FTZ R23, R23, R7 ;  /* 0x0000000717177220 */ /* 0x000fe20000410000 */
[----:B------:R-:W-:Y:S01]  /*7810*/  FMUL.FTZ R7, R38, R35 ;  /* 0x0000002326077220 */ /* 0x000fe20000410000 */
[----:B------:R-:W-:Y:S01]  /*7820*/  FFMA.FTZ R35, -R37, R37, 1 ;  /* 0x3f80000025237423 */ /* 0x000fe20000010125 */
[----:B------:R1:W5:Y:S01]  /*7830*/  LDL.LU R40, [R1+0x60] ;  /* 0x0000600001287983 */ /* 0x0003620000300800 */
[----:B------:R-:W-:Y:S01]  /*7840*/  F2FP.BF16.F32.PACK_AB R32, R32, R165 ;  /* 0x000000a52020723e */ /* 0x000fe200000010ff */
[----:B------:R-:W-:Y:S01]  /*7850*/  FFMA.FTZ R166, -R245, R245, 1 ;  /* 0x3f800000f5a67423 */ /* 0x000fe200000101f5 */
[----:B------:R-:W-:Y:S01]  /*7860*/  FFMA.FTZ R165, -R244, R244, 1 ;  /* 0x3f800000f4a57423 */ /* 0x000fe200000101f4 */
[----:B------:R1:W5:Y:S01]  /*7870*/  LDL.LU R39, [R1+0x5c] ;  /* 0x00005c0001277983 */ /* 0x0003620000300800 */
[----:B------:R-:W-:Y:S01]  /*7880*/  FMUL.FTZ R35, R35, UR8 ;  /* 0x0000000823237c20 */ /* 0x000fe20008410000 */
[----:B------:R-:W-:Y:S01]  /*7890*/  FMUL.FTZ R34, R34, UR8 ;  /* 0x0000000822227c20 */ /* 0x000fe20008410000 */
[----:B------:R-:W-:Y:S01]  /*78a0*/  FMUL.FTZ R166, R166, UR8 ;  /* 0x00000008a6a67c20 */ /* 0x000fe20008410000 */
[----:B------:R1:W5:Y:S01]  /*78b0*/  LDL.LU R38, [R1+0x58] ;  /* 0x0000580001267983 */ /* 0x0003620000300800 */
[----:B------:R-:W-:Y:S01]  /*78c0*/  FMUL.FTZ R165, R165, UR8 ;  /* 0x00000008a5a57c20 */ /* 0x000fe20008410000 */
[----:B------:R-:W-:Y:S01]  /*78d0*/  FMUL.FTZ R35, R35, R16 ;  /* 0x0000001023237220 */ /* 0x000fe20000410000 */
[----:B------:R-:W-:Y:S01]  /*78e0*/  FMUL.FTZ R34, R34, R17 ;  /* 0x0000001122227220 */ /* 0x000fe20000410000 */
[----:B------:R1:W5:Y:S01]  /*78f0*/  LDL.LU R37, [R1+0x54] ;  /* 0x0000540001257983 */ /* 0x0003620000300800 */
[----:B------:R-:W-:Y:S01]  /*7900*/  FMUL.FTZ R166, R166, R6 ;  /* 0x00000006a6a67220 */ /* 0x000fe20000410000 */
[----:B------:R-:W-:Y:S02]  /*7910*/  FMUL.FTZ R165, R165, R7 ;  /* 0x00000007a5a57220 */ /* 0x000fe40000410000 */
[----:B------:R1:W5:Y:S01]  /*7920*/  LDL.LU R36, [R1+0x50] ;  /* 0x0000500001247983 */ /* 0x0003620000300800 */
[----:B------:R-:W-:Y:S05]  /*7930*/  @!P2 BRA `(.L_x_1021) ;  /* 0x0000000000e0a947 */ /* 0x000fea0003800000 */
[----:B------:R-:W2:Y:S01]  /*7940*/  LDC R17, c[0x0][0x240] ;  /* 0x00009000ff117b82 */ /* 0x000ea20000000800 */
[----:B------:R-:W-:Y:S01]  /*7950*/  ULOP3.LUT UR12, UR9, 0x1, URZ, 0xc0, !UPT ;  /* 0x00000001090c7892 */ /* 0x000fe2000f8ec03f */
[C---:B------:R-:W-:Y:S01]  /*7960*/  ISETP.GE.AND P3, PT, R236.reuse, UR23, PT ;  /* 0x00000017ec007c0c */ /* 0x040fe2000bf66270 */
[----:B------:R-:W-:Y:S02]  /*7970*/  VIADD R6, R236, 0x40 ;  /* 0x00000040ec067836 */ /* 0x000fe40000000000 */
[----:B------:R-:W-:Y:S03]  /*7980*/  UISETP.NE.U32.AND UP1, UPT, UR12, 0x1, UPT ;  /* 0x000000010c00788c */ /* 0x000fe6000bf25070 */
[----:B------:R-:W3:Y:S01]  /*7990*/  LDC R167, c[0x0][0x244] ;  /* 0x00009100ffa77b82 */ /* 0x000ee20000000800 */
[----:B------:R-:W-:Y:S01]  /*79a0*/  USEL UR12, UR59, 0x4000, !UP1 ;  /* 0x000040003b0c7887 */ /* 0x000fe2000c800000 */
[----:B------:R-:W-:Y:S05]  /*79b0*/  ISETP.GE.AND P1, PT, R6, UR23, PT ;  /* 0x0000001706007c0c */ /* 0x000fea000bf26270 */
[----:B------:R-:W-:Y:S02]  /*79c0*/  VIADD R216, R216, UR12 ;  /* 0x0000000cd8d87c36 */ /* 0x000fe40008000000 */
[----:B------:R-:W-:Y:S02]  /*79d0*/  VIADD R235, R235, UR12 ;  /* 0x0000000cebeb7c36 */ /* 0x000fe40008000000 */
[----:B------:R-:W-:Y:S01]  /*79e0*/  VIADD R207, R207, UR12 ;  /* 0x0000000ccfcf7c36 */ /* 0x000fe20008000000 */
[----:B------:R4:W-:Y:S04]  /*79f0*/  @P3 STS [R216], RZ ;  /* 0x000000ffd8003388 */ /* 0x0009e80000000800 */
[----:B------:R4:W-:Y:S04]  /*7a00*/  @P3 STS [R216+0x4], RZ ;  /* 0x000004ffd8003388 */ /* 0x0009e80000000800 */
[----:B------:R4:W-:Y:S04]  /*7a10*/  @P3 STS [R216+0x8], RZ ;  /* 0x000008ffd8003388 */ /* 0x0009e80000000800 */
[----:B------:R4:W-:Y:S01]  /*7a20*/  @P3 STS [R216+0xc], RZ ;  /* 0x00000cffd8003388 */ /* 0x0009e20000000800 */
[C---:B--2---:R-:W-:Y:S05]  /*7a30*/  IMAD.U32 R18, R17.reuse, -0x40, RZ ;  /* 0xffffffc011127824 */ /* 0x044fea00078e00ff */
[C---:B------:R-:W-:Y:S02]  /*7a40*/  LEA R6, P4, R18.reuse, R242, 0x1 ;  /* 0x000000f212067211 */ /* 0x040fe400078808ff */
[----:B------:R-:W-:Y:S02]  /*7a50*/  SHF.R.S32.HI R22, RZ, 0x1f, R18 ;  /* 0x0000001fff167819 */ /* 0x000fe40000011412 */
[----:B------:R-:W-:Y:S02]  /*7a60*/  LEA.HI.X.SX32 R7, R18, R243, 0x1, P4 ;  /* 0x000000f312077211 */ /* 0x000fe400020f0eff */
[C---:B------:R-:W-:Y:S02]  /*7a70*/  @!P3 LEA R16, P4, R17.reuse, R6, 0x6 ;  /* 0x000000061110b211 */ /* 0x040fe400078830ff */
[C---:B------:R-:W-:Y:S01]  /*7a80*/  LEA R18, P5, R17.reuse, R18, 0x5 ;  /* 0x0000001211127211 */ /* 0x040fe200078a28ff */
[----:B------:R-:W-:Y:S01]  /*7a90*/  @!PT LDS RZ, [RZ] ;  /* 0x00000000fffff984 */ /* 0x000fe20000000800 */
[----:B------:R-:W-:Y:S01]  /*7aa0*/  @!PT LDS RZ, [RZ] ;  /* 0x00000000fffff984 */ /* 0x000fe20000000800 */
[----:B------:R-:W-:Y:S01]  /*7ab0*/  @!PT LDS RZ, [RZ] ;  /* 0x00000000fffff984 */ /* 0x000fe20000000800 */
[----:B------:R-:W-:Y:S03]  /*7ac0*/  @!P3 LDGSTS.E.BYPASS.LTC128B.128 [R235], desc[UR6][R6.64] ;  /* 0x0000000006ebbfae */ /* 0x000fe6000b901d46 */
[C-C-:B---3--:R-:W-:Y:S01]  /*7ad0*/  LEA.HI.X R22, R17.reuse, R22, R167.reuse, 0x5, P5 ;  /* 0x0000001611167211 */ /* 0x148fe200028f2ca7 */
[----:B------:R4:W-:Y:S01]  /*7ae0*/  @P1 STS [R216+0x2000], RZ ;  /* 0x002000ffd8001388 */ /* 0x0009e20000000800 */
[----:B------:R-:W-:Y:S03]  /*7af0*/  @!P3 LEA.HI.X R17, R17, R7, R167, 0x6, P4 ;  /* 0x000000071111b211 */ /* 0x000fe600020f34a7 */
        /* <DEDUP_REMOVED lines=19> */
[C---:B--2---:R-:W-:Y:S01]  /*7c30*/  @!P1 LEA R16, P3, R18.reuse, R242, 0x1 ;  /* 0x000000f212109211 */ /* 0x044fe200078608ff */
        /* <DEDUP_REMOVED lines=8> */
.L_x_1021:
[----:B------:R-:W-:Y:S01]  /*7cc0*/  STS [R233+0x1c000], R164 ;  /* 0x01c000a4e9007388 */ /* 0x000fe20000000800 */
[----:B------:R-:W-:Y:S01]  /*7cd0*/  F2FP.BF16.F32.PACK_AB R6, R23, R33 ;  /* 0x000000211706723e */ /* 0x000fe200000010ff */
[C---:B-----5:R-:W-:Y:S01]  /*7ce0*/  FADD.FTZ R12, -R5.reuse, R12 ;  /* 0x0000000c050c7221 */ /* 0x060fe20000010100 */
[C---:B------:R-:W-:Y:S01]  /*7cf0*/  FADD.FTZ R8, -R5.reuse, R8 ;  /* 0x0000000805087221 */ /* 0x040fe20000010100 */
[----:B------:R2:W-:Y:S01]  /*7d00*/  STS [R233+0x1c400], R19 ;  /* 0x01c40013e9007388 */ /* 0x0005e20000000800 */
[C---:B------:R-:W-:Y:S01]  /*7d10*/  FADD.FTZ R7, -R5.reuse, R13 ;  /* 0x0000000d05077221 */ /* 0x040fe20000010100 */
[----:B------:R-:W-:Y:S01]  /*7d20*/  FMUL.FTZ R18, R190, R12 ;  /* 0x0000000cbe127220 */ /* 0x000fe20000410000 */
[----:B------:R-:W-:Y:S01]  /*7d30*/  FADD.FTZ R9, -R5, R9 ;  /* 0x0000000905097221 */ /* 0x000fe20000010100 */
[----:B------:R3:W-:Y:S01]  /*7d40*/  STS [R234+0x1c000], R20 ;  /* 0x01c00014ea007388 */ /* 0x0007e20000000800 */
[----:B------:R-:W-:Y:S01]  /*7d50*/  FFMA.FTZ R13, -R226, R226, 1 ;  /* 0x3f800000e20d7423 */ /* 0x000fe200000101e2 */
[----:B------:R-:W-:Y:S01]  /*7d60*/  FFMA.FTZ R12, -R225, R225, 1 ;  /* 0x3f800000e10c7423 */ /* 0x000fe200000101e1 */
[----:B------:R-:W-:Y:S01]  /*7d70*/  FMUL.FTZ R7, R189, R7 ;  /* 0x00000007bd077220 */ /* 0x000fe20000410000 */
[----:B------:R1:W-:Y:S01]  /*7d80*/  STS [R234+0x1c400], R6 ;  /* 0x01c40006ea007388 */ /* 0x0003e20000000800 */
[----:B------:R-:W-:Y:S01]  /*7d90*/  FMUL.FTZ R13, R13, UR8 ;  /* 0x000000080d0d7c20 */ /* 0x000fe20008410000 */
[----:B------:R-:W-:Y:S01]  /*7da0*/  FMUL.FTZ R12, R12, UR8 ;  /* 0x000000080c0c7c20 */ /* 0x000fe20008410000 */
[C---:B------:R-:W-:Y:S01]  /*7db0*/  FADD.FTZ R24, -R5.reuse, R24 ;  /* 0x0000001805187221 */ /* 0x040fe20000010100 */
[C---:B------:R-:W-:Y:S01]  /*7dc0*/  FADD.FTZ R25, -R5.reuse, R25 ;  /* 0x0000001905197221 */ /* 0x040fe20000010100 */
[C---:B------:R-:W-:Y:S01]  /*7dd0*/  FADD.FTZ R28, -R5.reuse, R28 ;  /* 0x0000001c051c7221 */ /* 0x040fe20000010100 */
[----:B------:R-:W-:Y:S01]  /*7de0*/  FADD.FTZ R5, -R5, R29 ;  /* 0x0000001d05057221 */ /* 0x000fe20000010100 */
[----:B------:R-:W-:Y:S01]  /*7df0*/  FMUL.FTZ R24, R186, R24 ;  /* 0x00000018ba187220 */ /* 0x000fe20000410000 */
[----:B------:R-:W-:Y:S01]  /*7e00*/  FADD.FTZ R10, -R4, R10 ;  /* 0x0000000a040a7221 */ /* 0x000fe20000010100 */
        /* <DEDUP_REMOVED lines=8> */
[----:B--2---:R-:W-:Y:S01]  /*7e90*/  FMUL.FTZ R19, R193, R9 ;  /* 0x00000009c1137220 */ /* 0x004fe20000410000 */
[----:B------:R-:W-:Y:S01]  /*7ea0*/  FFMA.FTZ R9, -R222, R222, 1 ;  /* 0x3f800000de097423 */ /* 0x000fe200000101de */
[----:B------:R-:W-:Y:S01]  /*7eb0*/  FMUL.FTZ R30, R188, R30 ;  /* 0x0000001ebc1e7220 */ /* 0x000fe20000410000 */
[----:B------:R-:W-:Y:S01]  /*7ec0*/  FMUL.FTZ R25, R185, R25 ;  /* 0x00000019b9197220 */ /* 0x000fe20000410000 */
[----:B---3--:R-:W-:Y:S01]  /*7ed0*/  FMUL.FTZ R20, R194, R8 ;  /* 0x00000008c2147220 */ /* 0x008fe20000410000 */
[----:B------:R-:W-:Y:S01]  /*7ee0*/  FFMA.FTZ R8, -R221, R221, 1 ;  /* 0x3f800000dd087423 */ /* 0x000fe200000101dd */
[----:B------:R-:W-:Y:S01]  /*7ef0*/  FMUL.FTZ R19, R12, R19 ;  /* 0x000000130c137220 */ /* 0x000fe20000410000 */
[----:B------:R-:W-:Y:S01]  /*7f00*/  FMUL.FTZ R9, R9, UR8 ;  /* 0x0000000809097c20 */ /* 0x000fe20008410000 */
[----:B------:R-:W-:Y:S01]  /*7f10*/  FMUL.FTZ R20, R13, R20 ;  /* 0x000000140d147220 */ /* 0x000fe20000410000 */
[----:B------:R-:W-:Y:S01]  /*7f20*/  FMUL.FTZ R8, R8, UR8 ;  /* 0x0000000808087c20 */ /* 0x000fe20008410000 */
[----:B------:R-:W-:Y:S01]  /*7f30*/  FFMA.FTZ R12, -R203, R203, 1 ;  /* 0x3f800000cb0c7423 */ /* 0x000fe200000101cb */
[----:B------:R-:W-:Y:S01]  /*7f40*/  FMUL.FTZ R18, R9, R18 ;  /* 0x0000001209127220 */ /* 0x000fe20000410000 */
[----:B-1----:R-:W-:Y:S01]  /*7f50*/  FADD.FTZ R6, -R4, R15 ;  /* 0x0000000f04067221 */ /* 0x002fe20000010100 */
[----:B------:R-:W-:Y:S01]  /*7f60*/  FMUL.FTZ R13, R8, R7 ;  /* 0x00000007080d7220 */ /* 0x000fe20000410000 */
[----:B------:R-:W-:Y:S01]  /*7f70*/  FFMA.FTZ R8, -R198, R198, 1 ;  /* 0x3f800000c6087423 */ /* 0x000fe200000101c6 */
[----:B------:R-:W-:Y:S01]  /*7f80*/  FFMA.FTZ R7, -R197, R197, 1 ;  /* 0x3f800000c5077423 */ /* 0x000fe200000101c5 */
[----:B------:R-:W-:Y:S01]  /*7f90*/  FMUL.FTZ R12, R12, UR8 ;  /* 0x000000080c0c7c20 */ /* 0x000fe20008410000 */
[----:B------:R-:W-:Y:S01]  /*7fa0*/  FMUL.FTZ R15, R199, R11 ;  /* 0x0000000bc70f7220 */ /* 0x000fe20000410000 */
[----:B------:R-:W-:Y:S01]  /*7fb0*/  FMUL.FTZ R8, R8, UR8 ;  /* 0x0000000808087c20 */ /* 0x000fe20008410000 */
[----:B------:R-:W-:Y:S01]  /*7fc0*/  FMUL.FTZ R7, R7, UR8 ;  /* 0x0000000807077c20 */ /* 0x000fe20008410000 */
[----:B------:R-:W-:Y:S01]  /*7fd0*/  FMUL.FTZ R24, R12, R24 ;  /* 0x000000180c187220 */ /* 0x000fe20000410000 */
[----:B------:R-:W-:Y:S01]  /*7fe0*/  F2FP.BF16.F32.PACK_AB R12, R13, R18 ;  /* 0x000000120d0c723e */ /* 0x000fe200000010ff */
[----:B------:R-:W-:Y:S01]  /*7ff0*/  FMUL.FTZ R28, R8, R28 ;  /* 0x0000001c081c7220 */ /* 0x000fe20000410000 */
[----:B------:R-:W-:Y:S01]  /*8000*/  FMUL.FTZ R8, R7, R5 ;  /* 0x0000000507087220 */ /* 0x000fe20000410000 */
[----:B------:R-:W-:Y:S01]  /*8010*/  FFMA.FTZ R13, -R230, R230, 1 ;  /* 0x3f800000e60d7423 */ /* 0x000fe200000101e6 */
[----:B------:R-:W-:Y:S01]  /*8020*/  FFMA.FTZ R7, -R227, R227, 1 ;  /* 0x3f800000e3077423 */ /* 0x000fe200000101e3 */
[----:B------:R-:W-:Y:S01]  /*8030*/  FMUL.FTZ R18, R201, R10 ;  /* 0x0000000ac9127220 */ /* 0x000fe20000410000 */
[----:B------:R-:W-:Y:S01]  /*8040*/  F2FP.BF16.F32.PACK_AB R5, R19, R20 ;  /* 0x000000141305723e */ /* 0x000fe200000010ff */
[----:B------:R-:W-:Y:S01]  /*8050*/  FMUL.FTZ R13, R13, UR8 ;  /* 0x000000080d0d7c20 */ /* 0x000fe20008410000 */
[----:B------:R-:W-:Y:S01]  /*8060*/  FMUL.FTZ R6, R195, R6 ;  /* 0x00000006c3067220 */ /* 0x000fe20000410000 */
[----:B------:R-:W-:Y:S01]  /*8070*/  FMUL.FTZ R7, R7, UR8 ;  /* 0x0000000807077c20 */ /* 0x000fe20008410000 */
[----:B------:R-:W-:Y:S01]  /*8080*/  FFMA.FTZ R11, -R229, R229, 1 ;  /* 0x3f800000e50b7423 */ /* 0x000fe200000101e5 */
[----:B------:R-:W-:Y:S01]  /*8090*/  FMUL.FTZ R18, R13, R18 ;  /* 0x000000120d127220 */ /* 0x000fe20000410000 */
[----:B------:R1:W-:Y:S01]  /*80a0*/  STS [R233+0x1d000], R5 ;  /* 0x01d00005e9007388 */ /* 0x0003e20000000800 */
[----:B------:R-:W-:Y:S01]  /*80b0*/  FMUL.FTZ R13, R7, R6 ;  /* 0x00000006070d7220 */ /* 0x000fe20000410000 */
[----:B------:R-:W-:Y:S01]  /*80c0*/  FMUL.FTZ R11, R11, UR8 ;  /* 0x000000080b0b7c20 */ /* 0x000fe20008410000 */
[----:B------:R-:W-:Y:S01]  /*80d0*/  FFMA.FTZ R10, -R228, R228, 1 ;  /* 0x3f800000e40a7423 */ /* 0x000fe200000101e4 */
[----:B------:R-:W-:Y:S01]  /*80e0*/  FFMA.FTZ R7, -R220, R220, 1 ;  /* 0x3f800000dc077423 */ /* 0x000fe200000101dc */
[----:B------:R-:W-:Y:S01]  /*80f0*/  FADD.FTZ R4, -R4, R31 ;  /* 0x0000001f04047221 */ /* 0x000fe20000010100 */
[----:B------:R-:W-:Y:S01]  /*8100*/  FMUL.FTZ R15, R11, R15 ;  /* 0x0000000f0b0f7220 */ /* 0x000fe20000410000 */
[----:B------:R-:W-:Y:S01]  /*8110*/  FMUL.FTZ R10, R10, UR8 ;  /* 0x000000080a0a7c20 */ /* 0x000fe20008410000 */
[----:B------:R-:W-:Y:S01]  /*8120*/  FMUL.FTZ R7, R7, UR8 ;  /* 0x0000000807077c20 */ /* 0x000fe20008410000 */
[----:B------:R-:W-:Y:S01]  /*8130*/  FFMA.FTZ R6, -R217, R217, 1 ;  /* 0x3f800000d9067423 */ /* 0x000fe200000101d9 */
[----:B------:R-:W-:Y:S01]  /*8140*/  FMUL.FTZ R4, R187, R4 ;  /* 0x00000004bb047220 */ /* 0x000fe20000410000 */
[----:B------:R-:W-:Y:S01]  /*8150*/  FMUL.FTZ R14, R10, R14 ;  /* 0x0000000e0a0e7220 */ /* 0x000fe20000410000 */
[----:B------:R-:W-:Y:S01]  /*8160*/  FMUL.FTZ R30, R7, R30 ;  /* 0x0000001e071e7220 */ /* 0x000fe20000410000 */
[----:B------:R-:W-:Y:S01]  /*8170*/  FMUL.FTZ R6, R6, UR8 ;  /* 0x0000000806067c20 */ /* 0x000fe20008410000 */
[----:B------:R-:W-:Y:S01]  /*8180*/  F2FP.BF16.F32.PACK_AB R7, R15, R18 ;  /* 0x000000120f07723e */ /* 0x000fe200000010ff */
[----:B------:R-:W-:Y:S01]  /*8190*/  FFMA.FTZ R11, -R224, R224, 1 ;  /* 0x3f800000e00b7423 */ /* 0x000fe200000101e0 */
[----:B------:R-:W-:Y:S01]  /*81a0*/  FFMA.FTZ R10, -R223, R223, 1 ;  /* 0x3f800000df0a7423 */ /* 0x000fe200000101df */
[----:B------:R-:W-:Y:S01]  /*81b0*/  FMUL.FTZ R4, R6, R4 ;  /* 0x0000000406047220 */ /* 0x000fe20000410000 */
[----:B------:R-:W-:Y:S01]  /*81c0*/  FFMA.FTZ R9, -R202, R202, 1 ;  /* 0x3f800000ca097423 */ /* 0x000fe200000101ca */
[----:B------:R-:W-:Y:S01]  /*81d0*/  F2FP.BF16.F32.PACK_AB R6, R13, R14 ;  /* 0x0000000e0d06723e */ /* 0x000fe200000010ff */
[----:B------:R-:W-:Y:S01]  /*81e0*/  STS [R233+0x1d400], R7 ;  /* 0x01d40007e9007388 */ /* 0x000fe20000000800 */
[----:B------:R-:W-:Y:S01]  /*81f0*/  FMUL.FTZ R11, R11, UR8 ;  /* 0x000000080b0b7c20 */ /* 0x000fe20008410000 */
[----:B------:R-:W-:Y:S01]  /*8200*/  FMUL.FTZ R10, R10, UR8 ;  /* 0x000000080a0a7c20 */ /* 0x000fe20008410000 */
[----:B------:R-:W-:Y:S01]  /*8210*/  FMUL.FTZ R9, R9, UR8 ;  /* 0x0000000809097c20 */ /* 0x000fe20008410000 */
[----:B------:R-:W-:Y:S01]  /*8220*/  FMUL.FTZ R26, R192, R26 ;  /* 0x0000001ac01a7220 */ /* 0x000fe20000410000 */
[----:B------:R-:W-:Y:S01]  /*8230*/  FMUL.FTZ R27, R191, R27 ;  /* 0x0000001bbf1b7220 */ /* 0x000fe20000410000 */
[----:B----4-:R-:W-:Y:S01]  /*8240*/  F2FP.BF16.F32.PACK_AB R17, R34, R35 ;  /* 0x000000232211723e */ /* 0x010fe200000010ff */
[----:B------:R-:W-:Y:S01]  /*8250*/  STS [R234+0x1d000], R12 ;  /* 0x01d0000cea007388 */ /* 0x000fe20000000800 */
[----:B------:R-:W-:Y:S01]  /*8260*/  FMUL.FTZ R9, R9, R25 ;  /* 0x0000001909097220 */ /* 0x000fe20000410000 */
[----:B------:R-:W-:Y:S01]  /*8270*/  FMUL.FTZ R26, R11, R26 ;  /* 0x0000001a0b1a7220 */ /* 0x000fe20000410000 */
[----:B------:R-:W-:Y:S01]  /*8280*/  FMUL.FTZ R27, R10, R27 ;  /* 0x0000001b0a1b7220 */ /* 0x000fe20000410000 */
[----:B------:R-:W-:Y:S01]  /*8290*/  STS [R234+0x1d400], R6 ;  /* 0x01d40006ea007388 */ /* 0x000fe20000000800 */
[----:B------:R-:W-:Y:S02]  /*82a0*/  F2FP.BF16.F32.PACK_AB R16, R165, R166 ;  /* 0x000000a6a510723e */ /* 0x000fe400000010ff */
[----:B------:R-:W-:Y:S01]  /*82b0*/  F2FP.BF16.F32.PACK_AB R9, R9, R24 ;  /* 0x000000180909723e */ /* 0x000fe200000010ff */
[----:B------:R-:W-:Y:S01]  /*82c0*/  STS [R231+0x1c000], R32 ;  /* 0x01c00020e7007388 */ /* 0x000fe20000000800 */
[----:B-1----:R-:W-:Y:S02]  /*82d0*/  F2FP.BF16.F32.PACK_AB R5, R27, R26 ;  /* 0x0000001a1b05723e */ /* 0x002fe400000010ff */
[----:B------:R-:W-:Y:S01]  /*82e0*/  F2FP.BF16.F32.PACK_AB R8, R8, R28 ;  /* 0x0000001c0808723e */ /* 0x000fe200000010ff */
[----:B------:R-:W-:Y:S01]  /*82f0*/  STS [R231+0x1c400], R17 ;  /* 0x01c40011e7007388 */ /* 0x000fe20000000800 */
[----:B------:R-:W-:Y:S03]  /*8300*/  F2FP.BF16.F32.PACK_AB R4, R4, R30 ;  /* 0x0000001e0404723e */ /* 0x000fe600000010ff */
        /* <DEDUP_REMOVED lines=108> */
[C---:B------:R-:W-:Y:S02]  /*89d0*/  @!P3 LEA R7, P5, R12.reuse, R5, 0x5 ;  /* 0x000000050c07b211 */ /* 0x040fe400078a28ff */
[CC--:B------:R-:W-:Y:S04]  /*89e0*/  LEA R4, P1, R5.reuse, R240.reuse, 0x1 ;  /* 0x000000f005047211 */ /* 0x0c0fe800078208ff */
[----:B------:R-:W-:Y:S02]  /*89f0*/  LEA.HI.X.SX32 R5, R5, R241, 0x1, P1 ;  /* 0x000000f105057211 */ /* 0x000fe400008f0eff */
[C---:B------:R-:W-:Y:S01]  /*8a00*/  @!P3 LEA R8, P1, R7.reuse, R240, 0x1 ;  /* 0x000000f00708b211 */ /* 0x040fe200078208ff */
[----:B------:R-:W-:Y:S01]  /*8a10*/  IMAD.MOV.U32 R240, RZ, RZ, R4 ;  /* 0x000000fffff07224 */ /* 0x000fe200078e0004 */
[----:B---3--:R-:W-:Y:S02]  /*8a20*/  @!P3 LEA.HI.X R9, R12, R9, R6, 0x5, P5 ;  /* 0x000000090c09b211 */ /* 0x008fe400028f2c06 */
[----:B-----5:R-:W-:Y:S02]  /*8a30*/  LEA R6, R238, UR4, 0x1 ;  /* 0x00000004ee067c11 */ /* 0x020fe4000f8e08ff */
[C---:B------:R-:W-:Y:S02]  /*8a40*/  @!P4 LEA R10, P5, R12.reuse, R4, 0x6 ;  /* 0x000000040c0ac211 */ /* 0x040fe400078a30ff */
        /* <DEDUP_REMOVED lines=24> */
.L_x_1022:
        /* <DEDUP_REMOVED lines=9> */
[----:B------:R-:W4:Y:S04]  /*8c60*/  LDL R223, [R1+0x18] ;  /* 0x0000180001df7983 */ /* 0x000f280000100800 */
[----:B------:R2:W4:Y:S04]  /*8c70*/  LDL R217, [R1+0x4] ;  /* 0x0000040001d97983 */ /* 0x0005280000100800 */
[----:B------:R-:W-:Y:S04]  /*8c80*/  LDSM.16.M88.4 R168, [R2+0x1c000] ;  /* 0x01c0000002a8783b */ /* 0x000fe80000000200 */
[----:B------:R3:W4:Y:S04]  /*8c90*/  LDL R220, [R1] ;  /* 0x0000000001dc7983 */ /* 0x0007280000100800 */
[----:B------:R-:W3:Y:S04]  /*8ca0*/  LDSM.16.MT88.4 R172, [R204+0x800] ;  /* 0x00080000ccac783b */ /* 0x000ee80000004200 */
[----:B------:R3:W4:Y:S01]  /*8cb0*/  LDL R221, [R1+0xc] ;  /* 0x00000c0001dd7983 */ /* 0x0007220000100800 */
[-C--:B-1----:R-:W-:Y:S03]  /*8cc0*/  HMMA.16816.F32.BF16 R4, R32, R16.reuse, RZ ;  /* 0x000000102004723c */ /* 0x082fe600000418ff */
[----:B------:R-:W1:Y:S04]  /*8cd0*/  LDSM.16.M88.4 R176, [R2+0x1d000] ;  /* 0x01d0000002b0783b */ /* 0x000e680000000200 */
[----:B------:R1:W4:Y:S01]  /*8ce0*/  LDL R222, [R1+0x8] ;  /* 0x0000080001de7983 */ /* 0x0003220000100800 */
[C---:B--2---:R-:W-:Y:S03]  /*8cf0*/  HMMA.16816.F32.BF16 R8, R28.reuse, R16, RZ ;  /* 0x000000101c08723c */ /* 0x044fe600000418ff */
[----:B------:R-:W2:Y:S03]  /*8d00*/  LDSM.16.MT88.4 R180, [R204+0x4800] ;  /* 0x00480000ccb4783b */ /* 0x000ea60000004200 */
[-C--:B------:R-:W-:Y:S01]  /*8d10*/  HMMA.16816.F32.BF16 R12, R28, R18.reuse, RZ ;  /* 0x000000121c0c723c */ /* 0x080fe200000418ff */
[----:B------:R-:W-:Y:S04]  /*8d20*/  LDSM.16.M88.4 R184, [R200+0x1c000] ;  /* 0x01c00000c8b8783b */ /* 0x000fe80000000200 */
[----:B------:R-:W2:Y:S01]  /*8d30*/  LDSM.16.MT88.4 R188, [R204+0x1000] ;  /* 0x00100000ccbc783b */ /* 0x000ea20000004200 */
[C---:B------:R-:W-:Y:S03]  /*8d40*/  HMMA.16816.F32.BF16 R16, R32.reuse, R18, RZ ;  /* 0x000000122010723c */ /* 0x040fe600000418ff */
[----:B------:R-:W2:Y:S03]  /*8d50*/  LDSM.16.M88.4 R192, [R200+0x1d000] ;  /* 0x01d00000c8c0783b */ /* 0x000ea60000000200 */
[-C--:B---3--:R-:W-:Y:S01]  /*8d60*/  HMMA.16816.F32.BF16 R20, R32, R164.reuse, RZ ;  /* 0x000000a42014723c */ /* 0x088fe200000418ff */
[----:B------:R-:W-:Y:S05]  /*8d70*/  LDSM.16.M88.4 R196, [R3+0x1d000] ;  /* 0x01d0000003c4783b */ /* 0x000fea0000000200 */
[C---:B------:R-:W-:Y:S06]  /*8d80*/  HMMA.16816.F32.BF16 R24, R28.reuse, R164, RZ ;  /* 0x000000a41c18723c */ /* 0x040fec00000418ff */
[-C--:B------:R-:W-:Y:S06]  /*8d90*/  HMMA.16816.F32.BF16 R28, R28, R166.reuse, RZ ;  /* 0x000000a61c1c723c */ /* 0x080fec00000418ff */
[----:B------:R-:W-:Y:S01]  /*8da0*/  HMMA.16816.F32.BF16 R32, R32, R166, RZ ;  /* 0x000000a62020723c */ /* 0x000fe200000418ff */
[----:B------:R-:W3:Y:S05]  /*8db0*/  LDSM.16.MT88.4 R164, [R204+0x5000] ;  /* 0x00500000cca4783b */ /* 0x000eea0000004200 */
[-C--:B------:R-:W-:Y:S06]  /*8dc0*/  HMMA.16816.F32.BF16 R4, R168, R172.reuse, R4 ;  /* 0x000000aca804723c */ /* 0x080fec0000041804 */
[C---:B-1----:R-:W-:Y:S06]  /*8dd0*/  HMMA.16816.F32.BF16 R8, R176.reuse, R172, R8 ;  /* 0x000000acb008723c */ /* 0x042fec0000041808 */
[-C--:B------:R-:W-:Y:S06]  /*8de0*/  HMMA.16816.F32.BF16 R12, R176, R174.reuse, R12 ;  /* 0x000000aeb00c723c */ /* 0x080fec000004180c */
[C---:B------:R-:W-:Y:S01]  /*8df0*/  HMMA.16816.F32.BF16 R16, R168.reuse, R174, R16 ;  /* 0x000000aea810723c */ /* 0x040fe20000041810 */
[----:B------:R-:W-:Y:S05]  /*8e00*/  LDSM.16.M88.4 R172, [R3+0x1c000] ;  /* 0x01c0000003ac783b */ /* 0x000fea0000000200 */
[-C--:B--2---:R-:W-:Y:S06]  /*8e10*/  HMMA.16816.F32.BF16 R20, R168, R180.reuse, R20 ;  /* 0x000000b4a814723c */ /* 0x084fec0000041814 */
[C---:B------:R-:W-:Y:S06]  /*8e20*/  HMMA.16816.F32.BF16 R24, R176.reuse, R180, R24 ;  /* 0x000000b4b018723c */ /* 0x040fec0000041818 */
[-C--:B------:R-:W-:Y:S01]  /*8e30*/  HMMA.16816.F32.BF16 R28, R176, R182.reuse, R28 ;  /* 0x000000b6b01c723c */ /* 0x080fe2000004181c */
[----:B------:R-:W1:Y:S05]  /*8e40*/  LDSM.16.MT88.4 R176, [R204+0x1800] ;  /* 0x00180000ccb0783b */ /* 0x000e6a0000004200 */
[----:B------:R-:W-:Y:S01]  /*8e50*/  HMMA.16816.F32.BF16 R32, R168, R182, R32 ;  /* 0x000000b6a820723c */ /* 0x000fe20000041820 */
[----:B------:R-:W2:Y:S04]  /*8e60*/  LDSM.16.MT88.4 R168, [R204+0x5800] ;  /* 0x00580000cca8783b */ /* 0x000ea80000004200 */
[----:B------:R-:W-:Y:S01]  /*8e70*/  LDSM.16.M88.4 R180, [R0+0x1e000] ;  /* 0x01e0000000b4783b */ /* 0x000fe20000000200 */
[-C--:B------:R-:W-:Y:S06]  /*8e80*/  HMMA.16816.F32.BF16 R4, R184, R188.reuse, R4 ;  /* 0x000000bcb804723c */ /* 0x080fec0000041804 */
[C---:B------:R-:W-:Y:S06]  /*8e90*/  HMMA.16816.F32.BF16 R8, R192.reuse, R188, R8 ;  /* 0x000000bcc008723c */ /* 0x040fec0000041808 */
[-C--:B------:R-:W-:Y:S06]  /*8ea0*/  HMMA.16816.F32.BF16 R12, R192, R190.reuse, R12 ;  /* 0x000000bec00c723c */ /* 0x080fec000004180c */
[C---:B------:R-:W-:Y:S01]  /*8eb0*/  HMMA.16816.F32.BF16 R16, R184.reuse, R190, R16 ;  /* 0x000000beb810723c */ /* 0x040fe20000041810 */
[----:B------:R-:W2:Y:S05]  /*8ec0*/  LDSM.16.MT88.4 R188, [R204+0x2000] ;  /* 0x00200000ccbc783b */ /* 0x000eaa0000004200 */
[-C--:B---3--:R-:W-:Y:S06]  /*8ed0*/  HMMA.16816.F32.BF16 R20, R184, R164.reuse, R20 ;  /* 0x000000a4b814723c */ /* 0x088fec0000041814 */
[C---:B------:R-:W-:Y:S06]  /*8ee0*/  HMMA.16816.F32.BF16 R24, R192.reuse, R164, R24 ;  /* 0x000000a4c018723c */ /* 0x040fec0000041818 */
[-C--:B------:R-:W-:Y:S01]  /*8ef0*/  HMMA.16816.F32.BF16 R28, R192, R166.reuse, R28 ;  /* 0x000000a6c01c723c */ /* 0x080fe2000004181c */
[----:B------:R3:W2:Y:S05]  /*8f00*/  LDSM.16.M88.4 R192, [R0+0x1f000] ;  /* 0x01f0000000c0783b */ /* 0x0006aa0000000200 */
[----:B------:R-:W-:Y:S01]  /*8f10*/  HMMA.16816.F32.BF16 R32, R184, R166, R32 ;  /* 0x000000a6b820723c */ /* 0x000fe20000041820 */
[----:B------:R-:W2:Y:S04]  /*8f20*/  LDSM.16.MT88.4 R164, [R204+0x6000] ;  /* 0x00600000cca4783b */ /* 0x000ea80000004200 */
[----:B------:R-:W-:Y:S01]  /*8f30*/  LDSM.16.MT88.4 R184, [R204+0x2800] ;  /* 0x00280000ccb8783b */ /* 0x000fe20000004200 */
[-C--:B-1----:R-:W-:Y:S06]  /*8f40*/  HMMA.16816.F32.BF16 R4, R172, R176.reuse, R4 ;  /* 0x000000b0ac04723c */ /* 0x082fec0000041804 */
[C---:B------:R-:W-:Y:S06]  /*8f50*/  HMMA.16816.F32.BF16 R8, R196.reuse, R176, R8 ;  /* 0x000000b0c408723c */ /* 0x040fec0000041808 */
[-C--:B------:R-:W-:Y:S01]  /*8f60*/  HMMA.16816.F32.BF16 R12, R196, R178.reuse, R12 ;  /* 0x000000b2c40c723c */ /* 0x080fe2000004180c */
[----:B---3--:R-:W1:Y:S05]  /*8f70*/  LDC R0, c[0x0][0x270] ;  /* 0x00009c00ff007b82 */ /* 0x008e6a0000000800 */
[C---:B------:R-:W-:Y:S01]  /*8f80*/  HMMA.16816.F32.BF16 R16, R172.reuse, R178, R16 ;  /* 0x000000b2ac10723c */ /* 0x040fe20000041810 */
[----:B------:R-:W3:Y:S05]  /*8f90*/  LDSM.16.M88.4 R176, [R2+0x1e000] ;  /* 0x01e0000002b0783b */ /* 0x000eea0000000200 */
[-C--:B--2---:R-:W-:Y:S06]  /*8fa0*/  HMMA.16816.F32.BF16 R20, R172, R168.reuse, R20 ;  /* 0x000000a8ac14723c */ /* 0x084fec0000041814 */
[C---:B------:R-:W-:Y:S06]  /*8fb0*/  HMMA.16816.F32.BF16 R24, R196.reuse, R168, R24 ;  /* 0x000000a8c418723c */ /* 0x040fec0000041818 */
[-C--:B------:R-:W-:Y:S01]  /*8fc0*/  HMMA.16816.F32.BF16 R28, R196, R170.reuse, R28 ;  /* 0x000000aac41c723c */ /* 0x080fe2000004181c */
[----:B------:R-:W2:Y:S05]  /*8fd0*/  LDSM.16.M88.4 R196, [R2+0x1f000] ;  /* 0x01f0000002c4783b */ /* 0x000eaa0000000200 */
[----:B------:R-:W-:Y:S01]  /*8fe0*/  HMMA.16816.F32.BF16 R32, R172, R170, R32 ;  /* 0x000000aaac20723c */ /* 0x000fe20000041820 */
[----:B------:R-:W1:Y:S04]  /*8ff0*/  LDSM.16.MT88.4 R168, [R204+0x6800] ;  /* 0x00680000cca8783b */ /* 0x000e680000004200 */
[----:B------:R-:W-:Y:S01]  /*9000*/  LDSM.16.M88.4 R172, [R200+0x1e000] ;  /* 0x01e00000c8ac783b */ /* 0x000fe20000000200 */
[-C--:B------:R-:W-:Y:S03]  /*9010*/  HMMA.16816.F32.BF16 R4, R180, R188.reuse, R4 ;  /* 0x000000bcb404723c */ /* 0x080fe60000041804 */
[----:B------:R-:W-:Y:S03]  /*9020*/  LDSM.16.M88.4 R200, [R200+0x1f000] ;  /* 0x01f00000c8c8783b */ /* 0x000fe60000000200 */
[C---:B------:R-:W-:Y:S06]  /*9030*/  HMMA.16816.F32.BF16 R8, R192.reuse, R188, R8 ;  /* 0x000000bcc008723c */ /* 0x040fec0000041808 */
[-C--:B------:R-:W-:Y:S06]  /*9040*/  HMMA.16816.F32.BF16 R12, R192, R190.reuse, R12 ;  /* 0x000000bec00c723c */ /* 0x080fec000004180c */
[C---:B------:R-:W-:Y:S01]  /*9050*/  HMMA.16816.F32.BF16 R16, R180.reuse, R190, R16 ;  /* 0x000000beb410723c */ /* 0x040fe20000041810 */
[----:B------:R-:W1:Y:S05]  /*9060*/  LDSM.16.MT88.4 R188, [R204+0x3000] ;  /* 0x00300000ccbc783b */ /* 0x000e6a0000004200 */
[-C--:B------:R-:W-:Y:S06]  /*9070*/  HMMA.16816.F32.BF16 R20, R180, R164.reuse, R20 ;  /* 0x000000a4b414723c */ /* 0x080fec0000041814 */
[C---:B------:R-:W-:Y:S06]  /*9080*/  HMMA.16816.F32.BF16 R24, R192.reuse, R164, R24 ;  /* 0x000000a4c018723c */ /* 0x040fec0000041818 */
[-C--:B------:R-:W-:Y:S01]  /*9090*/  HMMA.16816.F32.BF16 R28, R192, R166.reuse, R28 ;  /* 0x000000a6c01c723c */ /* 0x080fe2000004181c */
[----:B------:R-:W4:Y:S05]  /*90a0*/  LDSM.16.MT88.4 R192, [R204+0x7000] ;  /* 0x00700000ccc0783b */ /* 0x000f2a0000004200 */
[----:B------:R-:W-:Y:S01]  /*90b0*/  HMMA.16816.F32.BF16 R32, R180, R166, R32 ;  /* 0x000000a6b420723c */ /* 0x000fe20000041820 */
[----:B------:R-:W-:Y:S04]  /*90c0*/  LDSM.16.M88.4 R164, [R3+0x1e000] ;  /* 0x01e0000003a4783b */ /* 0x000fe80000000200 */
[----:B------:R-:W4:Y:S01]  /*90d0*/  LDSM.16.MT88.4 R180, [R204+0x3800] ;  /* 0x00380000ccb4783b */ /* 0x000f220000004200 */
[-C--:B---3--:R-:W-:Y:S06]  /*90e0*/  HMMA.16816.F32.BF16 R4, R176, R184.reuse, R4 ;  /* 0x000000b8b004723c */ /* 0x088fec0000041804 */
[C---:B--2---:R-:W-:Y:S06]  /*90f0*/  HMMA.16816.F32.BF16 R8, R196.reuse, R184, R8 ;  /* 0x000000b8c408723c */ /* 0x044fec0000041808 */
[-C--:B------:R-:W-:Y:S06]  /*9100*/  HMMA.16816.F32.BF16 R12, R196, R186.reuse, R12 ;  /* 0x000000bac40c723c */ /* 0x080fec000004180c */
[C---:B------:R-:W-:Y:S01]  /*9110*/  HMMA.16816.F32.BF16 R16, R176.reuse, R186, R16 ;  /* 0x000000bab010723c */ /* 0x040fe20000041810 */
[----:B------:R-:W2:Y:S05]  /*9120*/  LDSM.16.M88.4 R184, [R3+0x1f000] ;  /* 0x01f0000003b8783b */ /* 0x000eaa0000000200 */
[-C--:B-1----:R-:W-:Y:S06]  /*9130*/  HMMA.16816.F32.BF16 R20, R176, R168.reuse, R20 ;  /* 0x000000a8b014723c */ /* 0x082fec0000041814 */
[C---:B------:R-:W-:Y:S06]  /*9140*/  HMMA.16816.F32.BF16 R24, R196.reuse, R168, R24 ;  /* 0x000000a8c418723c */ /* 0x040fec0000041818 */
[-C--:B------:R-:W-:Y:S01]  /*9150*/  HMMA.16816.F32.BF16 R28, R196, R170.reuse, R28 ;  /* 0x000000aac41c723c */ /* 0x080fe2000004181c */
[----:B------:R-:W1:Y:S05]  /*9160*/  LDSM.16.MT88.4 R196, [R204+0x7800] ;  /* 0x00780000ccc4783b */ /* 0x000e6a0000004200 */
        /* <DEDUP_REMOVED lines=9> */
[----:B------:R-:W-:Y:S01]  /*9200*/  IMAD.IADD R176, R212, 0x1, R206 ;  /* 0x00000001d4b07824 */ /* 0x000fe200078e02ce */
[C---:B------:R-:W-:Y:S02]  /*9210*/  HMMA.16816.F32.BF16 R16, R172.reuse, R190, R16 ;  /* 0x000000beac10723c */ /* 0x040fe40000041810 */
[----:B------:R-:W4:Y:S04]  /*9220*/  @P2 LDG.E R220, desc[UR6][R170.64+0x80] ;  /* 0x00008006aadc2981 */ /* 0x000f28000c1e1900 */
[-C--:B------:R-:W-:Y:S01]  /*9230*/  HMMA.16816.F32.BF16 R20, R172, R192.reuse, R20 ;  /* 0x000000c0ac14723c */ /* 0x080fe20000041814 */
[----:B------:R-:W4:Y:S04]  /*9240*/  @P2 LDG.E R221, desc[UR6][R170.64+0x20] ;  /* 0x00002006aadd2981 */ /* 0x000f28000c1e1900 */
[----:B------:R-:W4:Y:S01]  /*9250*/  @P2 LDG.E R222, desc[UR6][R170.64] ;  /* 0x00000006aade2981 */ /* 0x000f22000c1e1900 */
[C---:B------:R-:W-:Y:S06]  /*9260*/  HMMA.16816.F32.BF16 R24, R200.reuse, R192, R24 ;  /* 0x000000c0c818723c */ /* 0x040fec0000041818 */
[-C--:B------:R-:W-:Y:S06]  /*9270*/  HMMA.16816.F32.BF16 R28, R200, R194.reuse, R28 ;  /* 0x000000c2c81c723c */ /* 0x080fec000004181c */
[----:B------:R-:W-:Y:S06]  /*9280*/  HMMA.16816.F32.BF16 R32, R172, R194, R32 ;  /* 0x000000c2ac20723c */ /* 0x000fec0000041820 */
[-C--:B------:R-:W-:Y:S05]  /*9290*/  HMMA.16816.F32.BF16 R4, R164, R180.reuse, R4 ;  /* 0x000000b4a404723c */ /* 0x080fea0000041804 */
[----:B------:R-:W-:Y:S01]  /*92a0*/  IMAD R173, R0, UR24, RZ ;  /* 0x0000001800ad7c24 */ /* 0x000fe2000f8e02ff */
[C---:B--2---:R-:W-:Y:S05]  /*92b0*/  HMMA.16816.F32.BF16 R8, R184.reuse, R180, R8 ;  /* 0x000000b4b808723c */ /* 0x044fea0000041808 */
[C---:B------:R-:W-:Y:S01]  /*92c0*/  IMAD.U32 R0, R173.reuse, -0x40, RZ ;  /* 0xffffffc0ad007824 */ /* 0x040fe200078e00ff */
[-C--:B------:R-:W-:Y:S05]  /*92d0*/  HMMA.16816.F32.BF16 R12, R184, R182.reuse, R12 ;  /* 0x000000b6b80c723c */ /* 0x080fea000004180c */
[C---:B------:R-:W-:Y:S01]  /*92e0*/  LEA R218, P1, R0.reuse, R218, 0x2 ;  /* 0x000000da00da7211 */ /* 0x040fe200078210ff */
[C---:B------:R-:W-:Y:S05]  /*92f0*/  HMMA.16816.F32.BF16 R16, R164.reuse, R182, R16 ;  /* 0x000000b6a410723c */ /* 0x040fea0000041810 */
[----:B------:R-:W-:Y:S01]  /*9300*/  LEA.HI.X.SX32 R219, R0, R219, 0x2, P1 ;  /* 0x000000db00db7211 */ /* 0x000fe200008f16ff */
[-C--:B-1----:R-:W-:Y:S05]  /*9310*/  HMMA.16816.F32.BF16 R20, R164, R196.reuse, R20 ;  /* 0x000000c4a414723c */ /* 0x082fea0000041814 */
[C---:B------:R-:W-:Y:S01]  /*9320*/  IMAD.SHL.U32 R0, R173.reuse, 0x8, RZ ;  /* 0x00000008ad007824 */ /* 0x040fe200078e00ff */
[C---:B------:R-:W-:Y:S05]  /*9330*/  HMMA.16816.F32.BF16 R24, R184.reuse, R196, R24 ;  /* 0x000000c4b818723c */ /* 0x040fea0000041818 */
[----:B------:R-:W-:Y:S01]  /*9340*/  IMAD.MOV.U32 R2, RZ, RZ, R218 ;  /* 0x000000ffff027224 */ /* 0x000fe200078e00da */
        /* <DEDUP_REMOVED lines=8> */
[C---:B------:R-:W-:Y:S02]  /*93d0*/  IMAD.SHL.U32 R167, R173.reuse, 0x20, RZ ;  /* 0x00000020ada77824 */ /* 0x040fe400078e00ff */
[----:B------:R-:W-:Y:S02]  /*93e0*/  IMAD R165, R173, 0x28, RZ ;  /* 0x00000028ada57824 */ /* 0x000fe400078e02ff */
[----:B------:R2:W-:Y:S01]  /*93f0*/  REDG.E.ADD.F32.FTZ.RN.STRONG.GPU desc[UR6][R168.64], R5 ;  /* 0x00000005a80079a6 */ /* 0x0005e2000c10f386 */
[CC--:B------:R-:W-:Y:S04]  /*9400*/  LEA R166, P1, R167.reuse, R2.reuse, 0x2 ;  /* 0x00000002a7a67211 */ /* 0x0c0fe800078210ff */
[-C--:B------:R-:W-:Y:S01]  /*9410*/  LEA.HI.X.SX32 R167, R167, R3.reuse, 0x2, P1 ;  /* 0x00000003a7a77211 */ /* 0x080fe200008f16ff */
[----:B---3--:R-:W-:Y:S04]  /*9420*/  @P2 STL [R1+0x4], R217 ;  /* 0x000004d901002387 */ /* 0x008fe80000100800 */
[----:B----4-:R-:W-:Y:S04]  /*9430*/  @P2 STL [R1], R220 ;  /* 0x000000dc01002387 */ /* 0x010fe80000100800 */
[----:B------:R-:W-:Y:S04]  /*9440*/  @P2 STL [R1+0xc], R221 ;  /* 0x00000cdd01002387 */ /* 0x000fe80000100800 */
[----:B------:R-:W-:Y:S01]  /*9450*/  @P2 STL [R1+0x8], R222 ;  /* 0x000008de01002387 */ /* 0x000fe20000100800 */
[CC--:B------:R-:W-:Y:S04]  /*9460*/  LEA R170, P2, R172.reuse, R2.reuse, 0x2 ;  /* 0x00000002acaa7211 */ /* 0x0c0fe800078410ff */
[-C--:B------:R-:W-:Y:S02]  /*9470*/  LEA.HI.X.SX32 R171, R172, R3.reuse, 0x2, P2 ;  /* 0x00000003acab7211 */ /* 0x080fe400010f16ff */
[CC--:B-1----:R-:W-:Y:S03]  /*9480*/  LEA R4, P2, R164.reuse, R2.reuse, 0x2 ;  /* 0x00000002a4047211 */ /* 0x0c2fe600078410ff */
[----:B------:R1:W-:Y:S01]  /*9490*/  REDG.E.ADD.F32.FTZ.RN.STRONG.GPU desc[UR6][R170.64], R6 ;  /* 0x00000006aa0079a6 */ /* 0x0003e2000c10f386 */
[-C--:B--2---:R-:W-:Y:S02]  /*94a0*/  LEA.HI.X.SX32 R5, R164, R3.reuse, 0x2, P2 ;  /* 0x00000003a4057211 */ /* 0x084fe400010f16ff */
[CC--:B------:R-:W-:Y:S03]  /*94b0*/  LEA R164, P3, R165.reuse, R2.reuse, 0x2 ;  /* 0x00000002a5a47211 */ /* 0x0c0fe600078610ff */
[----:B------:R2:W-:Y:S01]  /*94c0*/  REDG.E.ADD.F32.FTZ.RN.STRONG.GPU desc[UR6][R4.64], R7 ;  /* 0x00000007040079a6 */ /* 0x0005e2000c10f386 */
[-C--:B------:R-:W-:Y:S03]  /*94d0*/  LEA.HI.X.SX32 R165, R165, R3.reuse, 0x2, P3 ;  /* 0x00000003a5a57211 */ /* 0x080fe600018f16ff */
[----:B------:R3:W-:Y:S04]  /*94e0*/  REDG.E.ADD.F32.FTZ.RN.STRONG.GPU desc[UR6][R166.64], R8 ;  /* 0x00000008a60079a6 */ /* 0x0007e8000c10f386 */
[----:B------:R-:W-:Y:S01]  /*94f0*/  REDG.E.ADD.F32.FTZ.RN.STRONG.GPU desc[UR6][R164.64], R9 ;  /* 0x00000009a40079a6 */ /* 0x000fe2000c10f386 */
[C---:B-1----:R-:W-:Y:S02]  /*9500*/  IMAD R171, R173.reuse, 0x30, RZ ;  /* 0x00000030adab7824 */ /* 0x042fe400078e02ff */
[----:B------:R-:W-:Y:S03]  /*9510*/  IMAD R170, R173, 0x38, RZ ;  /* 0x00000038adaa7824 */ /* 0x000fe600078e02ff */
[CC--:B------:R-:W-:Y:S02]  /*9520*/  LEA R6, P2, R171.reuse, R2.reuse, 0x2 ;  /* 0x00000002ab067211 */ /* 0x0c0fe400078410ff */
[-C--:B--2---:R-:W-:Y:S02]  /*9530*/  LEA R4, P1, R170, R2.reuse, 0x2 ;  /* 0x00000002aa047211 */ /* 0x084fe400078210ff */
[-C--:B------:R-:W-:Y:S01]  /*9540*/  LEA.HI.X.SX32 R7, R171, R3.reuse, 0x2, P2 ;  /* 0x00000003ab077211 */ /* 0x080fe200010f16ff */
[----:B---3--:R-:W-:Y:S01]  /*9550*/  VIADD R166, R172, 0x20 ;  /* 0x00000020aca67836 */ /* 0x008fe20000000000 */
[-C--:B------:R-:W-:Y:S03]  /*9560*/  LEA.HI.X.SX32 R5, R170, R3.reuse, 0x2, P1 ;  /* 0x00000003aa057211 */ /* 0x080fe600008f16ff */
        /* <DEDUP_REMOVED lines=118> */
[-C--:B---3--:R-:W-:Y:S06]  /*9cd0*/  HMMA.16816.F32.BF16 R100, R32, R28.reuse, R100 ;  /* 0x0000001c2064723c */ /* 0x088fec0000041864 */
        /* <DEDUP_REMOVED lines=202> */
[----:B--2---:R1:W-:Y:S04]  /*a980*/  STS [R183], R32 ;  /* 0x00000020b7007388 */ /* 0x0043e80000000800 */
        /* <DEDUP_REMOVED lines=77> */
.L_x_1024:
        /* <DEDUP_REMOVED lines=22> */
.L_x_1025:
        /* <DEDUP_REMOVED lines=12> */
[----:B------:R-:W-:Y:S01]  /*b080*/  BSSY B0, `(.L_x_1026) ;  /* 0x000002f000007945 */ /* 0x000fe20003800000 */
[----:B------:R-:W-:Y:S01]  /*b090*/  IADD3 R2, P0, R2, UR19, RZ ;  /* 0x0000001302027c10 */ /* 0x000fe2000ff1e0ff */
[----:B------:R-:W-:Y:S01]  /*b0a0*/  VIADD R20, R236, 0x40 ;  /* 0x00000040ec147836 */ /* 0x000fe20000000000 */
        /* <DEDUP_REMOVED lines=15> */
[----:B------:R-:W-:Y:S01]  /*b1a0*/  ULDC.64 UR14, c[0x0][0x468] ;  /* 0x00011a00000e7ab9 */ /* 0x000fe20000000a00 */
[----:B------:R-:W-:Y:S01]  /*b1b0*/  ISETP.GE.AND P3, PT, R5, UR10, PT ;  /* 0x0000000a05007c0c */ /* 0x000fe2000bf66270 */
[----:B------:R3:W1:Y:S01]  /*b1c0*/  LDS.128 R40, [R0+0x1a000] ;  /* 0x01a0000000287984 */ /* 0x0006620000000c00 */
[----:B------:R-:W-:Y:S01]  /*b1d0*/  UIMAD UR16, UR16, UR14, URZ ;  /* 0x0000000e101072a4 */ /* 0x000fe2000f8e023f */
[----:B------:R-:W-:Y:S01]  /*b1e0*/  IADD3.X R3, R3, UR20, R4, P0, !PT ;  /* 0x0000001403037c10 */ /* 0x000fe200087fe404 */
[----:B------:R-:W-:Y:S01]  /*b1f0*/  IMAD.U32 R4, RZ, RZ, UR14 ;  /* 0x0000000eff047e24 */ /* 0x000fe2000f8e00ff */
[----:B------:R3:W1:Y:S01]  /*b200*/  LDS.128 R48, [R0+0x1b000] ;  /* 0x01b0000000307984 */ /* 0x0006620000000c00 */
[----:B------:R-:W-:Y:S01]  /*b210*/  UIMAD UR15, UR56, UR15, UR16 ;  /* 0x0000000f380f72a4 */ /* 0x000fe2000f8e0210 */
[----:B------:R-:W-:-:S02]  /*b220*/  VIADD R5, R22, 0x60 ;  /* 0x0000006016057836 */ /* 0x000fc40000000000 */
[----:B------:R-:W-:-:S03]  /*b230*/  IMAD.WIDE.U32 R2, R4, UR56, R2 ;  /* 0x0000003804027c25 */ /* 0x000fc6000f8e0002 */
[----:B------:R-:W-:Y:S01]  /*b240*/  ISETP.GE.AND P2, PT, R5, UR10, PT ;  /* 0x0000000a05007c0c */ /* 0x000fe2000bf46270 */
[----:B------:R-:W-:Y:S01]  /*b250*/  VIADD R10, R3, UR15 ;  /* 0x0000000f030a7c36 */ /* 0x000fe20008000000 */
[----:B----4-:R-:W-:Y:S11]  /*b260*/  @P5 BRA `(.L_x_1027) ;  /* 0x0000000000405947 */ /* 0x010ff60003800000 */
        /* <DEDUP_REMOVED lines=16> */
.L_x_1027:
[----:B------:R-:W-:Y:S05]  /*b370*/  BSYNC B0 ;  /* 0x0000000000007941 */ /* 0x000fea0003800000 */
.L_x_1026:
        /* <DEDUP_REMOVED lines=18> */
.L_x_1029:
[----:B------:R-:W-:Y:S05]  /*b4a0*/  BSYNC B0 ;  /* 0x0000000000007941 */ /* 0x000fea0003800000 */
.L_x_1028:
        /* <DEDUP_REMOVED lines=20> */
.L_x_1031:
[----:B------:R-:W-:Y:S05]  /*b5f0*/  BSYNC B0 ;  /* 0x0000000000007941 */ /* 0x000fea0003800000 */
.L_x_1030:
        /* <DEDUP_REMOVED lines=19> */
.L_x_1033:
[----:B------:R-:W-:Y:S05]  /*b730*/  BSYNC B0 ;  /* 0x0000000000007941 */ /* 0x000fea0003800000 */
.L_x_1032:
        /* <DEDUP_REMOVED lines=32> */
.L_x_1035:
[----:B------:R-:W-:Y:S05]  /*b940*/  BSYNC B0 ;  /* 0x0000000000007941 */ /* 0x000fea0003800000 */
.L_x_1034:
        /* <DEDUP_REMOVED lines=18> */
.L_x_1037:
[----:B------:R-:W-:Y:S05]  /*ba70*/  BSYNC B0 ;  /* 0x0000000000007941 */ /* 0x000fea0003800000 */
.L_x_1036:
        /* <DEDUP_REMOVED lines=18> */
.L_x_1039:
[----:B------:R-:W-:Y:S05]  /*bba0*/  BSYNC B0 ;  /* 0x0000000000007941 */ /* 0x000fea0003800000 */
.L_x_1038:
        /* <DEDUP_REMOVED lines=16> */
.L_x_994:
[----:B------:R-:W-:Y:S05]  /*bcb0*/  BSYNC B1 ;  /* 0x0000000000017941 */ /* 0x000fea0003800000 */
.L_x_972:
        /* <DEDUP_REMOVED lines=11> */
.L_x_1040:
[----:B------:R-:W-:Y:S05]  /*bd70*/  EXIT ;  /* 0x000000000000794d */ /* 0x000fea0003800000 */
.L_x_1042:
        /* <DEDUP_REMOVED lines=16> */
.L_x_1093:


//--------------------- .text._ZN5flash25flash_bwd_dot_do_o_kernelILb0E23Flash_bwd_kernel_traitsILi128ELi64ELi128ELi8ELi2ELi4ELi2ELb0ELb0EN7cutlass10bfloat16_tE19Flash_kernel_traitsILi128ELi64ELi128ELi8ES3_EEEEvNS_16Flash_bwd_paramsE --------------------------
	.section	.text._ZN5flash25flash_bwd_dot_do_o_kernelILb0E23Flash_bwd_kernel_traitsILi128ELi64ELi128ELi8ELi2ELi4ELi2ELb0ELb0EN7cutlass10bfloat16_tE19Flash_kernel_traitsILi128ELi64ELi128ELi8ES3_EEEEvNS_16Flash_bwd_paramsE,"ax",@progbits
	.align	128
        .global         _ZN5flash25flash_bwd_dot_do_o_kernelILb0E23Flash_bwd_kernel_traitsILi128ELi64ELi128ELi8ELi2ELi4ELi2ELb0ELb0EN7cutlass10bfloat16_tE19Flash_kernel_traitsILi128ELi64ELi128ELi8ES3_EEEEvNS_16Flash_bwd_paramsE
        .type           _ZN5flash25flash_bwd_dot_do_o_kernelILb0E23Flash_bwd_kernel_traitsILi128ELi64ELi128ELi8ELi2ELi4ELi2ELb0ELb0EN7cutlass10bfloat16_tE19Flash_kernel_traitsILi128ELi64ELi128ELi8ES3_EEEEvNS_16Flash_bwd_paramsE,@function
        .size           _ZN5flash25flash_bwd_dot_do_o_kernelILb0E23Flash_bwd_kernel_traitsILi128ELi64ELi128ELi8ELi2ELi4ELi2ELb0ELb0EN7cutlass10bfloat16_tE19Flash_kernel_traitsILi128ELi64ELi128ELi8ES3_EEEEvNS_16Flash_bwd_paramsE,(.L_x_1094 - _ZN5flash25flash_bwd_dot_do_o_kernelILb0E23Flash_bwd_kernel_traitsILi128ELi64ELi128ELi8ELi2ELi4ELi2ELb0ELb0EN7cutlass10bfloat16_tE19Flash_kernel_traitsILi128ELi64ELi128ELi8ES3_EEEEvNS_16Flash_bwd_paramsE)
        .other          _ZN5flash25flash_bwd_dot_do_o_kernelILb0E23Flash_bwd_kernel_traitsILi128ELi64ELi128ELi8ELi2ELi4ELi2ELb0ELb0EN7cutlass10bfloat16_tE19Flash_kernel_traitsILi128ELi64ELi128ELi8ES3_EEEEvNS_16Flash_bwd_paramsE,@"STO_CUDA_ENTRY STV_DEFAULT"
_ZN5flash25flash_bwd_dot_do_o_kernelILb0E23Flash_bwd_kernel_traitsILi128ELi64ELi128ELi8ELi2ELi4ELi2ELb0ELb0EN7cutlass10bfloat16_tE19Flash_kernel_traitsILi128ELi64ELi128ELi8ES3_EEEEvNS_16Flash_bwd_paramsE:
.text._ZN5flash25flash_bwd_dot_do_o_kernelILb0E23Flash_bwd_kernel_traitsILi128ELi64ELi128ELi8ELi2ELi4ELi2ELb0ELb0EN7cutlass10bfloat16_tE19Flash_kernel_traitsILi128ELi64ELi128ELi8ES3_EEEEvNS_16Flash_bwd_paramsE:
        /* <DEDUP_REMOVED lines=56> */
.L_x_1043:
[----:B------:R-:W0:Y:S08]  /*0380*/  LDC R8, c[0x0][0x270] ;  /* 0x00009c00ff087b82 */ /* 0x000e300000000800 */
[----:B------:R-:W1:Y:S01]  /*0390*/  LDC R10, c[0x0][0x2d4] ;  /* 0x0000b500ff0a7b82 */ /* 0x000e620000000800 */
[----:B0-----:R-:W-:-:S04]  /*03a0*/  IMAD R7, R7, R8, UR5 ;  /* 0x0000000507077e24 */ /* 0x001fc8000f8e0208 */
[----:B-1----:R-:W-:-:S07]  /*03b0*/  IMAD R7, R7, R10, RZ ;  /* 0x0000000a07077224 */ /* 0x002fce00078e02ff */
.L_x_1044:
        /* <DEDUP_REMOVED lines=60> */
.L_x_1046:
[----:B------:R-:W-:Y:S05]  /*0780*/  BSYNC B0 ;  /* 0x0000000000007941 */ /* 0x000fea0003800000 */
.L_x_1045:
        /* <DEDUP_REMOVED lines=18> */
.L_x_1048:
[----:B------:R-:W-:Y:S05]  /*08b0*/  BSYNC B0 ;  /* 0x0000000000007941 */ /* 0x000fea0003800000 */
.L_x_1047:
        /* <DEDUP_REMOVED lines=22> */
.L_x_1050:
[----:B------:R-:W-:Y:S05]  /*0a20*/  BSYNC B0 ;  /* 0x0000000000007941 */ /* 0x000fea0003800000 */
.L_x_1049:
        /* <DEDUP_REMOVED lines=20> */
.L_x_1052:
[----:B------:R-:W-:Y:S05]  /*0b70*/  BSYNC B0 ;  /* 0x0000000000007941 */ /* 0x000fea0003800000 */
.L_x_1051:
        /* <DEDUP_REMOVED lines=123> */
.L_x_1053:
        /* <DEDUP_REMOVED lines=13> */
.L_x_1094:


//--------------------- .text._ZN5flash25flash_bwd_dot_do_o_kernelILb1E23Flash_bwd_kernel_traitsILi128ELi64ELi128ELi8ELi2ELi4ELi2ELb0ELb0EN7cutlass10bfloat16_tE19Flash_kernel_traitsILi128ELi64ELi128ELi8ES3_EEEEvNS_16Flash_bwd_paramsE --------------------------
	.section	.text._ZN5flash25flash_bwd_dot_do_o_kernelILb1E23Flash_bwd_kernel_traitsILi128ELi64ELi128ELi8ELi2ELi4ELi2ELb0ELb0EN7cutlass10bfloat16_tE19Flash_kernel_traitsILi128ELi64ELi128ELi8ES3_EEEEvNS_16Flash_bwd_paramsE,"ax",@progbits
	.align	128
        .global         _ZN5flash25flash_bwd_dot_do_o_kernelILb1E23Flash_bwd_kernel_traitsILi128ELi64ELi128ELi8ELi2ELi4ELi2ELb0ELb0EN7cutlass10bfloat16_tE19Flash_kernel_traitsILi128ELi64ELi128ELi8ES3_EEEEvNS_16Flash_bwd_paramsE
        .type           _ZN5flash25flash_bwd_dot_do_o_kernelILb1E23Flash_bwd_kernel_traitsILi128ELi64ELi128ELi8ELi2ELi4ELi2ELb0ELb0EN7cutlass10bfloat16_tE19Flash_kernel_traitsILi128ELi64ELi128ELi8ES3_EEEEvNS_16Flash_bwd_paramsE,@function
        .size           _ZN5flash25flash_bwd_dot_do_o_kernelILb1E23Flash_bwd_kernel_traitsILi128ELi64ELi128ELi8ELi2ELi4ELi2ELb0ELb0EN7cutlass10bfloat16_tE19Flash_kernel_traitsILi128ELi64ELi128ELi8ES3_EEEEvNS_16Flash_bwd_paramsE,(.L_x_1095 - _ZN5flash25flash_bwd_dot_do_o_kernelILb1E23Flash_bwd_kernel_traitsILi128ELi64ELi128ELi8ELi2ELi4ELi2ELb0ELb0EN7cutlass10bfloat16_tE19Flash_kernel_traitsILi128ELi64ELi128ELi8ES3_EEEEvNS_16Flash_bwd_paramsE)
        .other          _ZN5flash25flash_bwd_dot_do_o_kernelILb1E23Flash_bwd_kernel_traitsILi128ELi64ELi128ELi8ELi2ELi4ELi2ELb0ELb0EN7cutlass10bfloat16_tE19Flash_kernel_traitsILi128ELi64ELi128ELi8ES3_EEEEvNS_16Flash_bwd_paramsE,@"STO_CUDA_ENTRY STV_DEFAULT"
_ZN5flash25flash_bwd_dot_do_o_kernelILb1E23Flash_bwd_kernel_traitsILi128ELi64ELi128ELi8ELi2ELi4ELi2ELb0ELb0EN7cutlass10bfloat16_tE19Flash_kernel_traitsILi128ELi64ELi128ELi8ES3_EEEEvNS_16Flash_bwd_paramsE:
.text._ZN5flash25flash_bwd_dot_do_o_kernelILb1E23Flash_bwd_kernel_traitsILi128ELi64ELi128ELi8ELi2ELi4ELi2ELb0ELb0EN7cutlass10bfloat16_tE19Flash_kernel_traitsILi128ELi64ELi128ELi8ES3_EEEEvNS_16Flash_bwd_paramsE:
        /* <DEDUP_REMOVED lines=63> */
.L_x_1054:
        /* <DEDUP_REMOVED lines=27> */
.L_x_1055:
[----:B------:R-:W-:-:S04]  /*05a0*/  IMAD R13, R13, R14, R20 ;  /* 0x0000000e0d0d7224 */ /* 0x000fc800078e0214 */
[----:B------:R-:W-:-:S07]  /*05b0*/  IMAD R2, R13, R18, RZ ;  /* 0x000000120d027224 */ /* 0x000fce00078e02ff */
.L_x_1056:
        /* <DEDUP_REMOVED lines=68> */
.L_x_1058:
[----:B------:R-:W-:Y:S05]  /*0a00*/  BSYNC B0 ;  /* 0x0000000000007941 */ /* 0x000fea0003800000 */
.L_x_1057:
        /* <DEDUP_REMOVED lines=17> */
.L_x_1060:
[----:B------:R-:W-:Y:S05]  /*0b20*/  BSYNC B0 ;  /* 0x0000000000007941 */ /* 0x000fea0003800000 */
.L_x_1059:
        /* <DEDUP_REMOVED lines=26> */
.L_x_1062:
[----:B------:R-:W-:Y:S05]  /*0cd0*/  BSYNC B0 ;  /* 0x0000000000007941 */ /* 0x000fea0003800000 */
.L_x_1061:
        /* <DEDUP_REMOVED lines=21> */
.L_x_1064:
[----:B------:R-:W-:Y:S05]  /*0e30*/  BSYNC B0 ;  /* 0x0000000000007941 */ /* 0x000fea0003800000 */
.L_x_1063:
        /* <DEDUP_REMOVED lines=138> */
.L_x_1065:
        /* <DEDUP_REMOVED lines=10> */
.L_x_1095:


//--------------------- .nv.shared._ZN5flash44flash_bwd_dq_dk_dv_loop_seqk_parallel_kernelI23Flash_bwd_kernel_traitsILi128ELi64ELi64ELi8ELi4ELi2ELi2ELb1ELb0EN7cutlass10bfloat16_tE19Flash_kernel_traitsILi128ELi64ELi64ELi8ES3_EELb0ELb1ELb0ELb0ELb0ELb0ELb0EEEvNS_16Flash_bwd_paramsE --------------------------
	.section	.nv.shared._ZN5flash44flash_bwd_dq_dk_dv_loop_seqk_parallel_kernelI23Flash_bwd_kernel_traitsILi128ELi64ELi64ELi8ELi4ELi2ELi2ELb1ELb0EN7cutlass10bfloat16_tE19Flash_kernel_traitsILi128ELi64ELi64ELi8ES3_EELb0ELb1ELb0ELb0ELb0ELb0ELb0EEEvNS_16Flash_bwd_paramsE,"aw",@nobits
	.sectionflags	@""
	.align	16
	.zero		1024


//--------------------- .nv.shared.reserved.0     --------------------------
	.section	.nv.shared.reserved.0,"aw",@nobits
	.weak		__nv_reservedSMEM_offset_0_alias
	.size		__nv_reservedSMEM_offset_0_alias, 0, 0
	.other		__nv_reservedSMEM_offset_0_alias,@"STO_CUDA_RESERVED_SHARED STV_DEFAULT"
__nv_reservedSMEM_offset_0_alias:
	.zero		0


//--------------------- .nv.global                --------------------------
	.section	.nv.global,"aw",@nobits
.nv.global:
	.type		_ZN73_INTERNAL_b970be25_37_flash_bwd_hdim128_bf16_causal_sm80_cu_d53ad458_28774cute1_E,@object
	.size		_ZN73_INTERNAL_b970be25_37_flash_bwd_hdim128_bf16_causal_sm80_cu_d53ad458_28774cute1_E,(_ZN73_INTERNAL_b970be25_37_flash_bwd_hdim128_bf16_causal_sm80_cu_d53ad458_28774cuda3std3__45__cpo6cbeginE - _ZN73_INTERNAL_b970be25_37_flash_bwd_hdim128_bf16_causal_sm80_cu_d53ad458_28774cute1_E)
_ZN73_INTERNAL_b970be25_37_flash_bwd_hdim128_bf16_causal_sm80_cu_d53ad458_28774cute1_E:
	.zero		1
	.type		_ZN73_INTERNAL_b970be25_37_flash_bwd_hdim128_bf16_causal_sm80_cu_d53ad458_28774cuda3std3__45__cpo6cbeginE,@object
	.size		_ZN73_INTERNAL_b970be25_37_flash_bwd_hdim128_bf16_causal_sm80_cu_d53ad458_28774cuda3std3__45__cpo6cbeginE,(_ZN73_INTERNAL_b970be25_37_flash_bwd_hdim128_bf16_causal_sm80_cu_d53ad458_28774cuda3std3__48in_placeE - _ZN73_INTERNAL_b970be25_37_flash_bwd_hdim128_bf16_causal_sm80_cu_d53ad458_28774cuda3std3__45__cpo6cbeginE)
_ZN73_INTERNAL_b970be25_37_flash_bwd_hdim128_bf16_causal_sm80_cu_d53ad458_28774cuda3std3__45__cpo6cbeginE:
	.zero		1
	.type		_ZN73_INTERNAL_b970be25_37_flash_bwd_hdim128_bf16_causal_sm80_cu_d53ad458_28774cuda3std3__48in_placeE,@object
	.size		_ZN73_INTERNAL_b970be25_37_flash_bwd_hdim128_bf16_causal_sm80_cu_d53ad458_28774cuda3std3__48in_placeE,(_ZN73_INTERNAL_b970be25_37_flash_bwd_hdim128_bf16_causal_sm80_cu_d53ad458_28774cuda3std6ranges3__45__cpo9iter_moveE - _ZN73_INTERNAL_b970be25_37_flash_bwd_hdim128_bf16_causal_sm80_cu_d53ad458_28774cuda3std3__48in_placeE)
_ZN73_INTERNAL_b970be25_37_flash_bwd_hdim128_bf16_causal_sm80_cu_d53ad458_28774cuda3std3__48in_placeE:
	.zero		1
	.type		_ZN73_INTERNAL_b970be25_37_flash_bwd_hdim128_bf16_causal_sm80_cu_d53ad458_28774cuda3std6ranges3__45__cpo9iter_moveE,@object
	.size		_ZN73_INTERNAL_b970be25_37_flash_bwd_hdim128_bf16_causal_sm80_cu_d53ad458_28774cuda3std6ranges3__45__cpo9iter_moveE,(_ZN73_INTERNAL_b970be25_37_flash_bwd_hdim128_bf16_causal_sm80_cu_d53ad458_28774cuda3std3__45__cpo5beginE - _ZN73_INTERNAL_b970be25_37_flash_bwd_hdim128_bf16_causal_sm80_cu_d53ad458_28774cuda3std6ranges3__45__cpo9iter_moveE)
_ZN73_INTERNAL_b970be25_37_flash_bwd_hdim128_bf16_causal_sm80_cu_d53ad458_28774cuda3std6ranges3__45__cpo9iter_moveE:
	.zero		1
	.type		_ZN73_INTERNAL_b970be25_37_flash_bwd_hdim128_bf16_causal_sm80_cu_d53ad458_28774cuda3std3__45__cpo5beginE,@object
	.size		_ZN73_INTERNAL_b970be25_37_flash_bwd_hdim128_bf16_causal_sm80_cu_d53ad458_28774cuda3std3__45__cpo5beginE,(_ZN73_INTERNAL_b970be25_37_flash_bwd_hdim128_bf16_causal_sm80_cu_d53ad458_28774cuda3std3__475_GLOBAL__N__b970be25_37_flash_bwd_hdim128_bf16_causal_sm80_cu_d53ad458_28776ignoreE - _ZN73_INTERNAL_b970be25_37_flash_bwd_hdim128_bf16_causal_sm80_cu_d53ad458_28774cuda3std3__45__cpo5beginE)
_ZN73_INTERNAL_b970be25_37_flash_bwd_hdim128_bf16_causal_sm80_cu_d53ad458_28774cuda3std3__45__cpo5beginE:
	.zero		1
	.type		_ZN73_INTERNAL_b970be25_37_flash_bwd_hdim128_bf16_causal_sm80_cu_d53ad458_28774cuda3std3__475_GLOBAL__N__b970be25_37_flash_bwd_hdim128_bf16_causal_sm80_cu_d53ad458_28776ignoreE,@object
	.size		_ZN73_INTERNAL_b970be25_37_flash_bwd_hdim128_bf16_causal_sm80_cu_d53ad458_28774cuda3std3__475_GLOBAL__N__b970be25_37_flash_bwd_hdim128_bf16_causal_sm80_cu_d53ad458_28776ignoreE,(_ZN73_INTERNAL_b970be25_37_flash_bwd_hdim128_bf16_causal_sm80_cu_d53ad458_28774cute7productE - _ZN73_INTERNAL_b970be25_37_flash_bwd_hdim128_bf16_causal_sm80_cu_d53ad458_28774cuda3std3__475_GLOBAL__N__b970be25_37_flash_bwd_hdim128_bf16_causal_sm80_cu_d53ad458_28776ignoreE)
_ZN73_INTERNAL_b970be25_37_flash_bwd_hdim128_bf16_causal_sm80_cu_d53ad458_28774cuda3std3__475_GLOBAL__N__b970be25_37_flash_bwd_hdim128_bf16_causal_sm80_cu_d53ad458_28776ignoreE:
	.zero		1
	.type		_ZN73_INTERNAL_b970be25_37_flash_bwd_hdim128_bf16_causal_sm80_cu_d53ad458_28774cute7productE,@object
	.size		_ZN73_INTERNAL_b970be25_37_flash_bwd_hdim128_bf16_causal_sm80_cu_d53ad458_28774cute7productE,(_ZN73_INTERNAL_b970be25_37_flash_bwd_hdim128_bf16_causal_sm80_cu_d53ad458_28774cuda3std3__45__cpo3endE - _ZN73_INTERNAL_b970be25_37_flash_bwd_hdim128_bf16_causal_sm80_cu_d53ad458_28774cute7productE)
_ZN73_INTERNAL_b970be25_37_flash_bwd_hdim128_bf16_causal_sm80_cu_d53ad458_28774cute7productE:
	.zero		1
	.type		_ZN73_INTERNAL_b970be25_37_flash_bwd_hdim128_bf16_causal_sm80_cu_d53ad458_28774cuda3std3__45__cpo3endE,@object
	.size		_ZN73_INTERNAL_b970be25_37_flash_bwd_hdim128_bf16_causal_sm80_cu_d53ad458_28774cuda3std3__45__cpo3endE,(_ZN73_INTERNAL_b970be25_37_flash_bwd_hdim128_bf16_causal_sm80_cu_d53ad458_28774cuda3std3__419piecewise_constructE - _ZN73_INTERNAL_b970be25_37_flash_bwd_hdim128_bf16_causal_sm80_cu_d53ad458_28774cuda3std3__45__cpo3endE)
_ZN73_INTERNAL_b970be25_37_flash_bwd_hdim128_bf16_causal_sm80_cu_d53ad458_28774cuda3std3__45__cpo3endE:
	.zero		1
	.type		_ZN73_INTERNAL_b970be25_37_flash_bwd_hdim128_bf16_causal_sm80_cu_d53ad458_28774cuda3std3__419piecewise_constructE,@object
	.size		_ZN73_INTERNAL_b970be25_37_flash_bwd_hdim128_bf16_causal_sm80_cu_d53ad458_28774cuda3std3__419piecewise_constructE,(_ZN73_INTERNAL_b970be25_37_flash_bwd_hdim128_bf16_causal_sm80_cu_d53ad458_28774cuda3std3__45__cpo4cendE - _ZN73_INTERNAL_b970be25_37_flash_bwd_hdim128_bf16_causal_sm80_cu_d53ad458_28774cuda3std3__419piecewise_constructE)
_ZN73_INTERNAL_b970be25_37_flash_bwd_hdim128_bf16_causal_sm80_cu_d53ad458_28774cuda3std3__419piecewise_constructE:
	.zero		1
	.type		_ZN73_INTERNAL_b970be25_37_flash_bwd_hdim128_bf16_causal_sm80_cu_d53ad458_28774cuda3std3__45__cpo4cendE,@object
	.size		_ZN73_INTERNAL_b970be25_37_flash_bwd_hdim128_bf16_causal_sm80_cu_d53ad458_28774cuda3std3__45__cpo4cendE,(_ZN73_INTERNAL_b970be25_37_flash_bwd_hdim128_bf16_causal_sm80_cu_d53ad458_28774cuda3std6ranges3__45__cpo4swapE - _ZN73_INTERNAL_b970be25_37_flash_bwd_hdim128_bf16_causal_sm80_cu_d53ad458_28774cuda3std3__45__cpo4cendE)
_ZN73_INTERNAL_b970be25_37_flash_bwd_hdim128_bf16_causal_sm80_cu_d53ad458_28774cuda3std3__45__cpo4cendE:
	.zero		1
	.type		_ZN73_INTERNAL_b970be25_37_flash_bwd_hdim128_bf16_causal_sm80_cu_d53ad458_28774cuda3std6ranges3__45__cpo4swapE,@object
	.size		_ZN73_INTERNAL_b970be25_37_flash_bwd_hdim128_bf16_causal_sm80_cu_d53ad458_28774cuda3std6ranges3__45__cpo4swapE,(.L_7 - _ZN73_INTERNAL_b970be25_37_flash_bwd_hdim128_bf16_causal_sm80_cu_d53ad458_28774cuda3std6ranges3__45__cpo4swapE)
_ZN73_INTERNAL_b970be25_37_flash_bwd_hdim128_bf16_causal_sm80_cu_d53ad458_28774cuda3std6ranges3__45__cpo4swapE:
	.zero		1
.L_7:


//--------------------- .nv.shared._ZN5flash44flash_bwd_dq_dk_dv_loop_seqk_parallel_kernelI23Flash_bwd_kernel_traitsILi128ELi64ELi64ELi8ELi4ELi2ELi2ELb1ELb0EN7cutlass10bfloat16_tE19Flash_kernel_traitsILi128ELi64ELi64ELi8ES3_EELb0ELb1ELb0ELb0ELb1ELb1ELb0EEEvNS_16Flash_bwd_paramsE --------------------------
	.section	.nv.shared._ZN5flash44flash_bwd_dq_dk_dv_loop_seqk_parallel_kernelI23Flash_bwd_kernel_traitsILi128ELi64ELi64ELi8ELi4ELi2ELi2ELb1ELb0EN7cutlass10bfloat16_tE19Flash_kernel_traitsILi128ELi64ELi64ELi8ES3_EELb0ELb1ELb0ELb0ELb1ELb1ELb0EEEvNS_16Flash_bwd_paramsE,"aw",@nobits
	.sectionflags	@""
	.align	16
	.zero		1024


//--------------------- .nv.shared._ZN5flash44flash_bwd_dq_dk_dv_loop_seqk_parallel_kernelI23Flash_bwd_kernel_traitsILi128ELi64ELi64ELi8ELi4ELi2ELi2ELb1ELb0EN7cutlass10bfloat16_tE19Flash_kernel_traitsILi128ELi64ELi64ELi8ES3_EELb0ELb1ELb0ELb0ELb0ELb1ELb0EEEvNS_16Flash_bwd_paramsE --------------------------
	.section	.nv.shared._ZN5flash44flash_bwd_dq_dk_dv_loop_seqk_parallel_kernelI23Flash_bwd_kernel_traitsILi128ELi64ELi64ELi8ELi4ELi2ELi2ELb1ELb0EN7cutlass10bfloat16_tE19Flash_kernel_traitsILi128ELi64ELi64ELi8ES3_EELb0ELb1ELb0ELb0ELb0ELb1ELb0EEEvNS_16Flash_bwd_paramsE,"aw",@nobits
	.sectionflags	@""
	.align	16
	.zero		1024


//--------------------- .nv.shared._ZN5flash44flash_bwd_dq_dk_dv_loop_seqk_parallel_kernelI23Flash_bwd_kernel_traitsILi128ELi64ELi64ELi8ELi4ELi2ELi2ELb1ELb0EN7cutlass10bfloat16_tE19Flash_kernel_traitsILi128ELi64ELi64ELi8ES3_EELb0ELb1ELb0ELb1ELb0ELb0ELb0EEEvNS_16Flash_bwd_paramsE --------------------------
	.section	.nv.shared._ZN5flash44flash_bwd_dq_dk_dv_loop_seqk_parallel_kernelI23Flash_bwd_kernel_traitsILi128ELi64ELi64ELi8ELi4ELi2ELi2ELb1ELb0EN7cutlass10bfloat16_tE19Flash_kernel_traitsILi128ELi64ELi64ELi8ES3_EELb0ELb1ELb0ELb1ELb0ELb0ELb0EEEvNS_16Flash_bwd_paramsE,"aw",@nobits
	.sectionflags	@""
	.align	16
	.zero		1024


//--------------------- .nv.shared._ZN5flash44flash_bwd_dq_dk_dv_loop_seqk_parallel_kernelI23Flash_bwd_kernel_traitsILi128ELi64ELi128ELi8ELi2ELi4ELi2ELb0ELb0EN7cutlass10bfloat16_tE19Flash_kernel_traitsILi128ELi64ELi128ELi8ES3_EELb0ELb1ELb0ELb0ELb0ELb0ELb0EEEvNS_16Flash_bwd_paramsE --------------------------
	.section	.nv.shared._ZN5flash44flash_bwd_dq_dk_dv_loop_seqk_parallel_kernelI23Flash_bwd_kernel_traitsILi128ELi64ELi128ELi8ELi2ELi4ELi2ELb0ELb0EN7cutlass10bfloat16_tE19Flash_kernel_traitsILi128ELi64ELi128ELi8ES3_EELb0ELb1ELb0ELb0ELb0ELb0ELb0EEEvNS_16Flash_bwd_paramsE,"aw",@nobits
	.sectionflags	@""
	.align	16
	.zero		1024


//--------------------- .nv.shared._ZN5flash44flash_bwd_dq_dk_dv_loop_seqk_parallel_kernelI23Flash_bwd_kernel_traitsILi128ELi64ELi128ELi8ELi2ELi4ELi2ELb0ELb0EN7cutlass10bfloat16_tE19Flash_kernel_traitsILi128ELi64ELi128ELi8ES3_EELb0ELb1ELb0ELb0ELb1ELb1ELb0EEEvNS_16Flash_bwd_paramsE --------------------------
	.section	.nv.shared._ZN5flash44flash_bwd_dq_dk_dv_loop_seqk_parallel_kernelI23Flash_bwd_kernel_traitsILi128ELi64ELi128ELi8ELi2ELi4ELi2ELb0ELb0EN7cutlass10bfloat16_tE19Flash_kernel_traitsILi128ELi64ELi128ELi8ES3_EELb0ELb1ELb0ELb0ELb1ELb1ELb0EEEvNS_16Flash_bwd_paramsE,"aw",@nobits
	.sectionflags	@""
	.align	16
	.zero		1024


//--------------------- .nv.shared._ZN5flash44flash_bwd_dq_dk_dv_loop_seqk_parallel_kernelI23Flash_bwd_kernel_traitsILi128ELi64ELi128ELi8ELi2ELi4ELi2ELb0ELb0EN7cutlass10bfloat16_tE19Flash_kernel_traitsILi128ELi64ELi128ELi8ES3_EELb0ELb1ELb0ELb0ELb0ELb1ELb0EEEvNS_16Flash_bwd_paramsE --------------------------
	.section	.nv.shared._ZN5flash44flash_bwd_dq_dk_dv_loop_seqk_parallel_kernelI23Flash_bwd_kernel_traitsILi128ELi64ELi128ELi8ELi2ELi4ELi2ELb0ELb0EN7cutlass10bfloat16_tE19Flash_kernel_traitsILi128ELi64ELi128ELi8ES3_EELb0ELb1ELb0ELb0ELb0ELb1ELb0EEEvNS_16Flash_bwd_paramsE,"aw",@nobits
	.sectionflags	@""
	.align	16
	.zero		1024


//--------------------- .nv.shared._ZN5flash44flash_bwd_dq_dk_dv_loop_seqk_parallel_kernelI23Flash_bwd_kernel_traitsILi128ELi64ELi128ELi8ELi2ELi4ELi2ELb0ELb0EN7cutlass10bfloat16_tE19Flash_kernel_traitsILi128ELi64ELi128ELi8ES3_EELb0ELb1ELb0ELb1ELb0ELb0ELb0EEEvNS_16Flash_bwd_paramsE --------------------------
	.section	.nv.shared._ZN5flash44flash_bwd_dq_dk_dv_loop_seqk_parallel_kernelI23Flash_bwd_kernel_traitsILi128ELi64ELi128ELi8ELi2ELi4ELi2ELb0ELb0EN7cutlass10bfloat16_tE19Flash_kernel_traitsILi128ELi64ELi128ELi8ES3_EELb0ELb1ELb0ELb1ELb0ELb0ELb0EEEvNS_16Flash_bwd_paramsE,"aw",@nobits
	.sectionflags	@""
	.align	16
	.zero		1024


//--------------------- .nv.shared._ZN5flash27flash_bwd_convert_dq_kernelI23Flash_bwd_kernel_traitsILi128ELi64ELi64ELi8ELi4ELi2ELi2ELb1ELb0EN7cutlass10bfloat16_tE19Flash_kernel_traitsILi128ELi64ELi64ELi8ES3_EEEEvNS_16Flash_bwd_paramsEi --------------------------
	.section	.nv.shared._ZN5flash27flash_bwd_convert_dq_kernelI23Flash_bwd_kernel_traitsILi128ELi64ELi64ELi8ELi4ELi2ELi2ELb1ELb0EN7cutlass10bfloat16_tE19Flash_kernel_traitsILi128ELi64ELi64ELi8ES3_EEEEvNS_16Flash_bwd_paramsEi,"aw",@nobits
	.sectionflags	@""
	.align	16
	.zero		1024


//--------------------- .nv.shared._ZN5flash44flash_bwd_dq_dk_dv_loop_seqk_parallel_kernelI23Flash_bwd_kernel_traitsILi128ELi64ELi64ELi8ELi4ELi2ELi2ELb1ELb0EN7cutlass10bfloat16_tE19Flash_kernel_traitsILi128ELi64ELi64ELi8ES3_EELb1ELb1ELb0ELb0ELb0ELb0ELb0EEEvNS_16Flash_bwd_paramsE --------------------------
	.section	.nv.shared._ZN5flash44flash_bwd_dq_dk_dv_loop_seqk_parallel_kernelI23Flash_bwd_kernel_traitsILi128ELi64ELi64ELi8ELi4ELi2ELi2ELb1ELb0EN7cutlass10bfloat16_tE19Flash_kernel_traitsILi128ELi64ELi64ELi8ES3_EELb1ELb1ELb0ELb0ELb0ELb0ELb0EEEvNS_16Flash_bwd_paramsE,"aw",@nobits
	.sectionflags	@""
	.align	16
	.zero		1024


//--------------------- .nv.shared._ZN5flash44flash_bwd_dq_dk_dv_loop_seqk_parallel_kernelI23Flash_bwd_kernel_traitsILi128ELi64ELi64ELi8ELi4ELi2ELi2ELb1ELb0EN7cutlass10bfloat16_tE19Flash_kernel_traitsILi128ELi64ELi64ELi8ES3_EELb0ELb1ELb0ELb0ELb0ELb0ELb1EEEvNS_16Flash_bwd_paramsE --------------------------
	.section	.nv.shared._ZN5flash44flash_bwd_dq_dk_dv_loop_seqk_parallel_kernelI23Flash_bwd_kernel_traitsILi128ELi64ELi64ELi8ELi4ELi2ELi2ELb1ELb0EN7cutlass10bfloat16_tE19Flash_kernel_traitsILi128ELi64ELi64ELi8ES3_EELb0ELb1ELb0ELb0ELb0ELb0ELb1EEEvNS_16Flash_bwd_paramsE,"aw",@nobits
	.sectionflags	@""
	.align	16
	.zero		1024


//--------------------- .nv.shared._ZN5flash44flash_bwd_dq_dk_dv_loop_seqk_parallel_kernelI23Flash_bwd_kernel_traitsILi128ELi64ELi64ELi8ELi4ELi2ELi2ELb1ELb0EN7cutlass10bfloat16_tE19Flash_kernel_traitsILi128ELi64ELi64ELi8ES3_EELb1ELb1ELb0ELb0ELb1ELb1ELb0EEEvNS_16Flash_bwd_paramsE --------------------------
	.section	.nv.shared._ZN5flash44flash_bwd_dq_dk_dv_loop_seqk_parallel_kernelI23Flash_bwd_kernel_traitsILi128ELi64ELi64ELi8ELi4ELi2ELi2ELb1ELb0EN7cutlass10bfloat16_tE19Flash_kernel_traitsILi128ELi64ELi64ELi8ES3_EELb1ELb1ELb0ELb0ELb1ELb1ELb0EEEvNS_16Flash_bwd_paramsE,"aw",@nobits
	.sectionflags	@""
	.align	16
	.zero		1024


//--------------------- .nv.shared._ZN5flash44flash_bwd_dq_dk_dv_loop_seqk_parallel_kernelI23Flash_bwd_kernel_traitsILi128ELi64ELi64ELi8ELi4ELi2ELi2ELb1ELb0EN7cutlass10bfloat16_tE19Flash_kernel_traitsILi128ELi64ELi64ELi8ES3_EELb0ELb1ELb0ELb0ELb1ELb1ELb1EEEvNS_16Flash_bwd_paramsE --------------------------
	.section	.nv.shared._ZN5flash44flash_bwd_dq_dk_dv_loop_seqk_parallel_kernelI23Flash_bwd_kernel_traitsILi128ELi64ELi64ELi8ELi4ELi2ELi2ELb1ELb0EN7cutlass10bfloat16_tE19Flash_kernel_traitsILi128ELi64ELi64ELi8ES3_EELb0ELb1ELb0ELb0ELb1ELb1ELb1EEEvNS_16Flash_bwd_paramsE,"aw",@nobits
	.sectionflags	@""
	.align	16
	.zero		1024


//--------------------- .nv.shared._ZN5flash44flash_bwd_dq_dk_dv_loop_seqk_parallel_kernelI23Flash_bwd_kernel_traitsILi128ELi64ELi64ELi8ELi4ELi2ELi2ELb1ELb0EN7cutlass10bfloat16_tE19Flash_kernel_traitsILi128ELi64ELi64ELi8ES3_EELb1ELb1ELb0ELb0ELb0ELb1ELb0EEEvNS_16Flash_bwd_paramsE --------------------------
	.section	.nv.shared._ZN5flash44flash_bwd_dq_dk_dv_loop_seqk_parallel_kernelI23Flash_bwd_kernel_traitsILi128ELi64ELi64ELi8ELi4ELi2ELi2ELb1ELb0EN7cutlass10bfloat16_tE19Flash_kernel_traitsILi128ELi64ELi64ELi8ES3_EELb1ELb1ELb0ELb0ELb0ELb1ELb0EEEvNS_16Flash_bwd_paramsE,"aw",@nobits
	.sectionflags	@""
	.align	16
	.zero		1024


//--------------------- .nv.shared._ZN5flash44flash_bwd_dq_dk_dv_loop_seqk_parallel_kernelI23Flash_bwd_kernel_traitsILi128ELi64ELi64ELi8ELi4ELi2ELi2ELb1ELb0EN7cutlass10bfloat16_tE19Flash_kernel_traitsILi128ELi64ELi64ELi8ES3_EELb0ELb1ELb0ELb0ELb0ELb1ELb1EEEvNS_16Flash_bwd_paramsE --------------------------
	.section	.nv.shared._ZN5flash44flash_bwd_dq_dk_dv_loop_seqk_parallel_kernelI23Flash_bwd_kernel_traitsILi128ELi64ELi64ELi8ELi4ELi2ELi2ELb1ELb0EN7cutlass10bfloat16_tE19Flash_kernel_traitsILi128ELi64ELi64ELi8ES3_EELb0ELb1ELb0ELb0ELb0ELb1ELb1EEEvNS_16Flash_bwd_paramsE,"aw",@nobits
	.sectionflags	@""
	.align	16
	.zero		1024


//--------------------- .nv.shared._ZN5flash44flash_bwd_dq_dk_dv_loop_seqk_parallel_kernelI23Flash_bwd_kernel_traitsILi128ELi64ELi64ELi8ELi4ELi2ELi2ELb1ELb0EN7cutlass10bfloat16_tE19Flash_kernel_traitsILi128ELi64ELi64ELi8ES3_EELb1ELb1ELb0ELb1ELb0ELb0ELb0EEEvNS_16Flash_bwd_paramsE --------------------------
	.section	.nv.shared._ZN5flash44flash_bwd_dq_dk_dv_loop_seqk_parallel_kernelI23Flash_bwd_kernel_traitsILi128ELi64ELi64ELi8ELi4ELi2ELi2ELb1ELb0EN7cutlass10bfloat16_tE19Flash_kernel_traitsILi128ELi64ELi64ELi8ES3_EELb1ELb1ELb0ELb1ELb0ELb0ELb0EEEvNS_16Flash_bwd_paramsE,"aw",@nobits
	.sectionflags	@""
	.align	16
	.zero		1024


//--------------------- .nv.shared._ZN5flash44flash_bwd_dq_dk_dv_loop_seqk_parallel_kernelI23Flash_bwd_kernel_traitsILi128ELi64ELi64ELi8ELi4ELi2ELi2ELb1ELb0EN7cutlass10bfloat16_tE19Flash_kernel_traitsILi128ELi64ELi64ELi8ES3_EELb0ELb1ELb0ELb1ELb0ELb0ELb1EEEvNS_16Flash_bwd_paramsE --------------------------
	.section	.nv.shared._ZN5flash44flash_bwd_dq_dk_dv_loop_seqk_parallel_kernelI23Flash_bwd_kernel_traitsILi128ELi64ELi64ELi8ELi4ELi2ELi2ELb1ELb0EN7cutlass10bfloat16_tE19Flash_kernel_traitsILi128ELi64ELi64ELi8ES3_EELb0ELb1ELb0ELb1ELb0ELb0ELb1EEEvNS_16Flash_bwd_paramsE,"aw",@nobits
	.sectionflags	@""
	.align	16
	.zero		1024


//--------------------- .nv.shared._ZN5flash25flash_bwd_dot_do_o_kernelILb0E23Flash_bwd_kernel_traitsILi128ELi64ELi64ELi8ELi4ELi2ELi2ELb1ELb0EN7cutlass10bfloat16_tE19Flash_kernel_traitsILi128ELi64ELi64ELi8ES3_EEEEvNS_16Flash_bwd_paramsE --------------------------
	.section	.nv.shared._ZN5flash25flash_bwd_dot_do_o_kernelILb0E23Flash_bwd_kernel_traitsILi128ELi64ELi64ELi8ELi4ELi2ELi2ELb1ELb0EN7cutlass10bfloat16_tE19Flash_kernel_traitsILi128ELi64ELi64ELi8ES3_EEEEvNS_16Flash_bwd_paramsE,"aw",@nobits
	.sectionflags	@""
	.align	16
	.zero		1024


//--------------------- .nv.shared._ZN5flash25flash_bwd_dot_do_o_kernelILb1E23Flash_bwd_kernel_traitsILi128ELi64ELi64ELi8ELi4ELi2ELi2ELb1ELb0EN7cutlass10bfloat16_tE19Flash_kernel_traitsILi128ELi64ELi64ELi8ES3_EEEEvNS_16Flash_bwd_paramsE --------------------------
	.section	.nv.shared._ZN5flash25flash_bwd_dot_do_o_kernelILb1E23Flash_bwd_kernel_traitsILi128ELi64ELi64ELi8ELi4ELi2ELi2ELb1ELb0EN7cutlass10bfloat16_tE19Flash_kernel_traitsILi128ELi64ELi64ELi8ES3_EEEEvNS_16Flash_bwd_paramsE,"aw",@nobits
	.sectionflags	@""
	.align	16
	.zero		1024


//--------------------- .nv.shared._ZN5flash27flash_bwd_convert_dq_kernelI23Flash_bwd_kernel_traitsILi128ELi64ELi128ELi8ELi2ELi4ELi2ELb0ELb0EN7cutlass10bfloat16_tE19Flash_kernel_traitsILi128ELi64ELi128ELi8ES3_EEEEvNS_16Flash_bwd_paramsEi --------------------------
	.section	.nv.shared._ZN5flash27flash_bwd_convert_dq_kernelI23Flash_bwd_kernel_traitsILi128ELi64ELi128ELi8ELi2ELi4ELi2ELb0ELb0EN7cutlass10bfloat16_tE19Flash_kernel_traitsILi128ELi64ELi128ELi8ES3_EEEEvNS_16Flash_bwd_paramsEi,"aw",@nobits
	.sectionflags	@""
	.align	16
	.zero		1024


//--------------------- .nv.shared._ZN5flash44flash_bwd_dq_dk_dv_loop_seqk_parallel_kernelI23Flash_bwd_kernel_traitsILi128ELi64ELi128ELi8ELi2ELi4ELi2ELb0ELb0EN7cutlass10bfloat16_tE19Flash_kernel_traitsILi128ELi64ELi128ELi8ES3_EELb1ELb1ELb0ELb0ELb0ELb0ELb0EEEvNS_16Flash_bwd_paramsE --------------------------
	.section	.nv.shared._ZN5flash44flash_bwd_dq_dk_dv_loop_seqk_parallel_kernelI23Flash_bwd_kernel_traitsILi128ELi64ELi128ELi8ELi2ELi4ELi2ELb0ELb0EN7cutlass10bfloat16_tE19Flash_kernel_traitsILi128ELi64ELi128ELi8ES3_EELb1ELb1ELb0ELb0ELb0ELb0ELb0EEEvNS_16Flash_bwd_paramsE,"aw",@nobits
	.sectionflags	@""
	.align	16
	.zero		1024


//--------------------- .nv.shared._ZN5flash44flash_bwd_dq_dk_dv_loop_seqk_parallel_kernelI23Flash_bwd_kernel_traitsILi128ELi64ELi128ELi8ELi2ELi4ELi2ELb0ELb0EN7cutlass10bfloat16_tE19Flash_kernel_traitsILi128ELi64ELi128ELi8ES3_EELb0ELb1ELb0ELb0ELb0ELb0ELb1EEEvNS_16Flash_bwd_paramsE --------------------------
	.section	.nv.shared._ZN5flash44flash_bwd_dq_dk_dv_loop_seqk_parallel_kernelI23Flash_bwd_kernel_traitsILi128ELi64ELi128ELi8ELi2ELi4ELi2ELb0ELb0EN7cutlass10bfloat16_tE19Flash_kernel_traitsILi128ELi64ELi128ELi8ES3_EELb0ELb1ELb0ELb0ELb0ELb0ELb1EEEvNS_16Flash_bwd_paramsE,"aw",@nobits
	.sectionflags	@""
	.align	16
	.zero		1024


//--------------------- .nv.shared._ZN5flash44flash_bwd_dq_dk_dv_loop_seqk_parallel_kernelI23Flash_bwd_kernel_traitsILi128ELi64ELi128ELi8ELi2ELi4ELi2ELb0ELb0EN7cutlass10bfloat16_tE19Flash_kernel_traitsILi128ELi64ELi128ELi8ES3_EELb1ELb1ELb0ELb0ELb1ELb1ELb0EEEvNS_16Flash_bwd_paramsE --------------------------
	.section	.nv.shared._ZN5flash44flash_bwd_dq_dk_dv_loop_seqk_parallel_kernelI23Flash_bwd_kernel_traitsILi128ELi64ELi128ELi8ELi2ELi4ELi2ELb0ELb0EN7cutlass10bfloat16_tE19Flash_kernel_traitsILi128ELi64ELi128ELi8ES3_EELb1ELb1ELb0ELb0ELb1ELb1ELb0EEEvNS_16Flash_bwd_paramsE,"aw",@nobits
	.sectionflags	@""
	.align	16
	.zero		1024


//--------------------- .nv.shared._ZN5flash44flash_bwd_dq_dk_dv_loop_seqk_parallel_kernelI23Flash_bwd_kernel_traitsILi128ELi64ELi128ELi8ELi2ELi4ELi2ELb0ELb0EN7cutlass10bfloat16_tE19Flash_kernel_traitsILi128ELi64ELi128ELi8ES3_EELb0ELb1ELb0ELb0ELb1ELb1ELb1EEEvNS_16Flash_bwd_paramsE --------------------------
	.section	.nv.shared._ZN5flash44flash_bwd_dq_dk_dv_loop_seqk_parallel_kernelI23Flash_bwd_kernel_traitsILi128ELi64ELi128ELi8ELi2ELi4ELi2ELb0ELb0EN7cutlass10bfloat16_tE19Flash_kernel_traitsILi128ELi64ELi128ELi8ES3_EELb0ELb1ELb0ELb0ELb1ELb1ELb1EEEvNS_16Flash_bwd_paramsE,"aw",@nobits
	.sectionflags	@""
	.align	16
	.zero		1024


//--------------------- .nv.shared._ZN5flash44flash_bwd_dq_dk_dv_loop_seqk_parallel_kernelI23Flash_bwd_kernel_traitsILi128ELi64ELi128ELi8ELi2ELi4ELi2ELb0ELb0EN7cutlass10bfloat16_tE19Flash_kernel_traitsILi128ELi64ELi128ELi8ES3_EELb1ELb1ELb0ELb0ELb0ELb1ELb0EEEvNS_16Flash_bwd_paramsE --------------------------
	.section	.nv.shared._ZN5flash44flash_bwd_dq_dk_dv_loop_seqk_parallel_kernelI23Flash_bwd_kernel_traitsILi128ELi64ELi128ELi8ELi2ELi4ELi2ELb0ELb0EN7cutlass10bfloat16_tE19Flash_kernel_traitsILi128ELi64ELi128ELi8ES3_EELb1ELb1ELb0ELb0ELb0ELb1ELb0EEEvNS_16Flash_bwd_paramsE,"aw",@nobits
	.sectionflags	@""
	.align	16
	.zero		1024


//--------------------- .nv.shared._ZN5flash44flash_bwd_dq_dk_dv_loop_seqk_parallel_kernelI23Flash_bwd_kernel_traitsILi128ELi64ELi128ELi8ELi2ELi4ELi2ELb0ELb0EN7cutlass10bfloat16_tE19Flash_kernel_traitsILi128ELi64ELi128ELi8ES3_EELb0ELb1ELb0ELb0ELb0ELb1ELb1EEEvNS_16Flash_bwd_paramsE --------------------------
	.section	.nv.shared._ZN5flash44flash_bwd_dq_dk_dv_loop_seqk_parallel_kernelI23Flash_bwd_kernel_traitsILi128ELi64ELi128ELi8ELi2ELi4ELi2ELb0ELb0EN7cutlass10bfloat16_tE19Flash_kernel_traitsILi128ELi64ELi128ELi8ES3_EELb0ELb1ELb0ELb0ELb0ELb1ELb1EEEvNS_16Flash_bwd_paramsE,"aw",@nobits
	.sectionflags	@""
	.align	16
	.zero		1024


//--------------------- .nv.shared._ZN5flash44flash_bwd_dq_dk_dv_loop_seqk_parallel_kernelI23Flash_bwd_kernel_traitsILi128ELi64ELi128ELi8ELi2ELi4ELi2ELb0ELb0EN7cutlass10bfloat16_tE19Flash_kernel_traitsILi128ELi64ELi128ELi8ES3_EELb1ELb1ELb0ELb1ELb0ELb0ELb0EEEvNS_16Flash_bwd_paramsE --------------------------
	.section	.nv.shared._ZN5flash44flash_bwd_dq_dk_dv_loop_seqk_parallel_kernelI23Flash_bwd_kernel_traitsILi128ELi64ELi128ELi8ELi2ELi4ELi2ELb0ELb0EN7cutlass10bfloat16_tE19Flash_kernel_traitsILi128ELi64ELi128ELi8ES3_EELb1ELb1ELb0ELb1ELb0ELb0ELb0EEEvNS_16Flash_bwd_paramsE,"aw",@nobits
	.sectionflags	@""
	.align	16
	.zero		1024


//--------------------- .nv.shared._ZN5flash44flash_bwd_dq_dk_dv_loop_seqk_parallel_kernelI23Flash_bwd_kernel_traitsILi128ELi64ELi128ELi8ELi2ELi4ELi2ELb0ELb0EN7cutlass10bfloat16_tE19Flash_kernel_traitsILi128ELi64ELi128ELi8ES3_EELb0ELb1ELb0ELb1ELb0ELb0ELb1EEEvNS_16Flash_bwd_paramsE --------------------------
	.section	.nv.shared._ZN5flash44flash_bwd_dq_dk_dv_loop_seqk_parallel_kernelI23Flash_bwd_kernel_traitsILi128ELi64ELi128ELi8ELi2ELi4ELi2ELb0ELb0EN7cutlass10bfloat16_tE19Flash_kernel_traitsILi128ELi64ELi128ELi8ES3_EELb0ELb1ELb0ELb1ELb0ELb0ELb1EEEvNS_16Flash_bwd_paramsE,"aw",@nobits
	.sectionflags	@""
	.align	16
	.zero		1024


//--------------------- .nv.shared._ZN5flash25flash_bwd_dot_do_o_kernelILb0E23Flash_bwd_kernel_traitsILi128ELi64ELi128ELi8ELi2ELi4ELi2ELb0ELb0EN7cutlass10bfloat16_tE19Flash_kernel_traitsILi128ELi64ELi128ELi8ES3_EEEEvNS_16Flash_bwd_paramsE --------------------------
	.section	.nv.shared._ZN5flash25flash_bwd_dot_do_o_kernelILb0E23Flash_bwd_kernel_traitsILi128ELi64ELi128ELi8ELi2ELi4ELi2ELb0ELb0EN7cutlass10bfloat16_tE19Flash_kernel_traitsILi128ELi64ELi128ELi8ES3_EEEEvNS_16Flash_bwd_paramsE,"aw",@nobits
	.sectionflags	@""
	.align	16
	.zero		1024


//--------------------- .nv.shared._ZN5flash25flash_bwd_dot_do_o_kernelILb1E23Flash_bwd_kernel_traitsILi128ELi64ELi128ELi8ELi2ELi4ELi2ELb0ELb0EN7cutlass10bfloat16_tE19Flash_kernel_traitsILi128ELi64ELi128ELi8ES3_EEEEvNS_16Flash_bwd_paramsE --------------------------
	.section	.nv.shared._ZN5flash25flash_bwd_dot_do_o_kernelILb1E23Flash_bwd_kernel_traitsILi128ELi64ELi128ELi8ELi2ELi4ELi2ELb0ELb0EN7cutlass10bfloat16_tE19Flash_kernel_traitsILi128ELi64ELi128ELi8ES3_EEEEvNS_16Flash_bwd_paramsE,"aw",@nobits
	.sectionflags	@""
	.align	16
	.zero		1024


//--------------------- .nv.constant0._ZN5flash44flash_bwd_dq_dk_dv_loop_seqk_parallel_kernelI23Flash_bwd_kernel_traitsILi128ELi64ELi64ELi8ELi4ELi2ELi2ELb1ELb0EN7cutlass10bfloat16_tE19Flash_kernel_traitsILi128ELi64ELi64ELi8ES3_EELb0ELb1ELb0ELb0ELb0ELb0ELb0EEEvNS_16Flash_bwd_paramsE --------------------------
	.section	.nv.constant0._ZN5flash44flash_bwd_dq_dk_dv_loop_seqk_parallel_kernelI23Flash_bwd_kernel_traitsILi128ELi64ELi64ELi8ELi4ELi2ELi2ELb1ELb0EN7cutlass10bfloat16_tE19Flash_kernel_traitsILi128ELi64ELi64ELi8ES3_EELb0ELb1ELb0ELb0ELb0ELb0ELb0EEEvNS_16Flash_bwd_paramsE,"a",@progbits
	.sectionflags	@""
	.align	4
.nv.constant0._ZN5flash44flash_bwd_dq_dk_dv_loop_seqk_parallel_kernelI23Flash_bwd_kernel_traitsILi128ELi64ELi64ELi8ELi4ELi2ELi2ELb1ELb0EN7cutlass10bfloat16_tE19Flash_kernel_traitsILi128ELi64ELi64ELi8ES3_EELb0ELb1ELb0ELb0ELb0ELb0ELb0EEEvNS_16Flash_bwd_paramsE:
	.zero		1168


//--------------------- .nv.constant0._ZN5flash44flash_bwd_dq_dk_dv_loop_seqk_parallel_kernelI23Flash_bwd_kernel_traitsILi128ELi64ELi64ELi8ELi4ELi2ELi2ELb1ELb0EN7cutlass10bfloat16_tE19Flash_kernel_traitsILi128ELi64ELi64ELi8ES3_EELb0ELb1ELb0ELb0ELb1ELb1ELb0EEEvNS_16Flash_bwd_paramsE --------------------------
	.section	.nv.constant0._ZN5flash44flash_bwd_dq_dk_dv_loop_seqk_parallel_kernelI23Flash_bwd_kernel_traitsILi128ELi64ELi64ELi8ELi4ELi2ELi2ELb1ELb0EN7cutlass10bfloat16_tE19Flash_kernel_traitsILi128ELi64ELi64ELi8ES3_EELb0ELb1ELb0ELb0ELb1ELb1ELb0EEEvNS_16Flash_bwd_paramsE,"a",@progbits
	.sectionflags	@""
	.align	4
.nv.constant0._ZN5flash44flash_bwd_dq_dk_dv_loop_seqk_parallel_kernelI23Flash_bwd_kernel_traitsILi128ELi64ELi64ELi8ELi4ELi2ELi2ELb1ELb0EN7cutlass10bfloat16_tE19Flash_kernel_traitsILi128ELi64ELi64ELi8ES3_EELb0ELb1ELb0ELb0ELb1ELb1ELb0EEEvNS_16Flash_bwd_paramsE:
	.zero		1168


//--------------------- .nv.constant0._ZN5flash44flash_bwd_dq_dk_dv_loop_seqk_parallel_kernelI23Flash_bwd_kernel_traitsILi128ELi64ELi64ELi8ELi4ELi2ELi2ELb1ELb0EN7cutlass10bfloat16_tE19Flash_kernel_traitsILi128ELi64ELi64ELi8ES3_EELb0ELb1ELb0ELb0ELb0ELb1ELb0EEEvNS_16Flash_bwd_paramsE --------------------------
	.section	.nv.constant0._ZN5flash44flash_bwd_dq_dk_dv_loop_seqk_parallel_kernelI23Flash_bwd_kernel_traitsILi128ELi64ELi64ELi8ELi4ELi2ELi2ELb1ELb0EN7cutlass10bfloat16_tE19Flash_kernel_traitsILi128ELi64ELi64ELi8ES3_EELb0ELb1ELb0ELb0ELb0ELb1ELb0EEEvNS_16Flash_bwd_paramsE,"a",@progbits
	.sectionflags	@""
	.align	4
.nv.constant0._ZN5flash44flash_bwd_dq_dk_dv_loop_seqk_parallel_kernelI23Flash_bwd_kernel_traitsILi128ELi64ELi64ELi8ELi4ELi2ELi2ELb1ELb0EN7cutlass10bfloat16_tE19Flash_kernel_traitsILi128ELi64ELi64ELi8ES3_EELb0ELb1ELb0ELb0ELb0ELb1ELb0EEEvNS_16Flash_bwd_paramsE:
	.zero		1168


//--------------------- .nv.constant0._ZN5flash44flash_bwd_dq_dk_dv_loop_seqk_parallel_kernelI23Flash_bwd_kernel_traitsILi128ELi64ELi64ELi8ELi4ELi2ELi2ELb1ELb0EN7cutlass10bfloat16_tE19Flash_kernel_traitsILi128ELi64ELi64ELi8ES3_EELb0ELb1ELb0ELb1ELb0ELb0ELb0EEEvNS_16Flash_bwd_paramsE --------------------------
	.section	.nv.constant0._ZN5flash44flash_bwd_dq_dk_dv_loop_seqk_parallel_kernelI23Flash_bwd_kernel_traitsILi128ELi64ELi64ELi8ELi4ELi2ELi2ELb1ELb0EN7cutlass10bfloat16_tE19Flash_kernel_traitsILi128ELi64ELi64ELi8ES3_EELb0ELb1ELb0ELb1ELb0ELb0ELb0EEEvNS_16Flash_bwd_paramsE,"a",@progbits
	.sectionflags	@""
	.align	4
.nv.constant0._ZN5flash44flash_bwd_dq_dk_dv_loop_seqk_parallel_kernelI23Flash_bwd_kernel_traitsILi128ELi64ELi64ELi8ELi4ELi2ELi2ELb1ELb0EN7cutlass10bfloat16_tE19Flash_kernel_traitsILi128ELi64ELi64ELi8ES3_EELb0ELb1ELb0ELb1ELb0ELb0ELb0EEEvNS_16Flash_bwd_paramsE:
	.zero		1168


//--------------------- .nv.constant0._ZN5flash44flash_bwd_dq_dk_dv_loop_seqk_parallel_kernelI23Flash_bwd_kernel_traitsILi128ELi64ELi128ELi8ELi2ELi4ELi2ELb0ELb0EN7cutlass10bfloat16_tE19Flash_kernel_traitsILi128ELi64ELi128ELi8ES3_EELb0ELb1ELb0ELb0ELb0ELb0ELb0EEEvNS_16Flash_bwd_paramsE --------------------------
	.section	.nv.constant0._ZN5flash44flash_bwd_dq_dk_dv_loop_seqk_parallel_kernelI23Flash_bwd_kernel_traitsILi128ELi64ELi128ELi8ELi2ELi4ELi2ELb0ELb0EN7cutlass10bfloat16_tE19Flash_kernel_traitsILi128ELi64ELi128ELi8ES3_EELb0ELb1ELb0ELb0ELb0ELb0ELb0EEEvNS_16Flash_bwd_paramsE,"a",@progbits
	.sectionflags	@""
	.align	4
.nv.constant0._ZN5flash44flash_bwd_dq_dk_dv_loop_seqk_parallel_kernelI23Flash_bwd_kernel_traitsILi128ELi64ELi128ELi8ELi2ELi4ELi2ELb0ELb0EN7cutlass10bfloat16_tE19Flash_kernel_traitsILi128ELi64ELi128ELi8ES3_EELb0ELb1ELb0ELb0ELb0ELb0ELb0EEEvNS_16Flash_bwd_paramsE:
	.zero		1168


//--------------------- .nv.constant0._ZN5flash44flash_bwd_dq_dk_dv_loop_seqk_parallel_kernelI23Flash_bwd_kernel_traitsILi128ELi64ELi128ELi8ELi2ELi4ELi2ELb0ELb0EN7cutlass10bfloat16_tE19Flash_kernel_traitsILi128ELi64ELi128ELi8ES3_EELb0ELb1ELb0ELb0ELb1ELb1ELb0EEEvNS_16Flash_bwd_paramsE --------------------------
	.section	.nv.constant0._ZN5flash44flash_bwd_dq_dk_dv_loop_seqk_parallel_kernelI23Flash_bwd_kernel_traitsILi128ELi64ELi128ELi8ELi2ELi4ELi2ELb0ELb0EN7cutlass10bfloat16_tE19Flash_kernel_traitsILi128ELi64ELi128ELi8ES3_EELb0ELb1ELb0ELb0ELb1ELb1ELb0EEEvNS_16Flash_bwd_paramsE,"a",@progbits
	.sectionflags	@""
	.align	4
.nv.constant0._ZN5flash44flash_bwd_dq_dk_dv_loop_seqk_parallel_kernelI23Flash_bwd_kernel_traitsILi128ELi64ELi128ELi8ELi2ELi4ELi2ELb0ELb0EN7cutlass10bfloat16_tE19Flash_kernel_traitsILi128ELi64ELi128ELi8ES3_EELb0ELb1ELb0ELb0ELb1ELb1ELb0EEEvNS_16Flash_bwd_paramsE:
	.zero		1168


//--------------------- .nv.constant0._ZN5flash44flash_bwd_dq_dk_dv_loop_seqk_parallel_kernelI23Flash_bwd_kernel_traitsILi128ELi64ELi128ELi8ELi2ELi4ELi2ELb0ELb0EN7cutlass10bfloat16_tE19Flash_kernel_traitsILi128ELi64ELi128ELi8ES3_EELb0ELb1ELb0ELb0ELb0ELb1ELb0EEEvNS_16Flash_bwd_paramsE --------------------------
	.section	.nv.constant0._ZN5flash44flash_bwd_dq_dk_dv_loop_seqk_parallel_kernelI23Flash_bwd_kernel_traitsILi128ELi64ELi128ELi8ELi2ELi4ELi2ELb0ELb0EN7cutlass10bfloat16_tE19Flash_kernel_traitsILi128ELi64ELi128ELi8ES3_EELb0ELb1ELb0ELb0ELb0ELb1ELb0EEEvNS_16Flash_bwd_paramsE,"a",@progbits
	.sectionflags	@""
	.align	4
.nv.constant0._ZN5flash44flash_bwd_dq_dk_dv_loop_seqk_parallel_kernelI23Flash_bwd_kernel_traitsILi128ELi64ELi128ELi8ELi2ELi4ELi2ELb0ELb0EN7cutlass10bfloat16_tE19Flash_kernel_traitsILi128ELi64ELi128ELi8ES3_EELb0ELb1ELb0ELb0ELb0ELb1ELb0EEEvNS_16Flash_bwd_paramsE:
	.zero		1168


//--------------------- .nv.constant0._ZN5flash44flash_bwd_dq_dk_dv_loop_seqk_parallel_kernelI23Flash_bwd_kernel_traitsILi128ELi64ELi128ELi8ELi2ELi4ELi2ELb0ELb0EN7cutlass10bfloat16_tE19Flash_kernel_traitsILi128ELi64ELi128ELi8ES3_EELb0ELb1ELb0ELb1ELb0ELb0ELb0EEEvNS_16Flash_bwd_paramsE --------------------------
	.section	.nv.constant0._ZN5flash44flash_bwd_dq_dk_dv_loop_seqk_parallel_kernelI23Flash_bwd_kernel_traitsILi128ELi64ELi128ELi8ELi2ELi4ELi2ELb0ELb0EN7cutlass10bfloat16_tE19Flash_kernel_traitsILi128ELi64ELi128ELi8ES3_EELb0ELb1ELb0ELb1ELb0ELb0ELb0EEEvNS_16Flash_bwd_paramsE,"a",@progbits
	.sectionflags	@""
	.align	4
.nv.constant0._ZN5flash44flash_bwd_dq_dk_dv_loop_seqk_parallel_kernelI23Flash_bwd_kernel_traitsILi128ELi64ELi128ELi8ELi2ELi4ELi2ELb0ELb0EN7cutlass10bfloat16_tE19Flash_kernel_traitsILi128ELi64ELi128ELi8ES3_EELb0ELb1ELb0ELb1ELb0ELb0ELb0EEEvNS_16Flash_bwd_paramsE:
	.zero		1168


//--------------------- .nv.constant0._ZN5flash27flash_bwd_convert_dq_kernelI23Flash_bwd_kernel_traitsILi128ELi64ELi64ELi8ELi4ELi2ELi2ELb1ELb0EN7cutlass10bfloat16_tE19Flash_kernel_traitsILi128ELi64ELi64ELi8ES3_EEEEvNS_16Flash_bwd_paramsEi --------------------------
	.section	.nv.constant0._ZN5flash27flash_bwd_convert_dq_kernelI23Flash_bwd_kernel_traitsILi128ELi64ELi64ELi8ELi4ELi2ELi2ELb1ELb0EN7cutlass10bfloat16_tE19Flash_kernel_traitsILi128ELi64ELi64ELi8ES3_EEEEvNS_16Flash_bwd_paramsEi,"a",@progbits
	.sectionflags	@""
	.align	4
.nv.constant0._ZN5flash27flash_bwd_convert_dq_kernelI23Flash_bwd_kernel_traitsILi128ELi64ELi64ELi8ELi4ELi2ELi2ELb1ELb0EN7cutlass10bfloat16_tE19Flash_kernel_traitsILi128ELi64ELi64ELi8ES3_EEEEvNS_16Flash_bwd_paramsEi:
	.zero		1172


//--------------------- .nv.constant0._ZN5flash44flash_bwd_dq_dk_dv_loop_seqk_parallel_kernelI23Flash_bwd_kernel_traitsILi128ELi64ELi64ELi8ELi4ELi2ELi2ELb1ELb0EN7cutlass10bfloat16_tE19Flash_kernel_traitsILi128ELi64ELi64ELi8ES3_EELb1ELb1ELb0ELb0ELb0ELb0ELb0EEEvNS_16Flash_bwd_paramsE --------------------------
	.section	.nv.constant0._ZN5flash44flash_bwd_dq_dk_dv_loop_seqk_parallel_kernelI23Flash_bwd_kernel_traitsILi128ELi64ELi64ELi8ELi4ELi2ELi2ELb1ELb0EN7cutlass10bfloat16_tE19Flash_kernel_traitsILi128ELi64ELi64ELi8ES3_EELb1ELb1ELb0ELb0ELb0ELb0ELb0EEEvNS_16Flash_bwd_paramsE,"a",@progbits
	.sectionflags	@""
	.align	4
.nv.constant0._ZN5flash44flash_bwd_dq_dk_dv_loop_seqk_parallel_kernelI23Flash_bwd_kernel_traitsILi128ELi64ELi64ELi8ELi4ELi2ELi2ELb1ELb0EN7cutlass10bfloat16_tE19Flash_kernel_traitsILi128ELi64ELi64ELi8ES3_EELb1ELb1ELb0ELb0ELb0ELb0ELb0EEEvNS_16Flash_bwd_paramsE:
	.zero		1168


//--------------------- .nv.constant0._ZN5flash44flash_bwd_dq_dk_dv_loop_seqk_parallel_kernelI23Flash_bwd_kernel_traitsILi128ELi64ELi64ELi8ELi4ELi2ELi2ELb1ELb0EN7cutlass10bfloat16_tE19Flash_kernel_traitsILi128ELi64ELi64ELi8ES3_EELb0ELb1ELb0ELb0ELb0ELb0ELb1EEEvNS_16Flash_bwd_paramsE --------------------------
	.section	.nv.constant0._ZN5flash44flash_bwd_dq_dk_dv_loop_seqk_parallel_kernelI23Flash_bwd_kernel_traitsILi128ELi64ELi64ELi8ELi4ELi2ELi2ELb1ELb0EN7cutlass10bfloat16_tE19Flash_kernel_traitsILi128ELi64ELi64ELi8ES3_EELb0ELb1ELb0ELb0ELb0ELb0ELb1EEEvNS_16Flash_bwd_paramsE,"a",@progbits
	.sectionflags	@""
	.align	4
.nv.constant0._ZN5flash44flash_bwd_dq_dk_dv_loop_seqk_parallel_kernelI23Flash_bwd_kernel_traitsILi128ELi64ELi64ELi8ELi4ELi2ELi2ELb1ELb0EN7cutlass10bfloat16_tE19Flash_kernel_traitsILi128ELi64ELi64ELi8ES3_EELb0ELb1ELb0ELb0ELb0ELb0ELb1EEEvNS_16Flash_bwd_paramsE:
	.zero		1168


//--------------------- .nv.constant0._ZN5flash44flash_bwd_dq_dk_dv_loop_seqk_parallel_kernelI23Flash_bwd_kernel_traitsILi128ELi64ELi64ELi8ELi4ELi2ELi2ELb1ELb0EN7cutlass10bfloat16_tE19Flash_kernel_traitsILi128ELi64ELi64ELi8ES3_EELb1ELb1ELb0ELb0ELb1ELb1ELb0EEEvNS_16Flash_bwd_paramsE --------------------------
	.section	.nv.constant0._ZN5flash44flash_bwd_dq_dk_dv_loop_seqk_parallel_kernelI23Flash_bwd_kernel_traitsILi128ELi64ELi64ELi8ELi4ELi2ELi2ELb1ELb0EN7cutlass10bfloat16_tE19Flash_kernel_traitsILi128ELi64ELi64ELi8ES3_EELb1ELb1ELb0ELb0ELb1ELb1ELb0EEEvNS_16Flash_bwd_paramsE,"a",@progbits
	.sectionflags	@""
	.align	4
.nv.constant0._ZN5flash44flash_bwd_dq_dk_dv_loop_seqk_parallel_kernelI23Flash_bwd_kernel_traitsILi128ELi64ELi64ELi8ELi4ELi2ELi2ELb1ELb0EN7cutlass10bfloat16_tE19Flash_kernel_traitsILi128ELi64ELi64ELi8ES3_EELb1ELb1ELb0ELb0ELb1ELb1ELb0EEEvNS_16Flash_bwd_paramsE:
	.zero		1168


//--------------------- .nv.constant0._ZN5flash44flash_bwd_dq_dk_dv_loop_seqk_parallel_kernelI23Flash_bwd_kernel_traitsILi128ELi64ELi64ELi8ELi4ELi2ELi2ELb1ELb0EN7cutlass10bfloat16_tE19Flash_kernel_traitsILi128ELi64ELi64ELi8ES3_EELb0ELb1ELb0ELb0ELb1ELb1ELb1EEEvNS_16Flash_bwd_paramsE --------------------------
	.section	.nv.constant0._ZN5flash44flash_bwd_dq_dk_dv_loop_seqk_parallel_kernelI23Flash_bwd_kernel_traitsILi128ELi64ELi64ELi8ELi4ELi2ELi2ELb1ELb0EN7cutlass10bfloat16_tE19Flash_kernel_traitsILi128ELi64ELi64ELi8ES3_EELb0ELb1ELb0ELb0ELb1ELb1ELb1EEEvNS_16Flash_bwd_paramsE,"a",@progbits
	.sectionflags	@""
	.align	4
.nv.constant0._ZN5flash44flash_bwd_dq_dk_dv_loop_seqk_parallel_kernelI23Flash_bwd_kernel_traitsILi128ELi64ELi64ELi8ELi4ELi2ELi2ELb1ELb0EN7cutlass10bfloat16_tE19Flash_kernel_traitsILi128ELi64ELi64ELi8ES3_EELb0ELb1ELb0ELb0ELb1ELb1ELb1EEEvNS_16Flash_bwd_paramsE:
	.zero		1168


//--------------------- .nv.constant0._ZN5flash44flash_bwd_dq_dk_dv_loop_seqk_parallel_kernelI23Flash_bwd_kernel_traitsILi128ELi64ELi64ELi8ELi4ELi2ELi2ELb1ELb0EN7cutlass10bfloat16_tE19Flash_kernel_traitsILi128ELi64ELi64ELi8ES3_EELb1ELb1ELb0ELb0ELb0ELb1ELb0EEEvNS_16Flash_bwd_paramsE --------------------------
	.section	.nv.constant0._ZN5flash44flash_bwd_dq_dk_dv_loop_seqk_parallel_kernelI23Flash_bwd_kernel_traitsILi128ELi64ELi64ELi8ELi4ELi2ELi2ELb1ELb0EN7cutlass10bfloat16_tE19Flash_kernel_traitsILi128ELi64ELi64ELi8ES3_EELb1ELb1ELb0ELb0ELb0ELb1ELb0EEEvNS_16Flash_bwd_paramsE,"a",@progbits
	.sectionflags	@""
	.align	4
.nv.constant0._ZN5flash44flash_bwd_dq_dk_dv_loop_seqk_parallel_kernelI23Flash_bwd_kernel_traitsILi128ELi64ELi64ELi8ELi4ELi2ELi2ELb1ELb0EN7cutlass10bfloat16_tE19Flash_kernel_traitsILi128ELi64ELi64ELi8ES3_EELb1ELb1ELb0ELb0ELb0ELb1ELb0EEEvNS_16Flash_bwd_paramsE:
	.zero		1168


//--------------------- .nv.constant0._ZN5flash44flash_bwd_dq_dk_dv_loop_seqk_parallel_kernelI23Flash_bwd_kernel_traitsILi128ELi64ELi64ELi8ELi4ELi2ELi2ELb1ELb0EN7cutlass10bfloat16_tE19Flash_kernel_traitsILi128ELi64ELi64ELi8ES3_EELb0ELb1ELb0ELb0ELb0ELb1ELb1EEEvNS_16Flash_bwd_paramsE --------------------------
	.section	.nv.constant0._ZN5flash44flash_bwd_dq_dk_dv_loop_seqk_parallel_kernelI23Flash_bwd_kernel_traitsILi128ELi64ELi64ELi8ELi4ELi2ELi2ELb1ELb0EN7cutlass10bfloat16_tE19Flash_kernel_traitsILi128ELi64ELi64ELi8ES3_EELb0ELb1ELb0ELb0ELb0ELb1ELb1EEEvNS_16Flash_bwd_paramsE,"a",@progbits
	.sectionflags	@""
	.align	4
.nv.constant0._ZN5flash44flash_bwd_dq_dk_dv_loop_seqk_parallel_kernelI23Flash_bwd_kernel_traitsILi128ELi64ELi64ELi8ELi4ELi2ELi2ELb1ELb0EN7cutlass10bfloat16_tE19Flash_kernel_traitsILi128ELi64ELi64ELi8ES3_EELb0ELb1ELb0ELb0ELb0ELb1ELb1EEEvNS_16Flash_bwd_paramsE:
	.zero		1168


//--------------------- .nv.constant0._ZN5flash44flash_bwd_dq_dk_dv_loop_seqk_parallel_kernelI23Flash_bwd_kernel_traitsILi128ELi64ELi64ELi8ELi4ELi2ELi2ELb1ELb0EN7cutlass10bfloat16_tE19Flash_kernel_traitsILi128ELi64ELi64ELi8ES3_EELb1ELb1ELb0ELb1ELb0ELb0ELb0EEEvNS_16Flash_bwd_paramsE --------------------------
	.section	.nv.constant0._ZN5flash44flash_bwd_dq_dk_dv_loop_seqk_parallel_kernelI23Flash_bwd_kernel_traitsILi128ELi64ELi64ELi8ELi4ELi2ELi2ELb1ELb0EN7cutlass10bfloat16_tE19Flash_kernel_traitsILi128ELi64ELi64ELi8ES3_EELb1ELb1ELb0ELb1ELb0ELb0ELb0EEEvNS_16Flash_bwd_paramsE,"a",@progbits
	.sectionflags	@""
	.align	4
.nv.constant0._ZN5flash44flash_bwd_dq_dk_dv_loop_seqk_parallel_kernelI23Flash_bwd_kernel_traitsILi128ELi64ELi64ELi8ELi4ELi2ELi2ELb1ELb0EN7cutlass10bfloat16_tE19Flash_kernel_traitsILi128ELi64ELi64ELi8ES3_EELb1ELb1ELb0ELb1ELb0ELb0ELb0EEEvNS_16Flash_bwd_paramsE:
	.zero		1168


//--------------------- .nv.constant0._ZN5flash44flash_bwd_dq_dk_dv_loop_seqk_parallel_kernelI23Flash_bwd_kernel_traitsILi128ELi64ELi64ELi8ELi4ELi2ELi2ELb1ELb0EN7cutlass10bfloat16_tE19Flash_kernel_traitsILi128ELi64ELi64ELi8ES3_EELb0ELb1ELb0ELb1ELb0ELb0ELb1EEEvNS_16Flash_bwd_paramsE --------------------------
	.section	.nv.constant0._ZN5flash44flash_bwd_dq_dk_dv_loop_seqk_parallel_kernelI23Flash_bwd_kernel_traitsILi128ELi64ELi64ELi8ELi4ELi2ELi2ELb1ELb0EN7cutlass10bfloat16_tE19Flash_kernel_traitsILi128ELi64ELi64ELi8ES3_EELb0ELb1ELb0ELb1ELb0ELb0ELb1EEEvNS_16Flash_bwd_paramsE,"a",@progbits
	.sectionflags	@""
	.align	4
.nv.constant0._ZN5flash44flash_bwd_dq_dk_dv_loop_seqk_parallel_kernelI23Flash_bwd_kernel_traitsILi128ELi64ELi64ELi8ELi4ELi2ELi2ELb1ELb0EN7cutlass10bfloat16_tE19Flash_kernel_traitsILi128ELi64ELi64ELi8ES3_EELb0ELb1ELb0ELb1ELb0ELb0ELb1EEEvNS_16Flash_bwd_paramsE:
	.zero		1168


//--------------------- .nv.constant0._ZN5flash25flash_bwd_dot_do_o_kernelILb0E23Flash_bwd_kernel_traitsILi128ELi64ELi64ELi8ELi4ELi2ELi2ELb1ELb0EN7cutlass10bfloat16_tE19Flash_kernel_traitsILi128ELi64ELi64ELi8ES3_EEEEvNS_16Flash_bwd_paramsE --------------------------
	.section	.nv.constant0._ZN5flash25flash_bwd_dot_do_o_kernelILb0E23Flash_bwd_kernel_traitsILi128ELi64ELi64ELi8ELi4ELi2ELi2ELb1ELb0EN7cutlass10bfloat16_tE19Flash_kernel_traitsILi128ELi64ELi64ELi8ES3_EEEEvNS_16Flash_bwd_paramsE,"a",@progbits
	.sectionflags	@""
	.align	4
.nv.constant0._ZN5flash25flash_bwd_dot_do_o_kernelILb0E23Flash_bwd_kernel_traitsILi128ELi64ELi64ELi8ELi4ELi2ELi2ELb1ELb0EN7cutlass10bfloat16_tE19Flash_kernel_traitsILi128ELi64ELi64ELi8ES3_EEEEvNS_16Flash_bwd_paramsE:
	.zero		1168


//--------------------- .nv.constant0._ZN5flash25flash_bwd_dot_do_o_kernelILb1E23Flash_bwd_kernel_traitsILi128ELi64ELi64ELi8ELi4ELi2ELi2ELb1ELb0EN7cutlass10bfloat16_tE19Flash_kernel_traitsILi128ELi64ELi64ELi8ES3_EEEEvNS_16Flash_bwd_paramsE --------------------------
	.section	.nv.constant0._ZN5flash25flash_bwd_dot_do_o_kernelILb1E23Flash_bwd_kernel_traitsILi128ELi64ELi64ELi8ELi4ELi2ELi2ELb1ELb0EN7cutlass10bfloat16_tE19Flash_kernel_traitsILi128ELi64ELi64ELi8ES3_EEEEvNS_16Flash_bwd_paramsE,"a",@progbits
	.sectionflags	@""
	.align	4
.nv.constant0._ZN5flash25flash_bwd_dot_do_o_kernelILb1E23Flash_bwd_kernel_traitsILi128ELi64ELi64ELi8ELi4ELi2ELi2ELb1ELb0EN7cutlass10bfloat16_tE19Flash_kernel_traitsILi128ELi64ELi64ELi8ES3_EEEEvNS_16Flash_bwd_paramsE:
	.zero		1168


//--------------------- .nv.constant0._ZN5flash27flash_bwd_convert_dq_kernelI23Flash_bwd_kernel_traitsILi128ELi64ELi128ELi8ELi2ELi4ELi2ELb0ELb0EN7cutlass10bfloat16_tE19Flash_kernel_traitsILi128ELi64ELi128ELi8ES3_EEEEvNS_16Flash_bwd_paramsEi --------------------------
	.section	.nv.constant0._ZN5flash27flash_bwd_convert_dq_kernelI23Flash_bwd_kernel_traitsILi128ELi64ELi128ELi8ELi2ELi4ELi2ELb0ELb0EN7cutlass10bfloat16_tE19Flash_kernel_traitsILi128ELi64ELi128ELi8ES3_EEEEvNS_16Flash_bwd_paramsEi,"a",@progbits
	.sectionflags	@""
	.align	4
.nv.constant0._ZN5flash27flash_bwd_convert_dq_kernelI23Flash_bwd_kernel_traitsILi128ELi64ELi128ELi8ELi2ELi4ELi2ELb0ELb0EN7cutlass10bfloat16_tE19Flash_kernel_traitsILi128ELi64ELi128ELi8ES3_EEEEvNS_16Flash_bwd_paramsEi:
	.zero		1172


//--------------------- .nv.constant0._ZN5flash44flash_bwd_dq_dk_dv_loop_seqk_parallel_kernelI23Flash_bwd_kernel_traitsILi128ELi64ELi128ELi8ELi2ELi4ELi2ELb0ELb0EN7cutlass10bfloat16_tE19Flash_kernel_traitsILi128ELi64ELi128ELi8ES3_EELb1ELb1ELb0ELb0ELb0ELb0ELb0EEEvNS_16Flash_bwd_paramsE --------------------------
	.section	.nv.constant0._ZN5flash44flash_bwd_dq_dk_dv_loop_seqk_parallel_kernelI23Flash_bwd_kernel_traitsILi128ELi64ELi128ELi8ELi2ELi4ELi2ELb0ELb0EN7cutlass10bfloat16_tE19Flash_kernel_traitsILi128ELi64ELi128ELi8ES3_EELb1ELb1ELb0ELb0ELb0ELb0ELb0EEEvNS_16Flash_bwd_paramsE,"a",@progbits
	.sectionflags	@""
	.align	4
.nv.constant0._ZN5flash44flash_bwd_dq_dk_dv_loop_seqk_parallel_kernelI23Flash_bwd_kernel_traitsILi128ELi64ELi128ELi8ELi2ELi4ELi2ELb0ELb0EN7cutlass10bfloat16_tE19Flash_kernel_traitsILi128ELi64ELi128ELi8ES3_EELb1ELb1ELb0ELb0ELb0ELb0ELb0EEEvNS_16Flash_bwd_paramsE:
	.zero		1168


//--------------------- .nv.constant0._ZN5flash44flash_bwd_dq_dk_dv_loop_seqk_parallel_kernelI23Flash_bwd_kernel_traitsILi128ELi64ELi128ELi8ELi2ELi4ELi2ELb0ELb0EN7cutlass10bfloat16_tE19Flash_kernel_traitsILi128ELi64ELi128ELi8ES3_EELb0ELb1ELb0ELb0ELb0ELb0ELb1EEEvNS_16Flash_bwd_paramsE --------------------------
	.section	.nv.constant0._ZN5flash44flash_bwd_dq_dk_dv_loop_seqk_parallel_kernelI23Flash_bwd_kernel_traitsILi128ELi64ELi128ELi8ELi2ELi4ELi2ELb0ELb0EN7cutlass10bfloat16_tE19Flash_kernel_traitsILi128ELi64ELi128ELi8ES3_EELb0ELb1ELb0ELb0ELb0ELb0ELb1EEEvNS_16Flash_bwd_paramsE,"a",@progbits
	.sectionflags	@""
	.align	4
.nv.constant0._ZN5flash44flash_bwd_dq_dk_dv_loop_seqk_parallel_kernelI23Flash_bwd_kernel_traitsILi128ELi64ELi128ELi8ELi2ELi4ELi2ELb0ELb0EN7cutlass10bfloat16_tE19Flash_kernel_traitsILi128ELi64ELi128ELi8ES3_EELb0ELb1ELb0ELb0ELb0ELb0ELb1EEEvNS_16Flash_bwd_paramsE:
	.zero		1168


//--------------------- .nv.constant0._ZN5flash44flash_bwd_dq_dk_dv_loop_seqk_parallel_kernelI23Flash_bwd_kernel_traitsILi128ELi64ELi128ELi8ELi2ELi4ELi2ELb0ELb0EN7cutlass10bfloat16_tE19Flash_kernel_traitsILi128ELi64ELi128ELi8ES3_EELb1ELb1ELb0ELb0ELb1ELb1ELb0EEEvNS_16Flash_bwd_paramsE --------------------------
	.section	.nv.constant0._ZN5flash44flash_bwd_dq_dk_dv_loop_seqk_parallel_kernelI23Flash_bwd_kernel_traitsILi128ELi64ELi128ELi8ELi2ELi4ELi2ELb0ELb0EN7cutlass10bfloat16_tE19Flash_kernel_traitsILi128ELi64ELi128ELi8ES3_EELb1ELb1ELb0ELb0ELb1ELb1ELb0EEEvNS_16Flash_bwd_paramsE,"a",@progbits
	.sectionflags	@""
	.align	4
.nv.constant0._ZN5flash44flash_bwd_dq_dk_dv_loop_seqk_parallel_kernelI23Flash_bwd_kernel_traitsILi128ELi64ELi128ELi8ELi2ELi4ELi2ELb0ELb0EN7cutlass10bfloat16_tE19Flash_kernel_traitsILi128ELi64ELi128ELi8ES3_EELb1ELb1ELb0ELb0ELb1ELb1ELb0EEEvNS_16Flash_bwd_paramsE:
	.zero		1168


//--------------------- .nv.constant0._ZN5flash44flash_bwd_dq_dk_dv_loop_seqk_parallel_kernelI23Flash_bwd_kernel_traitsILi128ELi64ELi128ELi8ELi2ELi4ELi2ELb0ELb0EN7cutlass10bfloat16_tE19Flash_kernel_traitsILi128ELi64ELi128ELi8ES3_EELb0ELb1ELb0ELb0ELb1ELb1ELb1EEEvNS_16Flash_bwd_paramsE --------------------------
	.section	.nv.constant0._ZN5flash44flash_bwd_dq_dk_dv_loop_seqk_parallel_kernelI23Flash_bwd_kernel_traitsILi128ELi64ELi128ELi8ELi2ELi4ELi2ELb0ELb0EN7cutlass10bfloat16_tE19Flash_kernel_traitsILi128ELi64ELi128ELi8ES3_EELb0ELb1ELb0ELb0ELb1ELb1ELb1EEEvNS_16Flash_bwd_paramsE,"a",@progbits
	.sectionflags	@""
	.align	4
.nv.constant0._ZN5flash44flash_bwd_dq_dk_dv_loop_seqk_parallel_kernelI23Flash_bwd_kernel_traitsILi128ELi64ELi128ELi8ELi2ELi4ELi2ELb0ELb0EN7cutlass10bfloat16_tE19Flash_kernel_traitsILi128ELi64ELi128ELi8ES3_EELb0ELb1ELb0ELb0ELb1ELb1ELb1EEEvNS_16Flash_bwd_paramsE:
	.zero		1168


//--------------------- .nv.constant0._ZN5flash44flash_bwd_dq_dk_dv_loop_seqk_parallel_kernelI23Flash_bwd_kernel_traitsILi128ELi64ELi128ELi8ELi2ELi4ELi2ELb0ELb0EN7cutlass10bfloat16_tE19Flash_kernel_traitsILi128ELi64ELi128ELi8ES3_EELb1ELb1ELb0ELb0ELb0ELb1ELb0EEEvNS_16Flash_bwd_paramsE --------------------------
	.section	.nv.constant0._ZN5flash44flash_bwd_dq_dk_dv_loop_seqk_parallel_kernelI23Flash_bwd_kernel_traitsILi128ELi64ELi128ELi8ELi2ELi4ELi2ELb0ELb0EN7cutlass10bfloat16_tE19Flash_kernel_traitsILi128ELi64ELi128ELi8ES3_EELb1ELb1ELb0ELb0ELb0ELb1ELb0EEEvNS_16Flash_bwd_paramsE,"a",@progbits
	.sectionflags	@""
	.align	4
.nv.constant0._ZN5flash44flash_bwd_dq_dk_dv_loop_seqk_parallel_kernelI23Flash_bwd_kernel_traitsILi128ELi64ELi128ELi8ELi2ELi4ELi2ELb0ELb0EN7cutlass10bfloat16_tE19Flash_kernel_traitsILi128ELi64ELi128ELi8ES3_EELb1ELb1ELb0ELb0ELb0ELb1ELb0EEEvNS_16Flash_bwd_paramsE:
	.zero		1168


//--------------------- .nv.constant0._ZN5flash44flash_bwd_dq_dk_dv_loop_seqk_parallel_kernelI23Flash_bwd_kernel_traitsILi128ELi64ELi128ELi8ELi2ELi4ELi2ELb0ELb0EN7cutlass10bfloat16_tE19Flash_kernel_traitsILi128ELi64ELi128ELi8ES3_EELb0ELb1ELb0ELb0ELb0ELb1ELb1EEEvNS_16Flash_bwd_paramsE --------------------------
	.section	.nv.constant0._ZN5flash44flash_bwd_dq_dk_dv_loop_seqk_parallel_kernelI23Flash_bwd_kernel_traitsILi128ELi64ELi128ELi8ELi2ELi4ELi2ELb0ELb0EN7cutlass10bfloat16_tE19Flash_kernel_traitsILi128ELi64ELi128ELi8ES3_EELb0ELb1ELb0ELb0ELb0ELb1ELb1EEEvNS_16Flash_bwd_paramsE,"a",@progbits
	.sectionflags	@""
	.align	4
.nv.constant0._ZN5flash44flash_bwd_dq_dk_dv_loop_seqk_parallel_kernelI23Flash_bwd_kernel_traitsILi128ELi64ELi128ELi8ELi2ELi4ELi2ELb0ELb0EN7cutlass10bfloat16_tE19Flash_kernel_traitsILi128ELi64ELi128ELi8ES3_EELb0ELb1ELb0ELb0ELb0ELb1ELb1EEEvNS_16Flash_bwd_paramsE:
	.zero		1168


//--------------------- .nv.constant0._ZN5flash44flash_bwd_dq_dk_dv_loop_seqk_parallel_kernelI23Flash_bwd_kernel_traitsILi128ELi64ELi128ELi8ELi2ELi4ELi2ELb0ELb0EN7cutlass10bfloat16_tE19Flash_kernel_traitsILi128ELi64ELi128ELi8ES3_EELb1ELb1ELb0ELb1ELb0ELb0ELb0EEEvNS_16Flash_bwd_paramsE --------------------------
	.section	.nv.constant0._ZN5flash44flash_bwd_dq_dk_dv_loop_seqk_parallel_kernelI23Flash_bwd_kernel_traitsILi128ELi64ELi128ELi8ELi2ELi4ELi2ELb0ELb0EN7cutlass10bfloat16_tE19Flash_kernel_traitsILi128ELi64ELi128ELi8ES3_EELb1ELb1ELb0ELb1ELb0ELb0ELb0EEEvNS_16Flash_bwd_paramsE,"a",@progbits
	.sectionflags	@""
	.align	4
.nv.constant0._ZN5flash44flash_bwd_dq_dk_dv_loop_seqk_parallel_kernelI23Flash_bwd_kernel_traitsILi128ELi64ELi128ELi8ELi2ELi4ELi2ELb0ELb0EN7cutlass10bfloat16_tE19Flash_kernel_traitsILi128ELi64ELi128ELi8ES3_EELb1ELb1ELb0ELb1ELb0ELb0ELb0EEEvNS_16Flash_bwd_paramsE:
	.zero		1168


//--------------------- .nv.constant0._ZN5flash44flash_bwd_dq_dk_dv_loop_seqk_parallel_kernelI23Flash_bwd_kernel_traitsILi128ELi64ELi128ELi8ELi2ELi4ELi2ELb0ELb0EN7cutlass10bfloat16_tE19Flash_kernel_traitsILi128ELi64ELi128ELi8ES3_EELb0ELb1ELb0ELb1ELb0ELb0ELb1EEEvNS_16Flash_bwd_paramsE --------------------------
	.section	.nv.constant0._ZN5flash44flash_bwd_dq_dk_dv_loop_seqk_parallel_kernelI23Flash_bwd_kernel_traitsILi128ELi64ELi128ELi8ELi2ELi4ELi2ELb0ELb0EN7cutlass10bfloat16_tE19Flash_kernel_traitsILi128ELi64ELi128ELi8ES3_EELb0ELb1ELb0ELb1ELb0ELb0ELb1EEEvNS_16Flash_bwd_paramsE,"a",@progbits
	.sectionflags	@""
	.align	4
.nv.constant0._ZN5flash44flash_bwd_dq_dk_dv_loop_seqk_parallel_kernelI23Flash_bwd_kernel_traitsILi128ELi64ELi128ELi8ELi2ELi4ELi2ELb0ELb0EN7cutlass10bfloat16_tE19Flash_kernel_traitsILi128ELi64ELi128ELi8ES3_EELb0ELb1ELb0ELb1ELb0ELb0ELb1EEEvNS_16Flash_bwd_paramsE:
	.zero		1168


//--------------------- .nv.constant0._ZN5flash25flash_bwd_dot_do_o_kernelILb0E23Flash_bwd_kernel_traitsILi128ELi64ELi128ELi8ELi2ELi4ELi2ELb0ELb0EN7cutlass10bfloat16_tE19Flash_kernel_traitsILi128ELi64ELi128ELi8ES3_EEEEvNS_16Flash_bwd_paramsE --------------------------
	.section	.nv.constant0._ZN5flash25flash_bwd_dot_do_o_kernelILb0E23Flash_bwd_kernel_traitsILi128ELi64ELi128ELi8ELi2ELi4ELi2ELb0ELb0EN7cutlass10bfloat16_tE19Flash_kernel_traitsILi128ELi64ELi128ELi8ES3_EEEEvNS_16Flash_bwd_paramsE,"a",@progbits
	.sectionflags	@""
	.align	4
.nv.constant0._ZN5flash25flash_bwd_dot_do_o_kernelILb0E23Flash_bwd_kernel_traitsILi128ELi64ELi128ELi8ELi2ELi4ELi2ELb0ELb0EN7cutlass10bfloat16_tE19Flash_kernel_traitsILi128ELi64ELi128ELi8ES3_EEEEvNS_16Flash_bwd_paramsE:
	.zero		1168


//--------------------- .nv.constant0._ZN5flash25flash_bwd_dot_do_o_kernelILb1E23Flash_bwd_kernel_traitsILi128ELi64ELi128ELi8ELi2ELi4ELi2ELb0ELb0EN7cutlass10bfloat16_tE19Flash_kernel_traitsILi128ELi64ELi128ELi8ES3_EEEEvNS_16Flash_bwd_paramsE --------------------------
	.section	.nv.constant0._ZN5flash25flash_bwd_dot_do_o_kernelILb1E23Flash_bwd_kernel_traitsILi128ELi64ELi128ELi8ELi2ELi4ELi2ELb0ELb0EN7cutlass10bfloat16_tE19Flash_kernel_traitsILi128ELi64ELi128ELi8ES3_EEEEvNS_16Flash_bwd_paramsE,"a",@progbits
	.sectionflags	@""
	.align	4
.nv.constant0._ZN5flash25flash_bwd_dot_do_o_kernelILb1E23Flash_bwd_kernel_traitsILi128ELi64ELi128ELi8ELi2ELi4ELi2ELb0ELb0EN7cutlass10bfloat16_tE19Flash_kernel_traitsILi128ELi64ELi128ELi8ES3_EEEEvNS_16Flash_bwd_paramsE:
	.zero		1168


//--------------------- SYMBOLS --------------------------

	.type		.nv.reservedSmem.offset0,@object
	.size		.nv.reservedSmem.offset0,0x4
